	.target	sm_90a

	.elftype	@"ET_EXEC"


//--------------------- .note.nv.tkinfo           --------------------------
	.section	.note.nv.tkinfo,"",@"SHT_NOTE"
	.sectionflags	@"SHF_NOTE_NV_TKINFO"
	.tkinfo
        /*0018*/ 	.word	0x00000002
        /*0030*/ 	.string	""
        /*0030*/ 	.string	"ptxas"
        /*0030*/ 	.string	"Cuda compilation tools, release 13.0, V13.0.88"
        /*0030*/ 	.string	"Build cuda_13.0.r13.0/compiler.36424714_0"
        /*0030*/ 	.string	"-arch sm_90a -m 64 "



//--------------------- .note.nv.cuinfo           --------------------------
	.section	.note.nv.cuinfo,"",@"SHT_NOTE"
	.sectionflags	@"SHF_NOTE_NV_CUINFO"
        /*0018*/ 	.short	0x0002
        /*001a*/ 	.short	0x005a
        /*001c*/ 	.short	0x0082
	.zero		2


//--------------------- .nv.info                  --------------------------
	.section	.nv.info,"",@"SHT_CUDA_INFO"
	.align	4


	//----- nvinfo : EIATTR_REGCOUNT
	.align		4
        /*0000*/ 	.byte	0x04, 0x2f
        /*0002*/ 	.short	(.L_25 - .L_24)
	.align		4
.L_24:
        /*0004*/ 	.word	index@(_ZN7cutlass13device_kernelIN5flash11enable_sm90INS1_16FlashAttnFwdSm90INS1_25CollectiveMainloopFwdSm90ILi2EN4cute5tupleIJNS5_1CILi1EEES8_S8_EEENS6_IJNS7_ILi128EEESA_NS7_ILi192EEEEEELi128ENS_6half_tEfNS_4arch4Sm90ELb1ELb0ELb1ELb1ELb0ELb1ELb0ELb1ELb1ELb1ELb0ELb0EEENS1_21CollectiveEpilogueFwdINS6_IJSA_SA_SA_EEES9_SD_SF_Li256ELb1ELb1ELb0ELb0EEENS1_36VarlenDynamicPersistentTileSchedulerILi128ELi128ELi256ELi128ELb0ELb1ELb1ELb1ELb1ELb1EEEEEEEEEvNT_6ParamsE)
        /*0008*/ 	.word	0x000000a8


	//----- nvinfo : EIATTR_FRAME_SIZE
	.align		4
.L_25:
        /*000c*/ 	.byte	0x04, 0x11
        /*000e*/ 	.short	(.L_27 - .L_26)
	.align		4
.L_26:
        /*0010*/ 	.word	index@(_ZN7cutlass13device_kernelIN5flash11enable_sm90INS1_16FlashAttnFwdSm90INS1_25CollectiveMainloopFwdSm90ILi2EN4cute5tupleIJNS5_1CILi1EEES8_S8_EEENS6_IJNS7_ILi128EEESA_NS7_ILi192EEEEEELi128ENS_6half_tEfNS_4arch4Sm90ELb1ELb0ELb1ELb1ELb0ELb1ELb0ELb1ELb1ELb1ELb0ELb0EEENS1_21CollectiveEpilogueFwdINS6_IJSA_SA_SA_EEES9_SD_SF_Li256ELb1ELb1ELb0ELb0EEENS1_36VarlenDynamicPersistentTileSchedulerILi128ELi128ELi256ELi128ELb0ELb1ELb1ELb1ELb1ELb1EEEEEEEEEvNT_6ParamsE)
        /*0014*/ 	.word	0x00000078


	//----- nvinfo : EIATTR_REGCOUNT
	.align		4
.L_27:
        /*0018*/ 	.byte	0x04, 0x2f
        /*001a*/ 	.short	(.L_29 - .L_28)
	.align		4
.L_28:
        /*001c*/ 	.word	index@(_ZN7cutlass13device_kernelIN5flash11enable_sm90INS1_16FlashAttnFwdSm90INS1_25CollectiveMainloopFwdSm90ILi2EN4cute5tupleIJNS5_1CILi1EEES8_S8_EEENS6_IJNS7_ILi128EEESA_NS7_ILi192EEEEEELi128ENS_6half_tEfNS_4arch4Sm90ELb1ELb0ELb1ELb1ELb0ELb0ELb0ELb1ELb1ELb1ELb0ELb0EEENS1_21CollectiveEpilogueFwdINS6_IJSA_SA_SA_EEES9_SD_SF_Li256ELb1ELb1ELb0ELb0EEENS1_36VarlenDynamicPersistentTileSchedulerILi128ELi128ELi256ELi128ELb0ELb1ELb1ELb1ELb1ELb1EEEEEEEEEvNT_6ParamsE)
        /*0020*/ 	.word	0x000000a8


	//----- nvinfo : EIATTR_FRAME_SIZE
	.align		4
.L_29:
        /*0024*/ 	.byte	0x04, 0x11
        /*0026*/ 	.short	(.L_31 - .L_30)
	.align		4
.L_30:
        /*0028*/ 	.word	index@(_ZN7cutlass13device_kernelIN5flash11enable_sm90INS1_16FlashAttnFwdSm90INS1_25CollectiveMainloopFwdSm90ILi2EN4cute5tupleIJNS5_1CILi1EEES8_S8_EEENS6_IJNS7_ILi128EEESA_NS7_ILi192EEEEEELi128ENS_6half_tEfNS_4arch4Sm90ELb1ELb0ELb1ELb1ELb0ELb0ELb0ELb1ELb1ELb1ELb0ELb0EEENS1_21CollectiveEpilogueFwdINS6_IJSA_SA_SA_EEES9_SD_SF_Li256ELb1ELb1ELb0ELb0EEENS1_36VarlenDynamicPersistentTileSchedulerILi128ELi128ELi256ELi128ELb0ELb1ELb1ELb1ELb1ELb1EEEEEEEEEvNT_6ParamsE)
        /*002c*/ 	.word	0x00000058


	//----- nvinfo : EIATTR_REGCOUNT
	.align		4
.L_31:
        /*0030*/ 	.byte	0x04, 0x2f
        /*0032*/ 	.short	(.L_33 - .L_32)
	.align		4
.L_32:
        /*0034*/ 	.word	index@(_ZN7cutlass13device_kernelIN5flash11enable_sm90INS1_16FlashAttnFwdSm90INS1_25CollectiveMainloopFwdSm90ILi2EN4cute5tupleIJNS5_1CILi1EEES8_S8_EEENS6_IJNS7_ILi128EEESA_NS7_ILi192EEEEEELi128ENS_6half_tEfNS_4arch4Sm90ELb1ELb0ELb1ELb0ELb0ELb0ELb0ELb1ELb1ELb1ELb0ELb0EEENS1_21CollectiveEpilogueFwdINS6_IJSA_SA_SA_EEES9_SD_SF_Li256ELb0ELb1ELb0ELb0EEENS1_30DynamicPersistentTileSchedulerILi256ELi128ELb0ELb1ELb1EEEEEEEEEvNT_6ParamsE)
        /*0038*/ 	.word	0x000000a8


	//----- nvinfo : EIATTR_FRAME_SIZE
	.align		4
.L_33:
        /*003c*/ 	.byte	0x04, 0x11
        /*003e*/ 	.short	(.L_35 - .L_34)
	.align		4
.L_34:
        /*0040*/ 	.word	index@(_ZN7cutlass13device_kernelIN5flash11enable_sm90INS1_16FlashAttnFwdSm90INS1_25CollectiveMainloopFwdSm90ILi2EN4cute5tupleIJNS5_1CILi1EEES8_S8_EEENS6_IJNS7_ILi128EEESA_NS7_ILi192EEEEEELi128ENS_6half_tEfNS_4arch4Sm90ELb1ELb0ELb1ELb0ELb0ELb0ELb0ELb1ELb1ELb1ELb0ELb0EEENS1_21CollectiveEpilogueFwdINS6_IJSA_SA_SA_EEES9_SD_SF_Li256ELb0ELb1ELb0ELb0EEENS1_30DynamicPersistentTileSchedulerILi256ELi128ELb0ELb1ELb1EEEEEEEEEvNT_6ParamsE)
        /*0044*/ 	.word	0x00000028


	//----- nvinfo : EIATTR_REGCOUNT
	.align		4
.L_35:
        /*0048*/ 	.byte	0x04, 0x2f
        /*004a*/ 	.short	(.L_37 - .L_36)
	.align		4
.L_36:
        /*004c*/ 	.word	index@(_ZN7cutlass13device_kernelIN5flash11enable_sm90INS1_16FlashAttnFwdSm90INS1_25CollectiveMainloopFwdSm90ILi2EN4cute5tupleIJNS5_1CILi1EEES8_S8_EEENS6_IJNS7_ILi128EEENS7_ILi96EEENS7_ILi192EEEEEELi128ENS_6half_tEfNS_4arch4Sm90ELb0ELb1ELb1ELb1ELb0ELb1ELb0ELb1ELb1ELb1ELb0ELb0EEENS1_21CollectiveEpilogueFwdINS6_IJSA_SA_SB_EEES9_SE_SG_Li256ELb1ELb1ELb0ELb0EEENS1_36VarlenDynamicPersistentTileSchedulerILi128ELi96ELi256ELi128ELb0ELb1ELb1ELb1ELb0ELb1EEEEEEEEEvNT_6ParamsE)
        /*0050*/ 	.word	0x000000a8


	//----- nvinfo : EIATTR_FRAME_SIZE
	.align		4
.L_37:
        /*0054*/ 	.byte	0x04, 0x11
        /*0056*/ 	.short	(.L_39 - .L_38)
	.align		4
.L_38:
        /*0058*/ 	.word	index@(_ZN7cutlass13device_kernelIN5flash11enable_sm90INS1_16FlashAttnFwdSm90INS1_25CollectiveMainloopFwdSm90ILi2EN4cute5tupleIJNS5_1CILi1EEES8_S8_EEENS6_IJNS7_ILi128EEENS7_ILi96EEENS7_ILi192EEEEEELi128ENS_6half_tEfNS_4arch4Sm90ELb0ELb1ELb1ELb1ELb0ELb1ELb0ELb1ELb1ELb1ELb0ELb0EEENS1_21CollectiveEpilogueFwdINS6_IJSA_SA_SB_EEES9_SE_SG_Li256ELb1ELb1ELb0ELb0EEENS1_36VarlenDynamicPersistentTileSchedulerILi128ELi96ELi256ELi128ELb0ELb1ELb1ELb1ELb0ELb1EEEEEEEEEvNT_6ParamsE)
        /*005c*/ 	.word	0x00000050


	//----- nvinfo : EIATTR_REGCOUNT
	.align		4
.L_39:
        /*0060*/ 	.byte	0x04, 0x2f
        /*0062*/ 	.short	(.L_41 - .L_40)
	.align		4
.L_40:
        /*0064*/ 	.word	index@(_ZN7cutlass13device_kernelIN5flash11enable_sm90INS1_16FlashAttnFwdSm90INS1_25CollectiveMainloopFwdSm90ILi2EN4cute5tupleIJNS5_1CILi1EEES8_S8_EEENS6_IJNS7_ILi128EEENS7_ILi96EEENS7_ILi192EEEEEELi128ENS_6half_tEfNS_4arch4Sm90ELb0ELb1ELb1ELb1ELb0ELb0ELb0ELb1ELb1ELb1ELb0ELb0EEENS1_21CollectiveEpilogueFwdINS6_IJSA_SA_SB_EEES9_SE_SG_Li256ELb1ELb1ELb0ELb0EEENS1_36VarlenDynamicPersistentTileSchedulerILi128ELi96ELi256ELi128ELb0ELb1ELb1ELb1ELb0ELb1EEEEEEEEEvNT_6ParamsE)
        /*0068*/ 	.word	0x000000a8


	//----- nvinfo : EIATTR_FRAME_SIZE
	.align		4
.L_41:
        /*006c*/ 	.byte	0x04, 0x11
        /*006e*/ 	.short	(.L_43 - .L_42)
	.align		4
.L_42:
        /*0070*/ 	.word	index@(_ZN7cutlass13device_kernelIN5flash11enable_sm90INS1_16FlashAttnFwdSm90INS1_25CollectiveMainloopFwdSm90ILi2EN4cute5tupleIJNS5_1CILi1EEES8_S8_EEENS6_IJNS7_ILi128EEENS7_ILi96EEENS7_ILi192EEEEEELi128ENS_6half_tEfNS_4arch4Sm90ELb0ELb1ELb1ELb1ELb0ELb0ELb0ELb1ELb1ELb1ELb0ELb0EEENS1_21CollectiveEpilogueFwdINS6_IJSA_SA_SB_EEES9_SE_SG_Li256ELb1ELb1ELb0ELb0EEENS1_36VarlenDynamicPersistentTileSchedulerILi128ELi96ELi256ELi128ELb0ELb1ELb1ELb1ELb0ELb1EEEEEEEEEvNT_6ParamsE)
        /*0074*/ 	.word	0x00000050


	//----- nvinfo : EIATTR_REGCOUNT
	.align		4
.L_43:
        /*0078*/ 	.byte	0x04, 0x2f
        /*007a*/ 	.short	(.L_45 - .L_44)
	.align		4
.L_44:
        /*007c*/ 	.word	index@(_ZN7cutlass13device_kernelIN5flash11enable_sm90INS1_16FlashAttnFwdSm90INS1_25CollectiveMainloopFwdSm90ILi2EN4cute5tupleIJNS5_1CILi1EEES8_S8_EEENS6_IJNS7_ILi128EEENS7_ILi96EEENS7_ILi192EEEEEELi128ENS_6half_tEfNS_4arch4Sm90ELb0ELb1ELb1ELb0ELb0ELb0ELb0ELb1ELb1ELb1ELb0ELb0EEENS1_21CollectiveEpilogueFwdINS6_IJSA_SA_SB_EEES9_SE_SG_Li256ELb0ELb1ELb0ELb0EEENS1_30DynamicPersistentTileSchedulerILi256ELi128ELb0ELb1ELb1EEEEEEEEEvNT_6ParamsE)
        /*0080*/ 	.word	0x000000a8


	//----- nvinfo : EIATTR_FRAME_SIZE
	.align		4
.L_45:
        /*0084*/ 	.byte	0x04, 0x11
        /*0086*/ 	.short	(.L_47 - .L_46)
	.align		4
.L_46:
        /*0088*/ 	.word	index@(_ZN7cutlass13device_kernelIN5flash11enable_sm90INS1_16FlashAttnFwdSm90INS1_25CollectiveMainloopFwdSm90ILi2EN4cute5tupleIJNS5_1CILi1EEES8_S8_EEENS6_IJNS7_ILi128EEENS7_ILi96EEENS7_ILi192EEEEEELi128ENS_6half_tEfNS_4arch4Sm90ELb0ELb1ELb1ELb0ELb0ELb0ELb0ELb1ELb1ELb1ELb0ELb0EEENS1_21CollectiveEpilogueFwdINS6_IJSA_SA_SB_EEES9_SE_SG_Li256ELb0ELb1ELb0ELb0EEENS1_30DynamicPersistentTileSchedulerILi256ELi128ELb0ELb1ELb1EEEEEEEEEvNT_6ParamsE)
        /*008c*/ 	.word	0x00000020


	//----- nvinfo : EIATTR_REGCOUNT
	.align		4
.L_47:
        /*0090*/ 	.byte	0x04, 0x2f
        /*0092*/ 	.short	(.L_49 - .L_48)
	.align		4
.L_48:
        /*0094*/ 	.word	index@(_ZN7cutlass13device_kernelIN5flash11enable_sm90INS1_16FlashAttnFwdSm90INS1_25CollectiveMainloopFwdSm90ILi2EN4cute5tupleIJNS5_1CILi1EEES8_S8_EEENS6_IJNS7_ILi128EEESA_NS7_ILi192EEEEEELi128ENS_6half_tEfNS_4arch4Sm90ELb0ELb0ELb1ELb1ELb0ELb1ELb0ELb1ELb1ELb1ELb0ELb0EEENS1_21CollectiveEpilogueFwdINS6_IJSA_SA_SA_EEES9_SD_SF_Li256ELb1ELb1ELb0ELb0EEENS1_36VarlenDynamicPersistentTileSchedulerILi128ELi128ELi256ELi128ELb0ELb1ELb1ELb0ELb1ELb1EEEEEEEEEvNT_6ParamsE)
        /*0098*/ 	.word	0x000000a8


	//----- nvinfo : EIATTR_FRAME_SIZE
	.align		4
.L_49:
        /*009c*/ 	.byte	0x04, 0x11
        /*009e*/ 	.short	(.L_51 - .L_50)
	.align		4
.L_50:
        /*00a0*/ 	.word	index@(_ZN7cutlass13device_kernelIN5flash11enable_sm90INS1_16FlashAttnFwdSm90INS1_25CollectiveMainloopFwdSm90ILi2EN4cute5tupleIJNS5_1CILi1EEES8_S8_EEENS6_IJNS7_ILi128EEESA_NS7_ILi192EEEEEELi128ENS_6half_tEfNS_4arch4Sm90ELb0ELb0ELb1ELb1ELb0ELb1ELb0ELb1ELb1ELb1ELb0ELb0EEENS1_21CollectiveEpilogueFwdINS6_IJSA_SA_SA_EEES9_SD_SF_Li256ELb1ELb1ELb0ELb0EEENS1_36VarlenDynamicPersistentTileSchedulerILi128ELi128ELi256ELi128ELb0ELb1ELb1ELb0ELb1ELb1EEEEEEEEEvNT_6ParamsE)
        /*00a4*/ 	.word	0x00000090


	//----- nvinfo : EIATTR_REGCOUNT
	.align		4
.L_51:
        /*00a8*/ 	.byte	0x04, 0x2f
        /*00aa*/ 	.short	(.L_53 - .L_52)
	.align		4
.L_52:
        /*00ac*/ 	.word	index@(_ZN7cutlass13device_kernelIN5flash11enable_sm90INS1_16FlashAttnFwdSm90INS1_25CollectiveMainloopFwdSm90ILi2EN4cute5tupleIJNS5_1CILi1EEES8_S8_EEENS6_IJNS7_ILi128EEESA_NS7_ILi192EEEEEELi128ENS_6half_tEfNS_4arch4Sm90ELb0ELb0ELb1ELb1ELb0ELb0ELb0ELb1ELb1ELb1ELb0ELb0EEENS1_21CollectiveEpilogueFwdINS6_IJSA_SA_SA_EEES9_SD_SF_Li256ELb1ELb1ELb0ELb0EEENS1_36VarlenDynamicPersistentTileSchedulerILi128ELi128ELi256ELi128ELb0ELb1ELb1ELb0ELb1ELb1EEEEEEEEEvNT_6ParamsE)
        /*00b0*/ 	.word	0x000000a8


	//----- nvinfo : EIATTR_FRAME_SIZE
	.align		4
.L_53:
        /*00b4*/ 	.byte	0x04, 0x11
        /*00b6*/ 	.short	(.L_55 - .L_54)
	.align		4
.L_54:
        /*00b8*/ 	.word	index@(_ZN7cutlass13device_kernelIN5flash11enable_sm90INS1_16FlashAttnFwdSm90INS1_25CollectiveMainloopFwdSm90ILi2EN4cute5tupleIJNS5_1CILi1EEES8_S8_EEENS6_IJNS7_ILi128EEESA_NS7_ILi192EEEEEELi128ENS_6half_tEfNS_4arch4Sm90ELb0ELb0ELb1ELb1ELb0ELb0ELb0ELb1ELb1ELb1ELb0ELb0EEENS1_21CollectiveEpilogueFwdINS6_IJSA_SA_SA_EEES9_SD_SF_Li256ELb1ELb1ELb0ELb0EEENS1_36VarlenDynamicPersistentTileSchedulerILi128ELi128ELi256ELi128ELb0ELb1ELb1ELb0ELb1ELb1EEEEEEEEEvNT_6ParamsE)
        /*00bc*/ 	.word	0x00000060


	//----- nvinfo : EIATTR_REGCOUNT
	.align		4
.L_55:
        /*00c0*/ 	.byte	0x04, 0x2f
        /*00c2*/ 	.short	(.L_57 - .L_56)
	.align		4
.L_56:
        /*00c4*/ 	.word	index@(_ZN7cutlass13device_kernelIN5flash11enable_sm90INS1_16FlashAttnFwdSm90INS1_25CollectiveMainloopFwdSm90ILi2EN4cute5tupleIJNS5_1CILi2EEENS7_ILi1EEES9_EEENS6_IJNS7_ILi128EEESB_NS7_ILi192EEEEEELi128ENS_6half_tEfNS_4arch4Sm90ELb0ELb0ELb1ELb0ELb0ELb0ELb0ELb1ELb1ELb1ELb0ELb0EEENS1_21CollectiveEpilogueFwdINS6_IJSB_SB_SB_EEESA_SE_SG_Li256ELb0ELb1ELb0ELb0EEENS1_29StaticPersistentTileSchedulerILb0EEEEEEEEEvNT_6ParamsE)
        /*00c8*/ 	.word	0x000000a8


	//----- nvinfo : EIATTR_FRAME_SIZE
	.align		4
.L_57:
        /*00cc*/ 	.byte	0x04, 0x11
        /*00ce*/ 	.short	(.L_59 - .L_58)
	.align		4
.L_58:
        /*00d0*/ 	.word	index@(_ZN7cutlass13device_kernelIN5flash11enable_sm90INS1_16FlashAttnFwdSm90INS1_25CollectiveMainloopFwdSm90ILi2EN4cute5tupleIJNS5_1CILi2EEENS7_ILi1EEES9_EEENS6_IJNS7_ILi128EEESB_NS7_ILi192EEEEEELi128ENS_6half_tEfNS_4arch4Sm90ELb0ELb0ELb1ELb0ELb0ELb0ELb0ELb1ELb1ELb1ELb0ELb0EEENS1_21CollectiveEpilogueFwdINS6_IJSB_SB_SB_EEESA_SE_SG_Li256ELb0ELb1ELb0ELb0EEENS1_29StaticPersistentTileSchedulerILb0EEEEEEEEEvNT_6ParamsE)
        /*00d4*/ 	.word	0x00000038


	//----- nvinfo : EIATTR_REGCOUNT
	.align		4
.L_59:
        /*00d8*/ 	.byte	0x04, 0x2f
        /*00da*/ 	.short	(.L_61 - .L_60)
	.align		4
.L_60:
        /*00dc*/ 	.word	index@(_ZN7cutlass13device_kernelIN5flash11enable_sm90INS1_16FlashAttnFwdSm90INS1_25CollectiveMainloopFwdSm90ILi2EN4cute5tupleIJNS5_1CILi1EEES8_S8_EEENS6_IJNS7_ILi128EEESA_NS7_ILi192EEEEEELi128ENS_6half_tEfNS_4arch4Sm90ELb0ELb0ELb1ELb0ELb0ELb0ELb0ELb1ELb1ELb1ELb0ELb0EEENS1_21CollectiveEpilogueFwdINS6_IJSA_SA_SA_EEES9_SD_SF_Li256ELb0ELb1ELb0ELb0EEENS1_29StaticPersistentTileSchedulerILb0EEEEEEEEEvNT_6ParamsE)
        /*00e0*/ 	.word	0x000000a8


	//----- nvinfo : EIATTR_FRAME_SIZE
	.align		4
.L_61:
        /*00e4*/ 	.byte	0x04, 0x11
        /*00e6*/ 	.short	(.L_63 - .L_62)
	.align		4
.L_62:
        /*00e8*/ 	.word	index@(_ZN7cutlass13device_kernelIN5flash11enable_sm90INS1_16FlashAttnFwdSm90INS1_25CollectiveMainloopFwdSm90ILi2EN4cute5tupleIJNS5_1CILi1EEES8_S8_EEENS6_IJNS7_ILi128EEESA_NS7_ILi192EEEEEELi128ENS_6half_tEfNS_4arch4Sm90ELb0ELb0ELb1ELb0ELb0ELb0ELb0ELb1ELb1ELb1ELb0ELb0EEENS1_21CollectiveEpilogueFwdINS6_IJSA_SA_SA_EEES9_SD_SF_Li256ELb0ELb1ELb0ELb0EEENS1_29StaticPersistentTileSchedulerILb0EEEEEEEEEvNT_6ParamsE)
        /*00ec*/ 	.word	0x00000038


	//----- nvinfo : EIATTR_MIN_STACK_SIZE
	.align		4
.L_63:
        /*00f0*/ 	.byte	0x04, 0x12
        /*00f2*/ 	.short	(.L_65 - .L_64)
	.align		4
.L_64:
        /*00f4*/ 	.word	index@(_ZN7cutlass13device_kernelIN5flash11enable_sm90INS1_16FlashAttnFwdSm90INS1_25CollectiveMainloopFwdSm90ILi2EN4cute5tupleIJNS5_1CILi1EEES8_S8_EEENS6_IJNS7_ILi128EEESA_NS7_ILi192EEEEEELi128ENS_6half_tEfNS_4arch4Sm90ELb0ELb0ELb1ELb0ELb0ELb0ELb0ELb1ELb1ELb1ELb0ELb0EEENS1_21CollectiveEpilogueFwdINS6_IJSA_SA_SA_EEES9_SD_SF_Li256ELb0ELb1ELb0ELb0EEENS1_29StaticPersistentTileSchedulerILb0EEEEEEEEEvNT_6ParamsE)
        /*00f8*/ 	.word	0x00000038


	//----- nvinfo : EIATTR_MIN_STACK_SIZE
	.align		4
.L_65:
        /*00fc*/ 	.byte	0x04, 0x12
        /*00fe*/ 	.short	(.L_67 - .L_66)
	.align		4
.L_66:
        /*0100*/ 	.word	index@(_ZN7cutlass13device_kernelIN5flash11enable_sm90INS1_16FlashAttnFwdSm90INS1_25CollectiveMainloopFwdSm90ILi2EN4cute5tupleIJNS5_1CILi2EEENS7_ILi1EEES9_EEENS6_IJNS7_ILi128EEESB_NS7_ILi192EEEEEELi128ENS_6half_tEfNS_4arch4Sm90ELb0ELb0ELb1ELb0ELb0ELb0ELb0ELb1ELb1ELb1ELb0ELb0EEENS1_21CollectiveEpilogueFwdINS6_IJSB_SB_SB_EEESA_SE_SG_Li256ELb0ELb1ELb0ELb0EEENS1_29StaticPersistentTileSchedulerILb0EEEEEEEEEvNT_6ParamsE)
        /*0104*/ 	.word	0x00000038


	//----- nvinfo : EIATTR_MIN_STACK_SIZE
	.align		4
.L_67:
        /*0108*/ 	.byte	0x04, 0x12
        /*010a*/ 	.short	(.L_69 - .L_68)
	.align		4
.L_68:
        /*010c*/ 	.word	index@(_ZN7cutlass13device_kernelIN5flash11enable_sm90INS1_16FlashAttnFwdSm90INS1_25CollectiveMainloopFwdSm90ILi2EN4cute5tupleIJNS5_1CILi1EEES8_S8_EEENS6_IJNS7_ILi128EEESA_NS7_ILi192EEEEEELi128ENS_6half_tEfNS_4arch4Sm90ELb0ELb0ELb1ELb1ELb0ELb0ELb0ELb1ELb1ELb1ELb0ELb0EEENS1_21CollectiveEpilogueFwdINS6_IJSA_SA_SA_EEES9_SD_SF_Li256ELb1ELb1ELb0ELb0EEENS1_36VarlenDynamicPersistentTileSchedulerILi128ELi128ELi256ELi128ELb0ELb1ELb1ELb0ELb1ELb1EEEEEEEEEvNT_6ParamsE)
        /*0110*/ 	.word	0x00000060


	//----- nvinfo : EIATTR_MIN_STACK_SIZE
	.align		4
.L_69:
        /*0114*/ 	.byte	0x04, 0x12
        /*0116*/ 	.short	(.L_71 - .L_70)
	.align		4
.L_70:
        /*0118*/ 	.word	index@(_ZN7cutlass13device_kernelIN5flash11enable_sm90INS1_16FlashAttnFwdSm90INS1_25CollectiveMainloopFwdSm90ILi2EN4cute5tupleIJNS5_1CILi1EEES8_S8_EEENS6_IJNS7_ILi128EEESA_NS7_ILi192EEEEEELi128ENS_6half_tEfNS_4arch4Sm90ELb0ELb0ELb1ELb1ELb0ELb1ELb0ELb1ELb1ELb1ELb0ELb0EEENS1_21CollectiveEpilogueFwdINS6_IJSA_SA_SA_EEES9_SD_SF_Li256ELb1ELb1ELb0ELb0EEENS1_36VarlenDynamicPersistentTileSchedulerILi128ELi128ELi256ELi128ELb0ELb1ELb1ELb0ELb1ELb1EEEEEEEEEvNT_6ParamsE)
        /*011c*/ 	.word	0x00000090


	//----- nvinfo : EIATTR_MIN_STACK_SIZE
	.align		4
.L_71:
        /*0120*/ 	.byte	0x04, 0x12
        /*0122*/ 	.short	(.L_73 - .L_72)
	.align		4
.L_72:
        /*0124*/ 	.word	index@(_ZN7cutlass13device_kernelIN5flash11enable_sm90INS1_16FlashAttnFwdSm90INS1_25CollectiveMainloopFwdSm90ILi2EN4cute5tupleIJNS5_1CILi1EEES8_S8_EEENS6_IJNS7_ILi128EEENS7_ILi96EEENS7_ILi192EEEEEELi128ENS_6half_tEfNS_4arch4Sm90ELb0ELb1ELb1ELb0ELb0ELb0ELb0ELb1ELb1ELb1ELb0ELb0EEENS1_21CollectiveEpilogueFwdINS6_IJSA_SA_SB_EEES9_SE_SG_Li256ELb0ELb1ELb0ELb0EEENS1_30DynamicPersistentTileSchedulerILi256ELi128ELb0ELb1ELb1EEEEEEEEEvNT_6ParamsE)
        /*0128*/ 	.word	0x00000020


	//----- nvinfo : EIATTR_MIN_STACK_SIZE
	.align		4
.L_73:
        /*012c*/ 	.byte	0x04, 0x12
        /*012e*/ 	.short	(.L_75 - .L_74)
	.align		4
.L_74:
        /*0130*/ 	.word	index@(_ZN7cutlass13device_kernelIN5flash11enable_sm90INS1_16FlashAttnFwdSm90INS1_25CollectiveMainloopFwdSm90ILi2EN4cute5tupleIJNS5_1CILi1EEES8_S8_EEENS6_IJNS7_ILi128EEENS7_ILi96EEENS7_ILi192EEEEEELi128ENS_6half_tEfNS_4arch4Sm90ELb0ELb1ELb1ELb1ELb0ELb0ELb0ELb1ELb1ELb1ELb0ELb0EEENS1_21CollectiveEpilogueFwdINS6_IJSA_SA_SB_EEES9_SE_SG_Li256ELb1ELb1ELb0ELb0EEENS1_36VarlenDynamicPersistentTileSchedulerILi128ELi96ELi256ELi128ELb0ELb1ELb1ELb1ELb0ELb1EEEEEEEEEvNT_6ParamsE)
        /*0134*/ 	.word	0x00000050


	//----- nvinfo : EIATTR_MIN_STACK_SIZE
	.align		4
.L_75:
        /*0138*/ 	.byte	0x04, 0x12
        /*013a*/ 	.short	(.L_77 - .L_76)
	.align		4
.L_76:
        /*013c*/ 	.word	index@(_ZN7cutlass13device_kernelIN5flash11enable_sm90INS1_16FlashAttnFwdSm90INS1_25CollectiveMainloopFwdSm90ILi2EN4cute5tupleIJNS5_1CILi1EEES8_S8_EEENS6_IJNS7_ILi128EEENS7_ILi96EEENS7_ILi192EEEEEELi128ENS_6half_tEfNS_4arch4Sm90ELb0ELb1ELb1ELb1ELb0ELb1ELb0ELb1ELb1ELb1ELb0ELb0EEENS1_21CollectiveEpilogueFwdINS6_IJSA_SA_SB_EEES9_SE_SG_Li256ELb1ELb1ELb0ELb0EEENS1_36VarlenDynamicPersistentTileSchedulerILi128ELi96ELi256ELi128ELb0ELb1ELb1ELb1ELb0ELb1EEEEEEEEEvNT_6ParamsE)
        /*0140*/ 	.word	0x00000050


	//----- nvinfo : EIATTR_MIN_STACK_SIZE
	.align		4
.L_77:
        /*0144*/ 	.byte	0x04, 0x12
        /*0146*/ 	.short	(.L_79 - .L_78)
	.align		4
.L_78:
        /*0148*/ 	.word	index@(_ZN7cutlass13device_kernelIN5flash11enable_sm90INS1_16FlashAttnFwdSm90INS1_25CollectiveMainloopFwdSm90ILi2EN4cute5tupleIJNS5_1CILi1EEES8_S8_EEENS6_IJNS7_ILi128EEESA_NS7_ILi192EEEEEELi128ENS_6half_tEfNS_4arch4Sm90ELb1ELb0ELb1ELb0ELb0ELb0ELb0ELb1ELb1ELb1ELb0ELb0EEENS1_21CollectiveEpilogueFwdINS6_IJSA_SA_SA_EEES9_SD_SF_Li256ELb0ELb1ELb0ELb0EEENS1_30DynamicPersistentTileSchedulerILi256ELi128ELb0ELb1ELb1EEEEEEEEEvNT_6ParamsE)
        /*014c*/ 	.word	0x00000028


	//----- nvinfo : EIATTR_MIN_STACK_SIZE
	.align		4
.L_79:
        /*0150*/ 	.byte	0x04, 0x12
        /*0152*/ 	.short	(.L_81 - .L_80)
	.align		4
.L_80:
        /*0154*/ 	.word	index@(_ZN7cutlass13device_kernelIN5flash11enable_sm90INS1_16FlashAttnFwdSm90INS1_25CollectiveMainloopFwdSm90ILi2EN4cute5tupleIJNS5_1CILi1EEES8_S8_EEENS6_IJNS7_ILi128EEESA_NS7_ILi192EEEEEELi128ENS_6half_tEfNS_4arch4Sm90ELb1ELb0ELb1ELb1ELb0ELb0ELb0ELb1ELb1ELb1ELb0ELb0EEENS1_21CollectiveEpilogueFwdINS6_IJSA_SA_SA_EEES9_SD_SF_Li256ELb1ELb1ELb0ELb0EEENS1_36VarlenDynamicPersistentTileSchedulerILi128ELi128ELi256ELi128ELb0ELb1ELb1ELb1ELb1ELb1EEEEEEEEEvNT_6ParamsE)
        /*0158*/ 	.word	0x00000058


	//----- nvinfo : EIATTR_MIN_STACK_SIZE
	.align		4
.L_81:
        /*015c*/ 	.byte	0x04, 0x12
        /*015e*/ 	.short	(.L_83 - .L_82)
	.align		4
.L_82:
        /*0160*/ 	.word	index@(_ZN7cutlass13device_kernelIN5flash11enable_sm90INS1_16FlashAttnFwdSm90INS1_25CollectiveMainloopFwdSm90ILi2EN4cute5tupleIJNS5_1CILi1EEES8_S8_EEENS6_IJNS7_ILi128EEESA_NS7_ILi192EEEEEELi128ENS_6half_tEfNS_4arch4Sm90ELb1ELb0ELb1ELb1ELb0ELb1ELb0ELb1ELb1ELb1ELb0ELb0EEENS1_21CollectiveEpilogueFwdINS6_IJSA_SA_SA_EEES9_SD_SF_Li256ELb1ELb1ELb0ELb0EEENS1_36VarlenDynamicPersistentTileSchedulerILi128ELi128ELi256ELi128ELb0ELb1ELb1ELb1ELb1ELb1EEEEEEEEEvNT_6ParamsE)
        /*0164*/ 	.word	0x00000078
.L_83:


//--------------------- .nv.compat                --------------------------
	.section	.nv.compat,"",@"SHT_CUDA_COMPAT_INFO"
	.align	4
        /*0000*/ 	.byte	0x02, 0x09, 0x01, 0x00, 0x02, 0x02, 0x04, 0x00, 0x02, 0x05, 0x05, 0x00, 0x03, 0x07, 0x01, 0x01
        /*0010*/ 	.byte	0x02, 0x03, 0x01, 0x00, 0x02, 0x06, 0x01, 0x00, 0x04, 0x0b, 0x08, 0x00, 0x00, 0x00, 0x00, 0x00
        /*0020*/ 	.byte	0x00, 0x00, 0x00, 0x00


//--------------------- .nv.info._ZN7cutlass13device_kernelIN5flash11enable_sm90INS1_16FlashAttnFwdSm90INS1_25CollectiveMainloopFwdSm90ILi2EN4cute5tupleIJNS5_1CILi1EEES8_S8_EEENS6_IJNS7_ILi128EEESA_NS7_ILi192EEEEEELi128ENS_6half_tEfNS_4arch4Sm90ELb0ELb0ELb1ELb0ELb0ELb0ELb0ELb1ELb1ELb1ELb0ELb0EEENS1_21CollectiveEpilogueFwdINS6_IJSA_SA_SA_EEES9_SD_SF_Li256ELb0ELb1ELb0ELb0EEENS1_29StaticPersistentTileSchedulerILb0EEEEEEEEEvNT_6ParamsE --------------------------
	.section	.nv.info._ZN7cutlass13device_kernelIN5flash11enable_sm90INS1_16FlashAttnFwdSm90INS1_25CollectiveMainloopFwdSm90ILi2EN4cute5tupleIJNS5_1CILi1EEES8_S8_EEENS6_IJNS7_ILi128EEESA_NS7_ILi192EEEEEELi128ENS_6half_tEfNS_4arch4Sm90ELb0ELb0ELb1ELb0ELb0ELb0ELb0ELb1ELb1ELb1ELb0ELb0EEENS1_21CollectiveEpilogueFwdINS6_IJSA_SA_SA_EEES9_SD_SF_Li256ELb0ELb1ELb0ELb0EEENS1_29StaticPersistentTileSchedulerILb0EEEEEEEEEvNT_6ParamsE,"",@"SHT_CUDA_INFO"
	.sectionflags	@""
	.align	4


	//----- nvinfo : EIATTR_CUDA_API_VERSION
	.align		4
        /*0000*/ 	.byte	0x04, 0x37
        /*0002*/ 	.short	(.L_85 - .L_84)
.L_84:
        /*0004*/ 	.word	0x00000082


	//----- nvinfo : EIATTR_KPARAM_INFO
	.align		4
.L_85:
        /*0008*/ 	.byte	0x04, 0x17
        /*000a*/ 	.short	(.L_87 - .L_86)
.L_86:
        /*000c*/ 	.word	0x00000000
        /*0010*/ 	.short	0x0000
        /*0012*/ 	.short	0x0070
        /*0014*/ 	.byte	0x00, 0xf0, 0x01, 0x28


	//----- nvinfo : EIATTR_SPARSE_MMA_MASK
	.align		4
.L_87:
        /*0018*/ 	.byte	0x03, 0x50
        /*001a*/ 	.short	0x0000


	//----- nvinfo : EIATTR_MAXREG_COUNT
	.align		4
        /*001c*/ 	.byte	0x03, 0x1b
        /*001e*/ 	.short	0x00a8


	//----- nvinfo : EIATTR_NUM_BARRIERS
	.align		4
        /*0020*/ 	.byte	0x02, 0x4c
        /*0022*/ 	.byte	0x09
	.zero		1


	//----- nvinfo : EIATTR_EXTERNS
	.align		4
        /*0024*/ 	.byte	0x04, 0x0f
        /*0026*/ 	.short	(.L_89 - .L_88)


	//   ....[0]....
	.align		4
.L_88:
        /*0028*/ 	.word	index@(__assertfail)


	//----- nvinfo : EIATTR_ANNOTATIONS
	.align		4
.L_89:
        /*002c*/ 	.byte	0x04, 0x55
        /*002e*/ 	.short	(.L_91 - .L_90)


	//   ....[0]....
.L_90:
        /*0030*/ 	.word	0x00000001
        /*0034*/ 	.byte	0x30, 0x09, 0x00, 0x00, 0x01, 0x00, 0x00, 0x00, 0xf0, 0x09, 0x00, 0x00, 0x01, 0x00, 0x00, 0x00
        /* <DEDUP_REMOVED lines=30> */
        /*0224*/ 	.byte	0x60, 0xcb, 0x00, 0x00


	//----- nvinfo : EIATTR_MERCURY_ISA_VERSION
	.align		4
.L_91:
        /*0228*/ 	.byte	0x03, 0x5f
        /*022a*/ 	.short	0x0101


	//----- nvinfo : EIATTR_INT_WARP_WIDE_INSTR_OFFSETS
	.align		4
        /*022c*/ 	.byte	0x04, 0x31
        /*022e*/ 	.short	(.L_93 - .L_92)


	//   ....[0]....
.L_92:
        /*0230*/ 	.word	0x00000120


	//   ....[1]....
        /*0234*/ 	.word	0x00000160


	//   ....[2]....
        /*0238*/ 	.word	0x00000220


	//----- nvinfo : EIATTR_COOP_GROUP_MASK_REGIDS
	.align		4
.L_93:
        /*023c*/ 	.byte	0x04, 0x29
        /*023e*/ 	.short	(.L_95 - .L_94)


	//   ....[0]....
.L_94:
        /*0240*/ 	.word	0xffffffff


	//   ....[1]....
        /*0244*/ 	.word	0xffffffff


	//   ....[2]....
        /*0248*/ 	.word	0xffffffff


	//   ....[3]....
        /*024c*/ 	.word	0xffffffff


	//   ....[4]....
        /*0250*/ 	.word	0xffffffff


	//   ....[5]....
        /*0254*/ 	.word	0xffffffff


	//   ....[6]....
        /*0258*/ 	.word	0xffffffff


	//   ....[7]....
        /*025c*/ 	.word	0xffffffff


	//   ....[8]....
        /*0260*/ 	.word	0xffffffff


	//   ....[9]....
        /*0264*/ 	.word	0xffffffff


	//   ....[10]....
        /*0268*/ 	.word	0xffffffff


	//   ....[11]....
        /*026c*/ 	.word	0xffffffff


	//   ....[12]....
        /*0270*/ 	.word	0xffffffff


	//   ....[13]....
        /*0274*/ 	.word	0xffffffff


	//   ....[14]....
        /*0278*/ 	.word	0xffffffff


	//   ....[15]....
        /*027c*/ 	.word	0xffffffff


	//   ....[16]....
        /*0280*/ 	.word	0xffffffff


	//   ....[17]....
        /*0284*/ 	.word	0xffffffff


	//   ....[18]....
        /*0288*/ 	.word	0xffffffff


	//   ....[19]....
        /*028c*/ 	.word	0xffffffff


	//   ....[20]....
        /*0290*/ 	.word	0xffffffff


	//   ....[21]....
        /*0294*/ 	.word	0xffffffff


	//   ....[22]....
        /*0298*/ 	.word	0xffffffff


	//   ....[23]....
        /*029c*/ 	.word	0xffffffff


	//   ....[24]....
        /*02a0*/ 	.word	0xffffffff


	//   ....[25]....
        /*02a4*/ 	.word	0xffffffff


	//   ....[26]....
        /*02a8*/ 	.word	0xffffffff


	//   ....[27]....
        /*02ac*/ 	.word	0xffffffff


	//   ....[28]....
        /*02b0*/ 	.word	0xffffffff


	//   ....[29]....
        /*02b4*/ 	.word	0xffffffff


	//   ....[30]....
        /*02b8*/ 	.word	0xffffffff


	//   ....[31]....
        /*02bc*/ 	.word	0xffffffff


	//   ....[32]....
        /*02c0*/ 	.word	0xffffffff


	//   ....[33]....
        /*02c4*/ 	.word	0xffffffff


	//   ....[34]....
        /*02c8*/ 	.word	0xffffffff


	//   ....[35]....
        /*02cc*/ 	.word	0xffffffff


	//   ....[36]....
        /*02d0*/ 	.word	0xffffffff


	//   ....[37]....
        /*02d4*/ 	.word	0xffffffff


	//   ....[38]....
        /*02d8*/ 	.word	0xffffffff


	//   ....[39]....
        /*02dc*/ 	.word	0xffffffff


	//   ....[40]....
        /*02e0*/ 	.word	0xffffffff


	//   ....[41]....
        /*02e4*/ 	.word	0xffffffff


	//   ....[42]....
        /*02e8*/ 	.word	0xffffffff


	//   ....[43]....
        /*02ec*/ 	.word	0xffffffff


	//   ....[44]....
        /*02f0*/ 	.word	0xffffffff


	//   ....[45]....
        /*02f4*/ 	.word	0xffffffff


	//   ....[46]....
        /*02f8*/ 	.word	0xffffffff


	//   ....[47]....
        /*02fc*/ 	.word	0xffffffff


	//   ....[48]....
        /*0300*/ 	.word	0xffffffff


	//   ....[49]....
        /*0304*/ 	.word	0xffffffff


	//   ....[50]....
        /*0308*/ 	.word	0x0500000f


	//   ....[51]....
        /*030c*/ 	.word	0x0500000f


	//   ....[52]....
        /*0310*/ 	.word	0x0500000f


	//   ....[53]....
        /*0314*/ 	.word	0x0500000f


	//   ....[54]....
        /*0318*/ 	.word	0x0500000f


	//   ....[55]....
        /*031c*/ 	.word	0x0500000f


	//   ....[56]....
        /*0320*/ 	.word	0x0500000f


	//   ....[57]....
        /*0324*/ 	.word	0x0500000f


	//   ....[58]....
        /*0328*/ 	.word	0x0500000f


	//   ....[59]....
        /*032c*/ 	.word	0x0500000f


	//   ....[60]....
        /*0330*/ 	.word	0x0500000f


	//   ....[61]....
        /*0334*/ 	.word	0x0500000f


	//   ....[62]....
        /*0338*/ 	.word	0x0500000f


	//   ....[63]....
        /*033c*/ 	.word	0x0500000f


	//   ....[64]....
        /*0340*/ 	.word	0x0500000f


	//   ....[65]....
        /*0344*/ 	.word	0x0500000f


	//   ....[66]....
        /*0348*/ 	.word	0x0500000f


	//   ....[67]....
        /*034c*/ 	.word	0x0500000f


	//----- nvinfo : EIATTR_COOP_GROUP_INSTR_OFFSETS
	.align		4
.L_95:
        /*0350*/ 	.byte	0x04, 0x28
        /*0352*/ 	.short	(.L_97 - .L_96)


	//   ....[0]....
.L_96:
        /*0354*/ 	.word	0x00000060


	//   ....[1]....
        /*0358*/ 	.word	0x00000130


	//   ....[2]....
        /*035c*/ 	.word	0x00000230


	//   ....[3]....
        /*0360*/ 	.word	0x000003a0


	//   ....[4]....
        /*0364*/ 	.word	0x00000500


	//   ....[5]....
        /*0368*/ 	.word	0x00000620


	//   ....[6]....
        /*036c*/ 	.word	0x00000780


	//   ....[7]....
        /*0370*/ 	.word	0x00000d60


	//   ....[8]....
        /*0374*/ 	.word	0x00002ab0


	//   ....[9]....
        /*0378*/ 	.word	0x00002b20


	//   ....[10]....
        /*037c*/ 	.word	0x00003160


	//   ....[11]....
        /*0380*/ 	.word	0x000031f0


	//   ....[12]....
        /*0384*/ 	.word	0x000057d0


	//   ....[13]....
        /*0388*/ 	.word	0x00005800


	//   ....[14]....
        /*038c*/ 	.word	0x00005aa0


	//   ....[15]....
        /*0390*/ 	.word	0x00005b40


	//   ....[16]....
        /*0394*/ 	.word	0x00006e70


	//   ....[17]....
        /*0398*/ 	.word	0x00006eb0


	//   ....[18]....
        /*039c*/ 	.word	0x00006fb0


	//   ....[19]....
        /*03a0*/ 	.word	0x00006fc0


	//   ....[20]....
        /*03a4*/ 	.word	0x00008130


	//   ....[21]....
        /*03a8*/ 	.word	0x00008190


	//   ....[22]....
        /*03ac*/ 	.word	0x000081d0


	//   ....[23]....
        /*03b0*/ 	.word	0x00008200


	//   ....[24]....
        /*03b4*/ 	.word	0x00008680


	//   ....[25]....
        /*03b8*/ 	.word	0x000086c0


	//   ....[26]....
        /*03bc*/ 	.word	0x00008790


	//   ....[27]....
        /*03c0*/ 	.word	0x000087b0


	//   ....[28]....
        /*03c4*/ 	.word	0x00008860


	//   ....[29]....
        /*03c8*/ 	.word	0x00008880


	//   ....[30]....
        /*03cc*/ 	.word	0x00008940


	//   ....[31]....
        /*03d0*/ 	.word	0x00008980


	//   ....[32]....
        /*03d4*/ 	.word	0x00009370


	//   ....[33]....
        /*03d8*/ 	.word	0x00009de0


	//   ....[34]....
        /*03dc*/ 	.word	0x00009df0


	//   ....[35]....
        /*03e0*/ 	.word	0x00009e50


	//   ....[36]....
        /*03e4*/ 	.word	0x00009e90


	//   ....[37]....
        /*03e8*/ 	.word	0x00009f60


	//   ....[38]....
        /*03ec*/ 	.word	0x00009fc0


	//   ....[39]....
        /*03f0*/ 	.word	0x0000a060


	//   ....[40]....
        /*03f4*/ 	.word	0x0000a070


	//   ....[41]....
        /*03f8*/ 	.word	0x0000a100


	//   ....[42]....
        /*03fc*/ 	.word	0x0000a110


	//   ....[43]....
        /*0400*/ 	.word	0x0000a1a0


	//   ....[44]....
        /*0404*/ 	.word	0x0000a1b0


	//   ....[45]....
        /*0408*/ 	.word	0x0000a240


	//   ....[46]....
        /*040c*/ 	.word	0x0000a250


	//   ....[47]....
        /*0410*/ 	.word	0x0000a260


	//   ....[48]....
        /*0414*/ 	.word	0x0000a2a0


	//   ....[49]....
        /*0418*/ 	.word	0x0000ca90


	//   ....[50]....
        /*041c*/ 	.word	0x0000cf80


	//   ....[51]....
        /*0420*/ 	.word	0x0000d0f0


	//   ....[52]....
        /*0424*/ 	.word	0x0000d140


	//   ....[53]....
        /*0428*/ 	.word	0x0000d220


	//   ....[54]....
        /*042c*/ 	.word	0x0000d2b0


	//   ....[55]....
        /*0430*/ 	.word	0x0000d3b0


	//   ....[56]....
        /*0434*/ 	.word	0x0000d4d0


	//   ....[57]....
        /*0438*/ 	.word	0x0000d550


	//   ....[58]....
        /*043c*/ 	.word	0x0000d680


	//   ....[59]....
        /*0440*/ 	.word	0x0000d700


	//   ....[60]....
        /*0444*/ 	.word	0x0000d800


	//   ....[61]....
        /*0448*/ 	.word	0x0000d860


	//   ....[62]....
        /*044c*/ 	.word	0x0000d960


	//   ....[63]....
        /*0450*/ 	.word	0x0000d9c0


	//   ....[64]....
        /*0454*/ 	.word	0x0000dab0


	//   ....[65]....
        /*0458*/ 	.word	0x0000db10


	//   ....[66]....
        /*045c*/ 	.word	0x0000dbe0


	//   ....[67]....
        /*0460*/ 	.word	0x0000dfc0


	//----- nvinfo : EIATTR_REG_RECONFIG
	.align		4
.L_97:
        /*0464*/ 	.byte	0x01, 0x54
	.zero		2


	//----- nvinfo : EIATTR_SYSCALL_OFFSETS
	.align		4
        /*0468*/ 	.byte	0x04, 0x46
        /*046a*/ 	.short	(.L_99 - .L_98)


	//   ....[0]....
.L_98:
        /*046c*/ 	.word	0x000010d0


	//   ....[1]....
        /*0470*/ 	.word	0x00008fd0


	//   ....[2]....
        /*0474*/ 	.word	0x00009110


	//   ....[3]....
        /*0478*/ 	.word	0x00009200


	//   ....[4]....
        /*047c*/ 	.word	0x000099b0


	//----- nvinfo : EIATTR_MBARRIER_INSTR_OFFSETS
	.align		4
.L_99:
        /*0480*/ 	.byte	0x04, 0x39
        /*0482*/ 	.short	(.L_101 - .L_100)


	//   ....[0]....
.L_100:
        /*0484*/ 	.word	0x00000250
        /*0488*/ 	.word	0x000000ff
        /*048c*/ 	.word	0x00034800
        /*0490*/ 	.short	0x0100
        /*0492*/ 	.byte	0x08
	.zero		1


	//   ....[1]....
        /*0494*/ 	.word	0x00000260
        /*0498*/ 	.word	0x000000ff
        /*049c*/ 	.word	0x00034820
        /*04a0*/ 	.short	0x0100
        /*04a2*/ 	.byte	0x08
	.zero		1


	//   ....[2]....
        /*04a4*/ 	.word	0x00000350
        /*04a8*/ 	.word	0x000000ff
        /*04ac*/ 	.word	0x00034830
        /*04b0*/ 	.short	0x0100
        /*04b2*/ 	.byte	0x08
	.zero		1


	//   ....[3]....
        /*04b4*/ 	.word	0x00000360
        /*04b8*/ 	.word	0x000000ff
        /*04bc*/ 	.word	0x00034840
        /*04c0*/ 	.short	0x0100
        /*04c2*/ 	.byte	0x08
	.zero		1


	//   ....[4]....
        /*04c4*/ 	.word	0x00000370
        /*04c8*/ 	.word	0x000000ff
        /*04cc*/ 	.word	0x00034838
        /*04d0*/ 	.short	0x0100
        /*04d2*/ 	.byte	0x08
	.zero		1


	//   ....[5]....
        /*04d4*/ 	.word	0x00000380
        /*04d8*/ 	.word	0x000000ff
        /*04dc*/ 	.word	0x00034848
        /*04e0*/ 	.short	0x0100
        /*04e2*/ 	.byte	0x08
	.zero		1


	//   ....[6]....
        /*04e4*/ 	.word	0x000004b0
        /*04e8*/ 	.word	0x000000ff
        /*04ec*/ 	.word	0x00034850
        /*04f0*/ 	.short	0x0100
        /*04f2*/ 	.byte	0x08
	.zero		1


	//   ....[7]....
        /*04f4*/ 	.word	0x000004c0
        /*04f8*/ 	.word	0x000000ff
        /*04fc*/ 	.word	0x00034860
        /*0500*/ 	.short	0x0100
        /*0502*/ 	.byte	0x08
	.zero		1


	//   ....[8]....
        /*0504*/ 	.word	0x000004d0
        /*0508*/ 	.word	0x000000ff
        /*050c*/ 	.word	0x00034858
        /*0510*/ 	.short	0x0100
        /*0512*/ 	.byte	0x08
	.zero		1


	//   ....[9]....
        /*0514*/ 	.word	0x000004e0
        /*0518*/ 	.word	0x000000ff
        /*051c*/ 	.word	0x00034868
        /*0520*/ 	.short	0x0100
        /*0522*/ 	.byte	0x08
	.zero		1


	//   ....[10]....
        /*0524*/ 	.word	0x000005d0
        /*0528*/ 	.word	0x000000ff
        /*052c*/ 	.word	0x00034870
        /*0530*/ 	.short	0x0100
        /*0532*/ 	.byte	0x06
	.zero		1


	//   ....[11]....
        /*0534*/ 	.word	0x000005e0
        /*0538*/ 	.word	0x000000ff
        /*053c*/ 	.word	0x00034880
        /*0540*/ 	.short	0x0100
        /*0542*/ 	.byte	0x06
	.zero		1


	//   ....[12]....
        /*0544*/ 	.word	0x000005f0
        /*0548*/ 	.word	0x000000ff
        /*054c*/ 	.word	0x00034878
        /*0550*/ 	.short	0x0100
        /*0552*/ 	.byte	0x06
	.zero		1


	//   ....[13]....
        /*0554*/ 	.word	0x00000600
        /*0558*/ 	.word	0x000000ff
        /*055c*/ 	.word	0x00034888
        /*0560*/ 	.short	0x0100
        /*0562*/ 	.byte	0x06
	.zero		1


	//   ....[14]....
        /*0564*/ 	.word	0x00000730
        /*0568*/ 	.word	0x000000ff
        /*056c*/ 	.word	0x00034890
        /*0570*/ 	.short	0x0100
        /*0572*/ 	.byte	0x08
	.zero		1


	//   ....[15]....
        /*0574*/ 	.word	0x00000740
        /*0578*/ 	.word	0x000000ff
        /*057c*/ 	.word	0x000348a0
        /*0580*/ 	.short	0x0100
        /*0582*/ 	.byte	0x08
	.zero		1


	//   ....[16]....
        /*0584*/ 	.word	0x00000750
        /*0588*/ 	.word	0x000000ff
        /*058c*/ 	.word	0x00034898
        /*0590*/ 	.short	0x0100
        /*0592*/ 	.byte	0x08
	.zero		1


	//   ....[17]....
        /*0594*/ 	.word	0x00000760
        /*0598*/ 	.word	0x000000ff
        /*059c*/ 	.word	0x000348a8
        /*05a0*/ 	.short	0x0100
        /*05a2*/ 	.byte	0x08
	.zero		1


	//   ....[18]....
        /*05a4*/ 	.word	0x00000890
        /*05a8*/ 	.word	0x000000ff
        /*05ac*/ 	.word	0x000348b0
        /*05b0*/ 	.short	0x0100
        /*05b2*/ 	.byte	0x08
	.zero		1


	//   ....[19]....
        /*05b4*/ 	.word	0x000008a0
        /*05b8*/ 	.word	0x000000ff
        /*05bc*/ 	.word	0x000348c0
        /*05c0*/ 	.short	0x0100
        /*05c2*/ 	.byte	0x08
	.zero		1


	//   ....[20]....
        /*05c4*/ 	.word	0x000008b0
        /*05c8*/ 	.word	0x000000ff
        /*05cc*/ 	.word	0x000348b8
        /*05d0*/ 	.short	0x0100
        /*05d2*/ 	.byte	0x08
	.zero		1


	//   ....[21]....
        /*05d4*/ 	.word	0x000008c0
        /*05d8*/ 	.word	0x000000ff
        /*05dc*/ 	.word	0x000348c8
        /*05e0*/ 	.short	0x0100
        /*05e2*/ 	.byte	0x08
	.zero		1


	//   ....[22]....
        /*05e4*/ 	.word	0x00001110
        /*05e8*/ 	.word	0x000000ff
        /*05ec*/ 	.word	0x00034800
        /*05f0*/ 	.short	0x010a
        /*05f2*/ 	.byte	0x28
	.zero		1


	//   ....[23]....
        /*05f4*/ 	.word	0x00001190
        /*05f8*/ 	.word	0x00000000
        /*05fc*/ 	.word	0x00034830
        /*0600*/ 	.short	0x010a
        /*0602*/ 	.byte	0x3f
	.zero		1


	//   ....[24]....
        /*0604*/ 	.word	0x00001210
        /*0608*/ 	.word	0x00000000
        /*060c*/ 	.word	0x00034830
        /*0610*/ 	.short	0x010a
        /*0612*/ 	.byte	0x3f
	.zero		1


	//   ....[25]....
        /*0614*/ 	.word	0x00002110
        /*0618*/ 	.word	0x00000000
        /*061c*/ 	.word	0x00000000
        /*0620*/ 	.short	0x0101
        /*0622*/ 	.byte	0x3f
	.zero		1


	//   ....[26]....
        /*0624*/ 	.word	0x000040f0
        /*0628*/ 	.word	0x000000ff
        /*062c*/ 	.word	0x00034830
        /*0630*/ 	.short	0x010a
        /*0632*/ 	.byte	0x08
	.zero		1


	//   ....[27]....
        /*0634*/ 	.word	0x00004130
        /*0638*/ 	.word	0x000000ff
        /*063c*/ 	.word	0x00034830
        /*0640*/ 	.short	0x010a
        /*0642*/ 	.byte	0x08
	.zero		1


	//   ....[28]....
        /*0644*/ 	.word	0x00004a10
        /*0648*/ 	.word	0x000000ff
        /*064c*/ 	.word	0x00034850
        /*0650*/ 	.short	0x010a
        /*0652*/ 	.byte	0x09
	.zero		1


	//   ....[29]....
        /*0654*/ 	.word	0x00004a50
        /*0658*/ 	.word	0x000000ff
        /*065c*/ 	.word	0x00034850
        /*0660*/ 	.short	0x010a
        /*0662*/ 	.byte	0x09
	.zero		1


	//   ....[30]....
        /*0664*/ 	.word	0x00006310
        /*0668*/ 	.word	0x00000021
        /*066c*/ 	.word	0x00000000
        /*0670*/ 	.short	0x0101
        /*0672*/ 	.byte	0x3f
	.zero		1


	//   ....[31]....
        /*0674*/ 	.word	0x00006370
        /*0678*/ 	.word	0x0000002a
        /*067c*/ 	.word	0x00000000
        /*0680*/ 	.short	0x0101
        /*0682*/ 	.byte	0x3f
	.zero		1


	//   ....[32]....
        /*0684*/ 	.word	0x00006de0
        /*0688*/ 	.word	0x000000ff
        /*068c*/ 	.word	0x00034850
        /*0690*/ 	.short	0x010a
        /*0692*/ 	.byte	0x0c
	.zero		1


	//   ....[33]....
        /*0694*/ 	.word	0x00006e20
        /*0698*/ 	.word	0x000000ff
        /*069c*/ 	.word	0x00034850
        /*06a0*/ 	.short	0x010a
        /*06a2*/ 	.byte	0x0c
	.zero		1


	//   ....[34]....
        /*06a4*/ 	.word	0x00007a90
        /*06a8*/ 	.word	0x00000069
        /*06ac*/ 	.word	0x00000000
        /*06b0*/ 	.short	0x0101
        /*06b2*/ 	.byte	0x3f
	.zero		1


	//   ....[35]....
        /*06b4*/ 	.word	0x000086a0
        /*06b8*/ 	.word	0x000000ff
        /*06bc*/ 	.word	0x00000000
        /*06c0*/ 	.short	0x0101
        /*06c2*/ 	.byte	0x04
	.zero		1


	//   ....[36]....
        /*06c4*/ 	.word	0x000095a0
        /*06c8*/ 	.word	0x00000000
        /*06cc*/ 	.word	0x00034840
        /*06d0*/ 	.short	0x010a
        /*06d2*/ 	.byte	0x3f
	.zero		1


	//   ....[37]....
        /*06d4*/ 	.word	0x0000a3f0
        /*06d8*/ 	.word	0x000000ff
        /*06dc*/ 	.word	0x00034800
        /*06e0*/ 	.short	0x0107
        /*06e2*/ 	.byte	0x24
	.zero		1


	//   ....[38]....
        /*06e4*/ 	.word	0x0000a460
        /*06e8*/ 	.word	0x000000ff
        /*06ec*/ 	.word	0x00034800
        /*06f0*/ 	.short	0x0101
        /*06f2*/ 	.byte	0x24
	.zero		1


	//   ....[39]....
        /*06f4*/ 	.word	0x0000a490
        /*06f8*/ 	.word	0x000000ff
        /*06fc*/ 	.word	0x00034820
        /*0700*/ 	.short	0x010a
        /*0702*/ 	.byte	0x24
	.zero		1


	//   ....[40]....
        /*0704*/ 	.word	0x0000a7c0
        /*0708*/ 	.word	0x00000003
        /*070c*/ 	.word	0x00034840
        /*0710*/ 	.short	0x010a
        /*0712*/ 	.byte	0x3f
	.zero		1


	//   ....[41]....
        /*0714*/ 	.word	0x0000ac40
        /*0718*/ 	.word	0x00000003
        /*071c*/ 	.word	0x00000060
        /*0720*/ 	.short	0x010a
        /*0722*/ 	.byte	0x3f
	.zero		1


	//   ....[42]....
        /*0724*/ 	.word	0x0000b2a0
        /*0728*/ 	.word	0x00000003
        /*072c*/ 	.word	0x00034840
        /*0730*/ 	.short	0x010a
        /*0732*/ 	.byte	0x3f
	.zero		1


	//   ....[43]....
        /*0734*/ 	.word	0x0000b720
        /*0738*/ 	.word	0x00000002
        /*073c*/ 	.word	0x00000060
        /*0740*/ 	.short	0x010a
        /*0742*/ 	.byte	0x3f
	.zero		1


	//   ....[44]....
        /*0744*/ 	.word	0x0000bcc0
        /*0748*/ 	.word	0x00000002
        /*074c*/ 	.word	0x00034840
        /*0750*/ 	.short	0x010a
        /*0752*/ 	.byte	0x3f
	.zero		1


	//   ....[45]....
        /*0754*/ 	.word	0x0000c140
        /*0758*/ 	.word	0x00000002
        /*075c*/ 	.word	0x00000060
        /*0760*/ 	.short	0x010a
        /*0762*/ 	.byte	0x3f
	.zero		1


	//   ....[46]....
        /*0764*/ 	.word	0x0000c590
        /*0768*/ 	.word	0x00000003
        /*076c*/ 	.word	0x00034860
        /*0770*/ 	.short	0x010a
        /*0772*/ 	.byte	0x3f
	.zero		1


	//   ....[47]....
        /*0774*/ 	.word	0x0000ca10
        /*0778*/ 	.word	0x00000000
        /*077c*/ 	.word	0x00034820
        /*0780*/ 	.short	0x010a
        /*0782*/ 	.byte	0x3f
	.zero		1


	//   ....[48]....
        /*0784*/ 	.word	0x0000cbe0
        /*0788*/ 	.word	0x00000006
        /*078c*/ 	.word	0x00000000
        /*0790*/ 	.short	0x010a
        /*0792*/ 	.byte	0x3f
	.zero		1


	//   ....[49]....
        /*0794*/ 	.word	0x0000cc30
        /*0798*/ 	.word	0x00000003
        /*079c*/ 	.word	0x00000000
        /*07a0*/ 	.short	0x010a
        /*07a2*/ 	.byte	0x3f
	.zero		1


	//   ....[50]....
        /*07a4*/ 	.word	0x0000cc90
        /*07a8*/ 	.word	0x00000012
        /*07ac*/ 	.word	0x00000000
        /*07b0*/ 	.short	0x010a
        /*07b2*/ 	.byte	0x3f
	.zero		1


	//   ....[51]....
        /*07b4*/ 	.word	0x0000ccc0
        /*07b8*/ 	.word	0x00000003
        /*07bc*/ 	.word	0x00000000
        /*07c0*/ 	.short	0x010a
        /*07c2*/ 	.byte	0x3f
	.zero		1


	//   ....[52]....
        /*07c4*/ 	.word	0x0000cd30
        /*07c8*/ 	.word	0x00000003
        /*07cc*/ 	.word	0x00034800
        /*07d0*/ 	.short	0x010a
        /*07d2*/ 	.byte	0x3f
	.zero		1


	//   ....[53]....
        /*07d4*/ 	.word	0x0000cd80
        /*07d8*/ 	.word	0x00000000
        /*07dc*/ 	.word	0x00034830
        /*07e0*/ 	.short	0x010a
        /*07e2*/ 	.byte	0x3f
	.zero		1


	//   ....[54]....
        /*07e4*/ 	.word	0x0000cde0
        /*07e8*/ 	.word	0x0000000c
        /*07ec*/ 	.word	0x00034830
        /*07f0*/ 	.short	0x010a
        /*07f2*/ 	.byte	0x3f
	.zero		1


	//   ....[55]....
        /*07f4*/ 	.word	0x0000ce40
        /*07f8*/ 	.word	0x00000009
        /*07fc*/ 	.word	0x00034850
        /*0800*/ 	.short	0x010a
        /*0802*/ 	.byte	0x3f
	.zero		1


	//   ....[56]....
        /*0804*/ 	.word	0x0000cea0
        /*0808*/ 	.word	0x00000005
        /*080c*/ 	.word	0x00034850
        /*0810*/ 	.short	0x010a
        /*0812*/ 	.byte	0x3f
	.zero		1


	//   ....[57]....
        /*0814*/ 	.word	0x0000d040
        /*0818*/ 	.word	0x00000000
        /*081c*/ 	.word	0x00034840
        /*0820*/ 	.short	0x010a
        /*0822*/ 	.byte	0x3f
	.zero		1


	//   ....[58]....
        /*0824*/ 	.word	0x0000dc60
        /*0828*/ 	.word	0x0000000f
        /*082c*/ 	.word	0x00034820
        /*0830*/ 	.short	0x010a
        /*0832*/ 	.byte	0x3f
	.zero		1


	//   ....[59]....
        /*0834*/ 	.word	0x0000dcb0
        /*0838*/ 	.word	0x00000003
        /*083c*/ 	.word	0x00034840
        /*0840*/ 	.short	0x010a
        /*0842*/ 	.byte	0x3f
	.zero		1


	//   ....[60]....
        /*0844*/ 	.word	0x0000dd00
        /*0848*/ 	.word	0x00000003
        /*084c*/ 	.word	0x00000060
        /*0850*/ 	.short	0x010a
        /*0852*/ 	.byte	0x3f
	.zero		1


	//   ....[61]....
        /*0854*/ 	.word	0x0000dd50
        /*0858*/ 	.word	0x00000003
        /*085c*/ 	.word	0x00034840
        /*0860*/ 	.short	0x010a
        /*0862*/ 	.byte	0x3f
	.zero		1


	//   ....[62]....
        /*0864*/ 	.word	0x0000dda0
        /*0868*/ 	.word	0x00000002
        /*086c*/ 	.word	0x00000060
        /*0870*/ 	.short	0x010a
        /*0872*/ 	.byte	0x3f
	.zero		1


	//   ....[63]....
        /*0874*/ 	.word	0x0000ddf0
        /*0878*/ 	.word	0x00000002
        /*087c*/ 	.word	0x00034840
        /*0880*/ 	.short	0x010a
        /*0882*/ 	.byte	0x3f
	.zero		1


	//   ....[64]....
        /*0884*/ 	.word	0x0000de40
        /*0888*/ 	.word	0x00000002
        /*088c*/ 	.word	0x00000060
        /*0890*/ 	.short	0x010a
        /*0892*/ 	.byte	0x3f
	.zero		1


	//   ....[65]....
        /*0894*/ 	.word	0x0000de90
        /*0898*/ 	.word	0x00000003
        /*089c*/ 	.word	0x00034860
        /*08a0*/ 	.short	0x010a
        /*08a2*/ 	.byte	0x3f
	.zero		1


	//   ....[66]....
        /*08a4*/ 	.word	0x0000dee0
        /*08a8*/ 	.word	0x00000000
        /*08ac*/ 	.word	0x00034820
        /*08b0*/ 	.short	0x010a
        /*08b2*/ 	.byte	0x3f
	.zero		1


	//   ....[67]....
        /*08b4*/ 	.word	0x0000e080
        /*08b8*/ 	.word	0x00000006
        /*08bc*/ 	.word	0x00000000
        /*08c0*/ 	.short	0x010a
        /*08c2*/ 	.byte	0x3f
	.zero		1


	//   ....[68]....
        /*08c4*/ 	.word	0x0000e0d0
        /*08c8*/ 	.word	0x00000003
        /*08cc*/ 	.word	0x00000000
        /*08d0*/ 	.short	0x010a
        /*08d2*/ 	.byte	0x3f
	.zero		1


	//   ....[69]....
        /*08d4*/ 	.word	0x0000e120
        /*08d8*/ 	.word	0x00000012
        /*08dc*/ 	.word	0x00000000
        /*08e0*/ 	.short	0x010a
        /*08e2*/ 	.byte	0x3f
	.zero		1


	//----- nvinfo : EIATTR_NUM_MBARRIERS
	.align		4
.L_101:
        /*08e4*/ 	.byte	0x03, 0x38
        /*08e6*/ 	.short	0x0016


	//----- nvinfo : EIATTR_EXIT_INSTR_OFFSETS
	.align		4
        /*08e8*/ 	.byte	0x04, 0x1c
        /*08ea*/ 	.short	(.L_103 - .L_102)


	//   ....[0]....
.L_102:
        /*08ec*/ 	.word	0x000009e0


	//   ....[1]....
        /*08f0*/ 	.word	0x00008a60


	//   ....[2]....
        /*08f4*/ 	.word	0x0000cd10


	//----- nvinfo : EIATTR_MAX_THREADS
	.align		4
.L_103:
        /*08f8*/ 	.byte	0x04, 0x05
        /*08fa*/ 	.short	(.L_105 - .L_104)
.L_104:
        /*08fc*/ 	.word	0x00000180
        /*0900*/ 	.word	0x00000001
        /*0904*/ 	.word	0x00000001


	//----- nvinfo : EIATTR_CRS_STACK_SIZE
	.align		4
.L_105:
        /*0908*/ 	.byte	0x04, 0x1e
        /*090a*/ 	.short	(.L_107 - .L_106)
.L_106:
        /*090c*/ 	.word	0x00000000


	//----- nvinfo : EIATTR_CBANK_PARAM_SIZE
	.align		4
.L_107:
        /*0910*/ 	.byte	0x03, 0x19
        /*0912*/ 	.short	0x0a70


	//----- nvinfo : EIATTR_PARAM_CBANK
	.align		4
        /*0914*/ 	.byte	0x04, 0x0a
        /*0916*/ 	.short	(.L_109 - .L_108)
	.align		4
.L_108:
        /*0918*/ 	.word	index@(.nv.constant0._ZN7cutlass13device_kernelIN5flash11enable_sm90INS1_16FlashAttnFwdSm90INS1_25CollectiveMainloopFwdSm90ILi2EN4cute5tupleIJNS5_1CILi1EEES8_S8_EEENS6_IJNS7_ILi128EEESA_NS7_ILi192EEEEEELi128ENS_6half_tEfNS_4arch4Sm90ELb0ELb0ELb1ELb0ELb0ELb0ELb0ELb1ELb1ELb1ELb0ELb0EEENS1_21CollectiveEpilogueFwdINS6_IJSA_SA_SA_EEES9_SD_SF_Li256ELb0ELb1ELb0ELb0EEENS1_29StaticPersistentTileSchedulerILb0EEEEEEEEEvNT_6ParamsE)
        /*091c*/ 	.short	0x0210
        /*091e*/ 	.short	0x0a70


	//----- nvinfo : EIATTR_SW_WAR
	.align		4
.L_109:
        /*0920*/ 	.byte	0x04, 0x36
        /*0922*/ 	.short	(.L_111 - .L_110)
.L_110:
        /*0924*/ 	.word	0x00000008
.L_111:


//--------------------- .nv.info._ZN7cutlass13device_kernelIN5flash11enable_sm90INS1_16FlashAttnFwdSm90INS1_25CollectiveMainloopFwdSm90ILi2EN4cute5tupleIJNS5_1CILi2EEENS7_ILi1EEES9_EEENS6_IJNS7_ILi128EEESB_NS7_ILi192EEEEEELi128ENS_6half_tEfNS_4arch4Sm90ELb0ELb0ELb1ELb0ELb0ELb0ELb0ELb1ELb1ELb1ELb0ELb0EEENS1_21CollectiveEpilogueFwdINS6_IJSB_SB_SB_EEESA_SE_SG_Li256ELb0ELb1ELb0ELb0EEENS1_29StaticPersistentTileSchedulerILb0EEEEEEEEEvNT_6ParamsE --------------------------
	.section	.nv.info._ZN7cutlass13device_kernelIN5flash11enable_sm90INS1_16FlashAttnFwdSm90INS1_25CollectiveMainloopFwdSm90ILi2EN4cute5tupleIJNS5_1CILi2EEENS7_ILi1EEES9_EEENS6_IJNS7_ILi128EEESB_NS7_ILi192EEEEEELi128ENS_6half_tEfNS_4arch4Sm90ELb0ELb0ELb1ELb0ELb0ELb0ELb0ELb1ELb1ELb1ELb0ELb0EEENS1_21CollectiveEpilogueFwdINS6_IJSB_SB_SB_EEESA_SE_SG_Li256ELb0ELb1ELb0ELb0EEENS1_29StaticPersistentTileSchedulerILb0EEEEEEEEEvNT_6ParamsE,"",@"SHT_CUDA_INFO"
	.sectionflags	@""
	.align	4


	//----- nvinfo : EIATTR_CUDA_API_VERSION
	.align		4
        /*0000*/ 	.byte	0x04, 0x37
        /*0002*/ 	.short	(.L_113 - .L_112)
.L_112:
        /*0004*/ 	.word	0x00000082


	//----- nvinfo : EIATTR_KPARAM_INFO
	.align		4
.L_113:
        /*0008*/ 	.byte	0x04, 0x17
        /*000a*/ 	.short	(.L_115 - .L_114)
.L_114:
        /*000c*/ 	.word	0x00000000
        /*0010*/ 	.short	0x0000
        /*0012*/ 	.short	0x0070
        /*0014*/ 	.byte	0x00, 0xf0, 0x01, 0x28


	//----- nvinfo : EIATTR_SPARSE_MMA_MASK
	.align		4
.L_115:
        /*0018*/ 	.byte	0x03, 0x50
        /*001a*/ 	.short	0x0000


	//----- nvinfo : EIATTR_MAXREG_COUNT
	.align		4
        /*001c*/ 	.byte	0x03, 0x1b
        /*001e*/ 	.short	0x00a8


	//----- nvinfo : EIATTR_NUM_BARRIERS
	.align		4
        /*0020*/ 	.byte	0x02, 0x4c
        /*0022*/ 	.byte	0x09
	.zero		1


	//----- nvinfo : EIATTR_EXTERNS
	.align		4
        /*0024*/ 	.byte	0x04, 0x0f
        /*0026*/ 	.short	(.L_117 - .L_116)


	//   ....[0]....
	.align		4
.L_116:
        /*0028*/ 	.word	index@(__assertfail)


	//----- nvinfo : EIATTR_ANNOTATIONS
	.align		4
.L_117:
        /*002c*/ 	.byte	0x04, 0x55
        /*002e*/ 	.short	(.L_119 - .L_118)


	//   ....[0]....
.L_118:
        /* <DEDUP_REMOVED lines=31> */


	//----- nvinfo : EIATTR_MERCURY_ISA_VERSION
	.align		4
.L_119:
        /*0208*/ 	.byte	0x03, 0x5f
        /*020a*/ 	.short	0x0101


	//----- nvinfo : EIATTR_INT_WARP_WIDE_INSTR_OFFSETS
	.align		4
        /*020c*/ 	.byte	0x04, 0x31
        /*020e*/ 	.short	(.L_121 - .L_120)


	//   ....[0]....
.L_120:
        /*0210*/ 	.word	0x00000130


	//   ....[1]....
        /*0214*/ 	.word	0x00000170


	//   ....[2]....
        /*0218*/ 	.word	0x000001e0


	//----- nvinfo : EIATTR_COOP_GROUP_MASK_REGIDS
	.align		4
.L_121:
        /*021c*/ 	.byte	0x04, 0x29
        /*021e*/ 	.short	(.L_123 - .L_122)


	//   ....[0]....
.L_122:
        /*0220*/ 	.word	0xffffffff


	//   ....[1]....
        /*0224*/ 	.word	0xffffffff


	//   ....[2]....
        /*0228*/ 	.word	0xffffffff


	//   ....[3]....
        /*022c*/ 	.word	0xffffffff


	//   ....[4]....
        /*0230*/ 	.word	0xffffffff


	//   ....[5]....
        /*0234*/ 	.word	0xffffffff


	//   ....[6]....
        /*0238*/ 	.word	0xffffffff


	//   ....[7]....
        /*023c*/ 	.word	0xffffffff


	//   ....[8]....
        /*0240*/ 	.word	0xffffffff


	//   ....[9]....
        /*0244*/ 	.word	0xffffffff


	//   ....[10]....
        /*0248*/ 	.word	0xffffffff


	//   ....[11]....
        /*024c*/ 	.word	0xffffffff


	//   ....[12]....
        /*0250*/ 	.word	0xffffffff


	//   ....[13]....
        /*0254*/ 	.word	0xffffffff


	//   ....[14]....
        /*0258*/ 	.word	0xffffffff


	//   ....[15]....
        /*025c*/ 	.word	0xffffffff


	//   ....[16]....
        /*0260*/ 	.word	0xffffffff


	//   ....[17]....
        /*0264*/ 	.word	0xffffffff


	//   ....[18]....
        /*0268*/ 	.word	0xffffffff


	//   ....[19]....
        /*026c*/ 	.word	0xffffffff


	//   ....[20]....
        /*0270*/ 	.word	0xffffffff


	//   ....[21]....
        /*0274*/ 	.word	0xffffffff


	//   ....[22]....
        /*0278*/ 	.word	0xffffffff


	//   ....[23]....
        /*027c*/ 	.word	0xffffffff


	//   ....[24]....
        /*0280*/ 	.word	0xffffffff


	//   ....[25]....
        /*0284*/ 	.word	0xffffffff


	//   ....[26]....
        /*0288*/ 	.word	0xffffffff


	//   ....[27]....
        /*028c*/ 	.word	0xffffffff


	//   ....[28]....
        /*0290*/ 	.word	0xffffffff


	//   ....[29]....
        /*0294*/ 	.word	0xffffffff


	//   ....[30]....
        /*0298*/ 	.word	0xffffffff


	//   ....[31]....
        /*029c*/ 	.word	0xffffffff


	//   ....[32]....
        /*02a0*/ 	.word	0xffffffff


	//   ....[33]....
        /*02a4*/ 	.word	0xffffffff


	//   ....[34]....
        /*02a8*/ 	.word	0xffffffff


	//   ....[35]....
        /*02ac*/ 	.word	0xffffffff


	//   ....[36]....
        /*02b0*/ 	.word	0xffffffff


	//   ....[37]....
        /*02b4*/ 	.word	0xffffffff


	//   ....[38]....
        /*02b8*/ 	.word	0xffffffff


	//   ....[39]....
        /*02bc*/ 	.word	0xffffffff


	//   ....[40]....
        /*02c0*/ 	.word	0xffffffff


	//   ....[41]....
        /*02c4*/ 	.word	0xffffffff


	//   ....[42]....
        /*02c8*/ 	.word	0xffffffff


	//   ....[43]....
        /*02cc*/ 	.word	0xffffffff


	//   ....[44]....
        /*02d0*/ 	.word	0xffffffff


	//   ....[45]....
        /*02d4*/ 	.word	0xffffffff


	//   ....[46]....
        /*02d8*/ 	.word	0xffffffff


	//   ....[47]....
        /*02dc*/ 	.word	0xffffffff


	//   ....[48]....
        /*02e0*/ 	.word	0xffffffff


	//   ....[49]....
        /*02e4*/ 	.word	0xffffffff


	//   ....[50]....
        /*02e8*/ 	.word	0xffffffff


	//   ....[51]....
        /*02ec*/ 	.word	0x0500000f


	//   ....[52]....
        /*02f0*/ 	.word	0x0500000f


	//   ....[53]....
        /*02f4*/ 	.word	0x0500000f


	//   ....[54]....
        /*02f8*/ 	.word	0x0500000f


	//   ....[55]....
        /*02fc*/ 	.word	0x0500000f


	//   ....[56]....
        /*0300*/ 	.word	0x0500000f


	//   ....[57]....
        /*0304*/ 	.word	0x0500000f


	//   ....[58]....
        /*0308*/ 	.word	0x0500000f


	//   ....[59]....
        /*030c*/ 	.word	0x0500000f


	//   ....[60]....
        /*0310*/ 	.word	0x0500000f


	//   ....[61]....
        /*0314*/ 	.word	0x0500000f


	//   ....[62]....
        /*0318*/ 	.word	0x0500000f


	//   ....[63]....
        /*031c*/ 	.word	0x0500000f


	//   ....[64]....
        /*0320*/ 	.word	0x0500000f


	//   ....[65]....
        /*0324*/ 	.word	0x0500000f


	//   ....[66]....
        /*0328*/ 	.word	0x0500000f


	//   ....[67]....
        /*032c*/ 	.word	0x0500000f


	//   ....[68]....
        /*0330*/ 	.word	0x0500000f


	//----- nvinfo : EIATTR_COOP_GROUP_INSTR_OFFSETS
	.align		4
.L_123:
        /*0334*/ 	.byte	0x04, 0x28
        /*0336*/ 	.short	(.L_125 - .L_124)


	//   ....[0]....
.L_124:
        /*0338*/ 	.word	0x00000060


	//   ....[1]....
        /*033c*/ 	.word	0x00000140


	//   ....[2]....
        /*0340*/ 	.word	0x00000190


	//   ....[3]....
        /*0344*/ 	.word	0x000003d0


	//   ....[4]....
        /*0348*/ 	.word	0x00000600


	//   ....[5]....
        /*034c*/ 	.word	0x00000830


	//   ....[6]....
        /*0350*/ 	.word	0x00000ac0


	//   ....[7]....
        /*0354*/ 	.word	0x00000dd0


	//   ....[8]....
        /*0358*/ 	.word	0x000012c0


	//   ....[9]....
        /*035c*/ 	.word	0x00002de0


	//   ....[10]....
        /*0360*/ 	.word	0x00002e60


	//   ....[11]....
        /*0364*/ 	.word	0x000034a0


	//   ....[12]....
        /*0368*/ 	.word	0x00003540


	//   ....[13]....
        /*036c*/ 	.word	0x00005ae0


	//   ....[14]....
        /*0370*/ 	.word	0x00005b10


	//   ....[15]....
        /*0374*/ 	.word	0x00005b40


	//   ....[16]....
        /*0378*/ 	.word	0x00005b60


	//   ....[17]....
        /*037c*/ 	.word	0x00007070


	//   ....[18]....
        /*0380*/ 	.word	0x000070a0


	//   ....[19]....
        /*0384*/ 	.word	0x00007160


	//   ....[20]....
        /*0388*/ 	.word	0x00007170


	//   ....[21]....
        /*038c*/ 	.word	0x00008210


	//   ....[22]....
        /*0390*/ 	.word	0x00008240


	//   ....[23]....
        /*0394*/ 	.word	0x00008270


	//   ....[24]....
        /*0398*/ 	.word	0x000082d0


	//   ....[25]....
        /*039c*/ 	.word	0x00008910


	//   ....[26]....
        /*03a0*/ 	.word	0x00008940


	//   ....[27]....
        /*03a4*/ 	.word	0x00008a10


	//   ....[28]....
        /*03a8*/ 	.word	0x00008a30


	//   ....[29]....
        /*03ac*/ 	.word	0x00008ae0


	//   ....[30]....
        /*03b0*/ 	.word	0x00008b00


	//   ....[31]....
        /*03b4*/ 	.word	0x00008bc0


	//   ....[32]....
        /*03b8*/ 	.word	0x00008c00


	//   ....[33]....
        /*03bc*/ 	.word	0x000096c0


	//   ....[34]....
        /*03c0*/ 	.word	0x0000a1f0


	//   ....[35]....
        /*03c4*/ 	.word	0x0000a220


	//   ....[36]....
        /*03c8*/ 	.word	0x0000a310


	//   ....[37]....
        /*03cc*/ 	.word	0x0000a320


	//   ....[38]....
        /*03d0*/ 	.word	0x0000a3d0


	//   ....[39]....
        /*03d4*/ 	.word	0x0000a3e0


	//   ....[40]....
        /*03d8*/ 	.word	0x0000a490


	//   ....[41]....
        /*03dc*/ 	.word	0x0000a4a0


	//   ....[42]....
        /*03e0*/ 	.word	0x0000a550


	//   ....[43]....
        /*03e4*/ 	.word	0x0000a560


	//   ....[44]....
        /*03e8*/ 	.word	0x0000a610


	//   ....[45]....
        /*03ec*/ 	.word	0x0000a620


	//   ....[46]....
        /*03f0*/ 	.word	0x0000a6c0


	//   ....[47]....
        /*03f4*/ 	.word	0x0000a6d0


	//   ....[48]....
        /*03f8*/ 	.word	0x0000a6e0


	//   ....[49]....
        /*03fc*/ 	.word	0x0000a6f0


	//   ....[50]....
        /*0400*/ 	.word	0x0000d310


	//   ....[51]....
        /*0404*/ 	.word	0x0000d820


	//   ....[52]....
        /*0408*/ 	.word	0x0000d990


	//   ....[53]....
        /*040c*/ 	.word	0x0000d9f0


	//   ....[54]....
        /*0410*/ 	.word	0x0000dab0


	//   ....[55]....
        /*0414*/ 	.word	0x0000dbd0


	//   ....[56]....
        /*0418*/ 	.word	0x0000dc30


	//   ....[57]....
        /*041c*/ 	.word	0x0000dd50


	//   ....[58]....
        /*0420*/ 	.word	0x0000ddb0


	//   ....[59]....
        /*0424*/ 	.word	0x0000ded0


	//   ....[60]....
        /*0428*/ 	.word	0x0000df30


	//   ....[61]....
        /*042c*/ 	.word	0x0000e050


	//   ....[62]....
        /*0430*/ 	.word	0x0000e0b0


	//   ....[63]....
        /*0434*/ 	.word	0x0000e1d0


	//   ....[64]....
        /*0438*/ 	.word	0x0000e230


	//   ....[65]....
        /*043c*/ 	.word	0x0000e340


	//   ....[66]....
        /*0440*/ 	.word	0x0000e3a0


	//   ....[67]....
        /*0444*/ 	.word	0x0000e440


	//   ....[68]....
        /*0448*/ 	.word	0x0000e850


	//----- nvinfo : EIATTR_REG_RECONFIG
	.align		4
.L_125:
        /*044c*/ 	.byte	0x01, 0x54
	.zero		2


	//----- nvinfo : EIATTR_SYSCALL_OFFSETS
	.align		4
        /*0450*/ 	.byte	0x04, 0x46
        /*0452*/ 	.short	(.L_127 - .L_126)


	//   ....[0]....
.L_126:
        /*0454*/ 	.word	0x00001630


	//   ....[1]....
        /*0458*/ 	.word	0x000092f0


	//   ....[2]....
        /*045c*/ 	.word	0x00009430


	//   ....[3]....
        /*0460*/ 	.word	0x00009520


	//   ....[4]....
        /*0464*/ 	.word	0x00009da0


	//----- nvinfo : EIATTR_MBARRIER_INSTR_OFFSETS
	.align		4
.L_127:
        /*0468*/ 	.byte	0x04, 0x39
        /*046a*/ 	.short	(.L_129 - .L_128)


	//   ....[0]....
.L_128:
        /*046c*/ 	.word	0x00000270
        /*0470*/ 	.word	0x000000ff
        /*0474*/ 	.word	0x00034800
        /*0478*/ 	.short	0x0100
        /*047a*/ 	.byte	0x08
	.zero		1


	//   ....[1]....
        /*047c*/ 	.word	0x00000280
        /*0480*/ 	.word	0x000000ff
        /*0484*/ 	.word	0x00034820
        /*0488*/ 	.short	0x0100
        /*048a*/ 	.byte	0x08
	.zero		1


	//   ....[2]....
        /*048c*/ 	.word	0x00000370
        /*0490*/ 	.word	0x000000ff
        /*0494*/ 	.word	0x00034830
        /*0498*/ 	.short	0x0100
        /*049a*/ 	.byte	0x08
	.zero		1


	//   ....[3]....
        /*049c*/ 	.word	0x00000380
        /*04a0*/ 	.word	0x000000ff
        /*04a4*/ 	.word	0x00034840
        /*04a8*/ 	.short	0x0100
        /*04aa*/ 	.byte	0x08
	.zero		1


	//   ....[4]....
        /*04ac*/ 	.word	0x00000390
        /*04b0*/ 	.word	0x000000ff
        /*04b4*/ 	.word	0x00034838
        /*04b8*/ 	.short	0x0100
        /*04ba*/ 	.byte	0x08
	.zero		1


	//   ....[5]....
        /*04bc*/ 	.word	0x000003a0
        /*04c0*/ 	.word	0x000000ff
        /*04c4*/ 	.word	0x00034848
        /*04c8*/ 	.short	0x0100
        /*04ca*/ 	.byte	0x08
	.zero		1


	//   ....[6]....
        /*04cc*/ 	.word	0x000005b0
        /*04d0*/ 	.word	0x000000ff
        /*04d4*/ 	.word	0x00034850
        /*04d8*/ 	.short	0x0100
        /*04da*/ 	.byte	0x08
	.zero		1


	//   ....[7]....
        /*04dc*/ 	.word	0x000005c0
        /*04e0*/ 	.word	0x000000ff
        /*04e4*/ 	.word	0x00034860
        /*04e8*/ 	.short	0x0100
        /*04ea*/ 	.byte	0x08
	.zero		1


	//   ....[8]....
        /*04ec*/ 	.word	0x000005d0
        /*04f0*/ 	.word	0x000000ff
        /*04f4*/ 	.word	0x00034858
        /*04f8*/ 	.short	0x0100
        /*04fa*/ 	.byte	0x08
	.zero		1


	//   ....[9]....
        /*04fc*/ 	.word	0x000005e0
        /*0500*/ 	.word	0x000000ff
        /*0504*/ 	.word	0x00034868
        /*0508*/ 	.short	0x0100
        /*050a*/ 	.byte	0x08
	.zero		1


	//   ....[10]....
        /*050c*/ 	.word	0x000007e0
        /*0510*/ 	.word	0x000000ff
        /*0514*/ 	.word	0x00034870
        /*0518*/ 	.short	0x0100
        /*051a*/ 	.byte	0x08
	.zero		1


	//   ....[11]....
        /*051c*/ 	.word	0x000007f0
        /*0520*/ 	.word	0x000000ff
        /*0524*/ 	.word	0x00034880
        /*0528*/ 	.short	0x0100
        /*052a*/ 	.byte	0x08
	.zero		1


	//   ....[12]....
        /*052c*/ 	.word	0x00000800
        /*0530*/ 	.word	0x000000ff
        /*0534*/ 	.word	0x00034878
        /*0538*/ 	.short	0x0100
        /*053a*/ 	.byte	0x08
	.zero		1


	//   ....[13]....
        /*053c*/ 	.word	0x00000810
        /*0540*/ 	.word	0x000000ff
        /*0544*/ 	.word	0x00034888
        /*0548*/ 	.short	0x0100
        /*054a*/ 	.byte	0x08
	.zero		1


	//   ....[14]....
        /*054c*/ 	.word	0x00000a70
        /*0550*/ 	.word	0x000000ff
        /*0554*/ 	.word	0x00034890
        /*0558*/ 	.short	0x0100
        /*055a*/ 	.byte	0x08
	.zero		1


	//   ....[15]....
        /*055c*/ 	.word	0x00000a80
        /*0560*/ 	.word	0x000000ff
        /*0564*/ 	.word	0x000348a0
        /*0568*/ 	.short	0x0100
        /*056a*/ 	.byte	0x08
	.zero		1


	//   ....[16]....
        /*056c*/ 	.word	0x00000a90
        /*0570*/ 	.word	0x000000ff
        /*0574*/ 	.word	0x00034898
        /*0578*/ 	.short	0x0100
        /*057a*/ 	.byte	0x08
	.zero		1


	//   ....[17]....
        /*057c*/ 	.word	0x00000aa0
        /*0580*/ 	.word	0x000000ff
        /*0584*/ 	.word	0x000348a8
        /*0588*/ 	.short	0x0100
        /*058a*/ 	.byte	0x08
	.zero		1


	//   ....[18]....
        /*058c*/ 	.word	0x00000d30
        /*0590*/ 	.word	0x000000ff
        /*0594*/ 	.word	0x000348b0
        /*0598*/ 	.short	0x0100
        /*059a*/ 	.byte	0x08
	.zero		1


	//   ....[19]....
        /*059c*/ 	.word	0x00000d40
        /*05a0*/ 	.word	0x000000ff
        /*05a4*/ 	.word	0x000348c0
        /*05a8*/ 	.short	0x0100
        /*05aa*/ 	.byte	0x08
	.zero		1


	//   ....[20]....
        /*05ac*/ 	.word	0x00000d50
        /*05b0*/ 	.word	0x000000ff
        /*05b4*/ 	.word	0x000348b8
        /*05b8*/ 	.short	0x0100
        /*05ba*/ 	.byte	0x08
	.zero		1


	//   ....[21]....
        /*05bc*/ 	.word	0x00000d60
        /*05c0*/ 	.word	0x000000ff
        /*05c4*/ 	.word	0x000348c8
        /*05c8*/ 	.short	0x0100
        /*05ca*/ 	.byte	0x08
	.zero		1


	//   ....[22]....
        /*05cc*/ 	.word	0x00001670
        /*05d0*/ 	.word	0x000000ff
        /*05d4*/ 	.word	0x00034800
        /*05d8*/ 	.short	0x010a
        /*05da*/ 	.byte	0x28
	.zero		1


	//   ....[23]....
        /*05dc*/ 	.word	0x00001710
        /*05e0*/ 	.word	0x00000000
        /*05e4*/ 	.word	0x00034830
        /*05e8*/ 	.short	0x010a
        /*05ea*/ 	.byte	0x3f
	.zero		1


	//   ....[24]....
        /*05ec*/ 	.word	0x00001750
        /*05f0*/ 	.word	0x00000000
        /*05f4*/ 	.word	0x00034830
        /*05f8*/ 	.short	0x010a
        /*05fa*/ 	.byte	0x3f
	.zero		1


	//   ....[25]....
        /*05fc*/ 	.word	0x00003b10
        /*0600*/ 	.word	0x00000003
        /*0604*/ 	.word	0x00000000
        /*0608*/ 	.short	0x0101
        /*060a*/ 	.byte	0x3f
	.zero		1


	//   ....[26]....
        /*060c*/ 	.word	0x00004280
        /*0610*/ 	.word	0x000000ff
        /*0614*/ 	.word	0x00034830
        /*0618*/ 	.short	0x010a
        /*061a*/ 	.byte	0x08
	.zero		1


	//   ....[27]....
        /*061c*/ 	.word	0x000042c0
        /*0620*/ 	.word	0x000000ff
        /*0624*/ 	.word	0x00034830
        /*0628*/ 	.short	0x010a
        /*062a*/ 	.byte	0x08
	.zero		1


	//   ....[28]....
        /*062c*/ 	.word	0x00004ba0
        /*0630*/ 	.word	0x000000ff
        /*0634*/ 	.word	0x00034850
        /*0638*/ 	.short	0x010a
        /*063a*/ 	.byte	0x09
	.zero		1


	//   ....[29]....
        /*063c*/ 	.word	0x00004be0
        /*0640*/ 	.word	0x000000ff
        /*0644*/ 	.word	0x00034850
        /*0648*/ 	.short	0x010a
        /*064a*/ 	.byte	0x09
	.zero		1


	//   ....[30]....
        /*064c*/ 	.word	0x00006660
        /*0650*/ 	.word	0x00000003
        /*0654*/ 	.word	0x00000000
        /*0658*/ 	.short	0x0101
        /*065a*/ 	.byte	0x3f
	.zero		1


	//   ....[31]....
        /*065c*/ 	.word	0x00006970
        /*0660*/ 	.word	0x0000002e
        /*0664*/ 	.word	0x00000000
        /*0668*/ 	.short	0x0101
        /*066a*/ 	.byte	0x3f
	.zero		1


	//   ....[32]....
        /*066c*/ 	.word	0x00006fc0
        /*0670*/ 	.word	0x000000ff
        /*0674*/ 	.word	0x00034850
        /*0678*/ 	.short	0x010a
        /*067a*/ 	.byte	0x09
	.zero		1


	//   ....[33]....
        /*067c*/ 	.word	0x00007000
        /*0680*/ 	.word	0x000000ff
        /*0684*/ 	.word	0x00034850
        /*0688*/ 	.short	0x010a
        /*068a*/ 	.byte	0x09
	.zero		1


	//   ....[34]....
        /*068c*/ 	.word	0x000077d0
        /*0690*/ 	.word	0x00000006
        /*0694*/ 	.word	0x00000000
        /*0698*/ 	.short	0x0101
        /*069a*/ 	.byte	0x3f
	.zero		1


	//   ....[35]....
        /*069c*/ 	.word	0x000088f0
        /*06a0*/ 	.word	0x000000ff
        /*06a4*/ 	.word	0x00000000
        /*06a8*/ 	.short	0x0101
        /*06aa*/ 	.byte	0x05
	.zero		1


	//   ....[36]....
        /*06ac*/ 	.word	0x00008950
        /*06b0*/ 	.word	0x000000ff
        /*06b4*/ 	.word	0x00000000
        /*06b8*/ 	.short	0x0101
        /*06ba*/ 	.byte	0x04
	.zero		1


	//   ....[37]....
        /*06bc*/ 	.word	0x000098d0
        /*06c0*/ 	.word	0x00000002
        /*06c4*/ 	.word	0x00034840
        /*06c8*/ 	.short	0x010a
        /*06ca*/ 	.byte	0x3f
	.zero		1


	//   ....[38]....
        /*06cc*/ 	.word	0x0000a860
        /*06d0*/ 	.word	0x000000ff
        /*06d4*/ 	.word	0x00034800
        /*06d8*/ 	.short	0x0107
        /*06da*/ 	.byte	0x24
	.zero		1


	//   ....[39]....
        /*06dc*/ 	.word	0x0000a8d0
        /*06e0*/ 	.word	0x000000ff
        /*06e4*/ 	.word	0x00034800
        /*06e8*/ 	.short	0x0101
        /*06ea*/ 	.byte	0x24
	.zero		1


	//   ....[40]....
        /*06ec*/ 	.word	0x0000a8f0
        /*06f0*/ 	.word	0x000000ff
        /*06f4*/ 	.word	0x00034820
        /*06f8*/ 	.short	0x010a
        /*06fa*/ 	.byte	0x24
	.zero		1


	//   ....[41]....
        /*06fc*/ 	.word	0x0000ac00
        /*0700*/ 	.word	0x00000003
        /*0704*/ 	.word	0x00034840
        /*0708*/ 	.short	0x010a
        /*070a*/ 	.byte	0x3f
	.zero		1


	//   ....[42]....
        /*070c*/ 	.word	0x0000b140
        /*0710*/ 	.word	0x00000002
        /*0714*/ 	.word	0x00034860
        /*0718*/ 	.short	0x010a
        /*071a*/ 	.byte	0x3f
	.zero		1


	//   ....[43]....
        /*071c*/ 	.word	0x0000b800
        /*0720*/ 	.word	0x00000003
        /*0724*/ 	.word	0x00034840
        /*0728*/ 	.short	0x010a
        /*072a*/ 	.byte	0x3f
	.zero		1


	//   ....[44]....
        /*072c*/ 	.word	0x0000bd40
        /*0730*/ 	.word	0x00000002
        /*0734*/ 	.word	0x00034860
        /*0738*/ 	.short	0x010a
        /*073a*/ 	.byte	0x3f
	.zero		1


	//   ....[45]....
        /*073c*/ 	.word	0x0000c360
        /*0740*/ 	.word	0x00000003
        /*0744*/ 	.word	0x00034840
        /*0748*/ 	.short	0x010a
        /*074a*/ 	.byte	0x3f
	.zero		1


	//   ....[46]....
        /*074c*/ 	.word	0x0000c890
        /*0750*/ 	.word	0x00000002
        /*0754*/ 	.word	0x00034860
        /*0758*/ 	.short	0x010a
        /*075a*/ 	.byte	0x3f
	.zero		1


	//   ....[47]....
        /*075c*/ 	.word	0x0000cd30
        /*0760*/ 	.word	0x00000000
        /*0764*/ 	.word	0x00034860
        /*0768*/ 	.short	0x010a
        /*076a*/ 	.byte	0x3f
	.zero		1


	//   ....[48]....
        /*076c*/ 	.word	0x0000d290
        /*0770*/ 	.word	0x00000000
        /*0774*/ 	.word	0x00034820
        /*0778*/ 	.short	0x010a
        /*077a*/ 	.byte	0x3f
	.zero		1


	//   ....[49]....
        /*077c*/ 	.word	0x0000d4a0
        /*0780*/ 	.word	0x00000006
        /*0784*/ 	.word	0x00000000
        /*0788*/ 	.short	0x010a
        /*078a*/ 	.byte	0x3f
	.zero		1


	//   ....[50]....
        /*078c*/ 	.word	0x0000d4d0
        /*0790*/ 	.word	0x00000007
        /*0794*/ 	.word	0x00000000
        /*0798*/ 	.short	0x010a
        /*079a*/ 	.byte	0x3f
	.zero		1


	//   ....[51]....
        /*079c*/ 	.word	0x0000d530
        /*07a0*/ 	.word	0x00000004
        /*07a4*/ 	.word	0x00000000
        /*07a8*/ 	.short	0x010a
        /*07aa*/ 	.byte	0x3f
	.zero		1


	//   ....[52]....
        /*07ac*/ 	.word	0x0000d560
        /*07b0*/ 	.word	0x00000003
        /*07b4*/ 	.word	0x00000000
        /*07b8*/ 	.short	0x010a
        /*07ba*/ 	.byte	0x3f
	.zero		1


	//   ....[53]....
        /*07bc*/ 	.word	0x0000d5d0
        /*07c0*/ 	.word	0x00000003
        /*07c4*/ 	.word	0x00034800
        /*07c8*/ 	.short	0x010a
        /*07ca*/ 	.byte	0x3f
	.zero		1


	//   ....[54]....
        /*07cc*/ 	.word	0x0000d620
        /*07d0*/ 	.word	0x00000000
        /*07d4*/ 	.word	0x00034830
        /*07d8*/ 	.short	0x010a
        /*07da*/ 	.byte	0x3f
	.zero		1


	//   ....[55]....
        /*07dc*/ 	.word	0x0000d680
        /*07e0*/ 	.word	0x0000000c
        /*07e4*/ 	.word	0x00034830
        /*07e8*/ 	.short	0x010a
        /*07ea*/ 	.byte	0x3f
	.zero		1


	//   ....[56]....
        /*07ec*/ 	.word	0x0000d6e0
        /*07f0*/ 	.word	0x00000009
        /*07f4*/ 	.word	0x00034850
        /*07f8*/ 	.short	0x010a
        /*07fa*/ 	.byte	0x3f
	.zero		1


	//   ....[57]....
        /*07fc*/ 	.word	0x0000d740
        /*0800*/ 	.word	0x00000005
        /*0804*/ 	.word	0x00034850
        /*0808*/ 	.short	0x010a
        /*080a*/ 	.byte	0x3f
	.zero		1


	//   ....[58]....
        /*080c*/ 	.word	0x0000d8e0
        /*0810*/ 	.word	0x00000002
        /*0814*/ 	.word	0x00034840
        /*0818*/ 	.short	0x010a
        /*081a*/ 	.byte	0x3f
	.zero		1


	//   ....[59]....
        /*081c*/ 	.word	0x0000e4f0
        /*0820*/ 	.word	0x00000003
        /*0824*/ 	.word	0x00034820
        /*0828*/ 	.short	0x010a
        /*082a*/ 	.byte	0x3f
	.zero		1


	//   ....[60]....
        /*082c*/ 	.word	0x0000e540
        /*0830*/ 	.word	0x00000003
        /*0834*/ 	.word	0x00034840
        /*0838*/ 	.short	0x010a
        /*083a*/ 	.byte	0x3f
	.zero		1


	//   ....[61]....
        /*083c*/ 	.word	0x0000e590
        /*0840*/ 	.word	0x00000002
        /*0844*/ 	.word	0x00034860
        /*0848*/ 	.short	0x010a
        /*084a*/ 	.byte	0x3f
	.zero		1


	//   ....[62]....
        /*084c*/ 	.word	0x0000e5e0
        /*0850*/ 	.word	0x00000003
        /*0854*/ 	.word	0x00034840
        /*0858*/ 	.short	0x010a
        /*085a*/ 	.byte	0x3f
	.zero		1


	//   ....[63]....
        /*085c*/ 	.word	0x0000e630
        /*0860*/ 	.word	0x00000002
        /*0864*/ 	.word	0x00034860
        /*0868*/ 	.short	0x010a
        /*086a*/ 	.byte	0x3f
	.zero		1


	//   ....[64]....
        /*086c*/ 	.word	0x0000e680
        /*0870*/ 	.word	0x00000003
        /*0874*/ 	.word	0x00034840
        /*0878*/ 	.short	0x010a
        /*087a*/ 	.byte	0x3f
	.zero		1


	//   ....[65]....
        /*087c*/ 	.word	0x0000e6d0
        /*0880*/ 	.word	0x00000002
        /*0884*/ 	.word	0x00034860
        /*0888*/ 	.short	0x010a
        /*088a*/ 	.byte	0x3f
	.zero		1


	//   ....[66]....
        /*088c*/ 	.word	0x0000e720
        /*0890*/ 	.word	0x00000000
        /*0894*/ 	.word	0x00034860
        /*0898*/ 	.short	0x010a
        /*089a*/ 	.byte	0x3f
	.zero		1


	//   ....[67]....
        /*089c*/ 	.word	0x0000e770
        /*08a0*/ 	.word	0x00000000
        /*08a4*/ 	.word	0x00034820
        /*08a8*/ 	.short	0x010a
        /*08aa*/ 	.byte	0x3f
	.zero		1


	//   ....[68]....
        /*08ac*/ 	.word	0x0000e910
        /*08b0*/ 	.word	0x00000006
        /*08b4*/ 	.word	0x00000000
        /*08b8*/ 	.short	0x010a
        /*08ba*/ 	.byte	0x3f
	.zero		1


	//   ....[69]....
        /*08bc*/ 	.word	0x0000e960
        /*08c0*/ 	.word	0x00000007
        /*08c4*/ 	.word	0x00000000
        /*08c8*/ 	.short	0x010a
        /*08ca*/ 	.byte	0x3f
	.zero		1


	//   ....[70]....
        /*08cc*/ 	.word	0x0000e9b0
        /*08d0*/ 	.word	0x00000004
        /*08d4*/ 	.word	0x00000000
        /*08d8*/ 	.short	0x010a
        /*08da*/ 	.byte	0x3f
	.zero		1


	//----- nvinfo : EIATTR_NUM_MBARRIERS
	.align		4
.L_129:
        /*08dc*/ 	.byte	0x03, 0x38
        /*08de*/ 	.short	0x0016


	//----- nvinfo : EIATTR_EXIT_INSTR_OFFSETS
	.align		4
        /*08e0*/ 	.byte	0x04, 0x1c
        /*08e2*/ 	.short	(.L_131 - .L_130)


	//   ....[0]....
.L_130:
        /*08e4*/ 	.word	0x00000f20


	//   ....[1]....
        /*08e8*/ 	.word	0x00008ce0


	//   ....[2]....
        /*08ec*/ 	.word	0x0000d5b0


	//----- nvinfo : EIATTR_MAX_THREADS
	.align		4
.L_131:
        /*08f0*/ 	.byte	0x04, 0x05
        /*08f2*/ 	.short	(.L_133 - .L_132)
.L_132:
        /*08f4*/ 	.word	0x00000180
        /*08f8*/ 	.word	0x00000001
        /*08fc*/ 	.word	0x00000001


	//----- nvinfo : EIATTR_CRS_STACK_SIZE
	.align		4
.L_133:
        /*0900*/ 	.byte	0x04, 0x1e
        /*0902*/ 	.short	(.L_135 - .L_134)
.L_134:
        /*0904*/ 	.word	0x00000000


	//----- nvinfo : EIATTR_CBANK_PARAM_SIZE
	.align		4
.L_135:
        /*0908*/ 	.byte	0x03, 0x19
        /*090a*/ 	.short	0x0a70


	//----- nvinfo : EIATTR_PARAM_CBANK
	.align		4
        /*090c*/ 	.byte	0x04, 0x0a
        /*090e*/ 	.short	(.L_137 - .L_136)
	.align		4
.L_136:
        /*0910*/ 	.word	index@(.nv.constant0._ZN7cutlass13device_kernelIN5flash11enable_sm90INS1_16FlashAttnFwdSm90INS1_25CollectiveMainloopFwdSm90ILi2EN4cute5tupleIJNS5_1CILi2EEENS7_ILi1EEES9_EEENS6_IJNS7_ILi128EEESB_NS7_ILi192EEEEEELi128ENS_6half_tEfNS_4arch4Sm90ELb0ELb0ELb1ELb0ELb0ELb0ELb0ELb1ELb1ELb1ELb0ELb0EEENS1_21CollectiveEpilogueFwdINS6_IJSB_SB_SB_EEESA_SE_SG_Li256ELb0ELb1ELb0ELb0EEENS1_29StaticPersistentTileSchedulerILb0EEEEEEEEEvNT_6ParamsE)
        /*0914*/ 	.short	0x0210
        /*0916*/ 	.short	0x0a70


	//----- nvinfo : EIATTR_SW_WAR
	.align		4
.L_137:
        /*0918*/ 	.byte	0x04, 0x36
        /*091a*/ 	.short	(.L_139 - .L_138)
.L_138:
        /*091c*/ 	.word	0x00000008
.L_139:


//--------------------- .nv.info._ZN7cutlass13device_kernelIN5flash11enable_sm90INS1_16FlashAttnFwdSm90INS1_25CollectiveMainloopFwdSm90ILi2EN4cute5tupleIJNS5_1CILi1EEES8_S8_EEENS6_IJNS7_ILi128EEESA_NS7_ILi192EEEEEELi128ENS_6half_tEfNS_4arch4Sm90ELb0ELb0ELb1ELb1ELb0ELb0ELb0ELb1ELb1ELb1ELb0ELb0EEENS1_21CollectiveEpilogueFwdINS6_IJSA_SA_SA_EEES9_SD_SF_Li256ELb1ELb1ELb0ELb0EEENS1_36VarlenDynamicPersistentTileSchedulerILi128ELi128ELi256ELi128ELb0ELb1ELb1ELb0ELb1ELb1EEEEEEEEEvNT_6ParamsE --------------------------
	.section	.nv.info._ZN7cutlass13device_kernelIN5flash11enable_sm90INS1_16FlashAttnFwdSm90INS1_25CollectiveMainloopFwdSm90ILi2EN4cute5tupleIJNS5_1CILi1EEES8_S8_EEENS6_IJNS7_ILi128EEESA_NS7_ILi192EEEEEELi128ENS_6half_tEfNS_4arch4Sm90ELb0ELb0ELb1ELb1ELb0ELb0ELb0ELb1ELb1ELb1ELb0ELb0EEENS1_21CollectiveEpilogueFwdINS6_IJSA_SA_SA_EEES9_SD_SF_Li256ELb1ELb1ELb0ELb0EEENS1_36VarlenDynamicPersistentTileSchedulerILi128ELi128ELi256ELi128ELb0ELb1ELb1ELb0ELb1ELb1EEEEEEEEEvNT_6ParamsE,"",@"SHT_CUDA_INFO"
	.sectionflags	@""
	.align	4


	//----- nvinfo : EIATTR_CUDA_API_VERSION
	.align		4
        /*0000*/ 	.byte	0x04, 0x37
        /*0002*/ 	.short	(.L_141 - .L_140)
.L_140:
        /*0004*/ 	.word	0x00000082


	//----- nvinfo : EIATTR_KPARAM_INFO
	.align		4
.L_141:
        /*0008*/ 	.byte	0x04, 0x17
        /*000a*/ 	.short	(.L_143 - .L_142)
.L_142:
        /*000c*/ 	.word	0x00000000
        /*0010*/ 	.short	0x0000
        /*0012*/ 	.short	0x0070
        /*0014*/ 	.byte	0x00, 0xf0, 0x01, 0x2a


	//----- nvinfo : EIATTR_SPARSE_MMA_MASK
	.align		4
.L_143:
        /*0018*/ 	.byte	0x03, 0x50
        /*001a*/ 	.short	0x0000


	//----- nvinfo : EIATTR_MAXREG_COUNT
	.align		4
        /*001c*/ 	.byte	0x03, 0x1b
        /*001e*/ 	.short	0x00a8


	//----- nvinfo : EIATTR_NUM_BARRIERS
	.align		4
        /*0020*/ 	.byte	0x02, 0x4c
        /*0022*/ 	.byte	0x09
	.zero		1


	//----- nvinfo : EIATTR_EXTERNS
	.align		4
        /*0024*/ 	.byte	0x04, 0x0f
        /*0026*/ 	.short	(.L_145 - .L_144)


	//   ....[0]....
	.align		4
.L_144:
        /*0028*/ 	.word	index@(__assertfail)


	//----- nvinfo : EIATTR_ANNOTATIONS
	.align		4
.L_145:
        /*002c*/ 	.byte	0x04, 0x55
        /*002e*/ 	.short	(.L_147 - .L_146)


	//   ....[0]....
.L_146:
        /* <DEDUP_REMOVED lines=75> */
        /*04d4*/ 	.byte	0x10, 0x06, 0x01, 0x00, 0x01, 0x00, 0x00, 0x00, 0x00, 0x12, 0x01, 0x00


	//----- nvinfo : EIATTR_MERCURY_ISA_VERSION
	.align		4
.L_147:
        /*04e0*/ 	.byte	0x03, 0x5f
        /*04e2*/ 	.short	0x0101


	//----- nvinfo : EIATTR_UNUSED_LOAD_BYTE_OFFSET
	.align		4
        /*04e4*/ 	.byte	0x04, 0x44
        /*04e6*/ 	.short	(.L_149 - .L_148)


	//   ....[0]....
.L_148:
        /*04e8*/ 	.word	0x00000a10
        /*04ec*/ 	.word	0x0000fff0


	//   ....[1]....
        /*04f0*/ 	.word	0x00007de0
        /*04f4*/ 	.word	0x0000fff0


	//----- nvinfo : EIATTR_INT_WARP_WIDE_INSTR_OFFSETS
	.align		4
.L_149:
        /*04f8*/ 	.byte	0x04, 0x31
        /*04fa*/ 	.short	(.L_151 - .L_150)


	//   ....[0]....
.L_150:
        /*04fc*/ 	.word	0x00000130


	//   ....[1]....
        /*0500*/ 	.word	0x00000170


	//   ....[2]....
        /*0504*/ 	.word	0x000001e0


	//   ....[3]....
        /*0508*/ 	.word	0x0000b1c0


	//   ....[4]....
        /*050c*/ 	.word	0x0000b260


	//   ....[5]....
        /*0510*/ 	.word	0x0000ef00


	//   ....[6]....
        /*0514*/ 	.word	0x0000ef70


	//----- nvinfo : EIATTR_COOP_GROUP_MASK_REGIDS
	.align		4
.L_151:
        /*0518*/ 	.byte	0x04, 0x29
        /*051a*/ 	.short	(.L_153 - .L_152)


	//   ....[0]....
.L_152:
        /*051c*/ 	.word	0xffffffff


	//   ....[1]....
        /*0520*/ 	.word	0xffffffff


	//   ....[2]....
        /*0524*/ 	.word	0xffffffff


	//   ....[3]....
        /*0528*/ 	.word	0xffffffff


	//   ....[4]....
        /*052c*/ 	.word	0xffffffff


	//   ....[5]....
        /*0530*/ 	.word	0xffffffff


	//   ....[6]....
        /*0534*/ 	.word	0xffffffff


	//   ....[7]....
        /*0538*/ 	.word	0xffffffff


	//   ....[8]....
        /*053c*/ 	.word	0xffffffff


	//   ....[9]....
        /*0540*/ 	.word	0xffffffff


	//   ....[10]....
        /*0544*/ 	.word	0xffffffff


	//   ....[11]....
        /*0548*/ 	.word	0xffffffff


	//   ....[12]....
        /*054c*/ 	.word	0xffffffff


	//   ....[13]....
        /*0550*/ 	.word	0xffffffff


	//   ....[14]....
        /*0554*/ 	.word	0xffffffff


	//   ....[15]....
        /*0558*/ 	.word	0xffffffff


	//   ....[16]....
        /*055c*/ 	.word	0xffffffff


	//   ....[17]....
        /*0560*/ 	.word	0xffffffff


	//   ....[18]....
        /*0564*/ 	.word	0xffffffff


	//   ....[19]....
        /*0568*/ 	.word	0xffffffff


	//   ....[20]....
        /*056c*/ 	.word	0xffffffff


	//   ....[21]....
        /*0570*/ 	.word	0xffffffff


	//   ....[22]....
        /*0574*/ 	.word	0xffffffff


	//   ....[23]....
        /*0578*/ 	.word	0xffffffff


	//   ....[24]....
        /*057c*/ 	.word	0xffffffff


	//   ....[25]....
        /*0580*/ 	.word	0xffffffff


	//   ....[26]....
        /*0584*/ 	.word	0xffffffff


	//   ....[27]....
        /*0588*/ 	.word	0xffffffff


	//   ....[28]....
        /*058c*/ 	.word	0xffffffff


	//   ....[29]....
        /*0590*/ 	.word	0xffffffff


	//   ....[30]....
        /*0594*/ 	.word	0xffffffff


	//   ....[31]....
        /*0598*/ 	.word	0xffffffff


	//   ....[32]....
        /*059c*/ 	.word	0xffffffff


	//   ....[33]....
        /*05a0*/ 	.word	0xffffffff


	//   ....[34]....
        /*05a4*/ 	.word	0xffffffff


	//   ....[35]....
        /*05a8*/ 	.word	0xffffffff


	//   ....[36]....
        /*05ac*/ 	.word	0xffffffff


	//   ....[37]....
        /*05b0*/ 	.word	0xffffffff


	//   ....[38]....
        /*05b4*/ 	.word	0xffffffff


	//   ....[39]....
        /*05b8*/ 	.word	0xffffffff


	//   ....[40]....
        /*05bc*/ 	.word	0xffffffff


	//   ....[41]....
        /*05c0*/ 	.word	0xffffffff


	//   ....[42]....
        /*05c4*/ 	.word	0xffffffff


	//   ....[43]....
        /*05c8*/ 	.word	0xffffffff


	//   ....[44]....
        /*05cc*/ 	.word	0xffffffff


	//   ....[45]....
        /*05d0*/ 	.word	0xffffffff


	//   ....[46]....
        /*05d4*/ 	.word	0xffffffff


	//   ....[47]....
        /*05d8*/ 	.word	0xffffffff


	//   ....[48]....
        /*05dc*/ 	.word	0xffffffff


	//   ....[49]....
        /*05e0*/ 	.word	0xffffffff


	//   ....[50]....
        /*05e4*/ 	.word	0xffffffff


	//   ....[51]....
        /*05e8*/ 	.word	0xffffffff


	//   ....[52]....
        /*05ec*/ 	.word	0xffffffff


	//   ....[53]....
        /*05f0*/ 	.word	0xffffffff


	//   ....[54]....
        /*05f4*/ 	.word	0xffffffff


	//   ....[55]....
        /*05f8*/ 	.word	0xffffffff


	//   ....[56]....
        /*05fc*/ 	.word	0xffffffff


	//   ....[57]....
        /*0600*/ 	.word	0xffffffff


	//   ....[58]....
        /*0604*/ 	.word	0xffffffff


	//   ....[59]....
        /*0608*/ 	.word	0xffffffff


	//   ....[60]....
        /*060c*/ 	.word	0xffffffff


	//   ....[61]....
        /*0610*/ 	.word	0xffffffff


	//   ....[62]....
        /*0614*/ 	.word	0xffffffff


	//   ....[63]....
        /*0618*/ 	.word	0xffffffff


	//   ....[64]....
        /*061c*/ 	.word	0xffffffff


	//   ....[65]....
        /*0620*/ 	.word	0xffffffff


	//   ....[66]....
        /*0624*/ 	.word	0xffffffff


	//   ....[67]....
        /*0628*/ 	.word	0xffffffff


	//   ....[68]....
        /*062c*/ 	.word	0xffffffff


	//   ....[69]....
        /*0630*/ 	.word	0xffffffff


	//   ....[70]....
        /*0634*/ 	.word	0xffffffff


	//   ....[71]....
        /*0638*/ 	.word	0xffffffff


	//   ....[72]....
        /*063c*/ 	.word	0xffffffff


	//   ....[73]....
        /*0640*/ 	.word	0xffffffff


	//   ....[74]....
        /*0644*/ 	.word	0xffffffff


	//   ....[75]....
        /*0648*/ 	.word	0xffffffff


	//   ....[76]....
        /*064c*/ 	.word	0xffffffff


	//   ....[77]....
        /*0650*/ 	.word	0xffffffff


	//   ....[78]....
        /*0654*/ 	.word	0xffffffff


	//   ....[79]....
        /*0658*/ 	.word	0xffffffff


	//   ....[80]....
        /*065c*/ 	.word	0xffffffff


	//   ....[81]....
        /*0660*/ 	.word	0xffffffff


	//   ....[82]....
        /*0664*/ 	.word	0xffffffff


	//   ....[83]....
        /*0668*/ 	.word	0xffffffff


	//   ....[84]....
        /*066c*/ 	.word	0xffffffff


	//   ....[85]....
        /*0670*/ 	.word	0xffffffff


	//   ....[86]....
        /*0674*/ 	.word	0xffffffff


	//   ....[87]....
        /*0678*/ 	.word	0xffffffff


	//   ....[88]....
        /*067c*/ 	.word	0xffffffff


	//   ....[89]....
        /*0680*/ 	.word	0xffffffff


	//   ....[90]....
        /*0684*/ 	.word	0xffffffff


	//   ....[91]....
        /*0688*/ 	.word	0x0500000f


	//   ....[92]....
        /*068c*/ 	.word	0x0500000f


	//   ....[93]....
        /*0690*/ 	.word	0x0500000f


	//   ....[94]....
        /*0694*/ 	.word	0x0500000f


	//   ....[95]....
        /*0698*/ 	.word	0x0500000f


	//   ....[96]....
        /*069c*/ 	.word	0x0500000f


	//   ....[97]....
        /*06a0*/ 	.word	0x0500000f


	//   ....[98]....
        /*06a4*/ 	.word	0x0500000f


	//   ....[99]....
        /*06a8*/ 	.word	0x0500000f


	//   ....[100]....
        /*06ac*/ 	.word	0x0500000f


	//   ....[101]....
        /*06b0*/ 	.word	0x0500000f


	//   ....[102]....
        /*06b4*/ 	.word	0x0500000f


	//   ....[103]....
        /*06b8*/ 	.word	0x0500000f


	//   ....[104]....
        /*06bc*/ 	.word	0x0500000f


	//   ....[105]....
        /*06c0*/ 	.word	0x0500000f


	//   ....[106]....
        /*06c4*/ 	.word	0x0500000f


	//   ....[107]....
        /*06c8*/ 	.word	0x0500000f


	//   ....[108]....
        /*06cc*/ 	.word	0x0500000f


	//   ....[109]....
        /*06d0*/ 	.word	0x0500000f


	//   ....[110]....
        /*06d4*/ 	.word	0x0500000f


	//   ....[111]....
        /*06d8*/ 	.word	0x0500000f


	//   ....[112]....
        /*06dc*/ 	.word	0x0500000f


	//   ....[113]....
        /*06e0*/ 	.word	0x0500000f


	//   ....[114]....
        /*06e4*/ 	.word	0x0500000f


	//   ....[115]....
        /*06e8*/ 	.word	0x0500000f


	//   ....[116]....
        /*06ec*/ 	.word	0x0500000f


	//   ....[117]....
        /*06f0*/ 	.word	0x0500000f


	//   ....[118]....
        /*06f4*/ 	.word	0x0500000f


	//   ....[119]....
        /*06f8*/ 	.word	0x0500000f


	//   ....[120]....
        /*06fc*/ 	.word	0x0500000f


	//   ....[121]....
        /*0700*/ 	.word	0x0500000f


	//   ....[122]....
        /*0704*/ 	.word	0x0500000f


	//   ....[123]....
        /*0708*/ 	.word	0x0500000f


	//   ....[124]....
        /*070c*/ 	.word	0x0500000f


	//   ....[125]....
        /*0710*/ 	.word	0x0500000f


	//----- nvinfo : EIATTR_COOP_GROUP_INSTR_OFFSETS
	.align		4
.L_153:
        /*0714*/ 	.byte	0x04, 0x28
        /*0716*/ 	.short	(.L_155 - .L_154)


	//   ....[0]....
.L_154:
        /*0718*/ 	.word	0x00000060


	//   ....[1]....
        /*071c*/ 	.word	0x00000140


	//   ....[2]....
        /*0720*/ 	.word	0x00000190


	//   ....[3]....
        /*0724*/ 	.word	0x000003c0


	//   ....[4]....
        /*0728*/ 	.word	0x00000520


	//   ....[5]....
        /*072c*/ 	.word	0x00000640


	//   ....[6]....
        /*0730*/ 	.word	0x000007a0


	//   ....[7]....
        /*0734*/ 	.word	0x00001440


	//   ....[8]....
        /*0738*/ 	.word	0x00002ff0


	//   ....[9]....
        /*073c*/ 	.word	0x00003020


	//   ....[10]....
        /*0740*/ 	.word	0x000036d0


	//   ....[11]....
        /*0744*/ 	.word	0x00003730


	//   ....[12]....
        /*0748*/ 	.word	0x00005bc0


	//   ....[13]....
        /*074c*/ 	.word	0x00005bf0


	//   ....[14]....
        /*0750*/ 	.word	0x000060d0


	//   ....[15]....
        /*0754*/ 	.word	0x00006140


	//   ....[16]....
        /*0758*/ 	.word	0x000073e0


	//   ....[17]....
        /*075c*/ 	.word	0x00007430


	//   ....[18]....
        /*0760*/ 	.word	0x00007510


	//   ....[19]....
        /*0764*/ 	.word	0x00007520


	//   ....[20]....
        /*0768*/ 	.word	0x00008a00


	//   ....[21]....
        /*076c*/ 	.word	0x00008a40


	//   ....[22]....
        /*0770*/ 	.word	0x00008a80


	//   ....[23]....
        /*0774*/ 	.word	0x00008ab0


	//   ....[24]....
        /*0778*/ 	.word	0x00009000


	//   ....[25]....
        /*077c*/ 	.word	0x00009040


	//   ....[26]....
        /*0780*/ 	.word	0x00009110


	//   ....[27]....
        /*0784*/ 	.word	0x00009130


	//   ....[28]....
        /*0788*/ 	.word	0x00009200


	//   ....[29]....
        /*078c*/ 	.word	0x00009220


	//   ....[30]....
        /*0790*/ 	.word	0x00009300


	//   ....[31]....
        /*0794*/ 	.word	0x00009320


	//   ....[32]....
        /*0798*/ 	.word	0x00009cc0


	//   ....[33]....
        /*079c*/ 	.word	0x00009ce0


	//   ....[34]....
        /*07a0*/ 	.word	0x00009db0


	//   ....[35]....
        /*07a4*/ 	.word	0x00009dd0


	//   ....[36]....
        /*07a8*/ 	.word	0x00009ea0


	//   ....[37]....
        /*07ac*/ 	.word	0x00009ec0


	//   ....[38]....
        /*07b0*/ 	.word	0x00009fa0


	//   ....[39]....
        /*07b4*/ 	.word	0x00009fc0


	//   ....[40]....
        /*07b8*/ 	.word	0x0000a100


	//   ....[41]....
        /*07bc*/ 	.word	0x0000a2f0


	//   ....[42]....
        /*07c0*/ 	.word	0x0000a320


	//   ....[43]....
        /*07c4*/ 	.word	0x0000a350


	//   ....[44]....
        /*07c8*/ 	.word	0x0000a380


	//   ....[45]....
        /*07cc*/ 	.word	0x0000a3b0


	//   ....[46]....
        /*07d0*/ 	.word	0x0000a3e0


	//   ....[47]....
        /*07d4*/ 	.word	0x0000a560


	//   ....[48]....
        /*07d8*/ 	.word	0x0000a590


	//   ....[49]....
        /*07dc*/ 	.word	0x0000a5c0


	//   ....[50]....
        /*07e0*/ 	.word	0x0000a5f0


	//   ....[51]....
        /*07e4*/ 	.word	0x0000a620


	//   ....[52]....
        /*07e8*/ 	.word	0x0000a650


	//   ....[53]....
        /*07ec*/ 	.word	0x0000a6f0


	//   ....[54]....
        /*07f0*/ 	.word	0x0000a720


	//   ....[55]....
        /*07f4*/ 	.word	0x0000a7b0


	//   ....[56]....
        /*07f8*/ 	.word	0x0000b7f0


	//   ....[57]....
        /*07fc*/ 	.word	0x0000c460


	//   ....[58]....
        /*0800*/ 	.word	0x0000c490


	//   ....[59]....
        /*0804*/ 	.word	0x0000c4d0


	//   ....[60]....
        /*0808*/ 	.word	0x0000c500


	//   ....[61]....
        /*080c*/ 	.word	0x0000c5d0


	//   ....[62]....
        /*0810*/ 	.word	0x0000c630


	//   ....[63]....
        /*0814*/ 	.word	0x0000c6d0


	//   ....[64]....
        /*0818*/ 	.word	0x0000c6e0


	//   ....[65]....
        /*081c*/ 	.word	0x0000c780


	//   ....[66]....
        /*0820*/ 	.word	0x0000c790


	//   ....[67]....
        /*0824*/ 	.word	0x0000c830


	//   ....[68]....
        /*0828*/ 	.word	0x0000c840


	//   ....[69]....
        /*082c*/ 	.word	0x0000c8c0


	//   ....[70]....
        /*0830*/ 	.word	0x0000c8f0


	//   ....[71]....
        /*0834*/ 	.word	0x0000c900


	//   ....[72]....
        /*0838*/ 	.word	0x0000c920


	//   ....[73]....
        /*083c*/ 	.word	0x0000f640


	//   ....[74]....
        /*0840*/ 	.word	0x0000f6a0


	//   ....[75]....
        /*0844*/ 	.word	0x0000f6d0


	//   ....[76]....
        /*0848*/ 	.word	0x0000f700


	//   ....[77]....
        /*084c*/ 	.word	0x0000f730


	//   ....[78]....
        /*0850*/ 	.word	0x0000f760


	//   ....[79]....
        /*0854*/ 	.word	0x0000f790


	//   ....[80]....
        /*0858*/ 	.word	0x0000f7a0


	//   ....[81]....
        /*085c*/ 	.word	0x0000f930


	//   ....[82]....
        /*0860*/ 	.word	0x0000f960


	//   ....[83]....
        /*0864*/ 	.word	0x0000f990


	//   ....[84]....
        /*0868*/ 	.word	0x0000f9c0


	//   ....[85]....
        /*086c*/ 	.word	0x0000f9f0


	//   ....[86]....
        /*0870*/ 	.word	0x0000fa20


	//   ....[87]....
        /*0874*/ 	.word	0x0000fae0


	//   ....[88]....
        /*0878*/ 	.word	0x0000fb00


	//   ....[89]....
        /*087c*/ 	.word	0x0000fb70


	//   ....[90]....
        /*0880*/ 	.word	0x00010000


	//   ....[91]....
        /*0884*/ 	.word	0x00010500


	//   ....[92]....
        /*0888*/ 	.word	0x00010680


	//   ....[93]....
        /*088c*/ 	.word	0x000106d0


	//   ....[94]....
        /*0890*/ 	.word	0x00010890


	//   ....[95]....
        /*0894*/ 	.word	0x000108e0


	//   ....[96]....
        /*0898*/ 	.word	0x00010a10


	//   ....[97]....
        /*089c*/ 	.word	0x00010a60


	//   ....[98]....
        /*08a0*/ 	.word	0x00010ba0


	//   ....[99]....
        /*08a4*/ 	.word	0x00010bf0


	//   ....[100]....
        /*08a8*/ 	.word	0x00010d20


	//   ....[101]....
        /*08ac*/ 	.word	0x00010d70


	//   ....[102]....
        /*08b0*/ 	.word	0x00010ea0


	//   ....[103]....
        /*08b4*/ 	.word	0x00010ef0


	//   ....[104]....
        /*08b8*/ 	.word	0x00011010


	//   ....[105]....
        /*08bc*/ 	.word	0x00011060


	//   ....[106]....
        /*08c0*/ 	.word	0x00011170


	//   ....[107]....
        /*08c4*/ 	.word	0x000111c0


	//   ....[108]....
        /*08c8*/ 	.word	0x000114f0


	//   ....[109]....
        /*08cc*/ 	.word	0x00011590


	//   ....[110]....
        /*08d0*/ 	.word	0x000116c0


	//   ....[111]....
        /*08d4*/ 	.word	0x00011740


	//   ....[112]....
        /*08d8*/ 	.word	0x000117c0


	//   ....[113]....
        /*08dc*/ 	.word	0x00011840


	//   ....[114]....
        /*08e0*/ 	.word	0x000118c0


	//   ....[115]....
        /*08e4*/ 	.word	0x00011950


	//   ....[116]....
        /*08e8*/ 	.word	0x000119f0


	//   ....[117]....
        /*08ec*/ 	.word	0x00011a90


	//   ....[118]....
        /*08f0*/ 	.word	0x00011b10


	//   ....[119]....
        /*08f4*/ 	.word	0x00011b90


	//   ....[120]....
        /*08f8*/ 	.word	0x00011c10


	//   ....[121]....
        /*08fc*/ 	.word	0x00011ca0


	//   ....[122]....
        /*0900*/ 	.word	0x00011d20


	//   ....[123]....
        /*0904*/ 	.word	0x00011dc0


	//   ....[124]....
        /*0908*/ 	.word	0x00011e50


	//   ....[125]....
        /*090c*/ 	.word	0x00011f80


	//----- nvinfo : EIATTR_REG_RECONFIG
	.align		4
.L_155:
        /*0910*/ 	.byte	0x01, 0x54
	.zero		2


	//----- nvinfo : EIATTR_SYSCALL_OFFSETS
	.align		4
        /*0914*/ 	.byte	0x04, 0x46
        /*0916*/ 	.short	(.L_157 - .L_156)


	//   ....[0]....
.L_156:
        /*0918*/ 	.word	0x00001630


	//   ....[1]....
        /*091c*/ 	.word	0x0000b3d0


	//   ....[2]....
        /*0920*/ 	.word	0x0000b530


	//   ....[3]....
        /*0924*/ 	.word	0x0000b630


	//   ....[4]....
        /*0928*/ 	.word	0x0000c030


	//----- nvinfo : EIATTR_MBARRIER_INSTR_OFFSETS
	.align		4
.L_157:
        /*092c*/ 	.byte	0x04, 0x39
        /*092e*/ 	.short	(.L_159 - .L_158)


	//   ....[0]....
.L_158:
        /*0930*/ 	.word	0x00000270
        /*0934*/ 	.word	0x000000ff
        /*0938*/ 	.word	0x00034800
        /*093c*/ 	.short	0x0100
        /*093e*/ 	.byte	0x08
	.zero		1


	//   ....[1]....
        /*0940*/ 	.word	0x00000280
        /*0944*/ 	.word	0x000000ff
        /*0948*/ 	.word	0x00034820
        /*094c*/ 	.short	0x0100
        /*094e*/ 	.byte	0x08
	.zero		1


	//   ....[2]....
        /*0950*/ 	.word	0x00000370
        /*0954*/ 	.word	0x000000ff
        /*0958*/ 	.word	0x00034830
        /*095c*/ 	.short	0x0100
        /*095e*/ 	.byte	0x08
	.zero		1


	//   ....[3]....
        /*0960*/ 	.word	0x00000380
        /*0964*/ 	.word	0x000000ff
        /*0968*/ 	.word	0x00034840
        /*096c*/ 	.short	0x0100
        /*096e*/ 	.byte	0x08
	.zero		1


	//   ....[4]....
        /*0970*/ 	.word	0x00000390
        /*0974*/ 	.word	0x000000ff
        /*0978*/ 	.word	0x00034838
        /*097c*/ 	.short	0x0100
        /*097e*/ 	.byte	0x08
	.zero		1


	//   ....[5]....
        /*0980*/ 	.word	0x000003a0
        /*0984*/ 	.word	0x000000ff
        /*0988*/ 	.word	0x00034848
        /*098c*/ 	.short	0x0100
        /*098e*/ 	.byte	0x08
	.zero		1


	//   ....[6]....
        /*0990*/ 	.word	0x000004d0
        /*0994*/ 	.word	0x000000ff
        /*0998*/ 	.word	0x00034850
        /*099c*/ 	.short	0x0100
        /*099e*/ 	.byte	0x08
	.zero		1


	//   ....[7]....
        /*09a0*/ 	.word	0x000004e0
        /*09a4*/ 	.word	0x000000ff
        /*09a8*/ 	.word	0x00034860
        /*09ac*/ 	.short	0x0100
        /*09ae*/ 	.byte	0x08
	.zero		1


	//   ....[8]....
        /*09b0*/ 	.word	0x000004f0
        /*09b4*/ 	.word	0x000000ff
        /*09b8*/ 	.word	0x00034858
        /*09bc*/ 	.short	0x0100
        /*09be*/ 	.byte	0x08
	.zero		1


	//   ....[9]....
        /*09c0*/ 	.word	0x00000500
        /*09c4*/ 	.word	0x000000ff
        /*09c8*/ 	.word	0x00034868
        /*09cc*/ 	.short	0x0100
        /*09ce*/ 	.byte	0x08
	.zero		1


	//   ....[10]....
        /*09d0*/ 	.word	0x000005f0
        /*09d4*/ 	.word	0x000000ff
        /*09d8*/ 	.word	0x00034870
        /*09dc*/ 	.short	0x0100
        /*09de*/ 	.byte	0x06
	.zero		1


	//   ....[11]....
        /*09e0*/ 	.word	0x00000600
        /*09e4*/ 	.word	0x000000ff
        /*09e8*/ 	.word	0x00034880
        /*09ec*/ 	.short	0x0100
        /*09ee*/ 	.byte	0x06
	.zero		1


	//   ....[12]....
        /*09f0*/ 	.word	0x00000610
        /*09f4*/ 	.word	0x000000ff
        /*09f8*/ 	.word	0x00034878
        /*09fc*/ 	.short	0x0100
        /*09fe*/ 	.byte	0x06
	.zero		1


	//   ....[13]....
        /*0a00*/ 	.word	0x00000620
        /*0a04*/ 	.word	0x000000ff
        /*0a08*/ 	.word	0x00034888
        /*0a0c*/ 	.short	0x0100
        /*0a0e*/ 	.byte	0x06
	.zero		1


	//   ....[14]....
        /*0a10*/ 	.word	0x00000750
        /*0a14*/ 	.word	0x000000ff
        /*0a18*/ 	.word	0x00034890
        /*0a1c*/ 	.short	0x0100
        /*0a1e*/ 	.byte	0x08
	.zero		1


	//   ....[15]....
        /*0a20*/ 	.word	0x00000760
        /*0a24*/ 	.word	0x000000ff
        /*0a28*/ 	.word	0x000348a0
        /*0a2c*/ 	.short	0x0100
        /*0a2e*/ 	.byte	0x08
	.zero		1


	//   ....[16]....
        /*0a30*/ 	.word	0x00000770
        /*0a34*/ 	.word	0x000000ff
        /*0a38*/ 	.word	0x00034898
        /*0a3c*/ 	.short	0x0100
        /*0a3e*/ 	.byte	0x08
	.zero		1


	//   ....[17]....
        /*0a40*/ 	.word	0x00000780
        /*0a44*/ 	.word	0x000000ff
        /*0a48*/ 	.word	0x000348a8
        /*0a4c*/ 	.short	0x0100
        /*0a4e*/ 	.byte	0x08
	.zero		1


	//   ....[18]....
        /*0a50*/ 	.word	0x000008b0
        /*0a54*/ 	.word	0x000000ff
        /*0a58*/ 	.word	0x000348b0
        /*0a5c*/ 	.short	0x0100
        /*0a5e*/ 	.byte	0x08
	.zero		1


	//   ....[19]....
        /*0a60*/ 	.word	0x000008c0
        /*0a64*/ 	.word	0x000000ff
        /*0a68*/ 	.word	0x000348c0
        /*0a6c*/ 	.short	0x0100
        /*0a6e*/ 	.byte	0x08
	.zero		1


	//   ....[20]....
        /*0a70*/ 	.word	0x000008d0
        /*0a74*/ 	.word	0x000000ff
        /*0a78*/ 	.word	0x000348b8
        /*0a7c*/ 	.short	0x0100
        /*0a7e*/ 	.byte	0x08
	.zero		1


	//   ....[21]....
        /*0a80*/ 	.word	0x000008e0
        /*0a84*/ 	.word	0x000000ff
        /*0a88*/ 	.word	0x000348c8
        /*0a8c*/ 	.short	0x0100
        /*0a8e*/ 	.byte	0x08
	.zero		1


	//   ....[22]....
        /*0a90*/ 	.word	0x00001700
        /*0a94*/ 	.word	0x00000000
        /*0a98*/ 	.word	0x00034800
        /*0a9c*/ 	.short	0x010a
        /*0a9e*/ 	.byte	0x3f
	.zero		1


	//   ....[23]....
        /*0aa0*/ 	.word	0x00001770
        /*0aa4*/ 	.word	0x00000003
        /*0aa8*/ 	.word	0x00034830
        /*0aac*/ 	.short	0x010a
        /*0aae*/ 	.byte	0x3f
	.zero		1


	//   ....[24]....
        /*0ab0*/ 	.word	0x000017e0
        /*0ab4*/ 	.word	0x00000003
        /*0ab8*/ 	.word	0x00034830
        /*0abc*/ 	.short	0x010a
        /*0abe*/ 	.byte	0x3f
	.zero		1


	//   ....[25]....
        /*0ac0*/ 	.word	0x00002660
        /*0ac4*/ 	.word	0x00000003
        /*0ac8*/ 	.word	0x00000000
        /*0acc*/ 	.short	0x0101
        /*0ace*/ 	.byte	0x3f
	.zero		1


	//   ....[26]....
        /*0ad0*/ 	.word	0x000046a0
        /*0ad4*/ 	.word	0x000000ff
        /*0ad8*/ 	.word	0x00034830
        /*0adc*/ 	.short	0x010a
        /*0ade*/ 	.byte	0x07
	.zero		1


	//   ....[27]....
        /*0ae0*/ 	.word	0x000046e0
        /*0ae4*/ 	.word	0x000000ff
        /*0ae8*/ 	.word	0x00034830
        /*0aec*/ 	.short	0x010a
        /*0aee*/ 	.byte	0x07
	.zero		1


	//   ....[28]....
        /*0af0*/ 	.word	0x00004fb0
        /*0af4*/ 	.word	0x0000000a
        /*0af8*/ 	.word	0x00034850
        /*0afc*/ 	.short	0x010a
        /*0afe*/ 	.byte	0x3f
	.zero		1


	//   ....[29]....
        /*0b00*/ 	.word	0x00004ff0
        /*0b04*/ 	.word	0x0000000a
        /*0b08*/ 	.word	0x00034850
        /*0b0c*/ 	.short	0x010a
        /*0b0e*/ 	.byte	0x3f
	.zero		1


	//   ....[30]....
        /*0b10*/ 	.word	0x00006880
        /*0b14*/ 	.word	0x0000001f
        /*0b18*/ 	.word	0x00000000
        /*0b1c*/ 	.short	0x0101
        /*0b1e*/ 	.byte	0x3f
	.zero		1


	//   ....[31]....
        /*0b20*/ 	.word	0x000068c0
        /*0b24*/ 	.word	0x00000023
        /*0b28*/ 	.word	0x00000000
        /*0b2c*/ 	.short	0x0101
        /*0b2e*/ 	.byte	0x3f
	.zero		1


	//   ....[32]....
        /*0b30*/ 	.word	0x00007340
        /*0b34*/ 	.word	0x00000014
        /*0b38*/ 	.word	0x00034850
        /*0b3c*/ 	.short	0x010a
        /*0b3e*/ 	.byte	0x3f
	.zero		1


	//   ....[33]....
        /*0b40*/ 	.word	0x00007380
        /*0b44*/ 	.word	0x00000014
        /*0b48*/ 	.word	0x00034850
        /*0b4c*/ 	.short	0x010a
        /*0b4e*/ 	.byte	0x3f
	.zero		1


	//   ....[34]....
        /*0b50*/ 	.word	0x00007990
        /*0b54*/ 	.word	0x00000007
        /*0b58*/ 	.word	0x00000000
        /*0b5c*/ 	.short	0x0101
        /*0b5e*/ 	.byte	0x3f
	.zero		1


	//   ....[35]....
        /*0b60*/ 	.word	0x00009030
        /*0b64*/ 	.word	0x0000001c
        /*0b68*/ 	.word	0x00000000
        /*0b6c*/ 	.short	0x0101
        /*0b6e*/ 	.byte	0x3f
	.zero		1


	//   ....[36]....
        /*0b70*/ 	.word	0x0000ba80
        /*0b74*/ 	.word	0x00000000
        /*0b78*/ 	.word	0x00034840
        /*0b7c*/ 	.short	0x010a
        /*0b7e*/ 	.byte	0x3f
	.zero		1


	//   ....[37]....
        /*0b80*/ 	.word	0x0000cac0
        /*0b84*/ 	.word	0x0000000a
        /*0b88*/ 	.word	0x00034800
        /*0b8c*/ 	.short	0x0107
        /*0b8e*/ 	.byte	0x3f
	.zero		1


	//   ....[38]....
        /*0b90*/ 	.word	0x0000cbd0
        /*0b94*/ 	.word	0x00000002
        /*0b98*/ 	.word	0x00034800
        /*0b9c*/ 	.short	0x0101
        /*0b9e*/ 	.byte	0x3f
	.zero		1


	//   ....[39]....
        /*0ba0*/ 	.word	0x0000cbf0
        /*0ba4*/ 	.word	0x00000002
        /*0ba8*/ 	.word	0x00034820
        /*0bac*/ 	.short	0x010a
        /*0bae*/ 	.byte	0x3f
	.zero		1


	//   ....[40]....
        /*0bb0*/ 	.word	0x0000cf80
        /*0bb4*/ 	.word	0x00000003
        /*0bb8*/ 	.word	0x00034840
        /*0bbc*/ 	.short	0x010a
        /*0bbe*/ 	.byte	0x3f
	.zero		1


	//   ....[41]....
        /*0bc0*/ 	.word	0x0000d430
        /*0bc4*/ 	.word	0x00000003
        /*0bc8*/ 	.word	0x00000060
        /*0bcc*/ 	.short	0x010a
        /*0bce*/ 	.byte	0x3f
	.zero		1


	//   ....[42]....
        /*0bd0*/ 	.word	0x0000db30
        /*0bd4*/ 	.word	0x00000003
        /*0bd8*/ 	.word	0x00034840
        /*0bdc*/ 	.short	0x010a
        /*0bde*/ 	.byte	0x3f
	.zero		1


	//   ....[43]....
        /*0be0*/ 	.word	0x0000dfe0
        /*0be4*/ 	.word	0x00000002
        /*0be8*/ 	.word	0x00000060
        /*0bec*/ 	.short	0x010a
        /*0bee*/ 	.byte	0x3f
	.zero		1


	//   ....[44]....
        /*0bf0*/ 	.word	0x0000e610
        /*0bf4*/ 	.word	0x00000002
        /*0bf8*/ 	.word	0x00034840
        /*0bfc*/ 	.short	0x010a
        /*0bfe*/ 	.byte	0x3f
	.zero		1


	//   ....[45]....
        /*0c00*/ 	.word	0x0000eac0
        /*0c04*/ 	.word	0x00000002
        /*0c08*/ 	.word	0x00000060
        /*0c0c*/ 	.short	0x010a
        /*0c0e*/ 	.byte	0x3f
	.zero		1


	//   ....[46]....
        /*0c10*/ 	.word	0x0000f080
        /*0c14*/ 	.word	0x00000000
        /*0c18*/ 	.word	0x00034860
        /*0c1c*/ 	.short	0x010a
        /*0c1e*/ 	.byte	0x3f
	.zero		1


	//   ....[47]....
        /*0c20*/ 	.word	0x0000ff80
        /*0c24*/ 	.word	0x00000000
        /*0c28*/ 	.word	0x00034820
        /*0c2c*/ 	.short	0x010a
        /*0c2e*/ 	.byte	0x3f
	.zero		1


	//   ....[48]....
        /*0c30*/ 	.word	0x00010160
        /*0c34*/ 	.word	0x00000006
        /*0c38*/ 	.word	0x00000000
        /*0c3c*/ 	.short	0x010a
        /*0c3e*/ 	.byte	0x3f
	.zero		1


	//   ....[49]....
        /*0c40*/ 	.word	0x000101d0
        /*0c44*/ 	.word	0x00000007
        /*0c48*/ 	.word	0x00000000
        /*0c4c*/ 	.short	0x010a
        /*0c4e*/ 	.byte	0x3f
	.zero		1


	//   ....[50]....
        /*0c50*/ 	.word	0x00010240
        /*0c54*/ 	.word	0x00000004
        /*0c58*/ 	.word	0x00000000
        /*0c5c*/ 	.short	0x010a
        /*0c5e*/ 	.byte	0x3f
	.zero		1


	//   ....[51]....
        /*0c60*/ 	.word	0x00010270
        /*0c64*/ 	.word	0x00000003
        /*0c68*/ 	.word	0x00000000
        /*0c6c*/ 	.short	0x010a
        /*0c6e*/ 	.byte	0x3f
	.zero		1


	//   ....[52]....
        /*0c70*/ 	.word	0x000102d0
        /*0c74*/ 	.word	0x00000000
        /*0c78*/ 	.word	0x00034800
        /*0c7c*/ 	.short	0x010a
        /*0c7e*/ 	.byte	0x3f
	.zero		1


	//   ....[53]....
        /*0c80*/ 	.word	0x00010320
        /*0c84*/ 	.word	0x00000003
        /*0c88*/ 	.word	0x00034830
        /*0c8c*/ 	.short	0x010a
        /*0c8e*/ 	.byte	0x3f
	.zero		1


	//   ....[54]....
        /*0c90*/ 	.word	0x00010380
        /*0c94*/ 	.word	0x00000009
        /*0c98*/ 	.word	0x00034830
        /*0c9c*/ 	.short	0x010a
        /*0c9e*/ 	.byte	0x3f
	.zero		1


	//   ....[55]....
        /*0ca0*/ 	.word	0x000103d0
        /*0ca4*/ 	.word	0x0000000a
        /*0ca8*/ 	.word	0x00034850
        /*0cac*/ 	.short	0x010a
        /*0cae*/ 	.byte	0x3f
	.zero		1


	//   ....[56]....
        /*0cb0*/ 	.word	0x00010420
        /*0cb4*/ 	.word	0x00000014
        /*0cb8*/ 	.word	0x00034850
        /*0cbc*/ 	.short	0x010a
        /*0cbe*/ 	.byte	0x3f
	.zero		1


	//   ....[57]....
        /*0cc0*/ 	.word	0x000105c0
        /*0cc4*/ 	.word	0x00000000
        /*0cc8*/ 	.word	0x00034840
        /*0ccc*/ 	.short	0x010a
        /*0cce*/ 	.byte	0x3f
	.zero		1


	//   ....[58]....
        /*0cd0*/ 	.word	0x00011210
        /*0cd4*/ 	.word	0x00000002
        /*0cd8*/ 	.word	0x00034820
        /*0cdc*/ 	.short	0x010a
        /*0cde*/ 	.byte	0x3f
	.zero		1


	//   ....[59]....
        /*0ce0*/ 	.word	0x00011260
        /*0ce4*/ 	.word	0x00000003
        /*0ce8*/ 	.word	0x00034840
        /*0cec*/ 	.short	0x010a
        /*0cee*/ 	.byte	0x3f
	.zero		1


	//   ....[60]....
        /*0cf0*/ 	.word	0x000112b0
        /*0cf4*/ 	.word	0x00000003
        /*0cf8*/ 	.word	0x00000060
        /*0cfc*/ 	.short	0x010a
        /*0cfe*/ 	.byte	0x3f
	.zero		1


	//   ....[61]....
        /*0d00*/ 	.word	0x00011300
        /*0d04*/ 	.word	0x00000003
        /*0d08*/ 	.word	0x00034840
        /*0d0c*/ 	.short	0x010a
        /*0d0e*/ 	.byte	0x3f
	.zero		1


	//   ....[62]....
        /*0d10*/ 	.word	0x00011350
        /*0d14*/ 	.word	0x00000002
        /*0d18*/ 	.word	0x00000060
        /*0d1c*/ 	.short	0x010a
        /*0d1e*/ 	.byte	0x3f
	.zero		1


	//   ....[63]....
        /*0d20*/ 	.word	0x000113a0
        /*0d24*/ 	.word	0x00000002
        /*0d28*/ 	.word	0x00034840
        /*0d2c*/ 	.short	0x010a
        /*0d2e*/ 	.byte	0x3f
	.zero		1


	//   ....[64]....
        /*0d30*/ 	.word	0x000113f0
        /*0d34*/ 	.word	0x00000002
        /*0d38*/ 	.word	0x00000060
        /*0d3c*/ 	.short	0x010a
        /*0d3e*/ 	.byte	0x3f
	.zero		1


	//   ....[65]....
        /*0d40*/ 	.word	0x00011440
        /*0d44*/ 	.word	0x00000000
        /*0d48*/ 	.word	0x00034860
        /*0d4c*/ 	.short	0x010a
        /*0d4e*/ 	.byte	0x3f
	.zero		1


	//   ....[66]....
        /*0d50*/ 	.word	0x00011ea0
        /*0d54*/ 	.word	0x00000000
        /*0d58*/ 	.word	0x00034820
        /*0d5c*/ 	.short	0x010a
        /*0d5e*/ 	.byte	0x3f
	.zero		1


	//   ....[67]....
        /*0d60*/ 	.word	0x00012040
        /*0d64*/ 	.word	0x00000006
        /*0d68*/ 	.word	0x00000000
        /*0d6c*/ 	.short	0x010a
        /*0d6e*/ 	.byte	0x3f
	.zero		1


	//   ....[68]....
        /*0d70*/ 	.word	0x00012090
        /*0d74*/ 	.word	0x00000007
        /*0d78*/ 	.word	0x00000000
        /*0d7c*/ 	.short	0x010a
        /*0d7e*/ 	.byte	0x3f
	.zero		1


	//   ....[69]....
        /*0d80*/ 	.word	0x000120e0
        /*0d84*/ 	.word	0x00000004
        /*0d88*/ 	.word	0x00000000
        /*0d8c*/ 	.short	0x010a
        /*0d8e*/ 	.byte	0x3f
	.zero		1


	//----- nvinfo : EIATTR_NUM_MBARRIERS
	.align		4
.L_159:
        /*0d90*/ 	.byte	0x03, 0x38
        /*0d92*/ 	.short	0x0016


	//----- nvinfo : EIATTR_EXIT_INSTR_OFFSETS
	.align		4
        /*0d94*/ 	.byte	0x04, 0x1c
        /*0d96*/ 	.short	(.L_161 - .L_160)


	//   ....[0]....
.L_160:
        /*0d98*/ 	.word	0x00000a50


	//   ....[1]....
        /*0d9c*/ 	.word	0x0000a0c0


	//   ....[2]....
        /*0da0*/ 	.word	0x000102c0


	//----- nvinfo : EIATTR_MAX_THREADS
	.align		4
.L_161:
        /*0da4*/ 	.byte	0x04, 0x05
        /*0da6*/ 	.short	(.L_163 - .L_162)
.L_162:
        /*0da8*/ 	.word	0x00000180
        /*0dac*/ 	.word	0x00000001
        /*0db0*/ 	.word	0x00000001


	//----- nvinfo : EIATTR_CRS_STACK_SIZE
	.align		4
.L_163:
        /*0db4*/ 	.byte	0x04, 0x1e
        /*0db6*/ 	.short	(.L_165 - .L_164)
.L_164:
        /*0db8*/ 	.word	0x00000000


	//----- nvinfo : EIATTR_CBANK_PARAM_SIZE
	.align		4
.L_165:
        /*0dbc*/ 	.byte	0x03, 0x19
        /*0dbe*/ 	.short	0x0af0


	//----- nvinfo : EIATTR_PARAM_CBANK
	.align		4
        /*0dc0*/ 	.byte	0x04, 0x0a
        /*0dc2*/ 	.short	(.L_167 - .L_166)
	.align		4
.L_166:
        /*0dc4*/ 	.word	index@(.nv.constant0._ZN7cutlass13device_kernelIN5flash11enable_sm90INS1_16FlashAttnFwdSm90INS1_25CollectiveMainloopFwdSm90ILi2EN4cute5tupleIJNS5_1CILi1EEES8_S8_EEENS6_IJNS7_ILi128EEESA_NS7_ILi192EEEEEELi128ENS_6half_tEfNS_4arch4Sm90ELb0ELb0ELb1ELb1ELb0ELb0ELb0ELb1ELb1ELb1ELb0ELb0EEENS1_21CollectiveEpilogueFwdINS6_IJSA_SA_SA_EEES9_SD_SF_Li256ELb1ELb1ELb0ELb0EEENS1_36VarlenDynamicPersistentTileSchedulerILi128ELi128ELi256ELi128ELb0ELb1ELb1ELb0ELb1ELb1EEEEEEEEEvNT_6ParamsE)
        /*0dc8*/ 	.short	0x0210
        /*0dca*/ 	.short	0x0af0


	//----- nvinfo : EIATTR_SW_WAR
	.align		4
.L_167:
        /*0dcc*/ 	.byte	0x04, 0x36
        /*0dce*/ 	.short	(.L_169 - .L_168)
.L_168:
        /*0dd0*/ 	.word	0x00000008
.L_169:


//--------------------- .nv.info._ZN7cutlass13device_kernelIN5flash11enable_sm90INS1_16FlashAttnFwdSm90INS1_25CollectiveMainloopFwdSm90ILi2EN4cute5tupleIJNS5_1CILi1EEES8_S8_EEENS6_IJNS7_ILi128EEESA_NS7_ILi192EEEEEELi128ENS_6half_tEfNS_4arch4Sm90ELb0ELb0ELb1ELb1ELb0ELb1ELb0ELb1ELb1ELb1ELb0ELb0EEENS1_21CollectiveEpilogueFwdINS6_IJSA_SA_SA_EEES9_SD_SF_Li256ELb1ELb1ELb0ELb0EEENS1_36VarlenDynamicPersistentTileSchedulerILi128ELi128ELi256ELi128ELb0ELb1ELb1ELb0ELb1ELb1EEEEEEEEEvNT_6ParamsE --------------------------
	.section	.nv.info._ZN7cutlass13device_kernelIN5flash11enable_sm90INS1_16FlashAttnFwdSm90INS1_25CollectiveMainloopFwdSm90ILi2EN4cute5tupleIJNS5_1CILi1EEES8_S8_EEENS6_IJNS7_ILi128EEESA_NS7_ILi192EEEEEELi128ENS_6half_tEfNS_4arch4Sm90ELb0ELb0ELb1ELb1ELb0ELb1ELb0ELb1ELb1ELb1ELb0ELb0EEENS1_21CollectiveEpilogueFwdINS6_IJSA_SA_SA_EEES9_SD_SF_Li256ELb1ELb1ELb0ELb0EEENS1_36VarlenDynamicPersistentTileSchedulerILi128ELi128ELi256ELi128ELb0ELb1ELb1ELb0ELb1ELb1EEEEEEEEEvNT_6ParamsE,"",@"SHT_CUDA_INFO"
	.sectionflags	@""
	.align	4


	//----- nvinfo : EIATTR_CUDA_API_VERSION
	.align		4
        /*0000*/ 	.byte	0x04, 0x37
        /*0002*/ 	.short	(.L_171 - .L_170)
.L_170:
        /*0004*/ 	.word	0x00000082


	//----- nvinfo : EIATTR_KPARAM_INFO
	.align		4
.L_171:
        /*0008*/ 	.byte	0x04, 0x17
        /*000a*/ 	.short	(.L_173 - .L_172)
.L_172:
        /*000c*/ 	.word	0x00000000
        /*0010*/ 	.short	0x0000
        /*0012*/ 	.short	0x0070
        /*0014*/ 	.byte	0x00, 0xf0, 0x01, 0x2a


	//----- nvinfo : EIATTR_SPARSE_MMA_MASK
	.align		4
.L_173:
        /*0018*/ 	.byte	0x03, 0x50
        /*001a*/ 	.short	0x0000


	//----- nvinfo : EIATTR_MAXREG_COUNT
	.align		4
        /*001c*/ 	.byte	0x03, 0x1b
        /*001e*/ 	.short	0x00a8


	//----- nvinfo : EIATTR_NUM_BARRIERS
	.align		4
        /*0020*/ 	.byte	0x02, 0x4c
        /*0022*/ 	.byte	0x10
	.zero		1


	//----- nvinfo : EIATTR_EXTERNS
	.align		4
        /*0024*/ 	.byte	0x04, 0x0f
        /*0026*/ 	.short	(.L_175 - .L_174)


	//   ....[0]....
	.align		4
.L_174:
        /*0028*/ 	.word	index@(__assertfail)


	//----- nvinfo : EIATTR_ANNOTATIONS
	.align		4
.L_175:
        /*002c*/ 	.byte	0x04, 0x55
        /*002e*/ 	.short	(.L_177 - .L_176)


	//   ....[0]....
.L_176:
        /* <DEDUP_REMOVED lines=109> */


	//----- nvinfo : EIATTR_MERCURY_ISA_VERSION
	.align		4
.L_177:
        /*06e8*/ 	.byte	0x03, 0x5f
        /*06ea*/ 	.short	0x0101


	//----- nvinfo : EIATTR_UNUSED_LOAD_BYTE_OFFSET
	.align		4
        /*06ec*/ 	.byte	0x04, 0x44
        /*06ee*/ 	.short	(.L_179 - .L_178)


	//   ....[0]....
.L_178:
        /*06f0*/ 	.word	0x00000ab0
        /*06f4*/ 	.word	0x0000fff0


	//   ....[1]....
        /*06f8*/ 	.word	0x00016f40
        /*06fc*/ 	.word	0x0000fff0


	//----- nvinfo : EIATTR_INT_WARP_WIDE_INSTR_OFFSETS
	.align		4
.L_179:
        /*0700*/ 	.byte	0x04, 0x31
        /*0702*/ 	.short	(.L_181 - .L_180)


	//   ....[0]....
.L_180:
        /*0704*/ 	.word	0x00000190


	//   ....[1]....
        /*0708*/ 	.word	0x000001d0


	//   ....[2]....
        /*070c*/ 	.word	0x00000240


	//   ....[3]....
        /*0710*/ 	.word	0x0001b4e0


	//   ....[4]....
        /*0714*/ 	.word	0x0001b570


	//   ....[5]....
        /*0718*/ 	.word	0x0001f1f0


	//   ....[6]....
        /*071c*/ 	.word	0x0001f250


	//----- nvinfo : EIATTR_COOP_GROUP_MASK_REGIDS
	.align		4
.L_181:
        /*0720*/ 	.byte	0x04, 0x29
        /*0722*/ 	.short	(.L_183 - .L_182)


	//   ....[0]....
.L_182:
        /*0724*/ 	.word	0xffffffff


	//   ....[1]....
        /*0728*/ 	.word	0xffffffff


	//   ....[2]....
        /*072c*/ 	.word	0xffffffff


	//   ....[3]....
        /*0730*/ 	.word	0xffffffff


	//   ....[4]....
        /*0734*/ 	.word	0xffffffff


	//   ....[5]....
        /*0738*/ 	.word	0xffffffff


	//   ....[6]....
        /*073c*/ 	.word	0xffffffff


	//   ....[7]....
        /*0740*/ 	.word	0xffffffff


	//   ....[8]....
        /*0744*/ 	.word	0xffffffff


	//   ....[9]....
        /*0748*/ 	.word	0xffffffff


	//   ....[10]....
        /*074c*/ 	.word	0xffffffff


	//   ....[11]....
        /*0750*/ 	.word	0xffffffff


	//   ....[12]....
        /*0754*/ 	.word	0xffffffff


	//   ....[13]....
        /*0758*/ 	.word	0xffffffff


	//   ....[14]....
        /*075c*/ 	.word	0xffffffff


	//   ....[15]....
        /*0760*/ 	.word	0xffffffff


	//   ....[16]....
        /*0764*/ 	.word	0xffffffff


	//   ....[17]....
        /*0768*/ 	.word	0xffffffff


	//   ....[18]....
        /*076c*/ 	.word	0xffffffff


	//   ....[19]....
        /*0770*/ 	.word	0xffffffff


	//   ....[20]....
        /*0774*/ 	.word	0xffffffff


	//   ....[21]....
        /*0778*/ 	.word	0xffffffff


	//   ....[22]....
        /*077c*/ 	.word	0xffffffff


	//   ....[23]....
        /*0780*/ 	.word	0xffffffff


	//   ....[24]....
        /*0784*/ 	.word	0xffffffff


	//   ....[25]....
        /*0788*/ 	.word	0xffffffff


	//   ....[26]....
        /*078c*/ 	.word	0xffffffff


	//   ....[27]....
        /*0790*/ 	.word	0xffffffff


	//   ....[28]....
        /*0794*/ 	.word	0xffffffff


	//   ....[29]....
        /*0798*/ 	.word	0xffffffff


	//   ....[30]....
        /*079c*/ 	.word	0xffffffff


	//   ....[31]....
        /*07a0*/ 	.word	0xffffffff


	//   ....[32]....
        /*07a4*/ 	.word	0xffffffff


	//   ....[33]....
        /*07a8*/ 	.word	0xffffffff


	//   ....[34]....
        /*07ac*/ 	.word	0xffffffff


	//   ....[35]....
        /*07b0*/ 	.word	0xffffffff


	//   ....[36]....
        /*07b4*/ 	.word	0xffffffff


	//   ....[37]....
        /*07b8*/ 	.word	0xffffffff


	//   ....[38]....
        /*07bc*/ 	.word	0xffffffff


	//   ....[39]....
        /*07c0*/ 	.word	0xffffffff


	//   ....[40]....
        /*07c4*/ 	.word	0xffffffff


	//   ....[41]....
        /*07c8*/ 	.word	0xffffffff


	//   ....[42]....
        /*07cc*/ 	.word	0xffffffff


	//   ....[43]....
        /*07d0*/ 	.word	0xffffffff


	//   ....[44]....
        /*07d4*/ 	.word	0xffffffff


	//   ....[45]....
        /*07d8*/ 	.word	0xffffffff


	//   ....[46]....
        /*07dc*/ 	.word	0xffffffff


	//   ....[47]....
        /*07e0*/ 	.word	0xffffffff


	//   ....[48]....
        /*07e4*/ 	.word	0xffffffff


	//   ....[49]....
        /*07e8*/ 	.word	0xffffffff


	//   ....[50]....
        /*07ec*/ 	.word	0xffffffff


	//   ....[51]....
        /*07f0*/ 	.word	0xffffffff


	//   ....[52]....
        /*07f4*/ 	.word	0xffffffff


	//   ....[53]....
        /*07f8*/ 	.word	0xffffffff


	//   ....[54]....
        /*07fc*/ 	.word	0xffffffff


	//   ....[55]....
        /*0800*/ 	.word	0xffffffff


	//   ....[56]....
        /*0804*/ 	.word	0xffffffff


	//   ....[57]....
        /*0808*/ 	.word	0xffffffff


	//   ....[58]....
        /*080c*/ 	.word	0xffffffff


	//   ....[59]....
        /*0810*/ 	.word	0xffffffff


	//   ....[60]....
        /*0814*/ 	.word	0xffffffff


	//   ....[61]....
        /*0818*/ 	.word	0xffffffff


	//   ....[62]....
        /*081c*/ 	.word	0xffffffff


	//   ....[63]....
        /*0820*/ 	.word	0xffffffff


	//   ....[64]....
        /*0824*/ 	.word	0xffffffff


	//   ....[65]....
        /*0828*/ 	.word	0xffffffff


	//   ....[66]....
        /*082c*/ 	.word	0xffffffff


	//   ....[67]....
        /*0830*/ 	.word	0xffffffff


	//   ....[68]....
        /*0834*/ 	.word	0xffffffff


	//   ....[69]....
        /*0838*/ 	.word	0xffffffff


	//   ....[70]....
        /*083c*/ 	.word	0xffffffff


	//   ....[71]....
        /*0840*/ 	.word	0xffffffff


	//   ....[72]....
        /*0844*/ 	.word	0xffffffff


	//   ....[73]....
        /*0848*/ 	.word	0xffffffff


	//   ....[74]....
        /*084c*/ 	.word	0xffffffff


	//   ....[75]....
        /*0850*/ 	.word	0xffffffff


	//   ....[76]....
        /*0854*/ 	.word	0xffffffff


	//   ....[77]....
        /*0858*/ 	.word	0xffffffff


	//   ....[78]....
        /*085c*/ 	.word	0xffffffff


	//   ....[79]....
        /*0860*/ 	.word	0xffffffff


	//   ....[80]....
        /*0864*/ 	.word	0xffffffff


	//   ....[81]....
        /*0868*/ 	.word	0xffffffff


	//   ....[82]....
        /*086c*/ 	.word	0xffffffff


	//   ....[83]....
        /*0870*/ 	.word	0xffffffff


	//   ....[84]....
        /*0874*/ 	.word	0xffffffff


	//   ....[85]....
        /*0878*/ 	.word	0xffffffff


	//   ....[86]....
        /*087c*/ 	.word	0xffffffff


	//   ....[87]....
        /*0880*/ 	.word	0xffffffff


	//   ....[88]....
        /*0884*/ 	.word	0xffffffff


	//   ....[89]....
        /*0888*/ 	.word	0xffffffff


	//   ....[90]....
        /*088c*/ 	.word	0xffffffff


	//   ....[91]....
        /*0890*/ 	.word	0xffffffff


	//   ....[92]....
        /*0894*/ 	.word	0xffffffff


	//   ....[93]....
        /*0898*/ 	.word	0xffffffff


	//   ....[94]....
        /*089c*/ 	.word	0xffffffff


	//   ....[95]....
        /*08a0*/ 	.word	0xffffffff


	//   ....[96]....
        /*08a4*/ 	.word	0xffffffff


	//   ....[97]....
        /*08a8*/ 	.word	0xffffffff


	//   ....[98]....
        /*08ac*/ 	.word	0xffffffff


	//   ....[99]....
        /*08b0*/ 	.word	0xffffffff


	//   ....[100]....
        /*08b4*/ 	.word	0x0500000f


	//   ....[101]....
        /*08b8*/ 	.word	0x0500000f


	//   ....[102]....
        /*08bc*/ 	.word	0x0500000f


	//   ....[103]....
        /*08c0*/ 	.word	0x0500000f


	//   ....[104]....
        /*08c4*/ 	.word	0x0500000f


	//   ....[105]....
        /*08c8*/ 	.word	0x0500000f


	//   ....[106]....
        /*08cc*/ 	.word	0x0500000f


	//   ....[107]....
        /*08d0*/ 	.word	0x0500000f


	//   ....[108]....
        /*08d4*/ 	.word	0x0500000f


	//   ....[109]....
        /*08d8*/ 	.word	0x0500000f


	//   ....[110]....
        /*08dc*/ 	.word	0x0500000f


	//   ....[111]....
        /*08e0*/ 	.word	0x0500000f


	//   ....[112]....
        /*08e4*/ 	.word	0x0500000f


	//   ....[113]....
        /*08e8*/ 	.word	0x0500000f


	//   ....[114]....
        /*08ec*/ 	.word	0x0500000f


	//   ....[115]....
        /*08f0*/ 	.word	0x0500000f


	//   ....[116]....
        /*08f4*/ 	.word	0x0500000f


	//   ....[117]....
        /*08f8*/ 	.word	0x0500000f


	//   ....[118]....
        /*08fc*/ 	.word	0x0500000f


	//   ....[119]....
        /*0900*/ 	.word	0x0500000f


	//   ....[120]....
        /*0904*/ 	.word	0x0500000f


	//   ....[121]....
        /*0908*/ 	.word	0x0500000f


	//   ....[122]....
        /*090c*/ 	.word	0x0500000f


	//   ....[123]....
        /*0910*/ 	.word	0x0500000f


	//   ....[124]....
        /*0914*/ 	.word	0x0500000f


	//   ....[125]....
        /*0918*/ 	.word	0x0500000f


	//   ....[126]....
        /*091c*/ 	.word	0x0500000f


	//   ....[127]....
        /*0920*/ 	.word	0x0500000f


	//   ....[128]....
        /*0924*/ 	.word	0x0500000f


	//   ....[129]....
        /*0928*/ 	.word	0x0500000f


	//   ....[130]....
        /*092c*/ 	.word	0x0500000f


	//   ....[131]....
        /*0930*/ 	.word	0x0500000f


	//   ....[132]....
        /*0934*/ 	.word	0x0500000f


	//   ....[133]....
        /*0938*/ 	.word	0x0500000f


	//   ....[134]....
        /*093c*/ 	.word	0x0500000f


	//   ....[135]....
        /*0940*/ 	.word	0x0500000f


	//   ....[136]....
        /*0944*/ 	.word	0x0500000f


	//   ....[137]....
        /*0948*/ 	.word	0x0500000f


	//   ....[138]....
        /*094c*/ 	.word	0x0500000f


	//   ....[139]....
        /*0950*/ 	.word	0x0500000f


	//   ....[140]....
        /*0954*/ 	.word	0x0500000f


	//   ....[141]....
        /*0958*/ 	.word	0x0500000f


	//   ....[142]....
        /*095c*/ 	.word	0x0500000f


	//   ....[143]....
        /*0960*/ 	.word	0x0500000f


	//----- nvinfo : EIATTR_COOP_GROUP_INSTR_OFFSETS
	.align		4
.L_183:
        /*0964*/ 	.byte	0x04, 0x28
        /*0966*/ 	.short	(.L_185 - .L_184)


	//   ....[0]....
.L_184:
        /*0968*/ 	.word	0x00000070


	//   ....[1]....
        /*096c*/ 	.word	0x000001a0


	//   ....[2]....
        /*0970*/ 	.word	0x000001f0


	//   ....[3]....
        /*0974*/ 	.word	0x00000420


	//   ....[4]....
        /*0978*/ 	.word	0x00000580


	//   ....[5]....
        /*097c*/ 	.word	0x000006a0


	//   ....[6]....
        /*0980*/ 	.word	0x00000800


	//   ....[7]....
        /*0984*/ 	.word	0x0000a580


	//   ....[8]....
        /*0988*/ 	.word	0x0000aaf0


	//   ....[9]....
        /*098c*/ 	.word	0x0000ab00


	//   ....[10]....
        /*0990*/ 	.word	0x0000ab10


	//   ....[11]....
        /*0994*/ 	.word	0x0000ab20


	//   ....[12]....
        /*0998*/ 	.word	0x0000d570


	//   ....[13]....
        /*099c*/ 	.word	0x0000d580


	//   ....[14]....
        /*09a0*/ 	.word	0x0000d590


	//   ....[15]....
        /*09a4*/ 	.word	0x0000d5a0


	//   ....[16]....
        /*09a8*/ 	.word	0x00011e20


	//   ....[17]....
        /*09ac*/ 	.word	0x00011e60


	//   ....[18]....
        /*09b0*/ 	.word	0x000124c0


	//   ....[19]....
        /*09b4*/ 	.word	0x00012570


	//   ....[20]....
        /*09b8*/ 	.word	0x00014c30


	//   ....[21]....
        /*09bc*/ 	.word	0x00014cd0


	//   ....[22]....
        /*09c0*/ 	.word	0x000152c0


	//   ....[23]....
        /*09c4*/ 	.word	0x00015330


	//   ....[24]....
        /*09c8*/ 	.word	0x00016570


	//   ....[25]....
        /*09cc*/ 	.word	0x000168a0


	//   ....[26]....
        /*09d0*/ 	.word	0x000168d0


	//   ....[27]....
        /*09d4*/ 	.word	0x000169b0


	//   ....[28]....
        /*09d8*/ 	.word	0x00017990


	//   ....[29]....
        /*09dc*/ 	.word	0x000179d0


	//   ....[30]....
        /*09e0*/ 	.word	0x00017a10


	//   ....[31]....
        /*09e4*/ 	.word	0x00017a50


	//   ....[32]....
        /*09e8*/ 	.word	0x00017fb0


	//   ....[33]....
        /*09ec*/ 	.word	0x00017fe0


	//   ....[34]....
        /*09f0*/ 	.word	0x000180a0


	//   ....[35]....
        /*09f4*/ 	.word	0x000180c0


	//   ....[36]....
        /*09f8*/ 	.word	0x00018180


	//   ....[37]....
        /*09fc*/ 	.word	0x000181a0


	//   ....[38]....
        /*0a00*/ 	.word	0x00018270


	//   ....[39]....
        /*0a04*/ 	.word	0x00018290


	//   ....[40]....
        /*0a08*/ 	.word	0x00018ad0


	//   ....[41]....
        /*0a0c*/ 	.word	0x00018ae0


	//   ....[42]....
        /*0a10*/ 	.word	0x00018ba0


	//   ....[43]....
        /*0a14*/ 	.word	0x00018bc0


	//   ....[44]....
        /*0a18*/ 	.word	0x00018c80


	//   ....[45]....
        /*0a1c*/ 	.word	0x00018ca0


	//   ....[46]....
        /*0a20*/ 	.word	0x00018d70


	//   ....[47]....
        /*0a24*/ 	.word	0x00018d90


	//   ....[48]....
        /*0a28*/ 	.word	0x00018ee0


	//   ....[49]....
        /*0a2c*/ 	.word	0x000190b0


	//   ....[50]....
        /*0a30*/ 	.word	0x000190e0


	//   ....[51]....
        /*0a34*/ 	.word	0x00019110


	//   ....[52]....
        /*0a38*/ 	.word	0x00019140


	//   ....[53]....
        /*0a3c*/ 	.word	0x00019170


	//   ....[54]....
        /*0a40*/ 	.word	0x000191a0


	//   ....[55]....
        /*0a44*/ 	.word	0x00019310


	//   ....[56]....
        /*0a48*/ 	.word	0x00019340


	//   ....[57]....
        /*0a4c*/ 	.word	0x00019370


	//   ....[58]....
        /*0a50*/ 	.word	0x000193a0


	//   ....[59]....
        /*0a54*/ 	.word	0x000193d0


	//   ....[60]....
        /*0a58*/ 	.word	0x00019400


	//   ....[61]....
        /*0a5c*/ 	.word	0x00019490


	//   ....[62]....
        /*0a60*/ 	.word	0x000194c0


	//   ....[63]....
        /*0a64*/ 	.word	0x00019550


	//   ....[64]....
        /*0a68*/ 	.word	0x0001a0b0


	//   ....[65]....
        /*0a6c*/ 	.word	0x0001baf0


	//   ....[66]....
        /*0a70*/ 	.word	0x0001c7b0


	//   ....[67]....
        /*0a74*/ 	.word	0x0001c7f0


	//   ....[68]....
        /*0a78*/ 	.word	0x0001c810


	//   ....[69]....
        /*0a7c*/ 	.word	0x0001c830


	//   ....[70]....
        /*0a80*/ 	.word	0x0001c910


	//   ....[71]....
        /*0a84*/ 	.word	0x0001c960


	//   ....[72]....
        /*0a88*/ 	.word	0x0001ca00


	//   ....[73]....
        /*0a8c*/ 	.word	0x0001ca10


	//   ....[74]....
        /*0a90*/ 	.word	0x0001cab0


	//   ....[75]....
        /*0a94*/ 	.word	0x0001cac0


	//   ....[76]....
        /*0a98*/ 	.word	0x0001cb60


	//   ....[77]....
        /*0a9c*/ 	.word	0x0001cb70


	//   ....[78]....
        /*0aa0*/ 	.word	0x0001cbf0


	//   ....[79]....
        /*0aa4*/ 	.word	0x0001cc20


	//   ....[80]....
        /*0aa8*/ 	.word	0x0001cc70


	//   ....[81]....
        /*0aac*/ 	.word	0x0001ccb0


	//   ....[82]....
        /*0ab0*/ 	.word	0x0001f910


	//   ....[83]....
        /*0ab4*/ 	.word	0x0001f940


	//   ....[84]....
        /*0ab8*/ 	.word	0x0001f980


	//   ....[85]....
        /*0abc*/ 	.word	0x0001f9b0


	//   ....[86]....
        /*0ac0*/ 	.word	0x0001f9e0


	//   ....[87]....
        /*0ac4*/ 	.word	0x0001fa10


	//   ....[88]....
        /*0ac8*/ 	.word	0x0001fa40


	//   ....[89]....
        /*0acc*/ 	.word	0x0001fa70


	//   ....[90]....
        /*0ad0*/ 	.word	0x0001fbf0


	//   ....[91]....
        /*0ad4*/ 	.word	0x0001fc20


	//   ....[92]....
        /*0ad8*/ 	.word	0x0001fc50


	//   ....[93]....
        /*0adc*/ 	.word	0x0001fc80


	//   ....[94]....
        /*0ae0*/ 	.word	0x0001fcb0


	//   ....[95]....
        /*0ae4*/ 	.word	0x0001fce0


	//   ....[96]....
        /*0ae8*/ 	.word	0x0001fda0


	//   ....[97]....
        /*0aec*/ 	.word	0x0001fdc0


	//   ....[98]....
        /*0af0*/ 	.word	0x0001fe30


	//   ....[99]....
        /*0af4*/ 	.word	0x000202c0


	//   ....[100]....
        /*0af8*/ 	.word	0x00020720


	//   ....[101]....
        /*0afc*/ 	.word	0x000207b0


	//   ....[102]....
        /*0b00*/ 	.word	0x00020800


	//   ....[103]....
        /*0b04*/ 	.word	0x00020850


	//   ....[104]....
        /*0b08*/ 	.word	0x00020940


	//   ....[105]....
        /*0b0c*/ 	.word	0x000209d0


	//   ....[106]....
        /*0b10*/ 	.word	0x00020a30


	//   ....[107]....
        /*0b14*/ 	.word	0x00020a90


	//   ....[108]....
        /*0b18*/ 	.word	0x00020ce0


	//   ....[109]....
        /*0b1c*/ 	.word	0x00020fd0


	//   ....[110]....
        /*0b20*/ 	.word	0x00021140


	//   ....[111]....
        /*0b24*/ 	.word	0x00021190


	//   ....[112]....
        /*0b28*/ 	.word	0x00021210


	//   ....[113]....
        /*0b2c*/ 	.word	0x00021260


	//   ....[114]....
        /*0b30*/ 	.word	0x00021400


	//   ....[115]....
        /*0b34*/ 	.word	0x000214e0


	//   ....[116]....
        /*0b38*/ 	.word	0x000215a0


	//   ....[117]....
        /*0b3c*/ 	.word	0x000216b0


	//   ....[118]....
        /*0b40*/ 	.word	0x00021710


	//   ....[119]....
        /*0b44*/ 	.word	0x00021820


	//   ....[120]....
        /*0b48*/ 	.word	0x00021880


	//   ....[121]....
        /*0b4c*/ 	.word	0x00021990


	//   ....[122]....
        /*0b50*/ 	.word	0x000219f0


	//   ....[123]....
        /*0b54*/ 	.word	0x00021af0


	//   ....[124]....
        /*0b58*/ 	.word	0x00021b60


	//   ....[125]....
        /*0b5c*/ 	.word	0x00021c50


	//   ....[126]....
        /*0b60*/ 	.word	0x00021f80


	//   ....[127]....
        /*0b64*/ 	.word	0x00022020


	//   ....[128]....
        /*0b68*/ 	.word	0x00022140


	//   ....[129]....
        /*0b6c*/ 	.word	0x000221c0


	//   ....[130]....
        /*0b70*/ 	.word	0x00022240


	//   ....[131]....
        /*0b74*/ 	.word	0x000222c0


	//   ....[132]....
        /*0b78*/ 	.word	0x00022340


	//   ....[133]....
        /*0b7c*/ 	.word	0x000223d0


	//   ....[134]....
        /*0b80*/ 	.word	0x00022470


	//   ....[135]....
        /*0b84*/ 	.word	0x00022520


	//   ....[136]....
        /*0b88*/ 	.word	0x000225a0


	//   ....[137]....
        /*0b8c*/ 	.word	0x00022620


	//   ....[138]....
        /*0b90*/ 	.word	0x000226a0


	//   ....[139]....
        /*0b94*/ 	.word	0x00022730


	//   ....[140]....
        /*0b98*/ 	.word	0x000227b0


	//   ....[141]....
        /*0b9c*/ 	.word	0x00022850


	//   ....[142]....
        /*0ba0*/ 	.word	0x000228e0


	//   ....[143]....
        /*0ba4*/ 	.word	0x00022a10


	//----- nvinfo : EIATTR_REG_RECONFIG
	.align		4
.L_185:
        /*0ba8*/ 	.byte	0x01, 0x54
	.zero		2


	//----- nvinfo : EIATTR_SYSCALL_OFFSETS
	.align		4
        /*0bac*/ 	.byte	0x04, 0x46
        /*0bae*/ 	.short	(.L_187 - .L_186)


	//   ....[0]....
.L_186:
        /*0bb0*/ 	.word	0x00001aa0


	//   ....[1]....
        /*0bb4*/ 	.word	0x00001bf0


	//   ....[2]....
        /*0bb8*/ 	.word	0x0000a720


	//   ....[3]....
        /*0bbc*/ 	.word	0x0000aa70


	//   ....[4]....
        /*0bc0*/ 	.word	0x0001b6e0


	//   ....[5]....
        /*0bc4*/ 	.word	0x0001b840


	//   ....[6]....
        /*0bc8*/ 	.word	0x0001b940


	//   ....[7]....
        /*0bcc*/ 	.word	0x0001c360


	//----- nvinfo : EIATTR_MBARRIER_INSTR_OFFSETS
	.align		4
.L_187:
        /*0bd0*/ 	.byte	0x04, 0x39
        /*0bd2*/ 	.short	(.L_189 - .L_188)


	//   ....[0]....
.L_188:
        /*0bd4*/ 	.word	0x000002d0
        /*0bd8*/ 	.word	0x000000ff
        /*0bdc*/ 	.word	0x00034800
        /*0be0*/ 	.short	0x0100
        /*0be2*/ 	.byte	0x08
	.zero		1


	//   ....[1]....
        /*0be4*/ 	.word	0x000002e0
        /*0be8*/ 	.word	0x000000ff
        /*0bec*/ 	.word	0x00034820
        /*0bf0*/ 	.short	0x0100
        /*0bf2*/ 	.byte	0x08
	.zero		1


	//   ....[2]....
        /*0bf4*/ 	.word	0x000003d0
        /*0bf8*/ 	.word	0x000000ff
        /*0bfc*/ 	.word	0x00034830
        /*0c00*/ 	.short	0x0100
        /*0c02*/ 	.byte	0x08
	.zero		1


	//   ....[3]....
        /*0c04*/ 	.word	0x000003e0
        /*0c08*/ 	.word	0x000000ff
        /*0c0c*/ 	.word	0x00034840
        /*0c10*/ 	.short	0x0100
        /*0c12*/ 	.byte	0x08
	.zero		1


	//   ....[4]....
        /*0c14*/ 	.word	0x000003f0
        /*0c18*/ 	.word	0x000000ff
        /*0c1c*/ 	.word	0x00034838
        /*0c20*/ 	.short	0x0100
        /*0c22*/ 	.byte	0x08
	.zero		1


	//   ....[5]....
        /*0c24*/ 	.word	0x00000400
        /*0c28*/ 	.word	0x000000ff
        /*0c2c*/ 	.word	0x00034848
        /*0c30*/ 	.short	0x0100
        /*0c32*/ 	.byte	0x08
	.zero		1


	//   ....[6]....
        /*0c34*/ 	.word	0x00000530
        /*0c38*/ 	.word	0x000000ff
        /*0c3c*/ 	.word	0x00034850
        /*0c40*/ 	.short	0x0100
        /*0c42*/ 	.byte	0x08
	.zero		1


	//   ....[7]....
        /*0c44*/ 	.word	0x00000540
        /*0c48*/ 	.word	0x000000ff
        /*0c4c*/ 	.word	0x00034860
        /*0c50*/ 	.short	0x0100
        /*0c52*/ 	.byte	0x08
	.zero		1


	//   ....[8]....
        /*0c54*/ 	.word	0x00000550
        /*0c58*/ 	.word	0x000000ff
        /*0c5c*/ 	.word	0x00034858
        /*0c60*/ 	.short	0x0100
        /*0c62*/ 	.byte	0x08
	.zero		1


	//   ....[9]....
        /*0c64*/ 	.word	0x00000560
        /*0c68*/ 	.word	0x000000ff
        /*0c6c*/ 	.word	0x00034868
        /*0c70*/ 	.short	0x0100
        /*0c72*/ 	.byte	0x08
	.zero		1


	//   ....[10]....
        /*0c74*/ 	.word	0x00000650
        /*0c78*/ 	.word	0x000000ff
        /*0c7c*/ 	.word	0x00034870
        /*0c80*/ 	.short	0x0100
        /*0c82*/ 	.byte	0x06
	.zero		1


	//   ....[11]....
        /*0c84*/ 	.word	0x00000660
        /*0c88*/ 	.word	0x000000ff
        /*0c8c*/ 	.word	0x00034880
        /*0c90*/ 	.short	0x0100
        /*0c92*/ 	.byte	0x06
	.zero		1


	//   ....[12]....
        /*0c94*/ 	.word	0x00000670
        /*0c98*/ 	.word	0x000000ff
        /*0c9c*/ 	.word	0x00034878
        /*0ca0*/ 	.short	0x0100
        /*0ca2*/ 	.byte	0x06
	.zero		1


	//   ....[13]....
        /*0ca4*/ 	.word	0x00000680
        /*0ca8*/ 	.word	0x000000ff
        /*0cac*/ 	.word	0x00034888
        /*0cb0*/ 	.short	0x0100
        /*0cb2*/ 	.byte	0x06
	.zero		1


	//   ....[14]....
        /*0cb4*/ 	.word	0x000007b0
        /*0cb8*/ 	.word	0x000000ff
        /*0cbc*/ 	.word	0x00034890
        /*0cc0*/ 	.short	0x0100
        /*0cc2*/ 	.byte	0x08
	.zero		1


	//   ....[15]....
        /*0cc4*/ 	.word	0x000007c0
        /*0cc8*/ 	.word	0x000000ff
        /*0ccc*/ 	.word	0x000348a0
        /*0cd0*/ 	.short	0x0100
        /*0cd2*/ 	.byte	0x08
	.zero		1


	//   ....[16]....
        /*0cd4*/ 	.word	0x000007d0
        /*0cd8*/ 	.word	0x000000ff
        /*0cdc*/ 	.word	0x00034898
        /*0ce0*/ 	.short	0x0100
        /*0ce2*/ 	.byte	0x08
	.zero		1


	//   ....[17]....
        /*0ce4*/ 	.word	0x000007e0
        /*0ce8*/ 	.word	0x000000ff
        /*0cec*/ 	.word	0x000348a8
        /*0cf0*/ 	.short	0x0100
        /*0cf2*/ 	.byte	0x08
	.zero		1


	//   ....[18]....
        /*0cf4*/ 	.word	0x00000910
        /*0cf8*/ 	.word	0x000000ff
        /*0cfc*/ 	.word	0x000348b0
        /*0d00*/ 	.short	0x0100
        /*0d02*/ 	.byte	0x08
	.zero		1


	//   ....[19]....
        /*0d04*/ 	.word	0x00000920
        /*0d08*/ 	.word	0x000000ff
        /*0d0c*/ 	.word	0x000348c0
        /*0d10*/ 	.short	0x0100
        /*0d12*/ 	.byte	0x08
	.zero		1


	//   ....[20]....
        /*0d14*/ 	.word	0x00000930
        /*0d18*/ 	.word	0x000000ff
        /*0d1c*/ 	.word	0x000348b8
        /*0d20*/ 	.short	0x0100
        /*0d22*/ 	.byte	0x08
	.zero		1


	//   ....[21]....
        /*0d24*/ 	.word	0x00000940
        /*0d28*/ 	.word	0x000000ff
        /*0d2c*/ 	.word	0x000348c8
        /*0d30*/ 	.short	0x0100
        /*0d32*/ 	.byte	0x08
	.zero		1


	//   ....[22]....
        /*0d34*/ 	.word	0x00003720
        /*0d38*/ 	.word	0x00000003
        /*0d3c*/ 	.word	0x00034890
        /*0d40*/ 	.short	0x010a
        /*0d42*/ 	.byte	0x3f
	.zero		1


	//   ....[23]....
        /*0d44*/ 	.word	0x00006950
        /*0d48*/ 	.word	0x00000003
        /*0d4c*/ 	.word	0x00034890
        /*0d50*/ 	.short	0x010a
        /*0d52*/ 	.byte	0x3f
	.zero		1


	//   ....[24]....
        /*0d54*/ 	.word	0x00009990
        /*0d58*/ 	.word	0x00000003
        /*0d5c*/ 	.word	0x00034890
        /*0d60*/ 	.short	0x010a
        /*0d62*/ 	.byte	0x3f
	.zero		1


	//   ....[25]....
        /*0d64*/ 	.word	0x00009d60
        /*0d68*/ 	.word	0x00000028
        /*0d6c*/ 	.word	0x00000000
        /*0d70*/ 	.short	0x0101
        /*0d72*/ 	.byte	0x3f
	.zero		1


	//   ....[26]....
        /*0d74*/ 	.word	0x00009da0
        /*0d78*/ 	.word	0x00000003
        /*0d7c*/ 	.word	0x000348b0
        /*0d80*/ 	.short	0x010a
        /*0d82*/ 	.byte	0x3f
	.zero		1


	//   ....[27]....
        /*0d84*/ 	.word	0x0000a230
        /*0d88*/ 	.word	0x00000003
        /*0d8c*/ 	.word	0x00000000
        /*0d90*/ 	.short	0x0101
        /*0d92*/ 	.byte	0x3f
	.zero		1


	//   ....[28]....
        /*0d94*/ 	.word	0x0000a7a0
        /*0d98*/ 	.word	0x00000002
        /*0d9c*/ 	.word	0x00034800
        /*0da0*/ 	.short	0x010a
        /*0da2*/ 	.byte	0x3f
	.zero		1


	//   ....[29]....
        /*0da4*/ 	.word	0x0000a7f0
        /*0da8*/ 	.word	0x00000002
        /*0dac*/ 	.word	0x00034800
        /*0db0*/ 	.short	0x010a
        /*0db2*/ 	.byte	0x3f
	.zero		1


	//   ....[30]....
        /*0db4*/ 	.word	0x0000b1f0
        /*0db8*/ 	.word	0x00000002
        /*0dbc*/ 	.word	0x00034800
        /*0dc0*/ 	.short	0x010a
        /*0dc2*/ 	.byte	0x3f
	.zero		1


	//   ....[31]....
        /*0dc4*/ 	.word	0x0000daf0
        /*0dc8*/ 	.word	0x00000002
        /*0dcc*/ 	.word	0x00034800
        /*0dd0*/ 	.short	0x010a
        /*0dd2*/ 	.byte	0x3f
	.zero		1


	//   ....[32]....
        /*0dd4*/ 	.word	0x000101d0
        /*0dd8*/ 	.word	0x00000000
        /*0ddc*/ 	.word	0x00034830
        /*0de0*/ 	.short	0x010a
        /*0de2*/ 	.byte	0x3f
	.zero		1


	//   ....[33]....
        /*0de4*/ 	.word	0x00010250
        /*0de8*/ 	.word	0x00000000
        /*0dec*/ 	.word	0x00034830
        /*0df0*/ 	.short	0x010a
        /*0df2*/ 	.byte	0x3f
	.zero		1


	//   ....[34]....
        /*0df4*/ 	.word	0x00012ac0
        /*0df8*/ 	.word	0x00000003
        /*0dfc*/ 	.word	0x00000000
        /*0e00*/ 	.short	0x0101
        /*0e02*/ 	.byte	0x3f
	.zero		1


	//   ....[35]....
        /*0e04*/ 	.word	0x00013420
        /*0e08*/ 	.word	0x0000000a
        /*0e0c*/ 	.word	0x00034830
        /*0e10*/ 	.short	0x010a
        /*0e12*/ 	.byte	0x3f
	.zero		1


	//   ....[36]....
        /*0e14*/ 	.word	0x000134a0
        /*0e18*/ 	.word	0x0000000a
        /*0e1c*/ 	.word	0x00034830
        /*0e20*/ 	.short	0x010a
        /*0e22*/ 	.byte	0x3f
	.zero		1


	//   ....[37]....
        /*0e24*/ 	.word	0x00013ff0
        /*0e28*/ 	.word	0x0000000d
        /*0e2c*/ 	.word	0x00034850
        /*0e30*/ 	.short	0x010a
        /*0e32*/ 	.byte	0x3f
	.zero		1


	//   ....[38]....
        /*0e34*/ 	.word	0x00014040
        /*0e38*/ 	.word	0x0000000d
        /*0e3c*/ 	.word	0x00034850
        /*0e40*/ 	.short	0x010a
        /*0e42*/ 	.byte	0x3f
	.zero		1


	//   ....[39]....
        /*0e44*/ 	.word	0x00015960
        /*0e48*/ 	.word	0x00000014
        /*0e4c*/ 	.word	0x00000000
        /*0e50*/ 	.short	0x0101
        /*0e52*/ 	.byte	0x3f
	.zero		1


	//   ....[40]....
        /*0e54*/ 	.word	0x000159c0
        /*0e58*/ 	.word	0x0000000d
        /*0e5c*/ 	.word	0x00000000
        /*0e60*/ 	.short	0x0101
        /*0e62*/ 	.byte	0x3f
	.zero		1


	//   ....[41]....
        /*0e64*/ 	.word	0x00016470
        /*0e68*/ 	.word	0x00000008
        /*0e6c*/ 	.word	0x00034850
        /*0e70*/ 	.short	0x010a
        /*0e72*/ 	.byte	0x3f
	.zero		1


	//   ....[42]....
        /*0e74*/ 	.word	0x00016510
        /*0e78*/ 	.word	0x00000008
        /*0e7c*/ 	.word	0x00034850
        /*0e80*/ 	.short	0x010a
        /*0e82*/ 	.byte	0x3f
	.zero		1


	//   ....[43]....
        /*0e84*/ 	.word	0x00016af0
        /*0e88*/ 	.word	0x0000000b
        /*0e8c*/ 	.word	0x00000000
        /*0e90*/ 	.short	0x0101
        /*0e92*/ 	.byte	0x3f
	.zero		1


	//   ....[44]....
        /*0e94*/ 	.word	0x00017fc0
        /*0e98*/ 	.word	0x00000000
        /*0e9c*/ 	.word	0x00000000
        /*0ea0*/ 	.short	0x0101
        /*0ea2*/ 	.byte	0x3f
	.zero		1


	//   ....[45]....
        /*0ea4*/ 	.word	0x0001a1a0
        /*0ea8*/ 	.word	0x00000004
        /*0eac*/ 	.word	0x00034820
        /*0eb0*/ 	.short	0x010a
        /*0eb2*/ 	.byte	0x3f
	.zero		1


	//   ....[46]....
        /*0eb4*/ 	.word	0x0001a280
        /*0eb8*/ 	.word	0x00000004
        /*0ebc*/ 	.word	0x000348a0
        /*0ec0*/ 	.short	0x010a
        /*0ec2*/ 	.byte	0x3f
	.zero		1


	//   ....[47]....
        /*0ec4*/ 	.word	0x0001a6c0
        /*0ec8*/ 	.word	0x00000004
        /*0ecc*/ 	.word	0x000348c0
        /*0ed0*/ 	.short	0x010a
        /*0ed2*/ 	.byte	0x3f
	.zero		1


	//   ....[48]....
        /*0ed4*/ 	.word	0x0001abe0
        /*0ed8*/ 	.word	0x00000006
        /*0edc*/ 	.word	0x000348a0
        /*0ee0*/ 	.short	0x010a
        /*0ee2*/ 	.byte	0x3f
	.zero		1


	//   ....[49]....
        /*0ee4*/ 	.word	0x0001b010
        /*0ee8*/ 	.word	0x00000006
        /*0eec*/ 	.word	0x000348c0
        /*0ef0*/ 	.short	0x010a
        /*0ef2*/ 	.byte	0x3f
	.zero		1


	//   ....[50]....
        /*0ef4*/ 	.word	0x0001bd90
        /*0ef8*/ 	.word	0x00000000
        /*0efc*/ 	.word	0x00034840
        /*0f00*/ 	.short	0x010a
        /*0f02*/ 	.byte	0x3f
	.zero		1


	//   ....[51]....
        /*0f04*/ 	.word	0x0001cde0
        /*0f08*/ 	.word	0x0000000a
        /*0f0c*/ 	.word	0x00034800
        /*0f10*/ 	.short	0x0107
        /*0f12*/ 	.byte	0x3f
	.zero		1


	//   ....[52]....
        /*0f14*/ 	.word	0x0001cef0
        /*0f18*/ 	.word	0x00000002
        /*0f1c*/ 	.word	0x00034800
        /*0f20*/ 	.short	0x0101
        /*0f22*/ 	.byte	0x3f
	.zero		1


	//   ....[53]....
        /*0f24*/ 	.word	0x0001cf10
        /*0f28*/ 	.word	0x00000002
        /*0f2c*/ 	.word	0x00034820
        /*0f30*/ 	.short	0x010a
        /*0f32*/ 	.byte	0x3f
	.zero		1


	//   ....[54]....
        /*0f34*/ 	.word	0x0001d290
        /*0f38*/ 	.word	0x00000003
        /*0f3c*/ 	.word	0x00034840
        /*0f40*/ 	.short	0x010a
        /*0f42*/ 	.byte	0x3f
	.zero		1


	//   ....[55]....
        /*0f44*/ 	.word	0x0001d740
        /*0f48*/ 	.word	0x00000003
        /*0f4c*/ 	.word	0x00000060
        /*0f50*/ 	.short	0x010a
        /*0f52*/ 	.byte	0x3f
	.zero		1


	//   ....[56]....
        /*0f54*/ 	.word	0x0001de30
        /*0f58*/ 	.word	0x00000003
        /*0f5c*/ 	.word	0x00034840
        /*0f60*/ 	.short	0x010a
        /*0f62*/ 	.byte	0x3f
	.zero		1


	//   ....[57]....
        /*0f64*/ 	.word	0x0001e2e0
        /*0f68*/ 	.word	0x00000002
        /*0f6c*/ 	.word	0x00000060
        /*0f70*/ 	.short	0x010a
        /*0f72*/ 	.byte	0x3f
	.zero		1


	//   ....[58]....
        /*0f74*/ 	.word	0x0001e900
        /*0f78*/ 	.word	0x00000002
        /*0f7c*/ 	.word	0x00034840
        /*0f80*/ 	.short	0x010a
        /*0f82*/ 	.byte	0x3f
	.zero		1


	//   ....[59]....
        /*0f84*/ 	.word	0x0001edb0
        /*0f88*/ 	.word	0x00000002
        /*0f8c*/ 	.word	0x00000060
        /*0f90*/ 	.short	0x010a
        /*0f92*/ 	.byte	0x3f
	.zero		1


	//   ....[60]....
        /*0f94*/ 	.word	0x0001f360
        /*0f98*/ 	.word	0x00000000
        /*0f9c*/ 	.word	0x00034860
        /*0fa0*/ 	.short	0x010a
        /*0fa2*/ 	.byte	0x3f
	.zero		1


	//   ....[61]....
        /*0fa4*/ 	.word	0x00020240
        /*0fa8*/ 	.word	0x00000000
        /*0fac*/ 	.word	0x00034820
        /*0fb0*/ 	.short	0x010a
        /*0fb2*/ 	.byte	0x3f
	.zero		1


	//   ....[62]....
        /*0fb4*/ 	.word	0x00020410
        /*0fb8*/ 	.word	0x00000006
        /*0fbc*/ 	.word	0x00000000
        /*0fc0*/ 	.short	0x010a
        /*0fc2*/ 	.byte	0x3f
	.zero		1


	//   ....[63]....
        /*0fc4*/ 	.word	0x00020480
        /*0fc8*/ 	.word	0x00000007
        /*0fcc*/ 	.word	0x00000000
        /*0fd0*/ 	.short	0x010a
        /*0fd2*/ 	.byte	0x3f
	.zero		1


	//   ....[64]....
        /*0fd4*/ 	.word	0x000204f0
        /*0fd8*/ 	.word	0x00000004
        /*0fdc*/ 	.word	0x00000000
        /*0fe0*/ 	.short	0x010a
        /*0fe2*/ 	.byte	0x3f
	.zero		1


	//   ....[65]....
        /*0fe4*/ 	.word	0x00020520
        /*0fe8*/ 	.word	0x00000003
        /*0fec*/ 	.word	0x00000000
        /*0ff0*/ 	.short	0x010a
        /*0ff2*/ 	.byte	0x3f
	.zero		1


	//   ....[66]....
        /*0ff4*/ 	.word	0x00020580
        /*0ff8*/ 	.word	0x00000003
        /*0ffc*/ 	.word	0x00034890
        /*1000*/ 	.short	0x010a
        /*1002*/ 	.byte	0x3f
	.zero		1


	//   ....[67]....
        /*1004*/ 	.word	0x000205d0
        /*1008*/ 	.word	0x00000003
        /*100c*/ 	.word	0x00034890
        /*1010*/ 	.short	0x010a
        /*1012*/ 	.byte	0x3f
	.zero		1


	//   ....[68]....
        /*1014*/ 	.word	0x00020620
        /*1018*/ 	.word	0x00000003
        /*101c*/ 	.word	0x00034890
        /*1020*/ 	.short	0x010a
        /*1022*/ 	.byte	0x3f
	.zero		1


	//   ....[69]....
        /*1024*/ 	.word	0x00020670
        /*1028*/ 	.word	0x00000003
        /*102c*/ 	.word	0x000348b0
        /*1030*/ 	.short	0x010a
        /*1032*/ 	.byte	0x3f
	.zero		1


	//   ....[70]....
        /*1034*/ 	.word	0x00020890
        /*1038*/ 	.word	0x00000002
        /*103c*/ 	.word	0x00034800
        /*1040*/ 	.short	0x010a
        /*1042*/ 	.byte	0x3f
	.zero		1


	//   ....[71]....
        /*1044*/ 	.word	0x00020ac0
        /*1048*/ 	.word	0x00000002
        /*104c*/ 	.word	0x00034800
        /*1050*/ 	.short	0x010a
        /*1052*/ 	.byte	0x3f
	.zero		1


	//   ....[72]....
        /*1054*/ 	.word	0x00020b10
        /*1058*/ 	.word	0x00000000
        /*105c*/ 	.word	0x00034830
        /*1060*/ 	.short	0x010a
        /*1062*/ 	.byte	0x3f
	.zero		1


	//   ....[73]....
        /*1064*/ 	.word	0x00020b60
        /*1068*/ 	.word	0x0000000a
        /*106c*/ 	.word	0x00034830
        /*1070*/ 	.short	0x010a
        /*1072*/ 	.byte	0x3f
	.zero		1


	//   ....[74]....
        /*1074*/ 	.word	0x00020bb0
        /*1078*/ 	.word	0x0000000d
        /*107c*/ 	.word	0x00034850
        /*1080*/ 	.short	0x010a
        /*1082*/ 	.byte	0x3f
	.zero		1


	//   ....[75]....
        /*1084*/ 	.word	0x00020c00
        /*1088*/ 	.word	0x00000008
        /*108c*/ 	.word	0x00034850
        /*1090*/ 	.short	0x010a
        /*1092*/ 	.byte	0x3f
	.zero		1


	//   ....[76]....
        /*1094*/ 	.word	0x00020db0
        /*1098*/ 	.word	0x00000003
        /*109c*/ 	.word	0x00034820
        /*10a0*/ 	.short	0x010a
        /*10a2*/ 	.byte	0x3f
	.zero		1


	//   ....[77]....
        /*10a4*/ 	.word	0x00020e00
        /*10a8*/ 	.word	0x00000004
        /*10ac*/ 	.word	0x000348a0
        /*10b0*/ 	.short	0x010a
        /*10b2*/ 	.byte	0x3f
	.zero		1


	//   ....[78]....
        /*10b4*/ 	.word	0x00020e50
        /*10b8*/ 	.word	0x00000004
        /*10bc*/ 	.word	0x000348c0
        /*10c0*/ 	.short	0x010a
        /*10c2*/ 	.byte	0x3f
	.zero		1


	//   ....[79]....
        /*10c4*/ 	.word	0x00020ea0
        /*10c8*/ 	.word	0x00000006
        /*10cc*/ 	.word	0x000348a0
        /*10d0*/ 	.short	0x010a
        /*10d2*/ 	.byte	0x3f
	.zero		1


	//   ....[80]....
        /*10d4*/ 	.word	0x00020ef0
        /*10d8*/ 	.word	0x00000006
        /*10dc*/ 	.word	0x000348c0
        /*10e0*/ 	.short	0x010a
        /*10e2*/ 	.byte	0x3f
	.zero		1


	//   ....[81]....
        /*10e4*/ 	.word	0x00021090
        /*10e8*/ 	.word	0x00000000
        /*10ec*/ 	.word	0x00034840
        /*10f0*/ 	.short	0x010a
        /*10f2*/ 	.byte	0x3f
	.zero		1


	//   ....[82]....
        /*10f4*/ 	.word	0x00021ca0
        /*10f8*/ 	.word	0x00000002
        /*10fc*/ 	.word	0x00034820
        /*1100*/ 	.short	0x010a
        /*1102*/ 	.byte	0x3f
	.zero		1


	//   ....[83]....
        /*1104*/ 	.word	0x00021cf0
        /*1108*/ 	.word	0x00000003
        /*110c*/ 	.word	0x00034840
        /*1110*/ 	.short	0x010a
        /*1112*/ 	.byte	0x3f
	.zero		1


	//   ....[84]....
        /*1114*/ 	.word	0x00021d40
        /*1118*/ 	.word	0x00000003
        /*111c*/ 	.word	0x00000060
        /*1120*/ 	.short	0x010a
        /*1122*/ 	.byte	0x3f
	.zero		1


	//   ....[85]....
        /*1124*/ 	.word	0x00021d90
        /*1128*/ 	.word	0x00000003
        /*112c*/ 	.word	0x00034840
        /*1130*/ 	.short	0x010a
        /*1132*/ 	.byte	0x3f
	.zero		1


	//   ....[86]....
        /*1134*/ 	.word	0x00021de0
        /*1138*/ 	.word	0x00000002
        /*113c*/ 	.word	0x00000060
        /*1140*/ 	.short	0x010a
        /*1142*/ 	.byte	0x3f
	.zero		1


	//   ....[87]....
        /*1144*/ 	.word	0x00021e30
        /*1148*/ 	.word	0x00000002
        /*114c*/ 	.word	0x00034840
        /*1150*/ 	.short	0x010a
        /*1152*/ 	.byte	0x3f
	.zero		1


	//   ....[88]....
        /*1154*/ 	.word	0x00021e80
        /*1158*/ 	.word	0x00000002
        /*115c*/ 	.word	0x00000060
        /*1160*/ 	.short	0x010a
        /*1162*/ 	.byte	0x3f
	.zero		1


	//   ....[89]....
        /*1164*/ 	.word	0x00021ed0
        /*1168*/ 	.word	0x00000000
        /*116c*/ 	.word	0x00034860
        /*1170*/ 	.short	0x010a
        /*1172*/ 	.byte	0x3f
	.zero		1


	//   ....[90]....
        /*1174*/ 	.word	0x00022930
        /*1178*/ 	.word	0x00000000
        /*117c*/ 	.word	0x00034820
        /*1180*/ 	.short	0x010a
        /*1182*/ 	.byte	0x3f
	.zero		1


	//   ....[91]....
        /*1184*/ 	.word	0x00022ad0
        /*1188*/ 	.word	0x00000006
        /*118c*/ 	.word	0x00000000
        /*1190*/ 	.short	0x010a
        /*1192*/ 	.byte	0x3f
	.zero		1


	//   ....[92]....
        /*1194*/ 	.word	0x00022b20
        /*1198*/ 	.word	0x00000007
        /*119c*/ 	.word	0x00000000
        /*11a0*/ 	.short	0x010a
        /*11a2*/ 	.byte	0x3f
	.zero		1


	//   ....[93]....
        /*11a4*/ 	.word	0x00022b70
        /*11a8*/ 	.word	0x00000004
        /*11ac*/ 	.word	0x00000000
        /*11b0*/ 	.short	0x010a
        /*11b2*/ 	.byte	0x3f
	.zero		1


	//----- nvinfo : EIATTR_NUM_MBARRIERS
	.align		4
.L_189:
        /*11b4*/ 	.byte	0x03, 0x38
        /*11b6*/ 	.short	0x0016


	//----- nvinfo : EIATTR_EXIT_INSTR_OFFSETS
	.align		4
        /*11b8*/ 	.byte	0x04, 0x1c
        /*11ba*/ 	.short	(.L_191 - .L_190)


	//   ....[0]....
.L_190:
        /*11bc*/ 	.word	0x00020570


	//----- nvinfo : EIATTR_MAX_THREADS
	.align		4
.L_191:
        /*11c0*/ 	.byte	0x04, 0x05
        /*11c2*/ 	.short	(.L_193 - .L_192)
.L_192:
        /*11c4*/ 	.word	0x00000180
        /*11c8*/ 	.word	0x00000001
        /*11cc*/ 	.word	0x00000001


	//----- nvinfo : EIATTR_CRS_STACK_SIZE
	.align		4
.L_193:
        /*11d0*/ 	.byte	0x04, 0x1e
        /*11d2*/ 	.short	(.L_195 - .L_194)
.L_194:
        /*11d4*/ 	.word	0x00000000


	//----- nvinfo : EIATTR_CBANK_PARAM_SIZE
	.align		4
.L_195:
        /*11d8*/ 	.byte	0x03, 0x19
        /*11da*/ 	.short	0x0af0


	//----- nvinfo : EIATTR_PARAM_CBANK
	.align		4
        /*11dc*/ 	.byte	0x04, 0x0a
        /*11de*/ 	.short	(.L_197 - .L_196)
	.align		4
.L_196:
        /*11e0*/ 	.word	index@(.nv.constant0._ZN7cutlass13device_kernelIN5flash11enable_sm90INS1_16FlashAttnFwdSm90INS1_25CollectiveMainloopFwdSm90ILi2EN4cute5tupleIJNS5_1CILi1EEES8_S8_EEENS6_IJNS7_ILi128EEESA_NS7_ILi192EEEEEELi128ENS_6half_tEfNS_4arch4Sm90ELb0ELb0ELb1ELb1ELb0ELb1ELb0ELb1ELb1ELb1ELb0ELb0EEENS1_21CollectiveEpilogueFwdINS6_IJSA_SA_SA_EEES9_SD_SF_Li256ELb1ELb1ELb0ELb0EEENS1_36VarlenDynamicPersistentTileSchedulerILi128ELi128ELi256ELi128ELb0ELb1ELb1ELb0ELb1ELb1EEEEEEEEEvNT_6ParamsE)
        /*11e4*/ 	.short	0x0210
        /*11e6*/ 	.short	0x0af0


	//----- nvinfo : EIATTR_SW_WAR
	.align		4
.L_197:
        /*11e8*/ 	.byte	0x04, 0x36
        /*11ea*/ 	.short	(.L_199 - .L_198)
.L_198:
        /*11ec*/ 	.word	0x00000008
.L_199:


//--------------------- .nv.info._ZN7cutlass13device_kernelIN5flash11enable_sm90INS1_16FlashAttnFwdSm90INS1_25CollectiveMainloopFwdSm90ILi2EN4cute5tupleIJNS5_1CILi1EEES8_S8_EEENS6_IJNS7_ILi128EEENS7_ILi96EEENS7_ILi192EEEEEELi128ENS_6half_tEfNS_4arch4Sm90ELb0ELb1ELb1ELb0ELb0ELb0ELb0ELb1ELb1ELb1ELb0ELb0EEENS1_21CollectiveEpilogueFwdINS6_IJSA_SA_SB_EEES9_SE_SG_Li256ELb0ELb1ELb0ELb0EEENS1_30DynamicPersistentTileSchedulerILi256ELi128ELb0ELb1ELb1EEEEEEEEEvNT_6ParamsE --------------------------
	.section	.nv.info._ZN7cutlass13device_kernelIN5flash11enable_sm90INS1_16FlashAttnFwdSm90INS1_25CollectiveMainloopFwdSm90ILi2EN4cute5tupleIJNS5_1CILi1EEES8_S8_EEENS6_IJNS7_ILi128EEENS7_ILi96EEENS7_ILi192EEEEEELi128ENS_6half_tEfNS_4arch4Sm90ELb0ELb1ELb1ELb0ELb0ELb0ELb0ELb1ELb1ELb1ELb0ELb0EEENS1_21CollectiveEpilogueFwdINS6_IJSA_SA_SB_EEES9_SE_SG_Li256ELb0ELb1ELb0ELb0EEENS1_30DynamicPersistentTileSchedulerILi256ELi128ELb0ELb1ELb1EEEEEEEEEvNT_6ParamsE,"",@"SHT_CUDA_INFO"
	.sectionflags	@""
	.align	4


	//----- nvinfo : EIATTR_CUDA_API_VERSION
	.align		4
        /*0000*/ 	.byte	0x04, 0x37
        /*0002*/ 	.short	(.L_201 - .L_200)
.L_200:
        /*0004*/ 	.word	0x00000082


	//----- nvinfo : EIATTR_KPARAM_INFO
	.align		4
.L_201:
        /*0008*/ 	.byte	0x04, 0x17
        /*000a*/ 	.short	(.L_203 - .L_202)
.L_202:
        /*000c*/ 	.word	0x00000000
        /*0010*/ 	.short	0x0000
        /*0012*/ 	.short	0x0070
        /*0014*/ 	.byte	0x00, 0xf0, 0x01, 0x2a


	//----- nvinfo : EIATTR_SPARSE_MMA_MASK
	.align		4
.L_203:
        /*0018*/ 	.byte	0x03, 0x50
        /*001a*/ 	.short	0x0000


	//----- nvinfo : EIATTR_MAXREG_COUNT
	.align		4
        /*001c*/ 	.byte	0x03, 0x1b
        /*001e*/ 	.short	0x00a8


	//----- nvinfo : EIATTR_NUM_BARRIERS
	.align		4
        /*0020*/ 	.byte	0x02, 0x4c
        /*0022*/ 	.byte	0x09
	.zero		1


	//----- nvinfo : EIATTR_EXTERNS
	.align		4
        /*0024*/ 	.byte	0x04, 0x0f
        /*0026*/ 	.short	(.L_205 - .L_204)


	//   ....[0]....
	.align		4
.L_204:
        /*0028*/ 	.word	index@(__assertfail)


	//----- nvinfo : EIATTR_ANNOTATIONS
	.align		4
.L_205:
        /*002c*/ 	.byte	0x04, 0x55
        /*002e*/ 	.short	(.L_207 - .L_206)


	//   ....[0]....
.L_206:
        /* <DEDUP_REMOVED lines=28> */


	//----- nvinfo : EIATTR_MERCURY_ISA_VERSION
	.align		4
.L_207:
        /*01d8*/ 	.byte	0x03, 0x5f
        /*01da*/ 	.short	0x0101


	//----- nvinfo : EIATTR_INT_WARP_WIDE_INSTR_OFFSETS
	.align		4
        /*01dc*/ 	.byte	0x04, 0x31
        /*01de*/ 	.short	(.L_209 - .L_208)


	//   ....[0]....
.L_208:
        /*01e0*/ 	.word	0x00000130


	//   ....[1]....
        /*01e4*/ 	.word	0x00000170


	//   ....[2]....
        /*01e8*/ 	.word	0x000001e0


	//   ....[3]....
        /*01ec*/ 	.word	0x00010d00


	//   ....[4]....
        /*01f0*/ 	.word	0x00010da0


	//   ....[5]....
        /*01f4*/ 	.word	0x00014640


	//   ....[6]....
        /*01f8*/ 	.word	0x000146e0


	//----- nvinfo : EIATTR_COOP_GROUP_MASK_REGIDS
	.align		4
.L_209:
        /*01fc*/ 	.byte	0x04, 0x29
        /*01fe*/ 	.short	(.L_211 - .L_210)


	//   ....[0]....
.L_210:
        /*0200*/ 	.word	0xffffffff


	//   ....[1]....
        /*0204*/ 	.word	0xffffffff


	//   ....[2]....
        /*0208*/ 	.word	0xffffffff


	//   ....[3]....
        /*020c*/ 	.word	0xffffffff


	//   ....[4]....
        /*0210*/ 	.word	0xffffffff


	//   ....[5]....
        /*0214*/ 	.word	0xffffffff


	//   ....[6]....
        /*0218*/ 	.word	0xffffffff


	//   ....[7]....
        /*021c*/ 	.word	0xffffffff


	//   ....[8]....
        /*0220*/ 	.word	0xffffffff


	//   ....[9]....
        /*0224*/ 	.word	0xffffffff


	//   ....[10]....
        /*0228*/ 	.word	0xffffffff


	//   ....[11]....
        /*022c*/ 	.word	0xffffffff


	//   ....[12]....
        /*0230*/ 	.word	0xffffffff


	//   ....[13]....
        /*0234*/ 	.word	0xffffffff


	//   ....[14]....
        /*0238*/ 	.word	0xffffffff


	//   ....[15]....
        /*023c*/ 	.word	0xffffffff


	//   ....[16]....
        /*0240*/ 	.word	0xffffffff


	//   ....[17]....
        /*0244*/ 	.word	0xffffffff


	//   ....[18]....
        /*0248*/ 	.word	0xffffffff


	//   ....[19]....
        /*024c*/ 	.word	0xffffffff


	//   ....[20]....
        /*0250*/ 	.word	0xffffffff


	//   ....[21]....
        /*0254*/ 	.word	0xffffffff


	//   ....[22]....
        /*0258*/ 	.word	0xffffffff


	//   ....[23]....
        /*025c*/ 	.word	0xffffffff


	//   ....[24]....
        /*0260*/ 	.word	0xffffffff


	//   ....[25]....
        /*0264*/ 	.word	0xffffffff


	//   ....[26]....
        /*0268*/ 	.word	0xffffffff


	//   ....[27]....
        /*026c*/ 	.word	0xffffffff


	//   ....[28]....
        /*0270*/ 	.word	0xffffffff


	//   ....[29]....
        /*0274*/ 	.word	0xffffffff


	//   ....[30]....
        /*0278*/ 	.word	0xffffffff


	//   ....[31]....
        /*027c*/ 	.word	0xffffffff


	//   ....[32]....
        /*0280*/ 	.word	0xffffffff


	//   ....[33]....
        /*0284*/ 	.word	0xffffffff


	//   ....[34]....
        /*0288*/ 	.word	0xffffffff


	//   ....[35]....
        /*028c*/ 	.word	0xffffffff


	//   ....[36]....
        /*0290*/ 	.word	0xffffffff


	//   ....[37]....
        /*0294*/ 	.word	0xffffffff


	//   ....[38]....
        /*0298*/ 	.word	0xffffffff


	//   ....[39]....
        /*029c*/ 	.word	0xffffffff


	//   ....[40]....
        /*02a0*/ 	.word	0xffffffff


	//   ....[41]....
        /*02a4*/ 	.word	0xffffffff


	//   ....[42]....
        /*02a8*/ 	.word	0xffffffff


	//   ....[43]....
        /*02ac*/ 	.word	0xffffffff


	//   ....[44]....
        /*02b0*/ 	.word	0xffffffff


	//   ....[45]....
        /*02b4*/ 	.word	0xffffffff


	//   ....[46]....
        /*02b8*/ 	.word	0xffffffff


	//   ....[47]....
        /*02bc*/ 	.word	0xffffffff


	//   ....[48]....
        /*02c0*/ 	.word	0xffffffff


	//   ....[49]....
        /*02c4*/ 	.word	0xffffffff


	//   ....[50]....
        /*02c8*/ 	.word	0xffffffff


	//   ....[51]....
        /*02cc*/ 	.word	0xffffffff


	//   ....[52]....
        /*02d0*/ 	.word	0xffffffff


	//   ....[53]....
        /*02d4*/ 	.word	0xffffffff


	//   ....[54]....
        /*02d8*/ 	.word	0xffffffff


	//   ....[55]....
        /*02dc*/ 	.word	0xffffffff


	//   ....[56]....
        /*02e0*/ 	.word	0xffffffff


	//   ....[57]....
        /*02e4*/ 	.word	0xffffffff


	//   ....[58]....
        /*02e8*/ 	.word	0xffffffff


	//   ....[59]....
        /*02ec*/ 	.word	0xffffffff


	//   ....[60]....
        /*02f0*/ 	.word	0xffffffff


	//   ....[61]....
        /*02f4*/ 	.word	0xffffffff


	//   ....[62]....
        /*02f8*/ 	.word	0xffffffff


	//   ....[63]....
        /*02fc*/ 	.word	0xffffffff


	//   ....[64]....
        /*0300*/ 	.word	0xffffffff


	//   ....[65]....
        /*0304*/ 	.word	0xffffffff


	//   ....[66]....
        /*0308*/ 	.word	0xffffffff


	//   ....[67]....
        /*030c*/ 	.word	0xffffffff


	//   ....[68]....
        /*0310*/ 	.word	0xffffffff


	//   ....[69]....
        /*0314*/ 	.word	0xffffffff


	//   ....[70]....
        /*0318*/ 	.word	0xffffffff


	//   ....[71]....
        /*031c*/ 	.word	0xffffffff


	//   ....[72]....
        /*0320*/ 	.word	0xffffffff


	//   ....[73]....
        /*0324*/ 	.word	0xffffffff


	//   ....[74]....
        /*0328*/ 	.word	0x0500000f


	//   ....[75]....
        /*032c*/ 	.word	0x0500000f


	//   ....[76]....
        /*0330*/ 	.word	0x0500000f


	//   ....[77]....
        /*0334*/ 	.word	0x0500000f


	//   ....[78]....
        /*0338*/ 	.word	0x0500000f


	//   ....[79]....
        /*033c*/ 	.word	0x0500000f


	//   ....[80]....
        /*0340*/ 	.word	0x0500000f


	//   ....[81]....
        /*0344*/ 	.word	0x0500000f


	//   ....[82]....
        /*0348*/ 	.word	0x0500000f


	//   ....[83]....
        /*034c*/ 	.word	0x0500000f


	//   ....[84]....
        /*0350*/ 	.word	0x0500000f


	//   ....[85]....
        /*0354*/ 	.word	0x0500000f


	//   ....[86]....
        /*0358*/ 	.word	0x0500000f


	//   ....[87]....
        /*035c*/ 	.word	0x0500000f


	//   ....[88]....
        /*0360*/ 	.word	0x0500000f


	//   ....[89]....
        /*0364*/ 	.word	0x0500000f


	//   ....[90]....
        /*0368*/ 	.word	0x0500000f


	//   ....[91]....
        /*036c*/ 	.word	0x0500000f


	//   ....[92]....
        /*0370*/ 	.word	0x0500000f


	//----- nvinfo : EIATTR_COOP_GROUP_INSTR_OFFSETS
	.align		4
.L_211:
        /*0374*/ 	.byte	0x04, 0x28
        /*0376*/ 	.short	(.L_213 - .L_212)


	//   ....[0]....
.L_212:
        /*0378*/ 	.word	0x00000060


	//   ....[1]....
        /*037c*/ 	.word	0x00000140


	//   ....[2]....
        /*0380*/ 	.word	0x00000190


	//   ....[3]....
        /*0384*/ 	.word	0x000003c0


	//   ....[4]....
        /*0388*/ 	.word	0x00000520


	//   ....[5]....
        /*038c*/ 	.word	0x00000640


	//   ....[6]....
        /*0390*/ 	.word	0x000007a0


	//   ....[7]....
        /*0394*/ 	.word	0x000017a0


	//   ....[8]....
        /*0398*/ 	.word	0x000022f0


	//   ....[9]....
        /*039c*/ 	.word	0x00002a70


	//   ....[10]....
        /*03a0*/ 	.word	0x000038b0


	//   ....[11]....
        /*03a4*/ 	.word	0x00003960


	//   ....[12]....
        /*03a8*/ 	.word	0x00003d60


	//   ....[13]....
        /*03ac*/ 	.word	0x00003e40


	//   ....[14]....
        /*03b0*/ 	.word	0x00005e40


	//   ....[15]....
        /*03b4*/ 	.word	0x00006790


	//   ....[16]....
        /*03b8*/ 	.word	0x00006e00


	//   ....[17]....
        /*03bc*/ 	.word	0x00006f10


	//   ....[18]....
        /*03c0*/ 	.word	0x00007500


	//   ....[19]....
        /*03c4*/ 	.word	0x00007570


	//   ....[20]....
        /*03c8*/ 	.word	0x00009450


	//   ....[21]....
        /*03cc*/ 	.word	0x00009480


	//   ....[22]....
        /*03d0*/ 	.word	0x000098e0


	//   ....[23]....
        /*03d4*/ 	.word	0x00009940


	//   ....[24]....
        /*03d8*/ 	.word	0x0000b360


	//   ....[25]....
        /*03dc*/ 	.word	0x0000bf60


	//   ....[26]....
        /*03e0*/ 	.word	0x0000c6a0


	//   ....[27]....
        /*03e4*/ 	.word	0x0000c7b0


	//   ....[28]....
        /*03e8*/ 	.word	0x0000cd90


	//   ....[29]....
        /*03ec*/ 	.word	0x0000cde0


	//   ....[30]....
        /*03f0*/ 	.word	0x0000dc60


	//   ....[31]....
        /*03f4*/ 	.word	0x0000dc90


	//   ....[32]....
        /*03f8*/ 	.word	0x0000dd90


	//   ....[33]....
        /*03fc*/ 	.word	0x0000dda0


	//   ....[34]....
        /*0400*/ 	.word	0x0000ee30


	//   ....[35]....
        /*0404*/ 	.word	0x0000ee90


	//   ....[36]....
        /*0408*/ 	.word	0x0000eef0


	//   ....[37]....
        /*040c*/ 	.word	0x0000f060


	//   ....[38]....
        /*0410*/ 	.word	0x0000f420


	//   ....[39]....
        /*0414*/ 	.word	0x0000f430


	//   ....[40]....
        /*0418*/ 	.word	0x0000f500


	//   ....[41]....
        /*041c*/ 	.word	0x0000f520


	//   ....[42]....
        /*0420*/ 	.word	0x0000f5f0


	//   ....[43]....
        /*0424*/ 	.word	0x0000f610


	//   ....[44]....
        /*0428*/ 	.word	0x0000f6f0


	//   ....[45]....
        /*042c*/ 	.word	0x0000f710


	//   ....[46]....
        /*0430*/ 	.word	0x0000fda0


	//   ....[47]....
        /*0434*/ 	.word	0x0000fdb0


	//   ....[48]....
        /*0438*/ 	.word	0x0000fe80


	//   ....[49]....
        /*043c*/ 	.word	0x0000fea0


	//   ....[50]....
        /*0440*/ 	.word	0x0000ff70


	//   ....[51]....
        /*0444*/ 	.word	0x0000ff90


	//   ....[52]....
        /*0448*/ 	.word	0x00010070


	//   ....[53]....
        /*044c*/ 	.word	0x00010090


	//   ....[54]....
        /*0450*/ 	.word	0x00010200


	//   ....[55]....
        /*0454*/ 	.word	0x00011340


	//   ....[56]....
        /*0458*/ 	.word	0x00011dd0


	//   ....[57]....
        /*045c*/ 	.word	0x00011e00


	//   ....[58]....
        /*0460*/ 	.word	0x00011ed0


	//   ....[59]....
        /*0464*/ 	.word	0x00011ef0


	//   ....[60]....
        /*0468*/ 	.word	0x00011f90


	//   ....[61]....
        /*046c*/ 	.word	0x00011fb0


	//   ....[62]....
        /*0470*/ 	.word	0x00012050


	//   ....[63]....
        /*0474*/ 	.word	0x00012070


	//   ....[64]....
        /*0478*/ 	.word	0x00012110


	//   ....[65]....
        /*047c*/ 	.word	0x00012130


	//   ....[66]....
        /*0480*/ 	.word	0x000121d0


	//   ....[67]....
        /*0484*/ 	.word	0x000121f0


	//   ....[68]....
        /*0488*/ 	.word	0x00012290


	//   ....[69]....
        /*048c*/ 	.word	0x000122b0


	//   ....[70]....
        /*0490*/ 	.word	0x000122c0


	//   ....[71]....
        /*0494*/ 	.word	0x000122d0


	//   ....[72]....
        /*0498*/ 	.word	0x00014c40


	//   ....[73]....
        /*049c*/ 	.word	0x00014e30


	//   ....[74]....
        /*04a0*/ 	.word	0x00015480


	//   ....[75]....
        /*04a4*/ 	.word	0x00015600


	//   ....[76]....
        /*04a8*/ 	.word	0x00015660


	//   ....[77]....
        /*04ac*/ 	.word	0x000157c0


	//   ....[78]....
        /*04b0*/ 	.word	0x00015810


	//   ....[79]....
        /*04b4*/ 	.word	0x00015930


	//   ....[80]....
        /*04b8*/ 	.word	0x000159a0


	//   ....[81]....
        /*04bc*/ 	.word	0x00015ac0


	//   ....[82]....
        /*04c0*/ 	.word	0x00015b30


	//   ....[83]....
        /*04c4*/ 	.word	0x00015c50


	//   ....[84]....
        /*04c8*/ 	.word	0x00015cc0


	//   ....[85]....
        /*04cc*/ 	.word	0x00015de0


	//   ....[86]....
        /*04d0*/ 	.word	0x00015e50


	//   ....[87]....
        /*04d4*/ 	.word	0x00015f70


	//   ....[88]....
        /*04d8*/ 	.word	0x00015fe0


	//   ....[89]....
        /*04dc*/ 	.word	0x00016100


	//   ....[90]....
        /*04e0*/ 	.word	0x00016150


	//   ....[91]....
        /*04e4*/ 	.word	0x00016470


	//   ....[92]....
        /*04e8*/ 	.word	0x00016590


	//----- nvinfo : EIATTR_REG_RECONFIG
	.align		4
.L_213:
        /*04ec*/ 	.byte	0x01, 0x54
	.zero		2


	//----- nvinfo : EIATTR_SYSCALL_OFFSETS
	.align		4
        /*04f0*/ 	.byte	0x04, 0x46
        /*04f2*/ 	.short	(.L_215 - .L_214)


	//   ....[0]....
.L_214:
        /*04f4*/ 	.word	0x00001980


	//   ....[1]....
        /*04f8*/ 	.word	0x00010f10


	//   ....[2]....
        /*04fc*/ 	.word	0x00011060


	//   ....[3]....
        /*0500*/ 	.word	0x00011150


	//   ....[4]....
        /*0504*/ 	.word	0x000119a0


	//----- nvinfo : EIATTR_MBARRIER_INSTR_OFFSETS
	.align		4
.L_215:
        /*0508*/ 	.byte	0x04, 0x39
        /*050a*/ 	.short	(.L_217 - .L_216)


	//   ....[0]....
.L_216:
        /*050c*/ 	.word	0x00000270
        /*0510*/ 	.word	0x000000ff
        /*0514*/ 	.word	0x0002a800
        /*0518*/ 	.short	0x0100
        /*051a*/ 	.byte	0x08
	.zero		1


	//   ....[1]....
        /*051c*/ 	.word	0x00000280
        /*0520*/ 	.word	0x000000ff
        /*0524*/ 	.word	0x0002a820
        /*0528*/ 	.short	0x0100
        /*052a*/ 	.byte	0x08
	.zero		1


	//   ....[2]....
        /*052c*/ 	.word	0x00000370
        /*0530*/ 	.word	0x000000ff
        /*0534*/ 	.word	0x0002a830
        /*0538*/ 	.short	0x0100
        /*053a*/ 	.byte	0x08
	.zero		1


	//   ....[3]....
        /*053c*/ 	.word	0x00000380
        /*0540*/ 	.word	0x000000ff
        /*0544*/ 	.word	0x0002a840
        /*0548*/ 	.short	0x0100
        /*054a*/ 	.byte	0x08
	.zero		1


	//   ....[4]....
        /*054c*/ 	.word	0x00000390
        /*0550*/ 	.word	0x000000ff
        /*0554*/ 	.word	0x0002a838
        /*0558*/ 	.short	0x0100
        /*055a*/ 	.byte	0x08
	.zero		1


	//   ....[5]....
        /*055c*/ 	.word	0x000003a0
        /*0560*/ 	.word	0x000000ff
        /*0564*/ 	.word	0x0002a848
        /*0568*/ 	.short	0x0100
        /*056a*/ 	.byte	0x08
	.zero		1


	//   ....[6]....
        /*056c*/ 	.word	0x000004d0
        /*0570*/ 	.word	0x000000ff
        /*0574*/ 	.word	0x0002a850
        /*0578*/ 	.short	0x0100
        /*057a*/ 	.byte	0x08
	.zero		1


	//   ....[7]....
        /*057c*/ 	.word	0x000004e0
        /*0580*/ 	.word	0x000000ff
        /*0584*/ 	.word	0x0002a860
        /*0588*/ 	.short	0x0100
        /*058a*/ 	.byte	0x08
	.zero		1


	//   ....[8]....
        /*058c*/ 	.word	0x000004f0
        /*0590*/ 	.word	0x000000ff
        /*0594*/ 	.word	0x0002a858
        /*0598*/ 	.short	0x0100
        /*059a*/ 	.byte	0x08
	.zero		1


	//   ....[9]....
        /*059c*/ 	.word	0x00000500
        /*05a0*/ 	.word	0x000000ff
        /*05a4*/ 	.word	0x0002a868
        /*05a8*/ 	.short	0x0100
        /*05aa*/ 	.byte	0x08
	.zero		1


	//   ....[10]....
        /*05ac*/ 	.word	0x000005f0
        /*05b0*/ 	.word	0x000000ff
        /*05b4*/ 	.word	0x0002a870
        /*05b8*/ 	.short	0x0100
        /*05ba*/ 	.byte	0x06
	.zero		1


	//   ....[11]....
        /*05bc*/ 	.word	0x00000600
        /*05c0*/ 	.word	0x000000ff
        /*05c4*/ 	.word	0x0002a880
        /*05c8*/ 	.short	0x0100
        /*05ca*/ 	.byte	0x06
	.zero		1


	//   ....[12]....
        /*05cc*/ 	.word	0x00000610
        /*05d0*/ 	.word	0x000000ff
        /*05d4*/ 	.word	0x0002a878
        /*05d8*/ 	.short	0x0100
        /*05da*/ 	.byte	0x06
	.zero		1


	//   ....[13]....
        /*05dc*/ 	.word	0x00000620
        /*05e0*/ 	.word	0x000000ff
        /*05e4*/ 	.word	0x0002a888
        /*05e8*/ 	.short	0x0100
        /*05ea*/ 	.byte	0x06
	.zero		1


	//   ....[14]....
        /*05ec*/ 	.word	0x00000750
        /*05f0*/ 	.word	0x000000ff
        /*05f4*/ 	.word	0x0002a890
        /*05f8*/ 	.short	0x0100
        /*05fa*/ 	.byte	0x08
	.zero		1


	//   ....[15]....
        /*05fc*/ 	.word	0x00000760
        /*0600*/ 	.word	0x000000ff
        /*0604*/ 	.word	0x0002a8a0
        /*0608*/ 	.short	0x0100
        /*060a*/ 	.byte	0x08
	.zero		1


	//   ....[16]....
        /*060c*/ 	.word	0x00000770
        /*0610*/ 	.word	0x000000ff
        /*0614*/ 	.word	0x0002a898
        /*0618*/ 	.short	0x0100
        /*061a*/ 	.byte	0x08
	.zero		1


	//   ....[17]....
        /*061c*/ 	.word	0x00000780
        /*0620*/ 	.word	0x000000ff
        /*0624*/ 	.word	0x0002a8a8
        /*0628*/ 	.short	0x0100
        /*062a*/ 	.byte	0x08
	.zero		1


	//   ....[18]....
        /*062c*/ 	.word	0x000008b0
        /*0630*/ 	.word	0x000000ff
        /*0634*/ 	.word	0x0002a8b0
        /*0638*/ 	.short	0x0100
        /*063a*/ 	.byte	0x08
	.zero		1


	//   ....[19]....
        /*063c*/ 	.word	0x000008c0
        /*0640*/ 	.word	0x000000ff
        /*0644*/ 	.word	0x0002a8c0
        /*0648*/ 	.short	0x0100
        /*064a*/ 	.byte	0x08
	.zero		1


	//   ....[20]....
        /*064c*/ 	.word	0x000008d0
        /*0650*/ 	.word	0x000000ff
        /*0654*/ 	.word	0x0002a8b8
        /*0658*/ 	.short	0x0100
        /*065a*/ 	.byte	0x08
	.zero		1


	//   ....[21]....
        /*065c*/ 	.word	0x000008e0
        /*0660*/ 	.word	0x000000ff
        /*0664*/ 	.word	0x0002a8c8
        /*0668*/ 	.short	0x0100
        /*066a*/ 	.byte	0x08
	.zero		1


	//   ....[22]....
        /*066c*/ 	.word	0x000019f0
        /*0670*/ 	.word	0x000000ff
        /*0674*/ 	.word	0x0002a800
        /*0678*/ 	.short	0x010a
        /*067a*/ 	.byte	0x26
	.zero		1


	//   ....[23]....
        /*067c*/ 	.word	0x00001a70
        /*0680*/ 	.word	0x00000015
        /*0684*/ 	.word	0x0002a830
        /*0688*/ 	.short	0x010a
        /*068a*/ 	.byte	0x3f
	.zero		1


	//   ....[24]....
        /*068c*/ 	.word	0x00001b10
        /*0690*/ 	.word	0x00000015
        /*0694*/ 	.word	0x0002a830
        /*0698*/ 	.short	0x010a
        /*069a*/ 	.byte	0x3f
	.zero		1


	//   ....[25]....
        /*069c*/ 	.word	0x00002340
        /*06a0*/ 	.word	0x00000009
        /*06a4*/ 	.word	0x00000000
        /*06a8*/ 	.short	0x0101
        /*06aa*/ 	.byte	0x3f
	.zero		1


	//   ....[26]....
        /*06ac*/ 	.word	0x00004c20
        /*06b0*/ 	.word	0x000000ff
        /*06b4*/ 	.word	0x0002a830
        /*06b8*/ 	.short	0x010a
        /*06ba*/ 	.byte	0x07
	.zero		1


	//   ....[27]....
        /*06bc*/ 	.word	0x00004c60
        /*06c0*/ 	.word	0x000000ff
        /*06c4*/ 	.word	0x0002a830
        /*06c8*/ 	.short	0x010a
        /*06ca*/ 	.byte	0x07
	.zero		1


	//   ....[28]....
        /*06cc*/ 	.word	0x00005520
        /*06d0*/ 	.word	0x000000ff
        /*06d4*/ 	.word	0x0002a850
        /*06d8*/ 	.short	0x010a
        /*06da*/ 	.byte	0x0e
	.zero		1


	//   ....[29]....
        /*06dc*/ 	.word	0x00005560
        /*06e0*/ 	.word	0x000000ff
        /*06e4*/ 	.word	0x0002a850
        /*06e8*/ 	.short	0x010a
        /*06ea*/ 	.byte	0x0e
	.zero		1


	//   ....[30]....
        /*06ec*/ 	.word	0x00005ee0
        /*06f0*/ 	.word	0x00000067
        /*06f4*/ 	.word	0x00000000
        /*06f8*/ 	.short	0x0101
        /*06fa*/ 	.byte	0x3f
	.zero		1


	//   ....[31]....
        /*06fc*/ 	.word	0x00007b60
        /*0700*/ 	.word	0x00000062
        /*0704*/ 	.word	0x00000000
        /*0708*/ 	.short	0x0101
        /*070a*/ 	.byte	0x3f
	.zero		1


	//   ....[32]....
        /*070c*/ 	.word	0x00008240
        /*0710*/ 	.word	0x000000ff
        /*0714*/ 	.word	0x0002a830
        /*0718*/ 	.short	0x010a
        /*071a*/ 	.byte	0x06
	.zero		1


	//   ....[33]....
        /*071c*/ 	.word	0x00008280
        /*0720*/ 	.word	0x000000ff
        /*0724*/ 	.word	0x0002a830
        /*0728*/ 	.short	0x010a
        /*072a*/ 	.byte	0x06
	.zero		1


	//   ....[34]....
        /*072c*/ 	.word	0x00008b40
        /*0730*/ 	.word	0x000000ff
        /*0734*/ 	.word	0x0002a850
        /*0738*/ 	.short	0x010a
        /*073a*/ 	.byte	0x0a
	.zero		1


	//   ....[35]....
        /*073c*/ 	.word	0x00008b80
        /*0740*/ 	.word	0x000000ff
        /*0744*/ 	.word	0x0002a850
        /*0748*/ 	.short	0x010a
        /*074a*/ 	.byte	0x0a
	.zero		1


	//   ....[36]....
        /*074c*/ 	.word	0x0000a100
        /*0750*/ 	.word	0x0000000d
        /*0754*/ 	.word	0x00000000
        /*0758*/ 	.short	0x0101
        /*075a*/ 	.byte	0x3f
	.zero		1


	//   ....[37]....
        /*075c*/ 	.word	0x0000a160
        /*0760*/ 	.word	0x00000014
        /*0764*/ 	.word	0x00000000
        /*0768*/ 	.short	0x0101
        /*076a*/ 	.byte	0x3f
	.zero		1


	//   ....[38]....
        /*076c*/ 	.word	0x0000a4d0
        /*0770*/ 	.word	0x000000ff
        /*0774*/ 	.word	0x0002a830
        /*0778*/ 	.short	0x010a
        /*077a*/ 	.byte	0x06
	.zero		1


	//   ....[39]....
        /*077c*/ 	.word	0x0000a510
        /*0780*/ 	.word	0x000000ff
        /*0784*/ 	.word	0x0002a830
        /*0788*/ 	.short	0x010a
        /*078a*/ 	.byte	0x06
	.zero		1


	//   ....[40]....
        /*078c*/ 	.word	0x0000add0
        /*0790*/ 	.word	0x000000ff
        /*0794*/ 	.word	0x0002a850
        /*0798*/ 	.short	0x010a
        /*079a*/ 	.byte	0x0a
	.zero		1


	//   ....[41]....
        /*079c*/ 	.word	0x0000ae10
        /*07a0*/ 	.word	0x000000ff
        /*07a4*/ 	.word	0x0002a850
        /*07a8*/ 	.short	0x010a
        /*07aa*/ 	.byte	0x0a
	.zero		1


	//   ....[42]....
        /*07ac*/ 	.word	0x0000b7a0
        /*07b0*/ 	.word	0x00000066
        /*07b4*/ 	.word	0x00000000
        /*07b8*/ 	.short	0x0101
        /*07ba*/ 	.byte	0x3f
	.zero		1


	//   ....[43]....
        /*07bc*/ 	.word	0x0000d120
        /*07c0*/ 	.word	0x0000005e
        /*07c4*/ 	.word	0x00000000
        /*07c8*/ 	.short	0x0101
        /*07ca*/ 	.byte	0x3f
	.zero		1


	//   ....[44]....
        /*07cc*/ 	.word	0x0000dbd0
        /*07d0*/ 	.word	0x000000ff
        /*07d4*/ 	.word	0x0002a850
        /*07d8*/ 	.short	0x010a
        /*07da*/ 	.byte	0x05
	.zero		1


	//   ....[45]....
        /*07dc*/ 	.word	0x0000dc10
        /*07e0*/ 	.word	0x000000ff
        /*07e4*/ 	.word	0x0002a850
        /*07e8*/ 	.short	0x010a
        /*07ea*/ 	.byte	0x05
	.zero		1


	//   ....[46]....
        /*07ec*/ 	.word	0x0000e0b0
        /*07f0*/ 	.word	0x00000002
        /*07f4*/ 	.word	0x00000000
        /*07f8*/ 	.short	0x0101
        /*07fa*/ 	.byte	0x3f
	.zero		1


	//   ....[47]....
        /*07fc*/ 	.word	0x0000f410
        /*0800*/ 	.word	0x00000010
        /*0804*/ 	.word	0x00000000
        /*0808*/ 	.short	0x0101
        /*080a*/ 	.byte	0x3f
	.zero		1


	//   ....[48]....
        /*080c*/ 	.word	0x00011560
        /*0810*/ 	.word	0x00000000
        /*0814*/ 	.word	0x0002a840
        /*0818*/ 	.short	0x010a
        /*081a*/ 	.byte	0x3f
	.zero		1


	//   ....[49]....
        /*081c*/ 	.word	0x00012440
        /*0820*/ 	.word	0x00000011
        /*0824*/ 	.word	0x0002a800
        /*0828*/ 	.short	0x0107
        /*082a*/ 	.byte	0x3f
	.zero		1


	//   ....[50]....
        /*082c*/ 	.word	0x00012550
        /*0830*/ 	.word	0x00000011
        /*0834*/ 	.word	0x0002a800
        /*0838*/ 	.short	0x0101
        /*083a*/ 	.byte	0x3f
	.zero		1


	//   ....[51]....
        /*083c*/ 	.word	0x00012570
        /*0840*/ 	.word	0x00000011
        /*0844*/ 	.word	0x0002a820
        /*0848*/ 	.short	0x010a
        /*084a*/ 	.byte	0x3f
	.zero		1


	//   ....[52]....
        /*084c*/ 	.word	0x000128b0
        /*0850*/ 	.word	0x00000003
        /*0854*/ 	.word	0x0002a840
        /*0858*/ 	.short	0x010a
        /*085a*/ 	.byte	0x3f
	.zero		1


	//   ....[53]....
        /*085c*/ 	.word	0x00012d30
        /*0860*/ 	.word	0x00000003
        /*0864*/ 	.word	0x00000060
        /*0868*/ 	.short	0x010a
        /*086a*/ 	.byte	0x3f
	.zero		1


	//   ....[54]....
        /*086c*/ 	.word	0x000133a0
        /*0870*/ 	.word	0x00000003
        /*0874*/ 	.word	0x0002a840
        /*0878*/ 	.short	0x010a
        /*087a*/ 	.byte	0x3f
	.zero		1


	//   ....[55]....
        /*087c*/ 	.word	0x00013820
        /*0880*/ 	.word	0x00000002
        /*0884*/ 	.word	0x00000060
        /*0888*/ 	.short	0x010a
        /*088a*/ 	.byte	0x3f
	.zero		1


	//   ....[56]....
        /*088c*/ 	.word	0x00013dd0
        /*0890*/ 	.word	0x00000002
        /*0894*/ 	.word	0x0002a840
        /*0898*/ 	.short	0x010a
        /*089a*/ 	.byte	0x3f
	.zero		1


	//   ....[57]....
        /*089c*/ 	.word	0x00014250
        /*08a0*/ 	.word	0x00000002
        /*08a4*/ 	.word	0x00000060
        /*08a8*/ 	.short	0x010a
        /*08aa*/ 	.byte	0x3f
	.zero		1


	//   ....[58]....
        /*08ac*/ 	.word	0x000147b0
        /*08b0*/ 	.word	0x00000002
        /*08b4*/ 	.word	0x0002a860
        /*08b8*/ 	.short	0x010a
        /*08ba*/ 	.byte	0x3f
	.zero		1


	//   ....[59]....
        /*08bc*/ 	.word	0x00014db0
        /*08c0*/ 	.word	0x00000000
        /*08c4*/ 	.word	0x0002a820
        /*08c8*/ 	.short	0x010a
        /*08ca*/ 	.byte	0x3f
	.zero		1


	//   ....[60]....
        /*08cc*/ 	.word	0x00014fa0
        /*08d0*/ 	.word	0x00000006
        /*08d4*/ 	.word	0x00000000
        /*08d8*/ 	.short	0x010a
        /*08da*/ 	.byte	0x3f
	.zero		1


	//   ....[61]....
        /*08dc*/ 	.word	0x00014ff0
        /*08e0*/ 	.word	0x00000003
        /*08e4*/ 	.word	0x00000000
        /*08e8*/ 	.short	0x010a
        /*08ea*/ 	.byte	0x3f
	.zero		1


	//   ....[62]....
        /*08ec*/ 	.word	0x00015050
        /*08f0*/ 	.word	0x00000012
        /*08f4*/ 	.word	0x00000000
        /*08f8*/ 	.short	0x010a
        /*08fa*/ 	.byte	0x3f
	.zero		1


	//   ....[63]....
        /*08fc*/ 	.word	0x00015080
        /*0900*/ 	.word	0x00000003
        /*0904*/ 	.word	0x00000000
        /*0908*/ 	.short	0x010a
        /*090a*/ 	.byte	0x3f
	.zero		1


	//   ....[64]....
        /*090c*/ 	.word	0x000150f0
        /*0910*/ 	.word	0x00000003
        /*0914*/ 	.word	0x0002a800
        /*0918*/ 	.short	0x010a
        /*091a*/ 	.byte	0x3f
	.zero		1


	//   ....[65]....
        /*091c*/ 	.word	0x00015140
        /*0920*/ 	.word	0x00000015
        /*0924*/ 	.word	0x0002a830
        /*0928*/ 	.short	0x010a
        /*092a*/ 	.byte	0x3f
	.zero		1


	//   ....[66]....
        /*092c*/ 	.word	0x000151a0
        /*0930*/ 	.word	0x0000000e
        /*0934*/ 	.word	0x0002a830
        /*0938*/ 	.short	0x010a
        /*093a*/ 	.byte	0x3f
	.zero		1


	//   ....[67]....
        /*093c*/ 	.word	0x00015200
        /*0940*/ 	.word	0x0000000b
        /*0944*/ 	.word	0x0002a850
        /*0948*/ 	.short	0x010a
        /*094a*/ 	.byte	0x3f
	.zero		1


	//   ....[68]....
        /*094c*/ 	.word	0x00015260
        /*0950*/ 	.word	0x00000008
        /*0954*/ 	.word	0x0002a830
        /*0958*/ 	.short	0x010a
        /*095a*/ 	.byte	0x3f
	.zero		1


	//   ....[69]....
        /*095c*/ 	.word	0x000152c0
        /*0960*/ 	.word	0x00000007
        /*0964*/ 	.word	0x0002a850
        /*0968*/ 	.short	0x010a
        /*096a*/ 	.byte	0x3f
	.zero		1


	//   ....[70]....
        /*096c*/ 	.word	0x00015320
        /*0970*/ 	.word	0x00000008
        /*0974*/ 	.word	0x0002a830
        /*0978*/ 	.short	0x010a
        /*097a*/ 	.byte	0x3f
	.zero		1


	//   ....[71]....
        /*097c*/ 	.word	0x00015380
        /*0980*/ 	.word	0x00000007
        /*0984*/ 	.word	0x0002a850
        /*0988*/ 	.short	0x010a
        /*098a*/ 	.byte	0x3f
	.zero		1


	//   ....[72]....
        /*098c*/ 	.word	0x000153e0
        /*0990*/ 	.word	0x00000005
        /*0994*/ 	.word	0x0002a850
        /*0998*/ 	.short	0x010a
        /*099a*/ 	.byte	0x3f
	.zero		1


	//   ....[73]....
        /*099c*/ 	.word	0x00015530
        /*09a0*/ 	.word	0x00000000
        /*09a4*/ 	.word	0x0002a840
        /*09a8*/ 	.short	0x010a
        /*09aa*/ 	.byte	0x3f
	.zero		1


	//   ....[74]....
        /*09ac*/ 	.word	0x00016190
        /*09b0*/ 	.word	0x00000011
        /*09b4*/ 	.word	0x0002a820
        /*09b8*/ 	.short	0x010a
        /*09ba*/ 	.byte	0x3f
	.zero		1


	//   ....[75]....
        /*09bc*/ 	.word	0x000161e0
        /*09c0*/ 	.word	0x00000003
        /*09c4*/ 	.word	0x0002a840
        /*09c8*/ 	.short	0x010a
        /*09ca*/ 	.byte	0x3f
	.zero		1


	//   ....[76]....
        /*09cc*/ 	.word	0x00016230
        /*09d0*/ 	.word	0x00000003
        /*09d4*/ 	.word	0x00000060
        /*09d8*/ 	.short	0x010a
        /*09da*/ 	.byte	0x3f
	.zero		1


	//   ....[77]....
        /*09dc*/ 	.word	0x00016280
        /*09e0*/ 	.word	0x00000003
        /*09e4*/ 	.word	0x0002a840
        /*09e8*/ 	.short	0x010a
        /*09ea*/ 	.byte	0x3f
	.zero		1


	//   ....[78]....
        /*09ec*/ 	.word	0x000162d0
        /*09f0*/ 	.word	0x00000002
        /*09f4*/ 	.word	0x00000060
        /*09f8*/ 	.short	0x010a
        /*09fa*/ 	.byte	0x3f
	.zero		1


	//   ....[79]....
        /*09fc*/ 	.word	0x00016320
        /*0a00*/ 	.word	0x00000002
        /*0a04*/ 	.word	0x0002a840
        /*0a08*/ 	.short	0x010a
        /*0a0a*/ 	.byte	0x3f
	.zero		1


	//   ....[80]....
        /*0a0c*/ 	.word	0x00016370
        /*0a10*/ 	.word	0x00000002
        /*0a14*/ 	.word	0x00000060
        /*0a18*/ 	.short	0x010a
        /*0a1a*/ 	.byte	0x3f
	.zero		1


	//   ....[81]....
        /*0a1c*/ 	.word	0x000163c0
        /*0a20*/ 	.word	0x00000002
        /*0a24*/ 	.word	0x0002a860
        /*0a28*/ 	.short	0x010a
        /*0a2a*/ 	.byte	0x3f
	.zero		1


	//   ....[82]....
        /*0a2c*/ 	.word	0x000164b0
        /*0a30*/ 	.word	0x00000000
        /*0a34*/ 	.word	0x0002a820
        /*0a38*/ 	.short	0x010a
        /*0a3a*/ 	.byte	0x3f
	.zero		1


	//   ....[83]....
        /*0a3c*/ 	.word	0x00016650
        /*0a40*/ 	.word	0x00000006
        /*0a44*/ 	.word	0x00000000
        /*0a48*/ 	.short	0x010a
        /*0a4a*/ 	.byte	0x3f
	.zero		1


	//   ....[84]....
        /*0a4c*/ 	.word	0x000166a0
        /*0a50*/ 	.word	0x00000003
        /*0a54*/ 	.word	0x00000000
        /*0a58*/ 	.short	0x010a
        /*0a5a*/ 	.byte	0x3f
	.zero		1


	//   ....[85]....
        /*0a5c*/ 	.word	0x000166f0
        /*0a60*/ 	.word	0x00000012
        /*0a64*/ 	.word	0x00000000
        /*0a68*/ 	.short	0x010a
        /*0a6a*/ 	.byte	0x3f
	.zero		1


	//----- nvinfo : EIATTR_NUM_MBARRIERS
	.align		4
.L_217:
        /*0a6c*/ 	.byte	0x03, 0x38
        /*0a6e*/ 	.short	0x0016


	//----- nvinfo : EIATTR_EXIT_INSTR_OFFSETS
	.align		4
        /*0a70*/ 	.byte	0x04, 0x1c
        /*0a72*/ 	.short	(.L_219 - .L_218)


	//   ....[0]....
.L_218:
        /*0a74*/ 	.word	0x00000a10


	//   ....[1]....
        /*0a78*/ 	.word	0x00010190


	//   ....[2]....
        /*0a7c*/ 	.word	0x000150d0


	//----- nvinfo : EIATTR_MAX_THREADS
	.align		4
.L_219:
        /*0a80*/ 	.byte	0x04, 0x05
        /*0a82*/ 	.short	(.L_221 - .L_220)
.L_220:
        /*0a84*/ 	.word	0x00000180
        /*0a88*/ 	.word	0x00000001
        /*0a8c*/ 	.word	0x00000001


	//----- nvinfo : EIATTR_CRS_STACK_SIZE
	.align		4
.L_221:
        /*0a90*/ 	.byte	0x04, 0x1e
        /*0a92*/ 	.short	(.L_223 - .L_222)
.L_222:
        /*0a94*/ 	.word	0x00000000


	//----- nvinfo : EIATTR_CBANK_PARAM_SIZE
	.align		4
.L_223:
        /*0a98*/ 	.byte	0x03, 0x19
        /*0a9a*/ 	.short	0x0af0


	//----- nvinfo : EIATTR_PARAM_CBANK
	.align		4
        /*0a9c*/ 	.byte	0x04, 0x0a
        /*0a9e*/ 	.short	(.L_225 - .L_224)
	.align		4
.L_224:
        /*0aa0*/ 	.word	index@(.nv.constant0._ZN7cutlass13device_kernelIN5flash11enable_sm90INS1_16FlashAttnFwdSm90INS1_25CollectiveMainloopFwdSm90ILi2EN4cute5tupleIJNS5_1CILi1EEES8_S8_EEENS6_IJNS7_ILi128EEENS7_ILi96EEENS7_ILi192EEEEEELi128ENS_6half_tEfNS_4arch4Sm90ELb0ELb1ELb1ELb0ELb0ELb0ELb0ELb1ELb1ELb1ELb0ELb0EEENS1_21CollectiveEpilogueFwdINS6_IJSA_SA_SB_EEES9_SE_SG_Li256ELb0ELb1ELb0ELb0EEENS1_30DynamicPersistentTileSchedulerILi256ELi128ELb0ELb1ELb1EEEEEEEEEvNT_6ParamsE)
        /*0aa4*/ 	.short	0x0210
        /*0aa6*/ 	.short	0x0af0


	//----- nvinfo : EIATTR_SW_WAR
	.align		4
.L_225:
        /*0aa8*/ 	.byte	0x04, 0x36
        /*0aaa*/ 	.short	(.L_227 - .L_226)
.L_226:
        /*0aac*/ 	.word	0x00000008
.L_227:


//--------------------- .nv.info._ZN7cutlass13device_kernelIN5flash11enable_sm90INS1_16FlashAttnFwdSm90INS1_25CollectiveMainloopFwdSm90ILi2EN4cute5tupleIJNS5_1CILi1EEES8_S8_EEENS6_IJNS7_ILi128EEENS7_ILi96EEENS7_ILi192EEEEEELi128ENS_6half_tEfNS_4arch4Sm90ELb0ELb1ELb1ELb1ELb0ELb0ELb0ELb1ELb1ELb1ELb0ELb0EEENS1_21CollectiveEpilogueFwdINS6_IJSA_SA_SB_EEES9_SE_SG_Li256ELb1ELb1ELb0ELb0EEENS1_36VarlenDynamicPersistentTileSchedulerILi128ELi96ELi256ELi128ELb0ELb1ELb1ELb1ELb0ELb1EEEEEEEEEvNT_6ParamsE --------------------------
	.section	.nv.info._ZN7cutlass13device_kernelIN5flash11enable_sm90INS1_16FlashAttnFwdSm90INS1_25CollectiveMainloopFwdSm90ILi2EN4cute5tupleIJNS5_1CILi1EEES8_S8_EEENS6_IJNS7_ILi128EEENS7_ILi96EEENS7_ILi192EEEEEELi128ENS_6half_tEfNS_4arch4Sm90ELb0ELb1ELb1ELb1ELb0ELb0ELb0ELb1ELb1ELb1ELb0ELb0EEENS1_21CollectiveEpilogueFwdINS6_IJSA_SA_SB_EEES9_SE_SG_Li256ELb1ELb1ELb0ELb0EEENS1_36VarlenDynamicPersistentTileSchedulerILi128ELi96ELi256ELi128ELb0ELb1ELb1ELb1ELb0ELb1EEEEEEEEEvNT_6ParamsE,"",@"SHT_CUDA_INFO"
	.sectionflags	@""
	.align	4


	//----- nvinfo : EIATTR_CUDA_API_VERSION
	.align		4
        /*0000*/ 	.byte	0x04, 0x37
        /*0002*/ 	.short	(.L_229 - .L_228)
.L_228:
        /*0004*/ 	.word	0x00000082


	//----- nvinfo : EIATTR_KPARAM_INFO
	.align		4
.L_229:
        /*0008*/ 	.byte	0x04, 0x17
        /*000a*/ 	.short	(.L_231 - .L_230)
.L_230:
        /*000c*/ 	.word	0x00000000
        /*0010*/ 	.short	0x0000
        /*0012*/ 	.short	0x0070
        /*0014*/ 	.byte	0x00, 0xf0, 0x01, 0x2a


	//----- nvinfo : EIATTR_SPARSE_MMA_MASK
	.align		4
.L_231:
        /*0018*/ 	.byte	0x03, 0x50
        /*001a*/ 	.short	0x0000


	//----- nvinfo : EIATTR_MAXREG_COUNT
	.align		4
        /*001c*/ 	.byte	0x03, 0x1b
        /*001e*/ 	.short	0x00a8


	//----- nvinfo : EIATTR_NUM_BARRIERS
	.align		4
        /*0020*/ 	.byte	0x02, 0x4c
        /*0022*/ 	.byte	0x09
	.zero		1


	//----- nvinfo : EIATTR_EXTERNS
	.align		4
        /*0024*/ 	.byte	0x04, 0x0f
        /*0026*/ 	.short	(.L_233 - .L_232)


	//   ....[0]....
	.align		4
.L_232:
        /*0028*/ 	.word	index@(__assertfail)


	//----- nvinfo : EIATTR_ANNOTATIONS
	.align		4
.L_233:
        /*002c*/ 	.byte	0x04, 0x55
        /*002e*/ 	.short	(.L_235 - .L_234)


	//   ....[0]....
.L_234:
        /* <DEDUP_REMOVED lines=63> */


	//----- nvinfo : EIATTR_MERCURY_ISA_VERSION
	.align		4
.L_235:
        /*0410*/ 	.byte	0x03, 0x5f
        /*0412*/ 	.short	0x0101


	//----- nvinfo : EIATTR_UNUSED_LOAD_BYTE_OFFSET
	.align		4
        /*0414*/ 	.byte	0x04, 0x44
        /*0416*/ 	.short	(.L_237 - .L_236)


	//   ....[0]....
.L_236:
        /*0418*/ 	.word	0x00000a10
        /*041c*/ 	.word	0x0000fff0


	//   ....[1]....
        /*0420*/ 	.word	0x0000e540
        /*0424*/ 	.word	0x0000fff0


	//----- nvinfo : EIATTR_INT_WARP_WIDE_INSTR_OFFSETS
	.align		4
.L_237:
        /*0428*/ 	.byte	0x04, 0x31
        /*042a*/ 	.short	(.L_239 - .L_238)


	//   ....[0]....
.L_238:
        /*042c*/ 	.word	0x00000130


	//   ....[1]....
        /*0430*/ 	.word	0x00000170


	//   ....[2]....
        /*0434*/ 	.word	0x000001e0


	//   ....[3]....
        /*0438*/ 	.word	0x00011c40


	//   ....[4]....
        /*043c*/ 	.word	0x00011ce0


	//   ....[5]....
        /*0440*/ 	.word	0x00015910


	//   ....[6]....
        /*0444*/ 	.word	0x00015980


	//----- nvinfo : EIATTR_COOP_GROUP_MASK_REGIDS
	.align		4
.L_239:
        /*0448*/ 	.byte	0x04, 0x29
        /*044a*/ 	.short	(.L_241 - .L_240)


	//   ....[0]....
.L_240:
        /*044c*/ 	.word	0xffffffff


	//   ....[1]....
        /*0450*/ 	.word	0xffffffff


	//   ....[2]....
        /*0454*/ 	.word	0xffffffff


	//   ....[3]....
        /*0458*/ 	.word	0xffffffff


	//   ....[4]....
        /*045c*/ 	.word	0xffffffff


	//   ....[5]....
        /*0460*/ 	.word	0xffffffff


	//   ....[6]....
        /*0464*/ 	.word	0xffffffff


	//   ....[7]....
        /*0468*/ 	.word	0xffffffff


	//   ....[8]....
        /*046c*/ 	.word	0xffffffff


	//   ....[9]....
        /*0470*/ 	.word	0xffffffff


	//   ....[10]....
        /*0474*/ 	.word	0xffffffff


	//   ....[11]....
        /*0478*/ 	.word	0xffffffff


	//   ....[12]....
        /*047c*/ 	.word	0xffffffff


	//   ....[13]....
        /*0480*/ 	.word	0xffffffff


	//   ....[14]....
        /*0484*/ 	.word	0xffffffff


	//   ....[15]....
        /*0488*/ 	.word	0xffffffff


	//   ....[16]....
        /*048c*/ 	.word	0xffffffff


	//   ....[17]....
        /*0490*/ 	.word	0xffffffff


	//   ....[18]....
        /*0494*/ 	.word	0xffffffff


	//   ....[19]....
        /*0498*/ 	.word	0xffffffff


	//   ....[20]....
        /*049c*/ 	.word	0xffffffff


	//   ....[21]....
        /*04a0*/ 	.word	0xffffffff


	//   ....[22]....
        /*04a4*/ 	.word	0xffffffff


	//   ....[23]....
        /*04a8*/ 	.word	0xffffffff


	//   ....[24]....
        /*04ac*/ 	.word	0xffffffff


	//   ....[25]....
        /*04b0*/ 	.word	0xffffffff


	//   ....[26]....
        /*04b4*/ 	.word	0xffffffff


	//   ....[27]....
        /*04b8*/ 	.word	0xffffffff


	//   ....[28]....
        /*04bc*/ 	.word	0xffffffff


	//   ....[29]....
        /*04c0*/ 	.word	0xffffffff


	//   ....[30]....
        /*04c4*/ 	.word	0xffffffff


	//   ....[31]....
        /*04c8*/ 	.word	0xffffffff


	//   ....[32]....
        /*04cc*/ 	.word	0xffffffff


	//   ....[33]....
        /*04d0*/ 	.word	0xffffffff


	//   ....[34]....
        /*04d4*/ 	.word	0xffffffff


	//   ....[35]....
        /*04d8*/ 	.word	0xffffffff


	//   ....[36]....
        /*04dc*/ 	.word	0xffffffff


	//   ....[37]....
        /*04e0*/ 	.word	0xffffffff


	//   ....[38]....
        /*04e4*/ 	.word	0xffffffff


	//   ....[39]....
        /*04e8*/ 	.word	0xffffffff


	//   ....[40]....
        /*04ec*/ 	.word	0xffffffff


	//   ....[41]....
        /*04f0*/ 	.word	0xffffffff


	//   ....[42]....
        /*04f4*/ 	.word	0xffffffff


	//   ....[43]....
        /*04f8*/ 	.word	0xffffffff


	//   ....[44]....
        /*04fc*/ 	.word	0xffffffff


	//   ....[45]....
        /*0500*/ 	.word	0xffffffff


	//   ....[46]....
        /*0504*/ 	.word	0xffffffff


	//   ....[47]....
        /*0508*/ 	.word	0xffffffff


	//   ....[48]....
        /*050c*/ 	.word	0xffffffff


	//   ....[49]....
        /*0510*/ 	.word	0xffffffff


	//   ....[50]....
        /*0514*/ 	.word	0xffffffff


	//   ....[51]....
        /*0518*/ 	.word	0xffffffff


	//   ....[52]....
        /*051c*/ 	.word	0xffffffff


	//   ....[53]....
        /*0520*/ 	.word	0xffffffff


	//   ....[54]....
        /*0524*/ 	.word	0xffffffff


	//   ....[55]....
        /*0528*/ 	.word	0xffffffff


	//   ....[56]....
        /*052c*/ 	.word	0xffffffff


	//   ....[57]....
        /*0530*/ 	.word	0xffffffff


	//   ....[58]....
        /*0534*/ 	.word	0xffffffff


	//   ....[59]....
        /*0538*/ 	.word	0xffffffff


	//   ....[60]....
        /*053c*/ 	.word	0xffffffff


	//   ....[61]....
        /*0540*/ 	.word	0xffffffff


	//   ....[62]....
        /*0544*/ 	.word	0xffffffff


	//   ....[63]....
        /*0548*/ 	.word	0xffffffff


	//   ....[64]....
        /*054c*/ 	.word	0xffffffff


	//   ....[65]....
        /*0550*/ 	.word	0xffffffff


	//   ....[66]....
        /*0554*/ 	.word	0xffffffff


	//   ....[67]....
        /*0558*/ 	.word	0xffffffff


	//   ....[68]....
        /*055c*/ 	.word	0xffffffff


	//   ....[69]....
        /*0560*/ 	.word	0xffffffff


	//   ....[70]....
        /*0564*/ 	.word	0xffffffff


	//   ....[71]....
        /*0568*/ 	.word	0xffffffff


	//   ....[72]....
        /*056c*/ 	.word	0xffffffff


	//   ....[73]....
        /*0570*/ 	.word	0xffffffff


	//   ....[74]....
        /*0574*/ 	.word	0xffffffff


	//   ....[75]....
        /*0578*/ 	.word	0xffffffff


	//   ....[76]....
        /*057c*/ 	.word	0xffffffff


	//   ....[77]....
        /*0580*/ 	.word	0xffffffff


	//   ....[78]....
        /*0584*/ 	.word	0xffffffff


	//   ....[79]....
        /*0588*/ 	.word	0xffffffff


	//   ....[80]....
        /*058c*/ 	.word	0xffffffff


	//   ....[81]....
        /*0590*/ 	.word	0xffffffff


	//   ....[82]....
        /*0594*/ 	.word	0xffffffff


	//   ....[83]....
        /*0598*/ 	.word	0xffffffff


	//   ....[84]....
        /*059c*/ 	.word	0xffffffff


	//   ....[85]....
        /*05a0*/ 	.word	0xffffffff


	//   ....[86]....
        /*05a4*/ 	.word	0xffffffff


	//   ....[87]....
        /*05a8*/ 	.word	0xffffffff


	//   ....[88]....
        /*05ac*/ 	.word	0xffffffff


	//   ....[89]....
        /*05b0*/ 	.word	0xffffffff


	//   ....[90]....
        /*05b4*/ 	.word	0xffffffff


	//   ....[91]....
        /*05b8*/ 	.word	0xffffffff


	//   ....[92]....
        /*05bc*/ 	.word	0xffffffff


	//   ....[93]....
        /*05c0*/ 	.word	0xffffffff


	//   ....[94]....
        /*05c4*/ 	.word	0xffffffff


	//   ....[95]....
        /*05c8*/ 	.word	0xffffffff


	//   ....[96]....
        /*05cc*/ 	.word	0xffffffff


	//   ....[97]....
        /*05d0*/ 	.word	0xffffffff


	//   ....[98]....
        /*05d4*/ 	.word	0xffffffff


	//   ....[99]....
        /*05d8*/ 	.word	0xffffffff


	//   ....[100]....
        /*05dc*/ 	.word	0xffffffff


	//   ....[101]....
        /*05e0*/ 	.word	0xffffffff


	//   ....[102]....
        /*05e4*/ 	.word	0xffffffff


	//   ....[103]....
        /*05e8*/ 	.word	0xffffffff


	//   ....[104]....
        /*05ec*/ 	.word	0xffffffff


	//   ....[105]....
        /*05f0*/ 	.word	0x0500000f


	//   ....[106]....
        /*05f4*/ 	.word	0x0500000f


	//   ....[107]....
        /*05f8*/ 	.word	0x0500000f


	//   ....[108]....
        /*05fc*/ 	.word	0x0500000f


	//   ....[109]....
        /*0600*/ 	.word	0x0500000f


	//   ....[110]....
        /*0604*/ 	.word	0x0500000f


	//   ....[111]....
        /*0608*/ 	.word	0x0500000f


	//   ....[112]....
        /*060c*/ 	.word	0x0500000f


	//   ....[113]....
        /*0610*/ 	.word	0x0500000f


	//   ....[114]....
        /*0614*/ 	.word	0x0500000f


	//   ....[115]....
        /*0618*/ 	.word	0x0500000f


	//   ....[116]....
        /*061c*/ 	.word	0x0500000f


	//   ....[117]....
        /*0620*/ 	.word	0x0500000f


	//   ....[118]....
        /*0624*/ 	.word	0x0500000f


	//   ....[119]....
        /*0628*/ 	.word	0x0500000f


	//   ....[120]....
        /*062c*/ 	.word	0x0500000f


	//   ....[121]....
        /*0630*/ 	.word	0x0500000f


	//   ....[122]....
        /*0634*/ 	.word	0x0500000f


	//   ....[123]....
        /*0638*/ 	.word	0x0500000f


	//   ....[124]....
        /*063c*/ 	.word	0x0500000f


	//   ....[125]....
        /*0640*/ 	.word	0x0500000f


	//   ....[126]....
        /*0644*/ 	.word	0x0500000f


	//   ....[127]....
        /*0648*/ 	.word	0x0500000f


	//   ....[128]....
        /*064c*/ 	.word	0x0500000f


	//   ....[129]....
        /*0650*/ 	.word	0x0500000f


	//   ....[130]....
        /*0654*/ 	.word	0x0500000f


	//   ....[131]....
        /*0658*/ 	.word	0x0500000f


	//   ....[132]....
        /*065c*/ 	.word	0x0500000f


	//   ....[133]....
        /*0660*/ 	.word	0x0500000f


	//   ....[134]....
        /*0664*/ 	.word	0x0500000f


	//   ....[135]....
        /*0668*/ 	.word	0x0500000f


	//   ....[136]....
        /*066c*/ 	.word	0x0500000f


	//   ....[137]....
        /*0670*/ 	.word	0x0500000f


	//   ....[138]....
        /*0674*/ 	.word	0x0500000f


	//   ....[139]....
        /*0678*/ 	.word	0x0500000f


	//----- nvinfo : EIATTR_COOP_GROUP_INSTR_OFFSETS
	.align		4
.L_241:
        /*067c*/ 	.byte	0x04, 0x28
        /*067e*/ 	.short	(.L_243 - .L_242)


	//   ....[0]....
.L_242:
        /*0680*/ 	.word	0x00000060


	//   ....[1]....
        /*0684*/ 	.word	0x00000140


	//   ....[2]....
        /*0688*/ 	.word	0x00000190


	//   ....[3]....
        /*068c*/ 	.word	0x000003c0


	//   ....[4]....
        /*0690*/ 	.word	0x00000520


	//   ....[5]....
        /*0694*/ 	.word	0x00000640


	//   ....[6]....
        /*0698*/ 	.word	0x000007a0


	//   ....[7]....
        /*069c*/ 	.word	0x00001830


	//   ....[8]....
        /*06a0*/ 	.word	0x000022a0


	//   ....[9]....
        /*06a4*/ 	.word	0x00002ab0


	//   ....[10]....
        /*06a8*/ 	.word	0x00003810


	//   ....[11]....
        /*06ac*/ 	.word	0x00003900


	//   ....[12]....
        /*06b0*/ 	.word	0x00003da0


	//   ....[13]....
        /*06b4*/ 	.word	0x00003e90


	//   ....[14]....
        /*06b8*/ 	.word	0x00005ab0


	//   ....[15]....
        /*06bc*/ 	.word	0x000067c0


	//   ....[16]....
        /*06c0*/ 	.word	0x00006e30


	//   ....[17]....
        /*06c4*/ 	.word	0x00006f40


	//   ....[18]....
        /*06c8*/ 	.word	0x00007540


	//   ....[19]....
        /*06cc*/ 	.word	0x000075b0


	//   ....[20]....
        /*06d0*/ 	.word	0x00009480


	//   ....[21]....
        /*06d4*/ 	.word	0x000094b0


	//   ....[22]....
        /*06d8*/ 	.word	0x00009900


	//   ....[23]....
        /*06dc*/ 	.word	0x00009960


	//   ....[24]....
        /*06e0*/ 	.word	0x0000b380


	//   ....[25]....
        /*06e4*/ 	.word	0x0000bf90


	//   ....[26]....
        /*06e8*/ 	.word	0x0000c6d0


	//   ....[27]....
        /*06ec*/ 	.word	0x0000c7e0


	//   ....[28]....
        /*06f0*/ 	.word	0x0000cdc0


	//   ....[29]....
        /*06f4*/ 	.word	0x0000ce10


	//   ....[30]....
        /*06f8*/ 	.word	0x0000dc90


	//   ....[31]....
        /*06fc*/ 	.word	0x0000dcc0


	//   ....[32]....
        /*0700*/ 	.word	0x0000ddc0


	//   ....[33]....
        /*0704*/ 	.word	0x0000ddd0


	//   ....[34]....
        /*0708*/ 	.word	0x0000efc0


	//   ....[35]....
        /*070c*/ 	.word	0x0000f000


	//   ....[36]....
        /*0710*/ 	.word	0x0000f040


	//   ....[37]....
        /*0714*/ 	.word	0x0000f080


	//   ....[38]....
        /*0718*/ 	.word	0x0000f5f0


	//   ....[39]....
        /*071c*/ 	.word	0x0000f630


	//   ....[40]....
        /*0720*/ 	.word	0x0000f700


	//   ....[41]....
        /*0724*/ 	.word	0x0000f720


	//   ....[42]....
        /*0728*/ 	.word	0x0000f7f0


	//   ....[43]....
        /*072c*/ 	.word	0x0000f810


	//   ....[44]....
        /*0730*/ 	.word	0x0000f8f0


	//   ....[45]....
        /*0734*/ 	.word	0x0000f910


	//   ....[46]....
        /*0738*/ 	.word	0x00010170


	//   ....[47]....
        /*073c*/ 	.word	0x00010190


	//   ....[48]....
        /*0740*/ 	.word	0x00010260


	//   ....[49]....
        /*0744*/ 	.word	0x00010280


	//   ....[50]....
        /*0748*/ 	.word	0x00010350


	//   ....[51]....
        /*074c*/ 	.word	0x00010370


	//   ....[52]....
        /*0750*/ 	.word	0x00010450


	//   ....[53]....
        /*0754*/ 	.word	0x00010470


	//   ....[54]....
        /*0758*/ 	.word	0x000105d0


	//   ....[55]....
        /*075c*/ 	.word	0x000107c0


	//   ....[56]....
        /*0760*/ 	.word	0x000107f0


	//   ....[57]....
        /*0764*/ 	.word	0x00010820


	//   ....[58]....
        /*0768*/ 	.word	0x00010850


	//   ....[59]....
        /*076c*/ 	.word	0x00010880


	//   ....[60]....
        /*0770*/ 	.word	0x000108b0


	//   ....[61]....
        /*0774*/ 	.word	0x00010a30


	//   ....[62]....
        /*0778*/ 	.word	0x00010a60


	//   ....[63]....
        /*077c*/ 	.word	0x00010a90


	//   ....[64]....
        /*0780*/ 	.word	0x00010ac0


	//   ....[65]....
        /*0784*/ 	.word	0x00010af0


	//   ....[66]....
        /*0788*/ 	.word	0x00010b20


	//   ....[67]....
        /*078c*/ 	.word	0x00010bd0


	//   ....[68]....
        /*0790*/ 	.word	0x00010c30


	//   ....[69]....
        /*0794*/ 	.word	0x00010cc0


	//   ....[70]....
        /*0798*/ 	.word	0x00012220


	//   ....[71]....
        /*079c*/ 	.word	0x00012e70


	//   ....[72]....
        /*07a0*/ 	.word	0x00012ec0


	//   ....[73]....
        /*07a4*/ 	.word	0x00012ee0


	//   ....[74]....
        /*07a8*/ 	.word	0x00012f20


	//   ....[75]....
        /*07ac*/ 	.word	0x00013050


	//   ....[76]....
        /*07b0*/ 	.word	0x00013060


	//   ....[77]....
        /*07b4*/ 	.word	0x00013100


	//   ....[78]....
        /*07b8*/ 	.word	0x00013110


	//   ....[79]....
        /*07bc*/ 	.word	0x000131b0


	//   ....[80]....
        /*07c0*/ 	.word	0x000131c0


	//   ....[81]....
        /*07c4*/ 	.word	0x00013260


	//   ....[82]....
        /*07c8*/ 	.word	0x00013270


	//   ....[83]....
        /*07cc*/ 	.word	0x000132f0


	//   ....[84]....
        /*07d0*/ 	.word	0x00013320


	//   ....[85]....
        /*07d4*/ 	.word	0x00013340


	//   ....[86]....
        /*07d8*/ 	.word	0x00013350


	//   ....[87]....
        /*07dc*/ 	.word	0x00016030


	//   ....[88]....
        /*07e0*/ 	.word	0x00016090


	//   ....[89]....
        /*07e4*/ 	.word	0x000160c0


	//   ....[90]....
        /*07e8*/ 	.word	0x000160d0


	//   ....[91]....
        /*07ec*/ 	.word	0x00016100


	//   ....[92]....
        /*07f0*/ 	.word	0x00016130


	//   ....[93]....
        /*07f4*/ 	.word	0x00016160


	//   ....[94]....
        /*07f8*/ 	.word	0x00016190


	//   ....[95]....
        /*07fc*/ 	.word	0x00016320


	//   ....[96]....
        /*0800*/ 	.word	0x00016350


	//   ....[97]....
        /*0804*/ 	.word	0x00016380


	//   ....[98]....
        /*0808*/ 	.word	0x000163b0


	//   ....[99]....
        /*080c*/ 	.word	0x000163e0


	//   ....[100]....
        /*0810*/ 	.word	0x00016410


	//   ....[101]....
        /*0814*/ 	.word	0x000164d0


	//   ....[102]....
        /*0818*/ 	.word	0x000164f0


	//   ....[103]....
        /*081c*/ 	.word	0x00016560


	//   ....[104]....
        /*0820*/ 	.word	0x00016c40


	//   ....[105]....
        /*0824*/ 	.word	0x000172f0


	//   ....[106]....
        /*0828*/ 	.word	0x000174c0


	//   ....[107]....
        /*082c*/ 	.word	0x00017510


	//   ....[108]....
        /*0830*/ 	.word	0x00017640


	//   ....[109]....
        /*0834*/ 	.word	0x00017690


	//   ....[110]....
        /*0838*/ 	.word	0x000177d0


	//   ....[111]....
        /*083c*/ 	.word	0x00017840


	//   ....[112]....
        /*0840*/ 	.word	0x00017970


	//   ....[113]....
        /*0844*/ 	.word	0x000179c0


	//   ....[114]....
        /*0848*/ 	.word	0x00017af0


	//   ....[115]....
        /*084c*/ 	.word	0x00017b40


	//   ....[116]....
        /*0850*/ 	.word	0x00017c70


	//   ....[117]....
        /*0854*/ 	.word	0x00017cc0


	//   ....[118]....
        /*0858*/ 	.word	0x00017dd0


	//   ....[119]....
        /*085c*/ 	.word	0x00017e40


	//   ....[120]....
        /*0860*/ 	.word	0x00017f50


	//   ....[121]....
        /*0864*/ 	.word	0x00017fa0


	//   ....[122]....
        /*0868*/ 	.word	0x000182d0


	//   ....[123]....
        /*086c*/ 	.word	0x00018370


	//   ....[124]....
        /*0870*/ 	.word	0x000184a0


	//   ....[125]....
        /*0874*/ 	.word	0x00018510


	//   ....[126]....
        /*0878*/ 	.word	0x00018590


	//   ....[127]....
        /*087c*/ 	.word	0x00018610


	//   ....[128]....
        /*0880*/ 	.word	0x00018690


	//   ....[129]....
        /*0884*/ 	.word	0x00018720


	//   ....[130]....
        /*0888*/ 	.word	0x000187c0


	//   ....[131]....
        /*088c*/ 	.word	0x00018860


	//   ....[132]....
        /*0890*/ 	.word	0x000188d0


	//   ....[133]....
        /*0894*/ 	.word	0x00018940


	//   ....[134]....
        /*0898*/ 	.word	0x000189b0


	//   ....[135]....
        /*089c*/ 	.word	0x00018a30


	//   ....[136]....
        /*08a0*/ 	.word	0x00018ab0


	//   ....[137]....
        /*08a4*/ 	.word	0x00018b50


	//   ....[138]....
        /*08a8*/ 	.word	0x00018be0


	//   ....[139]....
        /*08ac*/ 	.word	0x00018d10


	//----- nvinfo : EIATTR_REG_RECONFIG
	.align		4
.L_243:
        /*08b0*/ 	.byte	0x01, 0x54
	.zero		2


	//----- nvinfo : EIATTR_SYSCALL_OFFSETS
	.align		4
        /*08b4*/ 	.byte	0x04, 0x46
        /*08b6*/ 	.short	(.L_245 - .L_244)


	//   ....[0]....
.L_244:
        /*08b8*/ 	.word	0x00001a10


	//   ....[1]....
        /*08bc*/ 	.word	0x00011e50


	//   ....[2]....
        /*08c0*/ 	.word	0x00011fa0


	//   ....[3]....
        /*08c4*/ 	.word	0x00012090


	//   ....[4]....
        /*08c8*/ 	.word	0x000129d0


	//----- nvinfo : EIATTR_MBARRIER_INSTR_OFFSETS
	.align		4
.L_245:
        /*08cc*/ 	.byte	0x04, 0x39
        /*08ce*/ 	.short	(.L_247 - .L_246)


	//   ....[0]....
.L_246:
        /*08d0*/ 	.word	0x00000270
        /*08d4*/ 	.word	0x000000ff
        /*08d8*/ 	.word	0x0002a800
        /*08dc*/ 	.short	0x0100
        /*08de*/ 	.byte	0x08
	.zero		1


	//   ....[1]....
        /*08e0*/ 	.word	0x00000280
        /*08e4*/ 	.word	0x000000ff
        /*08e8*/ 	.word	0x0002a820
        /*08ec*/ 	.short	0x0100
        /*08ee*/ 	.byte	0x08
	.zero		1


	//   ....[2]....
        /*08f0*/ 	.word	0x00000370
        /*08f4*/ 	.word	0x000000ff
        /*08f8*/ 	.word	0x0002a830
        /*08fc*/ 	.short	0x0100
        /*08fe*/ 	.byte	0x08
	.zero		1


	//   ....[3]....
        /*0900*/ 	.word	0x00000380
        /*0904*/ 	.word	0x000000ff
        /*0908*/ 	.word	0x0002a840
        /*090c*/ 	.short	0x0100
        /*090e*/ 	.byte	0x08
	.zero		1


	//   ....[4]....
        /*0910*/ 	.word	0x00000390
        /*0914*/ 	.word	0x000000ff
        /*0918*/ 	.word	0x0002a838
        /*091c*/ 	.short	0x0100
        /*091e*/ 	.byte	0x08
	.zero		1


	//   ....[5]....
        /*0920*/ 	.word	0x000003a0
        /*0924*/ 	.word	0x000000ff
        /*0928*/ 	.word	0x0002a848
        /*092c*/ 	.short	0x0100
        /*092e*/ 	.byte	0x08
	.zero		1


	//   ....[6]....
        /*0930*/ 	.word	0x000004d0
        /*0934*/ 	.word	0x000000ff
        /*0938*/ 	.word	0x0002a850
        /*093c*/ 	.short	0x0100
        /*093e*/ 	.byte	0x08
	.zero		1


	//   ....[7]....
        /*0940*/ 	.word	0x000004e0
        /*0944*/ 	.word	0x000000ff
        /*0948*/ 	.word	0x0002a860
        /*094c*/ 	.short	0x0100
        /*094e*/ 	.byte	0x08
	.zero		1


	//   ....[8]....
        /*0950*/ 	.word	0x000004f0
        /*0954*/ 	.word	0x000000ff
        /*0958*/ 	.word	0x0002a858
        /*095c*/ 	.short	0x0100
        /*095e*/ 	.byte	0x08
	.zero		1


	//   ....[9]....
        /*0960*/ 	.word	0x00000500
        /*0964*/ 	.word	0x000000ff
        /*0968*/ 	.word	0x0002a868
        /*096c*/ 	.short	0x0100
        /*096e*/ 	.byte	0x08
	.zero		1


	//   ....[10]....
        /*0970*/ 	.word	0x000005f0
        /*0974*/ 	.word	0x000000ff
        /*0978*/ 	.word	0x0002a870
        /*097c*/ 	.short	0x0100
        /*097e*/ 	.byte	0x06
	.zero		1


	//   ....[11]....
        /*0980*/ 	.word	0x00000600
        /*0984*/ 	.word	0x000000ff
        /*0988*/ 	.word	0x0002a880
        /*098c*/ 	.short	0x0100
        /*098e*/ 	.byte	0x06
	.zero		1


	//   ....[12]....
        /*0990*/ 	.word	0x00000610
        /*0994*/ 	.word	0x000000ff
        /*0998*/ 	.word	0x0002a878
        /*099c*/ 	.short	0x0100
        /*099e*/ 	.byte	0x06
	.zero		1


	//   ....[13]....
        /*09a0*/ 	.word	0x00000620
        /*09a4*/ 	.word	0x000000ff
        /*09a8*/ 	.word	0x0002a888
        /*09ac*/ 	.short	0x0100
        /*09ae*/ 	.byte	0x06
	.zero		1


	//   ....[14]....
        /*09b0*/ 	.word	0x00000750
        /*09b4*/ 	.word	0x000000ff
        /*09b8*/ 	.word	0x0002a890
        /*09bc*/ 	.short	0x0100
        /*09be*/ 	.byte	0x08
	.zero		1


	//   ....[15]....
        /*09c0*/ 	.word	0x00000760
        /*09c4*/ 	.word	0x000000ff
        /*09c8*/ 	.word	0x0002a8a0
        /*09cc*/ 	.short	0x0100
        /*09ce*/ 	.byte	0x08
	.zero		1


	//   ....[16]....
        /*09d0*/ 	.word	0x00000770
        /*09d4*/ 	.word	0x000000ff
        /*09d8*/ 	.word	0x0002a898
        /*09dc*/ 	.short	0x0100
        /*09de*/ 	.byte	0x08
	.zero		1


	//   ....[17]....
        /*09e0*/ 	.word	0x00000780
        /*09e4*/ 	.word	0x000000ff
        /*09e8*/ 	.word	0x0002a8a8
        /*09ec*/ 	.short	0x0100
        /*09ee*/ 	.byte	0x08
	.zero		1


	//   ....[18]....
        /*09f0*/ 	.word	0x000008b0
        /*09f4*/ 	.word	0x000000ff
        /*09f8*/ 	.word	0x0002a8b0
        /*09fc*/ 	.short	0x0100
        /*09fe*/ 	.byte	0x08
	.zero		1


	//   ....[19]....
        /*0a00*/ 	.word	0x000008c0
        /*0a04*/ 	.word	0x000000ff
        /*0a08*/ 	.word	0x0002a8c0
        /*0a0c*/ 	.short	0x0100
        /*0a0e*/ 	.byte	0x08
	.zero		1


	//   ....[20]....
        /*0a10*/ 	.word	0x000008d0
        /*0a14*/ 	.word	0x000000ff
        /*0a18*/ 	.word	0x0002a8b8
        /*0a1c*/ 	.short	0x0100
        /*0a1e*/ 	.byte	0x08
	.zero		1


	//   ....[21]....
        /*0a20*/ 	.word	0x000008e0
        /*0a24*/ 	.word	0x000000ff
        /*0a28*/ 	.word	0x0002a8c8
        /*0a2c*/ 	.short	0x0100
        /*0a2e*/ 	.byte	0x08
	.zero		1


	//   ....[22]....
        /*0a30*/ 	.word	0x00001a80
        /*0a34*/ 	.word	0x000000ff
        /*0a38*/ 	.word	0x0002a800
        /*0a3c*/ 	.short	0x010a
        /*0a3e*/ 	.byte	0x26
	.zero		1


	//   ....[23]....
        /*0a40*/ 	.word	0x00001b00
        /*0a44*/ 	.word	0x0000000f
        /*0a48*/ 	.word	0x0002a830
        /*0a4c*/ 	.short	0x010a
        /*0a4e*/ 	.byte	0x3f
	.zero		1


	//   ....[24]....
        /*0a50*/ 	.word	0x00001b60
        /*0a54*/ 	.word	0x0000000f
        /*0a58*/ 	.word	0x0002a830
        /*0a5c*/ 	.short	0x010a
        /*0a5e*/ 	.byte	0x3f
	.zero		1


	//   ....[25]....
        /*0a60*/ 	.word	0x000022c0
        /*0a64*/ 	.word	0x0000000e
        /*0a68*/ 	.word	0x00000000
        /*0a6c*/ 	.short	0x0101
        /*0a6e*/ 	.byte	0x3f
	.zero		1


	//   ....[26]....
        /*0a70*/ 	.word	0x00004c60
        /*0a74*/ 	.word	0x000000ff
        /*0a78*/ 	.word	0x0002a830
        /*0a7c*/ 	.short	0x010a
        /*0a7e*/ 	.byte	0x07
	.zero		1


	//   ....[27]....
        /*0a80*/ 	.word	0x00004ca0
        /*0a84*/ 	.word	0x000000ff
        /*0a88*/ 	.word	0x0002a830
        /*0a8c*/ 	.short	0x010a
        /*0a8e*/ 	.byte	0x07
	.zero		1


	//   ....[28]....
        /*0a90*/ 	.word	0x00005560
        /*0a94*/ 	.word	0x000000ff
        /*0a98*/ 	.word	0x0002a850
        /*0a9c*/ 	.short	0x010a
        /*0a9e*/ 	.byte	0x0e
	.zero		1


	//   ....[29]....
        /*0aa0*/ 	.word	0x000055a0
        /*0aa4*/ 	.word	0x000000ff
        /*0aa8*/ 	.word	0x0002a850
        /*0aac*/ 	.short	0x010a
        /*0aae*/ 	.byte	0x0e
	.zero		1


	//   ....[30]....
        /*0ab0*/ 	.word	0x00005f30
        /*0ab4*/ 	.word	0x00000067
        /*0ab8*/ 	.word	0x00000000
        /*0abc*/ 	.short	0x0101
        /*0abe*/ 	.byte	0x3f
	.zero		1


	//   ....[31]....
        /*0ac0*/ 	.word	0x000079a0
        /*0ac4*/ 	.word	0x0000005e
        /*0ac8*/ 	.word	0x00000000
        /*0acc*/ 	.short	0x0101
        /*0ace*/ 	.byte	0x3f
	.zero		1


	//   ....[32]....
        /*0ad0*/ 	.word	0x00008270
        /*0ad4*/ 	.word	0x000000ff
        /*0ad8*/ 	.word	0x0002a830
        /*0adc*/ 	.short	0x010a
        /*0ade*/ 	.byte	0x06
	.zero		1


	//   ....[33]....
        /*0ae0*/ 	.word	0x000082b0
        /*0ae4*/ 	.word	0x000000ff
        /*0ae8*/ 	.word	0x0002a830
        /*0aec*/ 	.short	0x010a
        /*0aee*/ 	.byte	0x06
	.zero		1


	//   ....[34]....
        /*0af0*/ 	.word	0x00008b70
        /*0af4*/ 	.word	0x000000ff
        /*0af8*/ 	.word	0x0002a850
        /*0afc*/ 	.short	0x010a
        /*0afe*/ 	.byte	0x0a
	.zero		1


	//   ....[35]....
        /*0b00*/ 	.word	0x00008bb0
        /*0b04*/ 	.word	0x000000ff
        /*0b08*/ 	.word	0x0002a850
        /*0b0c*/ 	.short	0x010a
        /*0b0e*/ 	.byte	0x0a
	.zero		1


	//   ....[36]....
        /*0b10*/ 	.word	0x0000a110
        /*0b14*/ 	.word	0x0000000e
        /*0b18*/ 	.word	0x00000000
        /*0b1c*/ 	.short	0x0101
        /*0b1e*/ 	.byte	0x3f
	.zero		1


	//   ....[37]....
        /*0b20*/ 	.word	0x0000a1b0
        /*0b24*/ 	.word	0x0000000e
        /*0b28*/ 	.word	0x00000000
        /*0b2c*/ 	.short	0x0101
        /*0b2e*/ 	.byte	0x3f
	.zero		1


	//   ....[38]....
        /*0b30*/ 	.word	0x0000a4f0
        /*0b34*/ 	.word	0x000000ff
        /*0b38*/ 	.word	0x0002a830
        /*0b3c*/ 	.short	0x010a
        /*0b3e*/ 	.byte	0x06
	.zero		1


	//   ....[39]....
        /*0b40*/ 	.word	0x0000a530
        /*0b44*/ 	.word	0x000000ff
        /*0b48*/ 	.word	0x0002a830
        /*0b4c*/ 	.short	0x010a
        /*0b4e*/ 	.byte	0x06
	.zero		1


	//   ....[40]....
        /*0b50*/ 	.word	0x0000adf0
        /*0b54*/ 	.word	0x000000ff
        /*0b58*/ 	.word	0x0002a850
        /*0b5c*/ 	.short	0x010a
        /*0b5e*/ 	.byte	0x0a
	.zero		1


	//   ....[41]....
        /*0b60*/ 	.word	0x0000ae30
        /*0b64*/ 	.word	0x000000ff
        /*0b68*/ 	.word	0x0002a850
        /*0b6c*/ 	.short	0x010a
        /*0b6e*/ 	.byte	0x0a
	.zero		1


	//   ....[42]....
        /*0b70*/ 	.word	0x0000b7d0
        /*0b74*/ 	.word	0x00000066
        /*0b78*/ 	.word	0x00000000
        /*0b7c*/ 	.short	0x0101
        /*0b7e*/ 	.byte	0x3f
	.zero		1


	//   ....[43]....
        /*0b80*/ 	.word	0x0000d150
        /*0b84*/ 	.word	0x0000005e
        /*0b88*/ 	.word	0x00000000
        /*0b8c*/ 	.short	0x0101
        /*0b8e*/ 	.byte	0x3f
	.zero		1


	//   ....[44]....
        /*0b90*/ 	.word	0x0000dc00
        /*0b94*/ 	.word	0x000000ff
        /*0b98*/ 	.word	0x0002a850
        /*0b9c*/ 	.short	0x010a
        /*0b9e*/ 	.byte	0x05
	.zero		1


	//   ....[45]....
        /*0ba0*/ 	.word	0x0000dc40
        /*0ba4*/ 	.word	0x000000ff
        /*0ba8*/ 	.word	0x0002a850
        /*0bac*/ 	.short	0x010a
        /*0bae*/ 	.byte	0x05
	.zero		1


	//   ....[46]....
        /*0bb0*/ 	.word	0x0000e120
        /*0bb4*/ 	.word	0x0000000a
        /*0bb8*/ 	.word	0x00000000
        /*0bbc*/ 	.short	0x0101
        /*0bbe*/ 	.byte	0x3f
	.zero		1


	//   ....[47]....
        /*0bc0*/ 	.word	0x0000f620
        /*0bc4*/ 	.word	0x00000003
        /*0bc8*/ 	.word	0x00000000
        /*0bcc*/ 	.short	0x0101
        /*0bce*/ 	.byte	0x3f
	.zero		1


	//   ....[48]....
        /*0bd0*/ 	.word	0x000124c0
        /*0bd4*/ 	.word	0x00000000
        /*0bd8*/ 	.word	0x0002a840
        /*0bdc*/ 	.short	0x010a
        /*0bde*/ 	.byte	0x3f
	.zero		1


	//   ....[49]....
        /*0be0*/ 	.word	0x000134f0
        /*0be4*/ 	.word	0x0000000a
        /*0be8*/ 	.word	0x0002a800
        /*0bec*/ 	.short	0x0107
        /*0bee*/ 	.byte	0x3f
	.zero		1


	//   ....[50]....
        /*0bf0*/ 	.word	0x00013600
        /*0bf4*/ 	.word	0x00000002
        /*0bf8*/ 	.word	0x0002a800
        /*0bfc*/ 	.short	0x0101
        /*0bfe*/ 	.byte	0x3f
	.zero		1


	//   ....[51]....
        /*0c00*/ 	.word	0x00013620
        /*0c04*/ 	.word	0x00000002
        /*0c08*/ 	.word	0x0002a820
        /*0c0c*/ 	.short	0x010a
        /*0c0e*/ 	.byte	0x3f
	.zero		1


	//   ....[52]....
        /*0c10*/ 	.word	0x000139b0
        /*0c14*/ 	.word	0x00000003
        /*0c18*/ 	.word	0x0002a840
        /*0c1c*/ 	.short	0x010a
        /*0c1e*/ 	.byte	0x3f
	.zero		1


	//   ....[53]....
        /*0c20*/ 	.word	0x00013e60
        /*0c24*/ 	.word	0x00000003
        /*0c28*/ 	.word	0x00000060
        /*0c2c*/ 	.short	0x010a
        /*0c2e*/ 	.byte	0x3f
	.zero		1


	//   ....[54]....
        /*0c30*/ 	.word	0x00014560
        /*0c34*/ 	.word	0x00000003
        /*0c38*/ 	.word	0x0002a840
        /*0c3c*/ 	.short	0x010a
        /*0c3e*/ 	.byte	0x3f
	.zero		1


	//   ....[55]....
        /*0c40*/ 	.word	0x00014a10
        /*0c44*/ 	.word	0x00000002
        /*0c48*/ 	.word	0x00000060
        /*0c4c*/ 	.short	0x010a
        /*0c4e*/ 	.byte	0x3f
	.zero		1


	//   ....[56]....
        /*0c50*/ 	.word	0x00015030
        /*0c54*/ 	.word	0x00000002
        /*0c58*/ 	.word	0x0002a840
        /*0c5c*/ 	.short	0x010a
        /*0c5e*/ 	.byte	0x3f
	.zero		1


	//   ....[57]....
        /*0c60*/ 	.word	0x000154e0
        /*0c64*/ 	.word	0x00000002
        /*0c68*/ 	.word	0x00000060
        /*0c6c*/ 	.short	0x010a
        /*0c6e*/ 	.byte	0x3f
	.zero		1


	//   ....[58]....
        /*0c70*/ 	.word	0x00015a90
        /*0c74*/ 	.word	0x00000000
        /*0c78*/ 	.word	0x0002a860
        /*0c7c*/ 	.short	0x010a
        /*0c7e*/ 	.byte	0x3f
	.zero		1


	//   ....[59]....
        /*0c80*/ 	.word	0x00016bc0
        /*0c84*/ 	.word	0x00000000
        /*0c88*/ 	.word	0x0002a820
        /*0c8c*/ 	.short	0x010a
        /*0c8e*/ 	.byte	0x3f
	.zero		1


	//   ....[60]....
        /*0c90*/ 	.word	0x00016da0
        /*0c94*/ 	.word	0x00000006
        /*0c98*/ 	.word	0x00000000
        /*0c9c*/ 	.short	0x010a
        /*0c9e*/ 	.byte	0x3f
	.zero		1


	//   ....[61]....
        /*0ca0*/ 	.word	0x00016e10
        /*0ca4*/ 	.word	0x00000007
        /*0ca8*/ 	.word	0x00000000
        /*0cac*/ 	.short	0x010a
        /*0cae*/ 	.byte	0x3f
	.zero		1


	//   ....[62]....
        /*0cb0*/ 	.word	0x00016e80
        /*0cb4*/ 	.word	0x00000004
        /*0cb8*/ 	.word	0x00000000
        /*0cbc*/ 	.short	0x010a
        /*0cbe*/ 	.byte	0x3f
	.zero		1


	//   ....[63]....
        /*0cc0*/ 	.word	0x00016eb0
        /*0cc4*/ 	.word	0x00000003
        /*0cc8*/ 	.word	0x00000000
        /*0ccc*/ 	.short	0x010a
        /*0cce*/ 	.byte	0x3f
	.zero		1


	//   ....[64]....
        /*0cd0*/ 	.word	0x00016f20
        /*0cd4*/ 	.word	0x00000003
        /*0cd8*/ 	.word	0x0002a800
        /*0cdc*/ 	.short	0x010a
        /*0cde*/ 	.byte	0x3f
	.zero		1


	//   ....[65]....
        /*0ce0*/ 	.word	0x00016f70
        /*0ce4*/ 	.word	0x0000000f
        /*0ce8*/ 	.word	0x0002a830
        /*0cec*/ 	.short	0x010a
        /*0cee*/ 	.byte	0x3f
	.zero		1


	//   ....[66]....
        /*0cf0*/ 	.word	0x00016fd0
        /*0cf4*/ 	.word	0x0000000c
        /*0cf8*/ 	.word	0x0002a830
        /*0cfc*/ 	.short	0x010a
        /*0cfe*/ 	.byte	0x3f
	.zero		1


	//   ....[67]....
        /*0d00*/ 	.word	0x00017030
        /*0d04*/ 	.word	0x0000000b
        /*0d08*/ 	.word	0x0002a850
        /*0d0c*/ 	.short	0x010a
        /*0d0e*/ 	.byte	0x3f
	.zero		1


	//   ....[68]....
        /*0d10*/ 	.word	0x00017090
        /*0d14*/ 	.word	0x00000008
        /*0d18*/ 	.word	0x0002a830
        /*0d1c*/ 	.short	0x010a
        /*0d1e*/ 	.byte	0x3f
	.zero		1


	//   ....[69]....
        /*0d20*/ 	.word	0x000170f0
        /*0d24*/ 	.word	0x00000007
        /*0d28*/ 	.word	0x0002a850
        /*0d2c*/ 	.short	0x010a
        /*0d2e*/ 	.byte	0x3f
	.zero		1


	//   ....[70]....
        /*0d30*/ 	.word	0x00017150
        /*0d34*/ 	.word	0x00000008
        /*0d38*/ 	.word	0x0002a830
        /*0d3c*/ 	.short	0x010a
        /*0d3e*/ 	.byte	0x3f
	.zero		1


	//   ....[71]....
        /*0d40*/ 	.word	0x000171b0
        /*0d44*/ 	.word	0x00000007
        /*0d48*/ 	.word	0x0002a850
        /*0d4c*/ 	.short	0x010a
        /*0d4e*/ 	.byte	0x3f
	.zero		1


	//   ....[72]....
        /*0d50*/ 	.word	0x00017210
        /*0d54*/ 	.word	0x00000005
        /*0d58*/ 	.word	0x0002a850
        /*0d5c*/ 	.short	0x010a
        /*0d5e*/ 	.byte	0x3f
	.zero		1


	//   ....[73]....
        /*0d60*/ 	.word	0x000173b0
        /*0d64*/ 	.word	0x00000000
        /*0d68*/ 	.word	0x0002a840
        /*0d6c*/ 	.short	0x010a
        /*0d6e*/ 	.byte	0x3f
	.zero		1


	//   ....[74]....
        /*0d70*/ 	.word	0x00017ff0
        /*0d74*/ 	.word	0x00000002
        /*0d78*/ 	.word	0x0002a820
        /*0d7c*/ 	.short	0x010a
        /*0d7e*/ 	.byte	0x3f
	.zero		1


	//   ....[75]....
        /*0d80*/ 	.word	0x00018040
        /*0d84*/ 	.word	0x00000003
        /*0d88*/ 	.word	0x0002a840
        /*0d8c*/ 	.short	0x010a
        /*0d8e*/ 	.byte	0x3f
	.zero		1


	//   ....[76]....
        /*0d90*/ 	.word	0x00018090
        /*0d94*/ 	.word	0x00000003
        /*0d98*/ 	.word	0x00000060
        /*0d9c*/ 	.short	0x010a
        /*0d9e*/ 	.byte	0x3f
	.zero		1


	//   ....[77]....
        /*0da0*/ 	.word	0x000180e0
        /*0da4*/ 	.word	0x00000003
        /*0da8*/ 	.word	0x0002a840
        /*0dac*/ 	.short	0x010a
        /*0dae*/ 	.byte	0x3f
	.zero		1


	//   ....[78]....
        /*0db0*/ 	.word	0x00018130
        /*0db4*/ 	.word	0x00000002
        /*0db8*/ 	.word	0x00000060
        /*0dbc*/ 	.short	0x010a
        /*0dbe*/ 	.byte	0x3f
	.zero		1


	//   ....[79]....
        /*0dc0*/ 	.word	0x00018180
        /*0dc4*/ 	.word	0x00000002
        /*0dc8*/ 	.word	0x0002a840
        /*0dcc*/ 	.short	0x010a
        /*0dce*/ 	.byte	0x3f
	.zero		1


	//   ....[80]....
        /*0dd0*/ 	.word	0x000181d0
        /*0dd4*/ 	.word	0x00000002
        /*0dd8*/ 	.word	0x00000060
        /*0ddc*/ 	.short	0x010a
        /*0dde*/ 	.byte	0x3f
	.zero		1


	//   ....[81]....
        /*0de0*/ 	.word	0x00018220
        /*0de4*/ 	.word	0x00000000
        /*0de8*/ 	.word	0x0002a860
        /*0dec*/ 	.short	0x010a
        /*0dee*/ 	.byte	0x3f
	.zero		1


	//   ....[82]....
        /*0df0*/ 	.word	0x00018c30
        /*0df4*/ 	.word	0x00000000
        /*0df8*/ 	.word	0x0002a820
        /*0dfc*/ 	.short	0x010a
        /*0dfe*/ 	.byte	0x3f
	.zero		1


	//   ....[83]....
        /*0e00*/ 	.word	0x00018dd0
        /*0e04*/ 	.word	0x00000006
        /*0e08*/ 	.word	0x00000000
        /*0e0c*/ 	.short	0x010a
        /*0e0e*/ 	.byte	0x3f
	.zero		1


	//   ....[84]....
        /*0e10*/ 	.word	0x00018e20
        /*0e14*/ 	.word	0x00000007
        /*0e18*/ 	.word	0x00000000
        /*0e1c*/ 	.short	0x010a
        /*0e1e*/ 	.byte	0x3f
	.zero		1


	//   ....[85]....
        /*0e20*/ 	.word	0x00018e70
        /*0e24*/ 	.word	0x00000004
        /*0e28*/ 	.word	0x00000000
        /*0e2c*/ 	.short	0x010a
        /*0e2e*/ 	.byte	0x3f
	.zero		1


	//----- nvinfo : EIATTR_NUM_MBARRIERS
	.align		4
.L_247:
        /*0e30*/ 	.byte	0x03, 0x38
        /*0e32*/ 	.short	0x0016


	//----- nvinfo : EIATTR_EXIT_INSTR_OFFSETS
	.align		4
        /*0e34*/ 	.byte	0x04, 0x1c
        /*0e36*/ 	.short	(.L_249 - .L_248)


	//   ....[0]....
.L_248:
        /*0e38*/ 	.word	0x00000a50


	//   ....[1]....
        /*0e3c*/ 	.word	0x00010570


	//   ....[2]....
        /*0e40*/ 	.word	0x00016f00


	//----- nvinfo : EIATTR_MAX_THREADS
	.align		4
.L_249:
        /*0e44*/ 	.byte	0x04, 0x05
        /*0e46*/ 	.short	(.L_251 - .L_250)
.L_250:
        /*0e48*/ 	.word	0x00000180
        /*0e4c*/ 	.word	0x00000001
        /*0e50*/ 	.word	0x00000001


	//----- nvinfo : EIATTR_CRS_STACK_SIZE
	.align		4
.L_251:
        /*0e54*/ 	.byte	0x04, 0x1e
        /*0e56*/ 	.short	(.L_253 - .L_252)
.L_252:
        /*0e58*/ 	.word	0x00000000


	//----- nvinfo : EIATTR_CBANK_PARAM_SIZE
	.align		4
.L_253:
        /*0e5c*/ 	.byte	0x03, 0x19
        /*0e5e*/ 	.short	0x0af0


	//----- nvinfo : EIATTR_PARAM_CBANK
	.align		4
        /*0e60*/ 	.byte	0x04, 0x0a
        /*0e62*/ 	.short	(.L_255 - .L_254)
	.align		4
.L_254:
        /*0e64*/ 	.word	index@(.nv.constant0._ZN7cutlass13device_kernelIN5flash11enable_sm90INS1_16FlashAttnFwdSm90INS1_25CollectiveMainloopFwdSm90ILi2EN4cute5tupleIJNS5_1CILi1EEES8_S8_EEENS6_IJNS7_ILi128EEENS7_ILi96EEENS7_ILi192EEEEEELi128ENS_6half_tEfNS_4arch4Sm90ELb0ELb1ELb1ELb1ELb0ELb0ELb0ELb1ELb1ELb1ELb0ELb0EEENS1_21CollectiveEpilogueFwdINS6_IJSA_SA_SB_EEES9_SE_SG_Li256ELb1ELb1ELb0ELb0EEENS1_36VarlenDynamicPersistentTileSchedulerILi128ELi96ELi256ELi128ELb0ELb1ELb1ELb1ELb0ELb1EEEEEEEEEvNT_6ParamsE)
        /*0e68*/ 	.short	0x0210
        /*0e6a*/ 	.short	0x0af0


	//----- nvinfo : EIATTR_SW_WAR
	.align		4
.L_255:
        /*0e6c*/ 	.byte	0x04, 0x36
        /*0e6e*/ 	.short	(.L_257 - .L_256)
.L_256:
        /*0e70*/ 	.word	0x00000008
.L_257:


//--------------------- .nv.info._ZN7cutlass13device_kernelIN5flash11enable_sm90INS1_16FlashAttnFwdSm90INS1_25CollectiveMainloopFwdSm90ILi2EN4cute5tupleIJNS5_1CILi1EEES8_S8_EEENS6_IJNS7_ILi128EEENS7_ILi96EEENS7_ILi192EEEEEELi128ENS_6half_tEfNS_4arch4Sm90ELb0ELb1ELb1ELb1ELb0ELb1ELb0ELb1ELb1ELb1ELb0ELb0EEENS1_21CollectiveEpilogueFwdINS6_IJSA_SA_SB_EEES9_SE_SG_Li256ELb1ELb1ELb0ELb0EEENS1_36VarlenDynamicPersistentTileSchedulerILi128ELi96ELi256ELi128ELb0ELb1ELb1ELb1ELb0ELb1EEEEEEEEEvNT_6ParamsE --------------------------
	.section	.nv.info._ZN7cutlass13device_kernelIN5flash11enable_sm90INS1_16FlashAttnFwdSm90INS1_25CollectiveMainloopFwdSm90ILi2EN4cute5tupleIJNS5_1CILi1EEES8_S8_EEENS6_IJNS7_ILi128EEENS7_ILi96EEENS7_ILi192EEEEEELi128ENS_6half_tEfNS_4arch4Sm90ELb0ELb1ELb1ELb1ELb0ELb1ELb0ELb1ELb1ELb1ELb0ELb0EEENS1_21CollectiveEpilogueFwdINS6_IJSA_SA_SB_EEES9_SE_SG_Li256ELb1ELb1ELb0ELb0EEENS1_36VarlenDynamicPersistentTileSchedulerILi128ELi96ELi256ELi128ELb0ELb1ELb1ELb1ELb0ELb1EEEEEEEEEvNT_6ParamsE,"",@"SHT_CUDA_INFO"
	.sectionflags	@""
	.align	4


	//----- nvinfo : EIATTR_CUDA_API_VERSION
	.align		4
        /*0000*/ 	.byte	0x04, 0x37
        /*0002*/ 	.short	(.L_259 - .L_258)
.L_258:
        /*0004*/ 	.word	0x00000082


	//----- nvinfo : EIATTR_KPARAM_INFO
	.align		4
.L_259:
        /*0008*/ 	.byte	0x04, 0x17
        /*000a*/ 	.short	(.L_261 - .L_260)
.L_260:
        /*000c*/ 	.word	0x00000000
        /*0010*/ 	.short	0x0000
        /*0012*/ 	.short	0x0070
        /*0014*/ 	.byte	0x00, 0xf0, 0x01, 0x2a


	//----- nvinfo : EIATTR_SPARSE_MMA_MASK
	.align		4
.L_261:
        /*0018*/ 	.byte	0x03, 0x50
        /*001a*/ 	.short	0x0000


	//----- nvinfo : EIATTR_MAXREG_COUNT
	.align		4
        /*001c*/ 	.byte	0x03, 0x1b
        /*001e*/ 	.short	0x00a8


	//----- nvinfo : EIATTR_NUM_BARRIERS
	.align		4
        /*0020*/ 	.byte	0x02, 0x4c
        /*0022*/ 	.byte	0x10
	.zero		1


	//----- nvinfo : EIATTR_EXTERNS
	.align		4
        /*0024*/ 	.byte	0x04, 0x0f
        /*0026*/ 	.short	(.L_263 - .L_262)


	//   ....[0]....
	.align		4
.L_262:
        /*0028*/ 	.word	index@(__assertfail)


	//----- nvinfo : EIATTR_ANNOTATIONS
	.align		4
.L_263:
        /*002c*/ 	.byte	0x04, 0x55
        /*002e*/ 	.short	(.L_265 - .L_264)


	//   ....[0]....
.L_264:
        /* <DEDUP_REMOVED lines=97> */


	//----- nvinfo : EIATTR_MERCURY_ISA_VERSION
	.align		4
.L_265:
        /*0630*/ 	.byte	0x03, 0x5f
        /*0632*/ 	.short	0x0101


	//----- nvinfo : EIATTR_UNUSED_LOAD_BYTE_OFFSET
	.align		4
        /*0634*/ 	.byte	0x04, 0x44
        /*0636*/ 	.short	(.L_267 - .L_266)


	//   ....[0]....
.L_266:
        /*0638*/ 	.word	0x00000a80
        /*063c*/ 	.word	0x0000fff0


	//   ....[1]....
        /*0640*/ 	.word	0x0001f8f0
        /*0644*/ 	.word	0x0000fff0


	//----- nvinfo : EIATTR_INT_WARP_WIDE_INSTR_OFFSETS
	.align		4
.L_267:
        /*0648*/ 	.byte	0x04, 0x31
        /*064a*/ 	.short	(.L_269 - .L_268)


	//   ....[0]....
.L_268:
        /*064c*/ 	.word	0x00000190


	//   ....[1]....
        /*0650*/ 	.word	0x000001d0


	//   ....[2]....
        /*0654*/ 	.word	0x00000240


	//   ....[3]....
        /*0658*/ 	.word	0x000249d0


	//   ....[4]....
        /*065c*/ 	.word	0x00024a70


	//   ....[5]....
        /*0660*/ 	.word	0x00028690


	//   ....[6]....
        /*0664*/ 	.word	0x00028700


	//----- nvinfo : EIATTR_COOP_GROUP_MASK_REGIDS
	.align		4
.L_269:
        /*0668*/ 	.byte	0x04, 0x29
        /*066a*/ 	.short	(.L_271 - .L_270)


	//   ....[0]....
.L_270:
        /*066c*/ 	.word	0xffffffff


	//   ....[1]....
        /*0670*/ 	.word	0xffffffff


	//   ....[2]....
        /*0674*/ 	.word	0xffffffff


	//   ....[3]....
        /*0678*/ 	.word	0xffffffff


	//   ....[4]....
        /*067c*/ 	.word	0xffffffff


	//   ....[5]....
        /*0680*/ 	.word	0xffffffff


	//   ....[6]....
        /*0684*/ 	.word	0xffffffff


	//   ....[7]....
        /*0688*/ 	.word	0xffffffff


	//   ....[8]....
        /*068c*/ 	.word	0xffffffff


	//   ....[9]....
        /*0690*/ 	.word	0xffffffff


	//   ....[10]....
        /*0694*/ 	.word	0xffffffff


	//   ....[11]....
        /*0698*/ 	.word	0xffffffff


	//   ....[12]....
        /*069c*/ 	.word	0xffffffff


	//   ....[13]....
        /*06a0*/ 	.word	0xffffffff


	//   ....[14]....
        /*06a4*/ 	.word	0xffffffff


	//   ....[15]....
        /*06a8*/ 	.word	0xffffffff


	//   ....[16]....
        /*06ac*/ 	.word	0xffffffff


	//   ....[17]....
        /*06b0*/ 	.word	0xffffffff


	//   ....[18]....
        /*06b4*/ 	.word	0xffffffff


	//   ....[19]....
        /*06b8*/ 	.word	0xffffffff


	//   ....[20]....
        /*06bc*/ 	.word	0xffffffff


	//   ....[21]....
        /*06c0*/ 	.word	0xffffffff


	//   ....[22]....
        /*06c4*/ 	.word	0xffffffff


	//   ....[23]....
        /*06c8*/ 	.word	0xffffffff


	//   ....[24]....
        /*06cc*/ 	.word	0xffffffff


	//   ....[25]....
        /*06d0*/ 	.word	0xffffffff


	//   ....[26]....
        /*06d4*/ 	.word	0xffffffff


	//   ....[27]....
        /*06d8*/ 	.word	0xffffffff


	//   ....[28]....
        /*06dc*/ 	.word	0xffffffff


	//   ....[29]....
        /*06e0*/ 	.word	0xffffffff


	//   ....[30]....
        /*06e4*/ 	.word	0xffffffff


	//   ....[31]....
        /*06e8*/ 	.word	0xffffffff


	//   ....[32]....
        /*06ec*/ 	.word	0xffffffff


	//   ....[33]....
        /*06f0*/ 	.word	0xffffffff


	//   ....[34]....
        /*06f4*/ 	.word	0xffffffff


	//   ....[35]....
        /*06f8*/ 	.word	0xffffffff


	//   ....[36]....
        /*06fc*/ 	.word	0xffffffff


	//   ....[37]....
        /*0700*/ 	.word	0xffffffff


	//   ....[38]....
        /*0704*/ 	.word	0xffffffff


	//   ....[39]....
        /*0708*/ 	.word	0xffffffff


	//   ....[40]....
        /*070c*/ 	.word	0xffffffff


	//   ....[41]....
        /*0710*/ 	.word	0xffffffff


	//   ....[42]....
        /*0714*/ 	.word	0xffffffff


	//   ....[43]....
        /*0718*/ 	.word	0xffffffff


	//   ....[44]....
        /*071c*/ 	.word	0xffffffff


	//   ....[45]....
        /*0720*/ 	.word	0xffffffff


	//   ....[46]....
        /*0724*/ 	.word	0xffffffff


	//   ....[47]....
        /*0728*/ 	.word	0xffffffff


	//   ....[48]....
        /*072c*/ 	.word	0xffffffff


	//   ....[49]....
        /*0730*/ 	.word	0xffffffff


	//   ....[50]....
        /*0734*/ 	.word	0xffffffff


	//   ....[51]....
        /*0738*/ 	.word	0xffffffff


	//   ....[52]....
        /*073c*/ 	.word	0xffffffff


	//   ....[53]....
        /*0740*/ 	.word	0xffffffff


	//   ....[54]....
        /*0744*/ 	.word	0xffffffff


	//   ....[55]....
        /*0748*/ 	.word	0xffffffff


	//   ....[56]....
        /*074c*/ 	.word	0xffffffff


	//   ....[57]....
        /*0750*/ 	.word	0xffffffff


	//   ....[58]....
        /*0754*/ 	.word	0xffffffff


	//   ....[59]....
        /*0758*/ 	.word	0xffffffff


	//   ....[60]....
        /*075c*/ 	.word	0xffffffff


	//   ....[61]....
        /*0760*/ 	.word	0xffffffff


	//   ....[62]....
        /*0764*/ 	.word	0xffffffff


	//   ....[63]....
        /*0768*/ 	.word	0xffffffff


	//   ....[64]....
        /*076c*/ 	.word	0xffffffff


	//   ....[65]....
        /*0770*/ 	.word	0xffffffff


	//   ....[66]....
        /*0774*/ 	.word	0xffffffff


	//   ....[67]....
        /*0778*/ 	.word	0xffffffff


	//   ....[68]....
        /*077c*/ 	.word	0xffffffff


	//   ....[69]....
        /*0780*/ 	.word	0xffffffff


	//   ....[70]....
        /*0784*/ 	.word	0xffffffff


	//   ....[71]....
        /*0788*/ 	.word	0xffffffff


	//   ....[72]....
        /*078c*/ 	.word	0xffffffff


	//   ....[73]....
        /*0790*/ 	.word	0xffffffff


	//   ....[74]....
        /*0794*/ 	.word	0xffffffff


	//   ....[75]....
        /*0798*/ 	.word	0xffffffff


	//   ....[76]....
        /*079c*/ 	.word	0xffffffff


	//   ....[77]....
        /*07a0*/ 	.word	0xffffffff


	//   ....[78]....
        /*07a4*/ 	.word	0xffffffff


	//   ....[79]....
        /*07a8*/ 	.word	0xffffffff


	//   ....[80]....
        /*07ac*/ 	.word	0xffffffff


	//   ....[81]....
        /*07b0*/ 	.word	0xffffffff


	//   ....[82]....
        /*07b4*/ 	.word	0xffffffff


	//   ....[83]....
        /*07b8*/ 	.word	0xffffffff


	//   ....[84]....
        /*07bc*/ 	.word	0xffffffff


	//   ....[85]....
        /*07c0*/ 	.word	0xffffffff


	//   ....[86]....
        /*07c4*/ 	.word	0xffffffff


	//   ....[87]....
        /*07c8*/ 	.word	0xffffffff


	//   ....[88]....
        /*07cc*/ 	.word	0xffffffff


	//   ....[89]....
        /*07d0*/ 	.word	0xffffffff


	//   ....[90]....
        /*07d4*/ 	.word	0xffffffff


	//   ....[91]....
        /*07d8*/ 	.word	0xffffffff


	//   ....[92]....
        /*07dc*/ 	.word	0xffffffff


	//   ....[93]....
        /*07e0*/ 	.word	0xffffffff


	//   ....[94]....
        /*07e4*/ 	.word	0xffffffff


	//   ....[95]....
        /*07e8*/ 	.word	0xffffffff


	//   ....[96]....
        /*07ec*/ 	.word	0xffffffff


	//   ....[97]....
        /*07f0*/ 	.word	0xffffffff


	//   ....[98]....
        /*07f4*/ 	.word	0xffffffff


	//   ....[99]....
        /*07f8*/ 	.word	0xffffffff


	//   ....[100]....
        /*07fc*/ 	.word	0xffffffff


	//   ....[101]....
        /*0800*/ 	.word	0xffffffff


	//   ....[102]....
        /*0804*/ 	.word	0xffffffff


	//   ....[103]....
        /*0808*/ 	.word	0xffffffff


	//   ....[104]....
        /*080c*/ 	.word	0xffffffff


	//   ....[105]....
        /*0810*/ 	.word	0xffffffff


	//   ....[106]....
        /*0814*/ 	.word	0xffffffff


	//   ....[107]....
        /*0818*/ 	.word	0xffffffff


	//   ....[108]....
        /*081c*/ 	.word	0xffffffff


	//   ....[109]....
        /*0820*/ 	.word	0xffffffff


	//   ....[110]....
        /*0824*/ 	.word	0xffffffff


	//   ....[111]....
        /*0828*/ 	.word	0xffffffff


	//   ....[112]....
        /*082c*/ 	.word	0xffffffff


	//   ....[113]....
        /*0830*/ 	.word	0xffffffff


	//   ....[114]....
        /*0834*/ 	.word	0xffffffff


	//   ....[115]....
        /*0838*/ 	.word	0xffffffff


	//   ....[116]....
        /*083c*/ 	.word	0xffffffff


	//   ....[117]....
        /*0840*/ 	.word	0xffffffff


	//   ....[118]....
        /*0844*/ 	.word	0xffffffff


	//   ....[119]....
        /*0848*/ 	.word	0xffffffff


	//   ....[120]....
        /*084c*/ 	.word	0xffffffff


	//   ....[121]....
        /*0850*/ 	.word	0xffffffff


	//   ....[122]....
        /*0854*/ 	.word	0x0500000f


	//   ....[123]....
        /*0858*/ 	.word	0x0500000f


	//   ....[124]....
        /*085c*/ 	.word	0x0500000f


	//   ....[125]....
        /*0860*/ 	.word	0x0500000f


	//   ....[126]....
        /*0864*/ 	.word	0x0500000f


	//   ....[127]....
        /*0868*/ 	.word	0x0500000f


	//   ....[128]....
        /*086c*/ 	.word	0x0500000f


	//   ....[129]....
        /*0870*/ 	.word	0x0500000f


	//   ....[130]....
        /*0874*/ 	.word	0x0500000f


	//   ....[131]....
        /*0878*/ 	.word	0x0500000f


	//   ....[132]....
        /*087c*/ 	.word	0x0500000f


	//   ....[133]....
        /*0880*/ 	.word	0x0500000f


	//   ....[134]....
        /*0884*/ 	.word	0x0500000f


	//   ....[135]....
        /*0888*/ 	.word	0x0500000f


	//   ....[136]....
        /*088c*/ 	.word	0x0500000f


	//   ....[137]....
        /*0890*/ 	.word	0x0500000f


	//   ....[138]....
        /*0894*/ 	.word	0x0500000f


	//   ....[139]....
        /*0898*/ 	.word	0x0500000f


	//   ....[140]....
        /*089c*/ 	.word	0x0500000f


	//   ....[141]....
        /*08a0*/ 	.word	0x0500000f


	//   ....[142]....
        /*08a4*/ 	.word	0x0500000f


	//   ....[143]....
        /*08a8*/ 	.word	0x0500000f


	//   ....[144]....
        /*08ac*/ 	.word	0x0500000f


	//   ....[145]....
        /*08b0*/ 	.word	0x0500000f


	//   ....[146]....
        /*08b4*/ 	.word	0x0500000f


	//   ....[147]....
        /*08b8*/ 	.word	0x0500000f


	//   ....[148]....
        /*08bc*/ 	.word	0x0500000f


	//   ....[149]....
        /*08c0*/ 	.word	0x0500000f


	//   ....[150]....
        /*08c4*/ 	.word	0x0500000f


	//   ....[151]....
        /*08c8*/ 	.word	0x0500000f


	//   ....[152]....
        /*08cc*/ 	.word	0x0500000f


	//   ....[153]....
        /*08d0*/ 	.word	0x0500000f


	//   ....[154]....
        /*08d4*/ 	.word	0x0500000f


	//   ....[155]....
        /*08d8*/ 	.word	0x0500000f


	//   ....[156]....
        /*08dc*/ 	.word	0x0500000f


	//   ....[157]....
        /*08e0*/ 	.word	0x0500000f


	//   ....[158]....
        /*08e4*/ 	.word	0x0500000f


	//   ....[159]....
        /*08e8*/ 	.word	0x0500000f


	//   ....[160]....
        /*08ec*/ 	.word	0x0500000f


	//   ....[161]....
        /*08f0*/ 	.word	0x0500000f


	//   ....[162]....
        /*08f4*/ 	.word	0x0500000f


	//   ....[163]....
        /*08f8*/ 	.word	0x0500000f


	//   ....[164]....
        /*08fc*/ 	.word	0x0500000f


	//   ....[165]....
        /*0900*/ 	.word	0x0500000f


	//   ....[166]....
        /*0904*/ 	.word	0x0500000f


	//   ....[167]....
        /*0908*/ 	.word	0x0500000f


	//   ....[168]....
        /*090c*/ 	.word	0x0500000f


	//   ....[169]....
        /*0910*/ 	.word	0x0500000f


	//   ....[170]....
        /*0914*/ 	.word	0x0500000f


	//   ....[171]....
        /*0918*/ 	.word	0x0500000f


	//   ....[172]....
        /*091c*/ 	.word	0x0500000f


	//   ....[173]....
        /*0920*/ 	.word	0x0500000f


	//----- nvinfo : EIATTR_COOP_GROUP_INSTR_OFFSETS
	.align		4
.L_271:
        /*0924*/ 	.byte	0x04, 0x28
        /*0926*/ 	.short	(.L_273 - .L_272)


	//   ....[0]....
.L_272:
        /*0928*/ 	.word	0x00000060


	//   ....[1]....
        /*092c*/ 	.word	0x000001a0


	//   ....[2]....
        /*0930*/ 	.word	0x000001f0


	//   ....[3]....
        /*0934*/ 	.word	0x00000420


	//   ....[4]....
        /*0938*/ 	.word	0x00000580


	//   ....[5]....
        /*093c*/ 	.word	0x000006a0


	//   ....[6]....
        /*0940*/ 	.word	0x00000800


	//   ....[7]....
        /*0944*/ 	.word	0x0000af00


	//   ....[8]....
        /*0948*/ 	.word	0x0000b600


	//   ....[9]....
        /*094c*/ 	.word	0x0000b610


	//   ....[10]....
        /*0950*/ 	.word	0x0000b620


	//   ....[11]....
        /*0954*/ 	.word	0x0000b630


	//   ....[12]....
        /*0958*/ 	.word	0x0000be10


	//   ....[13]....
        /*095c*/ 	.word	0x0000be20


	//   ....[14]....
        /*0960*/ 	.word	0x0000be30


	//   ....[15]....
        /*0964*/ 	.word	0x0000be40


	//   ....[16]....
        /*0968*/ 	.word	0x0000ebb0


	//   ....[17]....
        /*096c*/ 	.word	0x0000ebc0


	//   ....[18]....
        /*0970*/ 	.word	0x0000ebd0


	//   ....[19]....
        /*0974*/ 	.word	0x0000ebe0


	//   ....[20]....
        /*0978*/ 	.word	0x0000f1e0


	//   ....[21]....
        /*097c*/ 	.word	0x0000f1f0


	//   ....[22]....
        /*0980*/ 	.word	0x0000f200


	//   ....[23]....
        /*0984*/ 	.word	0x0000f210


	//   ....[24]....
        /*0988*/ 	.word	0x00012cb0


	//   ....[25]....
        /*098c*/ 	.word	0x00013220


	//   ....[26]....
        /*0990*/ 	.word	0x00013ec0


	//   ....[27]....
        /*0994*/ 	.word	0x00013fd0


	//   ....[28]....
        /*0998*/ 	.word	0x00014520


	//   ....[29]....
        /*099c*/ 	.word	0x000145e0


	//   ....[30]....
        /*09a0*/ 	.word	0x000169b0


	//   ....[31]....
        /*09a4*/ 	.word	0x00016c60


	//   ....[32]....
        /*09a8*/ 	.word	0x00017c90


	//   ....[33]....
        /*09ac*/ 	.word	0x00017d50


	//   ....[34]....
        /*09b0*/ 	.word	0x00017f40


	//   ....[35]....
        /*09b4*/ 	.word	0x00018070


	//   ....[36]....
        /*09b8*/ 	.word	0x0001a520


	//   ....[37]....
        /*09bc*/ 	.word	0x0001a540


	//   ....[38]....
        /*09c0*/ 	.word	0x0001a800


	//   ....[39]....
        /*09c4*/ 	.word	0x0001a860


	//   ....[40]....
        /*09c8*/ 	.word	0x0001c9e0


	//   ....[41]....
        /*09cc*/ 	.word	0x0001cc90


	//   ....[42]....
        /*09d0*/ 	.word	0x0001dc90


	//   ....[43]....
        /*09d4*/ 	.word	0x0001dce0


	//   ....[44]....
        /*09d8*/ 	.word	0x0001e060


	//   ....[45]....
        /*09dc*/ 	.word	0x0001e0d0


	//   ....[46]....
        /*09e0*/ 	.word	0x0001f050


	//   ....[47]....
        /*09e4*/ 	.word	0x0001f080


	//   ....[48]....
        /*09e8*/ 	.word	0x0001f160


	//   ....[49]....
        /*09ec*/ 	.word	0x0001f380


	//   ....[50]....
        /*09f0*/ 	.word	0x00020360


	//   ....[51]....
        /*09f4*/ 	.word	0x000203a0


	//   ....[52]....
        /*09f8*/ 	.word	0x000203e0


	//   ....[53]....
        /*09fc*/ 	.word	0x00020420


	//   ....[54]....
        /*0a00*/ 	.word	0x000209c0


	//   ....[55]....
        /*0a04*/ 	.word	0x000209d0


	//   ....[56]....
        /*0a08*/ 	.word	0x00020aa0


	//   ....[57]....
        /*0a0c*/ 	.word	0x00020ac0


	//   ....[58]....
        /*0a10*/ 	.word	0x00020b90


	//   ....[59]....
        /*0a14*/ 	.word	0x00020bb0


	//   ....[60]....
        /*0a18*/ 	.word	0x00020c90


	//   ....[61]....
        /*0a1c*/ 	.word	0x00020cb0


	//   ....[62]....
        /*0a20*/ 	.word	0x00021520


	//   ....[63]....
        /*0a24*/ 	.word	0x00021540


	//   ....[64]....
        /*0a28*/ 	.word	0x00021610


	//   ....[65]....
        /*0a2c*/ 	.word	0x00021630


	//   ....[66]....
        /*0a30*/ 	.word	0x00021700


	//   ....[67]....
        /*0a34*/ 	.word	0x00021720


	//   ....[68]....
        /*0a38*/ 	.word	0x00021800


	//   ....[69]....
        /*0a3c*/ 	.word	0x00021820


	//   ....[70]....
        /*0a40*/ 	.word	0x00021980


	//   ....[71]....
        /*0a44*/ 	.word	0x00021b60


	//   ....[72]....
        /*0a48*/ 	.word	0x00021b90


	//   ....[73]....
        /*0a4c*/ 	.word	0x00021bc0


	//   ....[74]....
        /*0a50*/ 	.word	0x00021bf0


	//   ....[75]....
        /*0a54*/ 	.word	0x00021c20


	//   ....[76]....
        /*0a58*/ 	.word	0x00021c50


	//   ....[77]....
        /*0a5c*/ 	.word	0x00021dd0


	//   ....[78]....
        /*0a60*/ 	.word	0x00021e00


	//   ....[79]....
        /*0a64*/ 	.word	0x00021e30


	//   ....[80]....
        /*0a68*/ 	.word	0x00021e60


	//   ....[81]....
        /*0a6c*/ 	.word	0x00021e90


	//   ....[82]....
        /*0a70*/ 	.word	0x00021ec0


	//   ....[83]....
        /*0a74*/ 	.word	0x00021f70


	//   ....[84]....
        /*0a78*/ 	.word	0x00021fd0


	//   ....[85]....
        /*0a7c*/ 	.word	0x00022060


	//   ....[86]....
        /*0a80*/ 	.word	0x000231b0


	//   ....[87]....
        /*0a84*/ 	.word	0x00024fb0


	//   ....[88]....
        /*0a88*/ 	.word	0x00025c60


	//   ....[89]....
        /*0a8c*/ 	.word	0x00025c80


	//   ....[90]....
        /*0a90*/ 	.word	0x00025c90


	//   ....[91]....
        /*0a94*/ 	.word	0x00025cc0


	//   ....[92]....
        /*0a98*/ 	.word	0x00025de0


	//   ....[93]....
        /*0a9c*/ 	.word	0x00025df0


	//   ....[94]....
        /*0aa0*/ 	.word	0x00025e90


	//   ....[95]....
        /*0aa4*/ 	.word	0x00025ea0


	//   ....[96]....
        /*0aa8*/ 	.word	0x00025f40


	//   ....[97]....
        /*0aac*/ 	.word	0x00025f50


	//   ....[98]....
        /*0ab0*/ 	.word	0x00025ff0


	//   ....[99]....
        /*0ab4*/ 	.word	0x00026000


	//   ....[100]....
        /*0ab8*/ 	.word	0x00026080


	//   ....[101]....
        /*0abc*/ 	.word	0x000260b0


	//   ....[102]....
        /*0ac0*/ 	.word	0x00026100


	//   ....[103]....
        /*0ac4*/ 	.word	0x00026140


	//   ....[104]....
        /*0ac8*/ 	.word	0x00028e00


	//   ....[105]....
        /*0acc*/ 	.word	0x00028e30


	//   ....[106]....
        /*0ad0*/ 	.word	0x00028e40


	//   ....[107]....
        /*0ad4*/ 	.word	0x00028e70


	//   ....[108]....
        /*0ad8*/ 	.word	0x00028ea0


	//   ....[109]....
        /*0adc*/ 	.word	0x00028ed0


	//   ....[110]....
        /*0ae0*/ 	.word	0x00028f00


	//   ....[111]....
        /*0ae4*/ 	.word	0x00028f10


	//   ....[112]....
        /*0ae8*/ 	.word	0x000290a0


	//   ....[113]....
        /*0aec*/ 	.word	0x000290d0


	//   ....[114]....
        /*0af0*/ 	.word	0x00029100


	//   ....[115]....
        /*0af4*/ 	.word	0x00029130


	//   ....[116]....
        /*0af8*/ 	.word	0x00029160


	//   ....[117]....
        /*0afc*/ 	.word	0x00029190


	//   ....[118]....
        /*0b00*/ 	.word	0x00029250


	//   ....[119]....
        /*0b04*/ 	.word	0x00029270


	//   ....[120]....
        /*0b08*/ 	.word	0x000292e0


	//   ....[121]....
        /*0b0c*/ 	.word	0x000299c0


	//   ....[122]....
        /*0b10*/ 	.word	0x00029e00


	//   ....[123]....
        /*0b14*/ 	.word	0x00029e90


	//   ....[124]....
        /*0b18*/ 	.word	0x00029ee0


	//   ....[125]....
        /*0b1c*/ 	.word	0x00029f30


	//   ....[126]....
        /*0b20*/ 	.word	0x00029fc0


	//   ....[127]....
        /*0b24*/ 	.word	0x0002a050


	//   ....[128]....
        /*0b28*/ 	.word	0x0002a0a0


	//   ....[129]....
        /*0b2c*/ 	.word	0x0002a0f0


	//   ....[130]....
        /*0b30*/ 	.word	0x0002a1e0


	//   ....[131]....
        /*0b34*/ 	.word	0x0002a270


	//   ....[132]....
        /*0b38*/ 	.word	0x0002a2d0


	//   ....[133]....
        /*0b3c*/ 	.word	0x0002a330


	//   ....[134]....
        /*0b40*/ 	.word	0x0002a3c0


	//   ....[135]....
        /*0b44*/ 	.word	0x0002a450


	//   ....[136]....
        /*0b48*/ 	.word	0x0002a4b0


	//   ....[137]....
        /*0b4c*/ 	.word	0x0002a510


	//   ....[138]....
        /*0b50*/ 	.word	0x0002a8a0


	//   ....[139]....
        /*0b54*/ 	.word	0x0002ab90


	//   ....[140]....
        /*0b58*/ 	.word	0x0002ad70


	//   ....[141]....
        /*0b5c*/ 	.word	0x0002adc0


	//   ....[142]....
        /*0b60*/ 	.word	0x0002aef0


	//   ....[143]....
        /*0b64*/ 	.word	0x0002af40


	//   ....[144]....
        /*0b68*/ 	.word	0x0002b080


	//   ....[145]....
        /*0b6c*/ 	.word	0x0002b0f0


	//   ....[146]....
        /*0b70*/ 	.word	0x0002b220


	//   ....[147]....
        /*0b74*/ 	.word	0x0002b270


	//   ....[148]....
        /*0b78*/ 	.word	0x0002b3a0


	//   ....[149]....
        /*0b7c*/ 	.word	0x0002b3f0


	//   ....[150]....
        /*0b80*/ 	.word	0x0002b520


	//   ....[151]....
        /*0b84*/ 	.word	0x0002b570


	//   ....[152]....
        /*0b88*/ 	.word	0x0002b680


	//   ....[153]....
        /*0b8c*/ 	.word	0x0002b6f0


	//   ....[154]....
        /*0b90*/ 	.word	0x0002b800


	//   ....[155]....
        /*0b94*/ 	.word	0x0002b850


	//   ....[156]....
        /*0b98*/ 	.word	0x0002bb80


	//   ....[157]....
        /*0b9c*/ 	.word	0x0002bc20


	//   ....[158]....
        /*0ba0*/ 	.word	0x0002bd50


	//   ....[159]....
        /*0ba4*/ 	.word	0x0002bdd0


	//   ....[160]....
        /*0ba8*/ 	.word	0x0002be50


	//   ....[161]....
        /*0bac*/ 	.word	0x0002bed0


	//   ....[162]....
        /*0bb0*/ 	.word	0x0002bf50


	//   ....[163]....
        /*0bb4*/ 	.word	0x0002bfe0


	//   ....[164]....
        /*0bb8*/ 	.word	0x0002c080


	//   ....[165]....
        /*0bbc*/ 	.word	0x0002c120


	//   ....[166]....
        /*0bc0*/ 	.word	0x0002c1a0


	//   ....[167]....
        /*0bc4*/ 	.word	0x0002c220


	//   ....[168]....
        /*0bc8*/ 	.word	0x0002c2a0


	//   ....[169]....
        /*0bcc*/ 	.word	0x0002c330


	//   ....[170]....
        /*0bd0*/ 	.word	0x0002c3b0


	//   ....[171]....
        /*0bd4*/ 	.word	0x0002c450


	//   ....[172]....
        /*0bd8*/ 	.word	0x0002c4e0


	//   ....[173]....
        /*0bdc*/ 	.word	0x0002c610


	//----- nvinfo : EIATTR_REG_RECONFIG
	.align		4
.L_273:
        /*0be0*/ 	.byte	0x01, 0x54
	.zero		2


	//----- nvinfo : EIATTR_SYSCALL_OFFSETS
	.align		4
        /*0be4*/ 	.byte	0x04, 0x46
        /*0be6*/ 	.short	(.L_275 - .L_274)


	//   ....[0]....
.L_274:
        /*0be8*/ 	.word	0x00001dd0


	//   ....[1]....
        /*0bec*/ 	.word	0x00001f20


	//   ....[2]....
        /*0bf0*/ 	.word	0x0000b0a0


	//   ....[3]....
        /*0bf4*/ 	.word	0x0000b3c0


	//   ....[4]....
        /*0bf8*/ 	.word	0x00024be0


	//   ....[5]....
        /*0bfc*/ 	.word	0x00024d30


	//   ....[6]....
        /*0c00*/ 	.word	0x00024e20


	//   ....[7]....
        /*0c04*/ 	.word	0x00025760


	//----- nvinfo : EIATTR_MBARRIER_INSTR_OFFSETS
	.align		4
.L_275:
        /*0c08*/ 	.byte	0x04, 0x39
        /*0c0a*/ 	.short	(.L_277 - .L_276)


	//   ....[0]....
.L_276:
        /*0c0c*/ 	.word	0x000002d0
        /*0c10*/ 	.word	0x000000ff
        /*0c14*/ 	.word	0x0002a800
        /*0c18*/ 	.short	0x0100
        /*0c1a*/ 	.byte	0x08
	.zero		1


	//   ....[1]....
        /*0c1c*/ 	.word	0x000002e0
        /*0c20*/ 	.word	0x000000ff
        /*0c24*/ 	.word	0x0002a820
        /*0c28*/ 	.short	0x0100
        /*0c2a*/ 	.byte	0x08
	.zero		1


	//   ....[2]....
        /*0c2c*/ 	.word	0x000003d0
        /*0c30*/ 	.word	0x000000ff
        /*0c34*/ 	.word	0x0002a830
        /*0c38*/ 	.short	0x0100
        /*0c3a*/ 	.byte	0x08
	.zero		1


	//   ....[3]....
        /*0c3c*/ 	.word	0x000003e0
        /*0c40*/ 	.word	0x000000ff
        /*0c44*/ 	.word	0x0002a840
        /*0c48*/ 	.short	0x0100
        /*0c4a*/ 	.byte	0x08
	.zero		1


	//   ....[4]....
        /*0c4c*/ 	.word	0x000003f0
        /*0c50*/ 	.word	0x000000ff
        /*0c54*/ 	.word	0x0002a838
        /*0c58*/ 	.short	0x0100
        /*0c5a*/ 	.byte	0x08
	.zero		1


	//   ....[5]....
        /*0c5c*/ 	.word	0x00000400
        /*0c60*/ 	.word	0x000000ff
        /*0c64*/ 	.word	0x0002a848
        /*0c68*/ 	.short	0x0100
        /*0c6a*/ 	.byte	0x08
	.zero		1


	//   ....[6]....
        /*0c6c*/ 	.word	0x00000530
        /*0c70*/ 	.word	0x000000ff
        /*0c74*/ 	.word	0x0002a850
        /*0c78*/ 	.short	0x0100
        /*0c7a*/ 	.byte	0x08
	.zero		1


	//   ....[7]....
        /*0c7c*/ 	.word	0x00000540
        /*0c80*/ 	.word	0x000000ff
        /*0c84*/ 	.word	0x0002a860
        /*0c88*/ 	.short	0x0100
        /*0c8a*/ 	.byte	0x08
	.zero		1


	//   ....[8]....
        /*0c8c*/ 	.word	0x00000550
        /*0c90*/ 	.word	0x000000ff
        /*0c94*/ 	.word	0x0002a858
        /*0c98*/ 	.short	0x0100
        /*0c9a*/ 	.byte	0x08
	.zero		1


	//   ....[9]....
        /*0c9c*/ 	.word	0x00000560
        /*0ca0*/ 	.word	0x000000ff
        /*0ca4*/ 	.word	0x0002a868
        /*0ca8*/ 	.short	0x0100
        /*0caa*/ 	.byte	0x08
	.zero		1


	//   ....[10]....
        /*0cac*/ 	.word	0x00000650
        /*0cb0*/ 	.word	0x000000ff
        /*0cb4*/ 	.word	0x0002a870
        /*0cb8*/ 	.short	0x0100
        /*0cba*/ 	.byte	0x06
	.zero		1


	//   ....[11]....
        /*0cbc*/ 	.word	0x00000660
        /*0cc0*/ 	.word	0x000000ff
        /*0cc4*/ 	.word	0x0002a880
        /*0cc8*/ 	.short	0x0100
        /*0cca*/ 	.byte	0x06
	.zero		1


	//   ....[12]....
        /*0ccc*/ 	.word	0x00000670
        /*0cd0*/ 	.word	0x000000ff
        /*0cd4*/ 	.word	0x0002a878
        /*0cd8*/ 	.short	0x0100
        /*0cda*/ 	.byte	0x06
	.zero		1


	//   ....[13]....
        /*0cdc*/ 	.word	0x00000680
        /*0ce0*/ 	.word	0x000000ff
        /*0ce4*/ 	.word	0x0002a888
        /*0ce8*/ 	.short	0x0100
        /*0cea*/ 	.byte	0x06
	.zero		1


	//   ....[14]....
        /*0cec*/ 	.word	0x000007b0
        /*0cf0*/ 	.word	0x000000ff
        /*0cf4*/ 	.word	0x0002a890
        /*0cf8*/ 	.short	0x0100
        /*0cfa*/ 	.byte	0x08
	.zero		1


	//   ....[15]....
        /*0cfc*/ 	.word	0x000007c0
        /*0d00*/ 	.word	0x000000ff
        /*0d04*/ 	.word	0x0002a8a0
        /*0d08*/ 	.short	0x0100
        /*0d0a*/ 	.byte	0x08
	.zero		1


	//   ....[16]....
        /*0d0c*/ 	.word	0x000007d0
        /*0d10*/ 	.word	0x000000ff
        /*0d14*/ 	.word	0x0002a898
        /*0d18*/ 	.short	0x0100
        /*0d1a*/ 	.byte	0x08
	.zero		1


	//   ....[17]....
        /*0d1c*/ 	.word	0x000007e0
        /*0d20*/ 	.word	0x000000ff
        /*0d24*/ 	.word	0x0002a8a8
        /*0d28*/ 	.short	0x0100
        /*0d2a*/ 	.byte	0x08
	.zero		1


	//   ....[18]....
        /*0d2c*/ 	.word	0x00000910
        /*0d30*/ 	.word	0x000000ff
        /*0d34*/ 	.word	0x0002a8b0
        /*0d38*/ 	.short	0x0100
        /*0d3a*/ 	.byte	0x08
	.zero		1


	//   ....[19]....
        /*0d3c*/ 	.word	0x00000920
        /*0d40*/ 	.word	0x000000ff
        /*0d44*/ 	.word	0x0002a8c0
        /*0d48*/ 	.short	0x0100
        /*0d4a*/ 	.byte	0x08
	.zero		1


	//   ....[20]....
        /*0d4c*/ 	.word	0x00000930
        /*0d50*/ 	.word	0x000000ff
        /*0d54*/ 	.word	0x0002a8b8
        /*0d58*/ 	.short	0x0100
        /*0d5a*/ 	.byte	0x08
	.zero		1


	//   ....[21]....
        /*0d5c*/ 	.word	0x00000940
        /*0d60*/ 	.word	0x000000ff
        /*0d64*/ 	.word	0x0002a8c8
        /*0d68*/ 	.short	0x0100
        /*0d6a*/ 	.byte	0x08
	.zero		1


	//   ....[22]....
        /*0d6c*/ 	.word	0x00003ab0
        /*0d70*/ 	.word	0x00000003
        /*0d74*/ 	.word	0x0002a890
        /*0d78*/ 	.short	0x010a
        /*0d7a*/ 	.byte	0x3f
	.zero		1


	//   ....[23]....
        /*0d7c*/ 	.word	0x00006da0
        /*0d80*/ 	.word	0x00000003
        /*0d84*/ 	.word	0x0002a890
        /*0d88*/ 	.short	0x010a
        /*0d8a*/ 	.byte	0x3f
	.zero		1


	//   ....[24]....
        /*0d8c*/ 	.word	0x00009ec0
        /*0d90*/ 	.word	0x00000003
        /*0d94*/ 	.word	0x0002a890
        /*0d98*/ 	.short	0x010a
        /*0d9a*/ 	.byte	0x3f
	.zero		1


	//   ....[25]....
        /*0d9c*/ 	.word	0x0000a2b0
        /*0da0*/ 	.word	0x0000001c
        /*0da4*/ 	.word	0x00000000
        /*0da8*/ 	.short	0x0101
        /*0daa*/ 	.byte	0x3f
	.zero		1


	//   ....[26]....
        /*0dac*/ 	.word	0x0000a2f0
        /*0db0*/ 	.word	0x00000003
        /*0db4*/ 	.word	0x0002a8b0
        /*0db8*/ 	.short	0x010a
        /*0dba*/ 	.byte	0x3f
	.zero		1


	//   ....[27]....
        /*0dbc*/ 	.word	0x0000a7b0
        /*0dc0*/ 	.word	0x00000003
        /*0dc4*/ 	.word	0x00000000
        /*0dc8*/ 	.short	0x0101
        /*0dca*/ 	.byte	0x3f
	.zero		1


	//   ....[28]....
        /*0dcc*/ 	.word	0x0000b120
        /*0dd0*/ 	.word	0x00000010
        /*0dd4*/ 	.word	0x0002a800
        /*0dd8*/ 	.short	0x010a
        /*0dda*/ 	.byte	0x3f
	.zero		1


	//   ....[29]....
        /*0ddc*/ 	.word	0x0000b170
        /*0de0*/ 	.word	0x00000010
        /*0de4*/ 	.word	0x0002a800
        /*0de8*/ 	.short	0x010a
        /*0dea*/ 	.byte	0x3f
	.zero		1


	//   ....[30]....
        /*0dec*/ 	.word	0x0000c510
        /*0df0*/ 	.word	0x00000010
        /*0df4*/ 	.word	0x0002a800
        /*0df8*/ 	.short	0x010a
        /*0dfa*/ 	.byte	0x3f
	.zero		1


	//   ....[31]....
        /*0dfc*/ 	.word	0x0000f690
        /*0e00*/ 	.word	0x00000010
        /*0e04*/ 	.word	0x0002a800
        /*0e08*/ 	.short	0x010a
        /*0e0a*/ 	.byte	0x3f
	.zero		1


	//   ....[32]....
        /*0e0c*/ 	.word	0x00011e90
        /*0e10*/ 	.word	0x00000015
        /*0e14*/ 	.word	0x0002a830
        /*0e18*/ 	.short	0x010a
        /*0e1a*/ 	.byte	0x3f
	.zero		1


	//   ....[33]....
        /*0e1c*/ 	.word	0x00011f00
        /*0e20*/ 	.word	0x00000015
        /*0e24*/ 	.word	0x0002a830
        /*0e28*/ 	.short	0x010a
        /*0e2a*/ 	.byte	0x3f
	.zero		1


	//   ....[34]....
        /*0e2c*/ 	.word	0x000128d0
        /*0e30*/ 	.word	0x00000015
        /*0e34*/ 	.word	0x00000000
        /*0e38*/ 	.short	0x0101
        /*0e3a*/ 	.byte	0x3f
	.zero		1


	//   ....[35]....
        /*0e3c*/ 	.word	0x00015420
        /*0e40*/ 	.word	0x00000015
        /*0e44*/ 	.word	0x0002a830
        /*0e48*/ 	.short	0x010a
        /*0e4a*/ 	.byte	0x3f
	.zero		1


	//   ....[36]....
        /*0e4c*/ 	.word	0x00015490
        /*0e50*/ 	.word	0x00000015
        /*0e54*/ 	.word	0x0002a830
        /*0e58*/ 	.short	0x010a
        /*0e5a*/ 	.byte	0x3f
	.zero		1


	//   ....[37]....
        /*0e5c*/ 	.word	0x00016010
        /*0e60*/ 	.word	0x0000000c
        /*0e64*/ 	.word	0x0002a850
        /*0e68*/ 	.short	0x010a
        /*0e6a*/ 	.byte	0x3f
	.zero		1


	//   ....[38]....
        /*0e6c*/ 	.word	0x000160b0
        /*0e70*/ 	.word	0x0000000c
        /*0e74*/ 	.word	0x0002a850
        /*0e78*/ 	.short	0x010a
        /*0e7a*/ 	.byte	0x3f
	.zero		1


	//   ....[39]....
        /*0e7c*/ 	.word	0x00016a30
        /*0e80*/ 	.word	0x0000000a
        /*0e84*/ 	.word	0x00000000
        /*0e88*/ 	.short	0x0101
        /*0e8a*/ 	.byte	0x3f
	.zero		1


	//   ....[40]....
        /*0e8c*/ 	.word	0x000183a0
        /*0e90*/ 	.word	0x00000059
        /*0e94*/ 	.word	0x00000000
        /*0e98*/ 	.short	0x0101
        /*0e9a*/ 	.byte	0x3f
	.zero		1


	//   ....[41]....
        /*0e9c*/ 	.word	0x00018e50
        /*0ea0*/ 	.word	0x00000005
        /*0ea4*/ 	.word	0x0002a830
        /*0ea8*/ 	.short	0x010a
        /*0eaa*/ 	.byte	0x3f
	.zero		1


	//   ....[42]....
        /*0eac*/ 	.word	0x00018ec0
        /*0eb0*/ 	.word	0x00000005
        /*0eb4*/ 	.word	0x0002a830
        /*0eb8*/ 	.short	0x010a
        /*0eba*/ 	.byte	0x3f
	.zero		1


	//   ....[43]....
        /*0ebc*/ 	.word	0x00019a40
        /*0ec0*/ 	.word	0x000000c6
        /*0ec4*/ 	.word	0x0002a850
        /*0ec8*/ 	.short	0x010a
        /*0eca*/ 	.byte	0x3f
	.zero		1


	//   ....[44]....
        /*0ecc*/ 	.word	0x00019a90
        /*0ed0*/ 	.word	0x000000c6
        /*0ed4*/ 	.word	0x0002a850
        /*0ed8*/ 	.short	0x010a
        /*0eda*/ 	.byte	0x3f
	.zero		1


	//   ....[45]....
        /*0edc*/ 	.word	0x0001ae20
        /*0ee0*/ 	.word	0x00000015
        /*0ee4*/ 	.word	0x00000000
        /*0ee8*/ 	.short	0x0101
        /*0eea*/ 	.byte	0x3f
	.zero		1


	//   ....[46]....
        /*0eec*/ 	.word	0x0001ae90
        /*0ef0*/ 	.word	0x000000c6
        /*0ef4*/ 	.word	0x00000000
        /*0ef8*/ 	.short	0x0101
        /*0efa*/ 	.byte	0x3f
	.zero		1


	//   ....[47]....
        /*0efc*/ 	.word	0x0001b450
        /*0f00*/ 	.word	0x00000006
        /*0f04*/ 	.word	0x0002a830
        /*0f08*/ 	.short	0x010a
        /*0f0a*/ 	.byte	0x3f
	.zero		1


	//   ....[48]....
        /*0f0c*/ 	.word	0x0001b4c0
        /*0f10*/ 	.word	0x00000006
        /*0f14*/ 	.word	0x0002a830
        /*0f18*/ 	.short	0x010a
        /*0f1a*/ 	.byte	0x3f
	.zero		1


	//   ....[49]....
        /*0f1c*/ 	.word	0x0001c040
        /*0f20*/ 	.word	0x0000000c
        /*0f24*/ 	.word	0x0002a850
        /*0f28*/ 	.short	0x010a
        /*0f2a*/ 	.byte	0x3f
	.zero		1


	//   ....[50]....
        /*0f2c*/ 	.word	0x0001c0e0
        /*0f30*/ 	.word	0x0000000c
        /*0f34*/ 	.word	0x0002a850
        /*0f38*/ 	.short	0x010a
        /*0f3a*/ 	.byte	0x3f
	.zero		1


	//   ....[51]....
        /*0f3c*/ 	.word	0x0001ca50
        /*0f40*/ 	.word	0x00000005
        /*0f44*/ 	.word	0x00000000
        /*0f48*/ 	.short	0x0101
        /*0f4a*/ 	.byte	0x3f
	.zero		1


	//   ....[52]....
        /*0f4c*/ 	.word	0x0001e430
        /*0f50*/ 	.word	0x00000015
        /*0f54*/ 	.word	0x00000000
        /*0f58*/ 	.short	0x0101
        /*0f5a*/ 	.byte	0x3f
	.zero		1


	//   ....[53]....
        /*0f5c*/ 	.word	0x0001ef10
        /*0f60*/ 	.word	0x0000000b
        /*0f64*/ 	.word	0x0002a850
        /*0f68*/ 	.short	0x010a
        /*0f6a*/ 	.byte	0x3f
	.zero		1


	//   ....[54]....
        /*0f6c*/ 	.word	0x0001efb0
        /*0f70*/ 	.word	0x0000000b
        /*0f74*/ 	.word	0x0002a850
        /*0f78*/ 	.short	0x010a
        /*0f7a*/ 	.byte	0x3f
	.zero		1


	//   ....[55]....
        /*0f7c*/ 	.word	0x0001f480
        /*0f80*/ 	.word	0x0000000b
        /*0f84*/ 	.word	0x00000000
        /*0f88*/ 	.short	0x0101
        /*0f8a*/ 	.byte	0x3f
	.zero		1


	//   ....[56]....
        /*0f8c*/ 	.word	0x000209b0
        /*0f90*/ 	.word	0x00000000
        /*0f94*/ 	.word	0x00000000
        /*0f98*/ 	.short	0x0101
        /*0f9a*/ 	.byte	0x3f
	.zero		1


	//   ....[57]....
        /*0f9c*/ 	.word	0x000232a0
        /*0fa0*/ 	.word	0x00000007
        /*0fa4*/ 	.word	0x0002a820
        /*0fa8*/ 	.short	0x010a
        /*0faa*/ 	.byte	0x3f
	.zero		1


	//   ....[58]....
        /*0fac*/ 	.word	0x00023380
        /*0fb0*/ 	.word	0x00000007
        /*0fb4*/ 	.word	0x0002a8a0
        /*0fb8*/ 	.short	0x010a
        /*0fba*/ 	.byte	0x3f
	.zero		1


	//   ....[59]....
        /*0fbc*/ 	.word	0x000237c0
        /*0fc0*/ 	.word	0x00000007
        /*0fc4*/ 	.word	0x0002a8c0
        /*0fc8*/ 	.short	0x010a
        /*0fca*/ 	.byte	0x3f
	.zero		1


	//   ....[60]....
        /*0fcc*/ 	.word	0x00023ca0
        /*0fd0*/ 	.word	0x00000008
        /*0fd4*/ 	.word	0x0002a8a0
        /*0fd8*/ 	.short	0x010a
        /*0fda*/ 	.byte	0x3f
	.zero		1


	//   ....[61]....
        /*0fdc*/ 	.word	0x000240d0
        /*0fe0*/ 	.word	0x00000008
        /*0fe4*/ 	.word	0x0002a8c0
        /*0fe8*/ 	.short	0x010a
        /*0fea*/ 	.byte	0x3f
	.zero		1


	//   ....[62]....
        /*0fec*/ 	.word	0x00025250
        /*0ff0*/ 	.word	0x00000000
        /*0ff4*/ 	.word	0x0002a840
        /*0ff8*/ 	.short	0x010a
        /*0ffa*/ 	.byte	0x3f
	.zero		1


	//   ....[63]....
        /*0ffc*/ 	.word	0x00026280
        /*1000*/ 	.word	0x0000000a
        /*1004*/ 	.word	0x0002a800
        /*1008*/ 	.short	0x0107
        /*100a*/ 	.byte	0x3f
	.zero		1


	//   ....[64]....
        /*100c*/ 	.word	0x00026390
        /*1010*/ 	.word	0x00000002
        /*1014*/ 	.word	0x0002a800
        /*1018*/ 	.short	0x0101
        /*101a*/ 	.byte	0x3f
	.zero		1


	//   ....[65]....
        /*101c*/ 	.word	0x000263b0
        /*1020*/ 	.word	0x00000002
        /*1024*/ 	.word	0x0002a820
        /*1028*/ 	.short	0x010a
        /*102a*/ 	.byte	0x3f
	.zero		1


	//   ....[66]....
        /*102c*/ 	.word	0x00026740
        /*1030*/ 	.word	0x00000003
        /*1034*/ 	.word	0x0002a840
        /*1038*/ 	.short	0x010a
        /*103a*/ 	.byte	0x3f
	.zero		1


	//   ....[67]....
        /*103c*/ 	.word	0x00026bf0
        /*1040*/ 	.word	0x00000003
        /*1044*/ 	.word	0x00000060
        /*1048*/ 	.short	0x010a
        /*104a*/ 	.byte	0x3f
	.zero		1


	//   ....[68]....
        /*104c*/ 	.word	0x000272e0
        /*1050*/ 	.word	0x00000003
        /*1054*/ 	.word	0x0002a840
        /*1058*/ 	.short	0x010a
        /*105a*/ 	.byte	0x3f
	.zero		1


	//   ....[69]....
        /*105c*/ 	.word	0x00027790
        /*1060*/ 	.word	0x00000002
        /*1064*/ 	.word	0x00000060
        /*1068*/ 	.short	0x010a
        /*106a*/ 	.byte	0x3f
	.zero		1


	//   ....[70]....
        /*106c*/ 	.word	0x00027db0
        /*1070*/ 	.word	0x00000002
        /*1074*/ 	.word	0x0002a840
        /*1078*/ 	.short	0x010a
        /*107a*/ 	.byte	0x3f
	.zero		1


	//   ....[71]....
        /*107c*/ 	.word	0x00028260
        /*1080*/ 	.word	0x00000002
        /*1084*/ 	.word	0x00000060
        /*1088*/ 	.short	0x010a
        /*108a*/ 	.byte	0x3f
	.zero		1


	//   ....[72]....
        /*108c*/ 	.word	0x00028810
        /*1090*/ 	.word	0x00000000
        /*1094*/ 	.word	0x0002a860
        /*1098*/ 	.short	0x010a
        /*109a*/ 	.byte	0x3f
	.zero		1


	//   ....[73]....
        /*109c*/ 	.word	0x00029940
        /*10a0*/ 	.word	0x00000000
        /*10a4*/ 	.word	0x0002a820
        /*10a8*/ 	.short	0x010a
        /*10aa*/ 	.byte	0x3f
	.zero		1


	//   ....[74]....
        /*10ac*/ 	.word	0x00029af0
        /*10b0*/ 	.word	0x00000006
        /*10b4*/ 	.word	0x00000000
        /*10b8*/ 	.short	0x010a
        /*10ba*/ 	.byte	0x3f
	.zero		1


	//   ....[75]....
        /*10bc*/ 	.word	0x00029b60
        /*10c0*/ 	.word	0x00000007
        /*10c4*/ 	.word	0x00000000
        /*10c8*/ 	.short	0x010a
        /*10ca*/ 	.byte	0x3f
	.zero		1


	//   ....[76]....
        /*10cc*/ 	.word	0x00029bd0
        /*10d0*/ 	.word	0x00000004
        /*10d4*/ 	.word	0x00000000
        /*10d8*/ 	.short	0x010a
        /*10da*/ 	.byte	0x3f
	.zero		1


	//   ....[77]....
        /*10dc*/ 	.word	0x00029c00
        /*10e0*/ 	.word	0x00000003
        /*10e4*/ 	.word	0x00000000
        /*10e8*/ 	.short	0x010a
        /*10ea*/ 	.byte	0x3f
	.zero		1


	//   ....[78]....
        /*10ec*/ 	.word	0x00029c60
        /*10f0*/ 	.word	0x00000003
        /*10f4*/ 	.word	0x0002a890
        /*10f8*/ 	.short	0x010a
        /*10fa*/ 	.byte	0x3f
	.zero		1


	//   ....[79]....
        /*10fc*/ 	.word	0x00029cb0
        /*1100*/ 	.word	0x00000003
        /*1104*/ 	.word	0x0002a890
        /*1108*/ 	.short	0x010a
        /*110a*/ 	.byte	0x3f
	.zero		1


	//   ....[80]....
        /*110c*/ 	.word	0x00029d00
        /*1110*/ 	.word	0x00000003
        /*1114*/ 	.word	0x0002a890
        /*1118*/ 	.short	0x010a
        /*111a*/ 	.byte	0x3f
	.zero		1


	//   ....[81]....
        /*111c*/ 	.word	0x00029d50
        /*1120*/ 	.word	0x00000003
        /*1124*/ 	.word	0x0002a8b0
        /*1128*/ 	.short	0x010a
        /*112a*/ 	.byte	0x3f
	.zero		1


	//   ....[82]....
        /*112c*/ 	.word	0x0002a130
        /*1130*/ 	.word	0x00000010
        /*1134*/ 	.word	0x0002a800
        /*1138*/ 	.short	0x010a
        /*113a*/ 	.byte	0x3f
	.zero		1


	//   ....[83]....
        /*113c*/ 	.word	0x0002a540
        /*1140*/ 	.word	0x00000010
        /*1144*/ 	.word	0x0002a800
        /*1148*/ 	.short	0x010a
        /*114a*/ 	.byte	0x3f
	.zero		1


	//   ....[84]....
        /*114c*/ 	.word	0x0002a590
        /*1150*/ 	.word	0x00000015
        /*1154*/ 	.word	0x0002a830
        /*1158*/ 	.short	0x010a
        /*115a*/ 	.byte	0x3f
	.zero		1


	//   ....[85]....
        /*115c*/ 	.word	0x0002a5e0
        /*1160*/ 	.word	0x00000015
        /*1164*/ 	.word	0x0002a830
        /*1168*/ 	.short	0x010a
        /*116a*/ 	.byte	0x3f
	.zero		1


	//   ....[86]....
        /*116c*/ 	.word	0x0002a630
        /*1170*/ 	.word	0x0000000c
        /*1174*/ 	.word	0x0002a850
        /*1178*/ 	.short	0x010a
        /*117a*/ 	.byte	0x3f
	.zero		1


	//   ....[87]....
        /*117c*/ 	.word	0x0002a680
        /*1180*/ 	.word	0x00000005
        /*1184*/ 	.word	0x0002a830
        /*1188*/ 	.short	0x010a
        /*118a*/ 	.byte	0x3f
	.zero		1


	//   ....[88]....
        /*118c*/ 	.word	0x0002a6d0
        /*1190*/ 	.word	0x000000c6
        /*1194*/ 	.word	0x0002a850
        /*1198*/ 	.short	0x010a
        /*119a*/ 	.byte	0x3f
	.zero		1


	//   ....[89]....
        /*119c*/ 	.word	0x0002a720
        /*11a0*/ 	.word	0x00000006
        /*11a4*/ 	.word	0x0002a830
        /*11a8*/ 	.short	0x010a
        /*11aa*/ 	.byte	0x3f
	.zero		1


	//   ....[90]....
        /*11ac*/ 	.word	0x0002a770
        /*11b0*/ 	.word	0x0000000c
        /*11b4*/ 	.word	0x0002a850
        /*11b8*/ 	.short	0x010a
        /*11ba*/ 	.byte	0x3f
	.zero		1


	//   ....[91]....
        /*11bc*/ 	.word	0x0002a7c0
        /*11c0*/ 	.word	0x0000000b
        /*11c4*/ 	.word	0x0002a850
        /*11c8*/ 	.short	0x010a
        /*11ca*/ 	.byte	0x3f
	.zero		1


	//   ....[92]....
        /*11cc*/ 	.word	0x0002a970
        /*11d0*/ 	.word	0x00000006
        /*11d4*/ 	.word	0x0002a820
        /*11d8*/ 	.short	0x010a
        /*11da*/ 	.byte	0x3f
	.zero		1


	//   ....[93]....
        /*11dc*/ 	.word	0x0002a9c0
        /*11e0*/ 	.word	0x00000007
        /*11e4*/ 	.word	0x0002a8a0
        /*11e8*/ 	.short	0x010a
        /*11ea*/ 	.byte	0x3f
	.zero		1


	//   ....[94]....
        /*11ec*/ 	.word	0x0002aa10
        /*11f0*/ 	.word	0x00000007
        /*11f4*/ 	.word	0x0002a8c0
        /*11f8*/ 	.short	0x010a
        /*11fa*/ 	.byte	0x3f
	.zero		1


	//   ....[95]....
        /*11fc*/ 	.word	0x0002aa60
        /*1200*/ 	.word	0x00000008
        /*1204*/ 	.word	0x0002a8a0
        /*1208*/ 	.short	0x010a
        /*120a*/ 	.byte	0x3f
	.zero		1


	//   ....[96]....
        /*120c*/ 	.word	0x0002aab0
        /*1210*/ 	.word	0x00000008
        /*1214*/ 	.word	0x0002a8c0
        /*1218*/ 	.short	0x010a
        /*121a*/ 	.byte	0x3f
	.zero		1


	//   ....[97]....
        /*121c*/ 	.word	0x0002ac50
        /*1220*/ 	.word	0x00000000
        /*1224*/ 	.word	0x0002a840
        /*1228*/ 	.short	0x010a
        /*122a*/ 	.byte	0x3f
	.zero		1


	//   ....[98]....
        /*122c*/ 	.word	0x0002b8a0
        /*1230*/ 	.word	0x00000002
        /*1234*/ 	.word	0x0002a820
        /*1238*/ 	.short	0x010a
        /*123a*/ 	.byte	0x3f
	.zero		1


	//   ....[99]....
        /*123c*/ 	.word	0x0002b8f0
        /*1240*/ 	.word	0x00000003
        /*1244*/ 	.word	0x0002a840
        /*1248*/ 	.short	0x010a
        /*124a*/ 	.byte	0x3f
	.zero		1


	//   ....[100]....
        /*124c*/ 	.word	0x0002b940
        /*1250*/ 	.word	0x00000003
        /*1254*/ 	.word	0x00000060
        /*1258*/ 	.short	0x010a
        /*125a*/ 	.byte	0x3f
	.zero		1


	//   ....[101]....
        /*125c*/ 	.word	0x0002b990
        /*1260*/ 	.word	0x00000003
        /*1264*/ 	.word	0x0002a840
        /*1268*/ 	.short	0x010a
        /*126a*/ 	.byte	0x3f
	.zero		1


	//   ....[102]....
        /*126c*/ 	.word	0x0002b9e0
        /*1270*/ 	.word	0x00000002
        /*1274*/ 	.word	0x00000060
        /*1278*/ 	.short	0x010a
        /*127a*/ 	.byte	0x3f
	.zero		1


	//   ....[103]....
        /*127c*/ 	.word	0x0002ba30
        /*1280*/ 	.word	0x00000002
        /*1284*/ 	.word	0x0002a840
        /*1288*/ 	.short	0x010a
        /*128a*/ 	.byte	0x3f
	.zero		1


	//   ....[104]....
        /*128c*/ 	.word	0x0002ba80
        /*1290*/ 	.word	0x00000002
        /*1294*/ 	.word	0x00000060
        /*1298*/ 	.short	0x010a
        /*129a*/ 	.byte	0x3f
	.zero		1


	//   ....[105]....
        /*129c*/ 	.word	0x0002bad0
        /*12a0*/ 	.word	0x00000000
        /*12a4*/ 	.word	0x0002a860
        /*12a8*/ 	.short	0x010a
        /*12aa*/ 	.byte	0x3f
	.zero		1


	//   ....[106]....
        /*12ac*/ 	.word	0x0002c530
        /*12b0*/ 	.word	0x00000000
        /*12b4*/ 	.word	0x0002a820
        /*12b8*/ 	.short	0x010a
        /*12ba*/ 	.byte	0x3f
	.zero		1


	//   ....[107]....
        /*12bc*/ 	.word	0x0002c6d0
        /*12c0*/ 	.word	0x00000006
        /*12c4*/ 	.word	0x00000000
        /*12c8*/ 	.short	0x010a
        /*12ca*/ 	.byte	0x3f
	.zero		1


	//   ....[108]....
        /*12cc*/ 	.word	0x0002c720
        /*12d0*/ 	.word	0x00000007
        /*12d4*/ 	.word	0x00000000
        /*12d8*/ 	.short	0x010a
        /*12da*/ 	.byte	0x3f
	.zero		1


	//   ....[109]....
        /*12dc*/ 	.word	0x0002c770
        /*12e0*/ 	.word	0x00000004
        /*12e4*/ 	.word	0x00000000
        /*12e8*/ 	.short	0x010a
        /*12ea*/ 	.byte	0x3f
	.zero		1


	//----- nvinfo : EIATTR_NUM_MBARRIERS
	.align		4
.L_277:
        /*12ec*/ 	.byte	0x03, 0x38
        /*12ee*/ 	.short	0x0016


	//----- nvinfo : EIATTR_EXIT_INSTR_OFFSETS
	.align		4
        /*12f0*/ 	.byte	0x04, 0x1c
        /*12f2*/ 	.short	(.L_279 - .L_278)


	//   ....[0]....
.L_278:
        /*12f4*/ 	.word	0x00029c50


	//----- nvinfo : EIATTR_MAX_THREADS
	.align		4
.L_279:
        /*12f8*/ 	.byte	0x04, 0x05
        /*12fa*/ 	.short	(.L_281 - .L_280)
.L_280:
        /*12fc*/ 	.word	0x00000180
        /*1300*/ 	.word	0x00000001
        /*1304*/ 	.word	0x00000001


	//----- nvinfo : EIATTR_CRS_STACK_SIZE
	.align		4
.L_281:
        /*1308*/ 	.byte	0x04, 0x1e
        /*130a*/ 	.short	(.L_283 - .L_282)
.L_282:
        /*130c*/ 	.word	0x00000000


	//----- nvinfo : EIATTR_CBANK_PARAM_SIZE
	.align		4
.L_283:
        /*1310*/ 	.byte	0x03, 0x19
        /*1312*/ 	.short	0x0af0


	//----- nvinfo : EIATTR_PARAM_CBANK
	.align		4
        /*1314*/ 	.byte	0x04, 0x0a
        /*1316*/ 	.short	(.L_285 - .L_284)
	.align		4
.L_284:
        /*1318*/ 	.word	index@(.nv.constant0._ZN7cutlass13device_kernelIN5flash11enable_sm90INS1_16FlashAttnFwdSm90INS1_25CollectiveMainloopFwdSm90ILi2EN4cute5tupleIJNS5_1CILi1EEES8_S8_EEENS6_IJNS7_ILi128EEENS7_ILi96EEENS7_ILi192EEEEEELi128ENS_6half_tEfNS_4arch4Sm90ELb0ELb1ELb1ELb1ELb0ELb1ELb0ELb1ELb1ELb1ELb0ELb0EEENS1_21CollectiveEpilogueFwdINS6_IJSA_SA_SB_EEES9_SE_SG_Li256ELb1ELb1ELb0ELb0EEENS1_36VarlenDynamicPersistentTileSchedulerILi128ELi96ELi256ELi128ELb0ELb1ELb1ELb1ELb0ELb1EEEEEEEEEvNT_6ParamsE)
        /*131c*/ 	.short	0x0210
        /*131e*/ 	.short	0x0af0


	//----- nvinfo : EIATTR_SW_WAR
	.align		4
.L_285:
        /*1320*/ 	.byte	0x04, 0x36
        /*1322*/ 	.short	(.L_287 - .L_286)
.L_286:
        /*1324*/ 	.word	0x00000008
.L_287:


//--------------------- .nv.info._ZN7cutlass13device_kernelIN5flash11enable_sm90INS1_16FlashAttnFwdSm90INS1_25CollectiveMainloopFwdSm90ILi2EN4cute5tupleIJNS5_1CILi1EEES8_S8_EEENS6_IJNS7_ILi128EEESA_NS7_ILi192EEEEEELi128ENS_6half_tEfNS_4arch4Sm90ELb1ELb0ELb1ELb0ELb0ELb0ELb0ELb1ELb1ELb1ELb0ELb0EEENS1_21CollectiveEpilogueFwdINS6_IJSA_SA_SA_EEES9_SD_SF_Li256ELb0ELb1ELb0ELb0EEENS1_30DynamicPersistentTileSchedulerILi256ELi128ELb0ELb1ELb1EEEEEEEEEvNT_6ParamsE --------------------------
	.section	.nv.info._ZN7cutlass13device_kernelIN5flash11enable_sm90INS1_16FlashAttnFwdSm90INS1_25CollectiveMainloopFwdSm90ILi2EN4cute5tupleIJNS5_1CILi1EEES8_S8_EEENS6_IJNS7_ILi128EEESA_NS7_ILi192EEEEEELi128ENS_6half_tEfNS_4arch4Sm90ELb1ELb0ELb1ELb0ELb0ELb0ELb0ELb1ELb1ELb1ELb0ELb0EEENS1_21CollectiveEpilogueFwdINS6_IJSA_SA_SA_EEES9_SD_SF_Li256ELb0ELb1ELb0ELb0EEENS1_30DynamicPersistentTileSchedulerILi256ELi128ELb0ELb1ELb1EEEEEEEEEvNT_6ParamsE,"",@"SHT_CUDA_INFO"
	.sectionflags	@""
	.align	4


	//----- nvinfo : EIATTR_CUDA_API_VERSION
	.align		4
        /*0000*/ 	.byte	0x04, 0x37
        /*0002*/ 	.short	(.L_289 - .L_288)
.L_288:
        /*0004*/ 	.word	0x00000082


	//----- nvinfo : EIATTR_KPARAM_INFO
	.align		4
.L_289:
        /*0008*/ 	.byte	0x04, 0x17
        /*000a*/ 	.short	(.L_291 - .L_290)
.L_290:
        /*000c*/ 	.word	0x00000000
        /*0010*/ 	.short	0x0000
        /*0012*/ 	.short	0x0070
        /*0014*/ 	.byte	0x00, 0xf0, 0x01, 0x2a


	//----- nvinfo : EIATTR_SPARSE_MMA_MASK
	.align		4
.L_291:
        /*0018*/ 	.byte	0x03, 0x50
        /*001a*/ 	.short	0x0000


	//----- nvinfo : EIATTR_MAXREG_COUNT
	.align		4
        /*001c*/ 	.byte	0x03, 0x1b
        /*001e*/ 	.short	0x00a8


	//----- nvinfo : EIATTR_NUM_BARRIERS
	.align		4
        /*0020*/ 	.byte	0x02, 0x4c
        /*0022*/ 	.byte	0x09
	.zero		1


	//----- nvinfo : EIATTR_EXTERNS
	.align		4
        /*0024*/ 	.byte	0x04, 0x0f
        /*0026*/ 	.short	(.L_293 - .L_292)


	//   ....[0]....
	.align		4
.L_292:
        /*0028*/ 	.word	index@(__assertfail)


	//----- nvinfo : EIATTR_ANNOTATIONS
	.align		4
.L_293:
        /*002c*/ 	.byte	0x04, 0x55
        /*002e*/ 	.short	(.L_295 - .L_294)


	//   ....[0]....
.L_294:
        /* <DEDUP_REMOVED lines=27> */


	//----- nvinfo : EIATTR_MERCURY_ISA_VERSION
	.align		4
.L_295:
        /*01c8*/ 	.byte	0x03, 0x5f
        /*01ca*/ 	.short	0x0101


	//----- nvinfo : EIATTR_INT_WARP_WIDE_INSTR_OFFSETS
	.align		4
        /*01cc*/ 	.byte	0x04, 0x31
        /*01ce*/ 	.short	(.L_297 - .L_296)


	//   ....[0]....
.L_296:
        /*01d0*/ 	.word	0x00000130


	//   ....[1]....
        /*01d4*/ 	.word	0x00000170


	//   ....[2]....
        /*01d8*/ 	.word	0x000001e0


	//   ....[3]....
        /*01dc*/ 	.word	0x0000d670


	//   ....[4]....
        /*01e0*/ 	.word	0x0000d710


	//   ....[5]....
        /*01e4*/ 	.word	0x00010e70


	//   ....[6]....
        /*01e8*/ 	.word	0x00010f10


	//----- nvinfo : EIATTR_COOP_GROUP_MASK_REGIDS
	.align		4
.L_297:
        /*01ec*/ 	.byte	0x04, 0x29
        /*01ee*/ 	.short	(.L_299 - .L_298)


	//   ....[0]....
.L_298:
        /*01f0*/ 	.word	0xffffffff


	//   ....[1]....
        /*01f4*/ 	.word	0xffffffff


	//   ....[2]....
        /*01f8*/ 	.word	0xffffffff


	//   ....[3]....
        /*01fc*/ 	.word	0xffffffff


	//   ....[4]....
        /*0200*/ 	.word	0xffffffff


	//   ....[5]....
        /*0204*/ 	.word	0xffffffff


	//   ....[6]....
        /*0208*/ 	.word	0xffffffff


	//   ....[7]....
        /*020c*/ 	.word	0xffffffff


	//   ....[8]....
        /*0210*/ 	.word	0xffffffff


	//   ....[9]....
        /*0214*/ 	.word	0xffffffff


	//   ....[10]....
        /*0218*/ 	.word	0xffffffff


	//   ....[11]....
        /*021c*/ 	.word	0xffffffff


	//   ....[12]....
        /*0220*/ 	.word	0xffffffff


	//   ....[13]....
        /*0224*/ 	.word	0xffffffff


	//   ....[14]....
        /*0228*/ 	.word	0xffffffff


	//   ....[15]....
        /*022c*/ 	.word	0xffffffff


	//   ....[16]....
        /*0230*/ 	.word	0xffffffff


	//   ....[17]....
        /*0234*/ 	.word	0xffffffff


	//   ....[18]....
        /*0238*/ 	.word	0xffffffff


	//   ....[19]....
        /*023c*/ 	.word	0xffffffff


	//   ....[20]....
        /*0240*/ 	.word	0xffffffff


	//   ....[21]....
        /*0244*/ 	.word	0xffffffff


	//   ....[22]....
        /*0248*/ 	.word	0xffffffff


	//   ....[23]....
        /*024c*/ 	.word	0xffffffff


	//   ....[24]....
        /*0250*/ 	.word	0xffffffff


	//   ....[25]....
        /*0254*/ 	.word	0xffffffff


	//   ....[26]....
        /*0258*/ 	.word	0xffffffff


	//   ....[27]....
        /*025c*/ 	.word	0xffffffff


	//   ....[28]....
        /*0260*/ 	.word	0xffffffff


	//   ....[29]....
        /*0264*/ 	.word	0xffffffff


	//   ....[30]....
        /*0268*/ 	.word	0xffffffff


	//   ....[31]....
        /*026c*/ 	.word	0xffffffff


	//   ....[32]....
        /*0270*/ 	.word	0xffffffff


	//   ....[33]....
        /*0274*/ 	.word	0xffffffff


	//   ....[34]....
        /*0278*/ 	.word	0xffffffff


	//   ....[35]....
        /*027c*/ 	.word	0xffffffff


	//   ....[36]....
        /*0280*/ 	.word	0xffffffff


	//   ....[37]....
        /*0284*/ 	.word	0xffffffff


	//   ....[38]....
        /*0288*/ 	.word	0xffffffff


	//   ....[39]....
        /*028c*/ 	.word	0xffffffff


	//   ....[40]....
        /*0290*/ 	.word	0xffffffff


	//   ....[41]....
        /*0294*/ 	.word	0xffffffff


	//   ....[42]....
        /*0298*/ 	.word	0xffffffff


	//   ....[43]....
        /*029c*/ 	.word	0xffffffff


	//   ....[44]....
        /*02a0*/ 	.word	0xffffffff


	//   ....[45]....
        /*02a4*/ 	.word	0xffffffff


	//   ....[46]....
        /*02a8*/ 	.word	0xffffffff


	//   ....[47]....
        /*02ac*/ 	.word	0xffffffff


	//   ....[48]....
        /*02b0*/ 	.word	0xffffffff


	//   ....[49]....
        /*02b4*/ 	.word	0xffffffff


	//   ....[50]....
        /*02b8*/ 	.word	0xffffffff


	//   ....[51]....
        /*02bc*/ 	.word	0xffffffff


	//   ....[52]....
        /*02c0*/ 	.word	0xffffffff


	//   ....[53]....
        /*02c4*/ 	.word	0xffffffff


	//   ....[54]....
        /*02c8*/ 	.word	0xffffffff


	//   ....[55]....
        /*02cc*/ 	.word	0xffffffff


	//   ....[56]....
        /*02d0*/ 	.word	0xffffffff


	//   ....[57]....
        /*02d4*/ 	.word	0xffffffff


	//   ....[58]....
        /*02d8*/ 	.word	0xffffffff


	//   ....[59]....
        /*02dc*/ 	.word	0xffffffff


	//   ....[60]....
        /*02e0*/ 	.word	0xffffffff


	//   ....[61]....
        /*02e4*/ 	.word	0xffffffff


	//   ....[62]....
        /*02e8*/ 	.word	0xffffffff


	//   ....[63]....
        /*02ec*/ 	.word	0xffffffff


	//   ....[64]....
        /*02f0*/ 	.word	0xffffffff


	//   ....[65]....
        /*02f4*/ 	.word	0xffffffff


	//   ....[66]....
        /*02f8*/ 	.word	0xffffffff


	//   ....[67]....
        /*02fc*/ 	.word	0xffffffff


	//   ....[68]....
        /*0300*/ 	.word	0x0500000f


	//   ....[69]....
        /*0304*/ 	.word	0x0500000f


	//   ....[70]....
        /*0308*/ 	.word	0x0500000f


	//   ....[71]....
        /*030c*/ 	.word	0x0500000f


	//   ....[72]....
        /*0310*/ 	.word	0x0500000f


	//   ....[73]....
        /*0314*/ 	.word	0x0500000f


	//   ....[74]....
        /*0318*/ 	.word	0x0500000f


	//   ....[75]....
        /*031c*/ 	.word	0x0500000f


	//   ....[76]....
        /*0320*/ 	.word	0x0500000f


	//   ....[77]....
        /*0324*/ 	.word	0x0500000f


	//   ....[78]....
        /*0328*/ 	.word	0x0500000f


	//   ....[79]....
        /*032c*/ 	.word	0x0500000f


	//   ....[80]....
        /*0330*/ 	.word	0x0500000f


	//   ....[81]....
        /*0334*/ 	.word	0x0500000f


	//   ....[82]....
        /*0338*/ 	.word	0x0500000f


	//   ....[83]....
        /*033c*/ 	.word	0x0500000f


	//   ....[84]....
        /*0340*/ 	.word	0x0500000f


	//   ....[85]....
        /*0344*/ 	.word	0x0500000f


	//   ....[86]....
        /*0348*/ 	.word	0x0500000f


	//----- nvinfo : EIATTR_COOP_GROUP_INSTR_OFFSETS
	.align		4
.L_299:
        /*034c*/ 	.byte	0x04, 0x28
        /*034e*/ 	.short	(.L_301 - .L_300)


	//   ....[0]....
.L_300:
        /*0350*/ 	.word	0x00000060


	//   ....[1]....
        /*0354*/ 	.word	0x00000140


	//   ....[2]....
        /*0358*/ 	.word	0x00000190


	//   ....[3]....
        /*035c*/ 	.word	0x000003c0


	//   ....[4]....
        /*0360*/ 	.word	0x00000520


	//   ....[5]....
        /*0364*/ 	.word	0x00000640


	//   ....[6]....
        /*0368*/ 	.word	0x000007a0


	//   ....[7]....
        /*036c*/ 	.word	0x000014b0


	//   ....[8]....
        /*0370*/ 	.word	0x00002120


	//   ....[9]....
        /*0374*/ 	.word	0x00002550


	//   ....[10]....
        /*0378*/ 	.word	0x00002d60


	//   ....[11]....
        /*037c*/ 	.word	0x00002db0


	//   ....[12]....
        /*0380*/ 	.word	0x00003900


	//   ....[13]....
        /*0384*/ 	.word	0x00003980


	//   ....[14]....
        /*0388*/ 	.word	0x000056a0


	//   ....[15]....
        /*038c*/ 	.word	0x000060d0


	//   ....[16]....
        /*0390*/ 	.word	0x00006210


	//   ....[17]....
        /*0394*/ 	.word	0x00006370


	//   ....[18]....
        /*0398*/ 	.word	0x00006c70


	//   ....[19]....
        /*039c*/ 	.word	0x00006cc0


	//   ....[20]....
        /*03a0*/ 	.word	0x00009180


	//   ....[21]....
        /*03a4*/ 	.word	0x000091d0


	//   ....[22]....
        /*03a8*/ 	.word	0x00009460


	//   ....[23]....
        /*03ac*/ 	.word	0x000094e0


	//   ....[24]....
        /*03b0*/ 	.word	0x0000a800


	//   ....[25]....
        /*03b4*/ 	.word	0x0000a840


	//   ....[26]....
        /*03b8*/ 	.word	0x0000a930


	//   ....[27]....
        /*03bc*/ 	.word	0x0000a960


	//   ....[28]....
        /*03c0*/ 	.word	0x0000bae0


	//   ....[29]....
        /*03c4*/ 	.word	0x0000bb10


	//   ....[30]....
        /*03c8*/ 	.word	0x0000bb40


	//   ....[31]....
        /*03cc*/ 	.word	0x0000bba0


	//   ....[32]....
        /*03d0*/ 	.word	0x0000c080


	//   ....[33]....
        /*03d4*/ 	.word	0x0000c0c0


	//   ....[34]....
        /*03d8*/ 	.word	0x0000c190


	//   ....[35]....
        /*03dc*/ 	.word	0x0000c1b0


	//   ....[36]....
        /*03e0*/ 	.word	0x0000c280


	//   ....[37]....
        /*03e4*/ 	.word	0x0000c2a0


	//   ....[38]....
        /*03e8*/ 	.word	0x0000c380


	//   ....[39]....
        /*03ec*/ 	.word	0x0000c3a0


	//   ....[40]....
        /*03f0*/ 	.word	0x0000caa0


	//   ....[41]....
        /*03f4*/ 	.word	0x0000cac0


	//   ....[42]....
        /*03f8*/ 	.word	0x0000cb90


	//   ....[43]....
        /*03fc*/ 	.word	0x0000cbb0


	//   ....[44]....
        /*0400*/ 	.word	0x0000cc80


	//   ....[45]....
        /*0404*/ 	.word	0x0000cca0


	//   ....[46]....
        /*0408*/ 	.word	0x0000cd80


	//   ....[47]....
        /*040c*/ 	.word	0x0000cda0


	//   ....[48]....
        /*0410*/ 	.word	0x0000cf10


	//   ....[49]....
        /*0414*/ 	.word	0x0000dc90


	//   ....[50]....
        /*0418*/ 	.word	0x0000e6f0


	//   ....[51]....
        /*041c*/ 	.word	0x0000e730


	//   ....[52]....
        /*0420*/ 	.word	0x0000e800


	//   ....[53]....
        /*0424*/ 	.word	0x0000e810


	//   ....[54]....
        /*0428*/ 	.word	0x0000e8a0


	//   ....[55]....
        /*042c*/ 	.word	0x0000e8b0


	//   ....[56]....
        /*0430*/ 	.word	0x0000e940


	//   ....[57]....
        /*0434*/ 	.word	0x0000e950


	//   ....[58]....
        /*0438*/ 	.word	0x0000e9e0


	//   ....[59]....
        /*043c*/ 	.word	0x0000e9f0


	//   ....[60]....
        /*0440*/ 	.word	0x0000ea80


	//   ....[61]....
        /*0444*/ 	.word	0x0000ea90


	//   ....[62]....
        /*0448*/ 	.word	0x0000eb20


	//   ....[63]....
        /*044c*/ 	.word	0x0000eb30


	//   ....[64]....
        /*0450*/ 	.word	0x0000eb40


	//   ....[65]....
        /*0454*/ 	.word	0x0000eb50


	//   ....[66]....
        /*0458*/ 	.word	0x00011470


	//   ....[67]....
        /*045c*/ 	.word	0x00011660


	//   ....[68]....
        /*0460*/ 	.word	0x00011bf0


	//   ....[69]....
        /*0464*/ 	.word	0x00011d50


	//   ....[70]....
        /*0468*/ 	.word	0x00011db0


	//   ....[71]....
        /*046c*/ 	.word	0x00011f00


	//   ....[72]....
        /*0470*/ 	.word	0x00011f50


	//   ....[73]....
        /*0474*/ 	.word	0x00012070


	//   ....[74]....
        /*0478*/ 	.word	0x000120c0


	//   ....[75]....
        /*047c*/ 	.word	0x000121e0


	//   ....[76]....
        /*0480*/ 	.word	0x00012230


	//   ....[77]....
        /*0484*/ 	.word	0x00012350


	//   ....[78]....
        /*0488*/ 	.word	0x000123a0


	//   ....[79]....
        /*048c*/ 	.word	0x000124c0


	//   ....[80]....
        /*0490*/ 	.word	0x00012510


	//   ....[81]....
        /*0494*/ 	.word	0x00012630


	//   ....[82]....
        /*0498*/ 	.word	0x00012680


	//   ....[83]....
        /*049c*/ 	.word	0x00012780


	//   ....[84]....
        /*04a0*/ 	.word	0x000127d0


	//   ....[85]....
        /*04a4*/ 	.word	0x00012af0


	//   ....[86]....
        /*04a8*/ 	.word	0x00012c10


	//----- nvinfo : EIATTR_REG_RECONFIG
	.align		4
.L_301:
        /*04ac*/ 	.byte	0x01, 0x54
	.zero		2


	//----- nvinfo : EIATTR_SYSCALL_OFFSETS
	.align		4
        /*04b0*/ 	.byte	0x04, 0x46
        /*04b2*/ 	.short	(.L_303 - .L_302)


	//   ....[0]....
.L_302:
        /*04b4*/ 	.word	0x00001690


	//   ....[1]....
        /*04b8*/ 	.word	0x0000d880


	//   ....[2]....
        /*04bc*/ 	.word	0x0000d9d0


	//   ....[3]....
        /*04c0*/ 	.word	0x0000dac0


	//   ....[4]....
        /*04c4*/ 	.word	0x0000e2c0


	//----- nvinfo : EIATTR_MBARRIER_INSTR_OFFSETS
	.align		4
.L_303:
        /*04c8*/ 	.byte	0x04, 0x39
        /*04ca*/ 	.short	(.L_305 - .L_304)


	//   ....[0]....
.L_304:
        /*04cc*/ 	.word	0x00000270
        /*04d0*/ 	.word	0x000000ff
        /*04d4*/ 	.word	0x00034800
        /*04d8*/ 	.short	0x0100
        /*04da*/ 	.byte	0x08
	.zero		1


	//   ....[1]....
        /*04dc*/ 	.word	0x00000280
        /*04e0*/ 	.word	0x000000ff
        /*04e4*/ 	.word	0x00034820
        /*04e8*/ 	.short	0x0100
        /*04ea*/ 	.byte	0x08
	.zero		1


	//   ....[2]....
        /*04ec*/ 	.word	0x00000370
        /*04f0*/ 	.word	0x000000ff
        /*04f4*/ 	.word	0x00034830
        /*04f8*/ 	.short	0x0100
        /*04fa*/ 	.byte	0x08
	.zero		1


	//   ....[3]....
        /*04fc*/ 	.word	0x00000380
        /*0500*/ 	.word	0x000000ff
        /*0504*/ 	.word	0x00034840
        /*0508*/ 	.short	0x0100
        /*050a*/ 	.byte	0x08
	.zero		1


	//   ....[4]....
        /*050c*/ 	.word	0x00000390
        /*0510*/ 	.word	0x000000ff
        /*0514*/ 	.word	0x00034838
        /*0518*/ 	.short	0x0100
        /*051a*/ 	.byte	0x08
	.zero		1


	//   ....[5]....
        /*051c*/ 	.word	0x000003a0
        /*0520*/ 	.word	0x000000ff
        /*0524*/ 	.word	0x00034848
        /*0528*/ 	.short	0x0100
        /*052a*/ 	.byte	0x08
	.zero		1


	//   ....[6]....
        /*052c*/ 	.word	0x000004d0
        /*0530*/ 	.word	0x000000ff
        /*0534*/ 	.word	0x00034850
        /*0538*/ 	.short	0x0100
        /*053a*/ 	.byte	0x08
	.zero		1


	//   ....[7]....
        /*053c*/ 	.word	0x000004e0
        /*0540*/ 	.word	0x000000ff
        /*0544*/ 	.word	0x00034860
        /*0548*/ 	.short	0x0100
        /*054a*/ 	.byte	0x08
	.zero		1


	//   ....[8]....
        /*054c*/ 	.word	0x000004f0
        /*0550*/ 	.word	0x000000ff
        /*0554*/ 	.word	0x00034858
        /*0558*/ 	.short	0x0100
        /*055a*/ 	.byte	0x08
	.zero		1


	//   ....[9]....
        /*055c*/ 	.word	0x00000500
        /*0560*/ 	.word	0x000000ff
        /*0564*/ 	.word	0x00034868
        /*0568*/ 	.short	0x0100
        /*056a*/ 	.byte	0x08
	.zero		1


	//   ....[10]....
        /*056c*/ 	.word	0x000005f0
        /*0570*/ 	.word	0x000000ff
        /*0574*/ 	.word	0x00034870
        /*0578*/ 	.short	0x0100
        /*057a*/ 	.byte	0x06
	.zero		1


	//   ....[11]....
        /*057c*/ 	.word	0x00000600
        /*0580*/ 	.word	0x000000ff
        /*0584*/ 	.word	0x00034880
        /*0588*/ 	.short	0x0100
        /*058a*/ 	.byte	0x06
	.zero		1


	//   ....[12]....
        /*058c*/ 	.word	0x00000610
        /*0590*/ 	.word	0x000000ff
        /*0594*/ 	.word	0x00034878
        /*0598*/ 	.short	0x0100
        /*059a*/ 	.byte	0x06
	.zero		1


	//   ....[13]....
        /*059c*/ 	.word	0x00000620
        /*05a0*/ 	.word	0x000000ff
        /*05a4*/ 	.word	0x00034888
        /*05a8*/ 	.short	0x0100
        /*05aa*/ 	.byte	0x06
	.zero		1


	//   ....[14]....
        /*05ac*/ 	.word	0x00000750
        /*05b0*/ 	.word	0x000000ff
        /*05b4*/ 	.word	0x00034890
        /*05b8*/ 	.short	0x0100
        /*05ba*/ 	.byte	0x08
	.zero		1


	//   ....[15]....
        /*05bc*/ 	.word	0x00000760
        /*05c0*/ 	.word	0x000000ff
        /*05c4*/ 	.word	0x000348a0
        /*05c8*/ 	.short	0x0100
        /*05ca*/ 	.byte	0x08
	.zero		1


	//   ....[16]....
        /*05cc*/ 	.word	0x00000770
        /*05d0*/ 	.word	0x000000ff
        /*05d4*/ 	.word	0x00034898
        /*05d8*/ 	.short	0x0100
        /*05da*/ 	.byte	0x08
	.zero		1


	//   ....[17]....
        /*05dc*/ 	.word	0x00000780
        /*05e0*/ 	.word	0x000000ff
        /*05e4*/ 	.word	0x000348a8
        /*05e8*/ 	.short	0x0100
        /*05ea*/ 	.byte	0x08
	.zero		1


	//   ....[18]....
        /*05ec*/ 	.word	0x000008b0
        /*05f0*/ 	.word	0x000000ff
        /*05f4*/ 	.word	0x000348b0
        /*05f8*/ 	.short	0x0100
        /*05fa*/ 	.byte	0x08
	.zero		1


	//   ....[19]....
        /*05fc*/ 	.word	0x000008c0
        /*0600*/ 	.word	0x000000ff
        /*0604*/ 	.word	0x000348c0
        /*0608*/ 	.short	0x0100
        /*060a*/ 	.byte	0x08
	.zero		1


	//   ....[20]....
        /*060c*/ 	.word	0x000008d0
        /*0610*/ 	.word	0x000000ff
        /*0614*/ 	.word	0x000348b8
        /*0618*/ 	.short	0x0100
        /*061a*/ 	.byte	0x08
	.zero		1


	//   ....[21]....
        /*061c*/ 	.word	0x000008e0
        /*0620*/ 	.word	0x000000ff
        /*0624*/ 	.word	0x000348c8
        /*0628*/ 	.short	0x0100
        /*062a*/ 	.byte	0x08
	.zero		1


	//   ....[22]....
        /*062c*/ 	.word	0x00001730
        /*0630*/ 	.word	0x000000ff
        /*0634*/ 	.word	0x00034800
        /*0638*/ 	.short	0x010a
        /*063a*/ 	.byte	0x26
	.zero		1


	//   ....[23]....
        /*063c*/ 	.word	0x000017b0
        /*0640*/ 	.word	0x00000000
        /*0644*/ 	.word	0x00034830
        /*0648*/ 	.short	0x010a
        /*064a*/ 	.byte	0x3f
	.zero		1


	//   ....[24]....
        /*064c*/ 	.word	0x00001810
        /*0650*/ 	.word	0x00000000
        /*0654*/ 	.word	0x00034830
        /*0658*/ 	.short	0x010a
        /*065a*/ 	.byte	0x3f
	.zero		1


	//   ....[25]....
        /*065c*/ 	.word	0x00002900
        /*0660*/ 	.word	0x00000000
        /*0664*/ 	.word	0x00000000
        /*0668*/ 	.short	0x0101
        /*066a*/ 	.byte	0x3f
	.zero		1


	//   ....[26]....
        /*066c*/ 	.word	0x00004740
        /*0670*/ 	.word	0x000000ff
        /*0674*/ 	.word	0x00034830
        /*0678*/ 	.short	0x010a
        /*067a*/ 	.byte	0x08
	.zero		1


	//   ....[27]....
        /*067c*/ 	.word	0x00004780
        /*0680*/ 	.word	0x000000ff
        /*0684*/ 	.word	0x00034830
        /*0688*/ 	.short	0x010a
        /*068a*/ 	.byte	0x08
	.zero		1


	//   ....[28]....
        /*068c*/ 	.word	0x000050a0
        /*0690*/ 	.word	0x000000ff
        /*0694*/ 	.word	0x00034850
        /*0698*/ 	.short	0x010a
        /*069a*/ 	.byte	0x09
	.zero		1


	//   ....[29]....
        /*069c*/ 	.word	0x000050e0
        /*06a0*/ 	.word	0x000000ff
        /*06a4*/ 	.word	0x00034850
        /*06a8*/ 	.short	0x010a
        /*06aa*/ 	.byte	0x09
	.zero		1


	//   ....[30]....
        /*06ac*/ 	.word	0x00006f50
        /*06b0*/ 	.word	0x00000031
        /*06b4*/ 	.word	0x00000000
        /*06b8*/ 	.short	0x0101
        /*06ba*/ 	.byte	0x3f
	.zero		1


	//   ....[31]....
        /*06bc*/ 	.word	0x00007070
        /*06c0*/ 	.word	0x00000033
        /*06c4*/ 	.word	0x00000000
        /*06c8*/ 	.short	0x0101
        /*06ca*/ 	.byte	0x3f
	.zero		1


	//   ....[32]....
        /*06cc*/ 	.word	0x00007a50
        /*06d0*/ 	.word	0x000000ff
        /*06d4*/ 	.word	0x00034830
        /*06d8*/ 	.short	0x010a
        /*06da*/ 	.byte	0x08
	.zero		1


	//   ....[33]....
        /*06dc*/ 	.word	0x00007a90
        /*06e0*/ 	.word	0x000000ff
        /*06e4*/ 	.word	0x00034830
        /*06e8*/ 	.short	0x010a
        /*06ea*/ 	.byte	0x08
	.zero		1


	//   ....[34]....
        /*06ec*/ 	.word	0x000083b0
        /*06f0*/ 	.word	0x000000ff
        /*06f4*/ 	.word	0x00034850
        /*06f8*/ 	.short	0x010a
        /*06fa*/ 	.byte	0x08
	.zero		1


	//   ....[35]....
        /*06fc*/ 	.word	0x000083f0
        /*0700*/ 	.word	0x000000ff
        /*0704*/ 	.word	0x00034850
        /*0708*/ 	.short	0x010a
        /*070a*/ 	.byte	0x08
	.zero		1


	//   ....[36]....
        /*070c*/ 	.word	0x00009d70
        /*0710*/ 	.word	0x00000023
        /*0714*/ 	.word	0x00000000
        /*0718*/ 	.short	0x0101
        /*071a*/ 	.byte	0x3f
	.zero		1


	//   ....[37]....
        /*071c*/ 	.word	0x00009dc0
        /*0720*/ 	.word	0x0000002e
        /*0724*/ 	.word	0x00000000
        /*0728*/ 	.short	0x0101
        /*072a*/ 	.byte	0x3f
	.zero		1


	//   ....[38]....
        /*072c*/ 	.word	0x0000a770
        /*0730*/ 	.word	0x000000ff
        /*0734*/ 	.word	0x00034850
        /*0738*/ 	.short	0x010a
        /*073a*/ 	.byte	0x05
	.zero		1


	//   ....[39]....
        /*073c*/ 	.word	0x0000a7b0
        /*0740*/ 	.word	0x000000ff
        /*0744*/ 	.word	0x00034850
        /*0748*/ 	.short	0x010a
        /*074a*/ 	.byte	0x05
	.zero		1


	//   ....[40]....
        /*074c*/ 	.word	0x0000acf0
        /*0750*/ 	.word	0x00000002
        /*0754*/ 	.word	0x00000000
        /*0758*/ 	.short	0x0101
        /*075a*/ 	.byte	0x3f
	.zero		1


	//   ....[41]....
        /*075c*/ 	.word	0x0000c0b0
        /*0760*/ 	.word	0x00000024
        /*0764*/ 	.word	0x00000000
        /*0768*/ 	.short	0x0101
        /*076a*/ 	.byte	0x3f
	.zero		1


	//   ....[42]....
        /*076c*/ 	.word	0x0000dea0
        /*0770*/ 	.word	0x00000000
        /*0774*/ 	.word	0x00034840
        /*0778*/ 	.short	0x010a
        /*077a*/ 	.byte	0x3f
	.zero		1


	//   ....[43]....
        /*077c*/ 	.word	0x0000eca0
        /*0780*/ 	.word	0x00000011
        /*0784*/ 	.word	0x00034800
        /*0788*/ 	.short	0x0107
        /*078a*/ 	.byte	0x3f
	.zero		1


	//   ....[44]....
        /*078c*/ 	.word	0x0000edb0
        /*0790*/ 	.word	0x00000011
        /*0794*/ 	.word	0x00034800
        /*0798*/ 	.short	0x0101
        /*079a*/ 	.byte	0x3f
	.zero		1


	//   ....[45]....
        /*079c*/ 	.word	0x0000edd0
        /*07a0*/ 	.word	0x00000011
        /*07a4*/ 	.word	0x00034820
        /*07a8*/ 	.short	0x010a
        /*07aa*/ 	.byte	0x3f
	.zero		1


	//   ....[46]....
        /*07ac*/ 	.word	0x0000f110
        /*07b0*/ 	.word	0x00000002
        /*07b4*/ 	.word	0x00034840
        /*07b8*/ 	.short	0x010a
        /*07ba*/ 	.byte	0x3f
	.zero		1


	//   ....[47]....
        /*07bc*/ 	.word	0x0000f570
        /*07c0*/ 	.word	0x00000003
        /*07c4*/ 	.word	0x00000060
        /*07c8*/ 	.short	0x010a
        /*07ca*/ 	.byte	0x3f
	.zero		1


	//   ....[48]....
        /*07cc*/ 	.word	0x0000fbd0
        /*07d0*/ 	.word	0x00000003
        /*07d4*/ 	.word	0x00034840
        /*07d8*/ 	.short	0x010a
        /*07da*/ 	.byte	0x3f
	.zero		1


	//   ....[49]....
        /*07dc*/ 	.word	0x00010050
        /*07e0*/ 	.word	0x00000002
        /*07e4*/ 	.word	0x00000060
        /*07e8*/ 	.short	0x010a
        /*07ea*/ 	.byte	0x3f
	.zero		1


	//   ....[50]....
        /*07ec*/ 	.word	0x00010600
        /*07f0*/ 	.word	0x00000002
        /*07f4*/ 	.word	0x00034840
        /*07f8*/ 	.short	0x010a
        /*07fa*/ 	.byte	0x3f
	.zero		1


	//   ....[51]....
        /*07fc*/ 	.word	0x00010a80
        /*0800*/ 	.word	0x00000002
        /*0804*/ 	.word	0x00000060
        /*0808*/ 	.short	0x010a
        /*080a*/ 	.byte	0x3f
	.zero		1


	//   ....[52]....
        /*080c*/ 	.word	0x00010fe0
        /*0810*/ 	.word	0x00000000
        /*0814*/ 	.word	0x00034860
        /*0818*/ 	.short	0x010a
        /*081a*/ 	.byte	0x3f
	.zero		1


	//   ....[53]....
        /*081c*/ 	.word	0x000115e0
        /*0820*/ 	.word	0x00000000
        /*0824*/ 	.word	0x00034820
        /*0828*/ 	.short	0x010a
        /*082a*/ 	.byte	0x3f
	.zero		1


	//   ....[54]....
        /*082c*/ 	.word	0x000117d0
        /*0830*/ 	.word	0x00000006
        /*0834*/ 	.word	0x00000000
        /*0838*/ 	.short	0x010a
        /*083a*/ 	.byte	0x3f
	.zero		1


	//   ....[55]....
        /*083c*/ 	.word	0x00011820
        /*0840*/ 	.word	0x00000003
        /*0844*/ 	.word	0x00000000
        /*0848*/ 	.short	0x010a
        /*084a*/ 	.byte	0x3f
	.zero		1


	//   ....[56]....
        /*084c*/ 	.word	0x00011880
        /*0850*/ 	.word	0x00000012
        /*0854*/ 	.word	0x00000000
        /*0858*/ 	.short	0x010a
        /*085a*/ 	.byte	0x3f
	.zero		1


	//   ....[57]....
        /*085c*/ 	.word	0x000118b0
        /*0860*/ 	.word	0x00000003
        /*0864*/ 	.word	0x00000000
        /*0868*/ 	.short	0x010a
        /*086a*/ 	.byte	0x3f
	.zero		1


	//   ....[58]....
        /*086c*/ 	.word	0x00011920
        /*0870*/ 	.word	0x00000003
        /*0874*/ 	.word	0x00034800
        /*0878*/ 	.short	0x010a
        /*087a*/ 	.byte	0x3f
	.zero		1


	//   ....[59]....
        /*087c*/ 	.word	0x00011970
        /*0880*/ 	.word	0x00000000
        /*0884*/ 	.word	0x00034830
        /*0888*/ 	.short	0x010a
        /*088a*/ 	.byte	0x3f
	.zero		1


	//   ....[60]....
        /*088c*/ 	.word	0x000119d0
        /*0890*/ 	.word	0x0000000a
        /*0894*/ 	.word	0x00034830
        /*0898*/ 	.short	0x010a
        /*089a*/ 	.byte	0x3f
	.zero		1


	//   ....[61]....
        /*089c*/ 	.word	0x00011a30
        /*08a0*/ 	.word	0x00000005
        /*08a4*/ 	.word	0x00034850
        /*08a8*/ 	.short	0x010a
        /*08aa*/ 	.byte	0x3f
	.zero		1


	//   ....[62]....
        /*08ac*/ 	.word	0x00011a90
        /*08b0*/ 	.word	0x0000000a
        /*08b4*/ 	.word	0x00034830
        /*08b8*/ 	.short	0x010a
        /*08ba*/ 	.byte	0x3f
	.zero		1


	//   ....[63]....
        /*08bc*/ 	.word	0x00011af0
        /*08c0*/ 	.word	0x00000005
        /*08c4*/ 	.word	0x00034850
        /*08c8*/ 	.short	0x010a
        /*08ca*/ 	.byte	0x3f
	.zero		1


	//   ....[64]....
        /*08cc*/ 	.word	0x00011b50
        /*08d0*/ 	.word	0x00000007
        /*08d4*/ 	.word	0x00034850
        /*08d8*/ 	.short	0x010a
        /*08da*/ 	.byte	0x3f
	.zero		1


	//   ....[65]....
        /*08dc*/ 	.word	0x00011ca0
        /*08e0*/ 	.word	0x00000000
        /*08e4*/ 	.word	0x00034840
        /*08e8*/ 	.short	0x010a
        /*08ea*/ 	.byte	0x3f
	.zero		1


	//   ....[66]....
        /*08ec*/ 	.word	0x00012810
        /*08f0*/ 	.word	0x00000011
        /*08f4*/ 	.word	0x00034820
        /*08f8*/ 	.short	0x010a
        /*08fa*/ 	.byte	0x3f
	.zero		1


	//   ....[67]....
        /*08fc*/ 	.word	0x00012860
        /*0900*/ 	.word	0x00000002
        /*0904*/ 	.word	0x00034840
        /*0908*/ 	.short	0x010a
        /*090a*/ 	.byte	0x3f
	.zero		1


	//   ....[68]....
        /*090c*/ 	.word	0x000128b0
        /*0910*/ 	.word	0x00000003
        /*0914*/ 	.word	0x00000060
        /*0918*/ 	.short	0x010a
        /*091a*/ 	.byte	0x3f
	.zero		1


	//   ....[69]....
        /*091c*/ 	.word	0x00012900
        /*0920*/ 	.word	0x00000003
        /*0924*/ 	.word	0x00034840
        /*0928*/ 	.short	0x010a
        /*092a*/ 	.byte	0x3f
	.zero		1


	//   ....[70]....
        /*092c*/ 	.word	0x00012950
        /*0930*/ 	.word	0x00000002
        /*0934*/ 	.word	0x00000060
        /*0938*/ 	.short	0x010a
        /*093a*/ 	.byte	0x3f
	.zero		1


	//   ....[71]....
        /*093c*/ 	.word	0x000129a0
        /*0940*/ 	.word	0x00000002
        /*0944*/ 	.word	0x00034840
        /*0948*/ 	.short	0x010a
        /*094a*/ 	.byte	0x3f
	.zero		1


	//   ....[72]....
        /*094c*/ 	.word	0x000129f0
        /*0950*/ 	.word	0x00000002
        /*0954*/ 	.word	0x00000060
        /*0958*/ 	.short	0x010a
        /*095a*/ 	.byte	0x3f
	.zero		1


	//   ....[73]....
        /*095c*/ 	.word	0x00012a40
        /*0960*/ 	.word	0x00000000
        /*0964*/ 	.word	0x00034860
        /*0968*/ 	.short	0x010a
        /*096a*/ 	.byte	0x3f
	.zero		1


	//   ....[74]....
        /*096c*/ 	.word	0x00012b30
        /*0970*/ 	.word	0x00000000
        /*0974*/ 	.word	0x00034820
        /*0978*/ 	.short	0x010a
        /*097a*/ 	.byte	0x3f
	.zero		1


	//   ....[75]....
        /*097c*/ 	.word	0x00012cd0
        /*0980*/ 	.word	0x00000006
        /*0984*/ 	.word	0x00000000
        /*0988*/ 	.short	0x010a
        /*098a*/ 	.byte	0x3f
	.zero		1


	//   ....[76]....
        /*098c*/ 	.word	0x00012d20
        /*0990*/ 	.word	0x00000003
        /*0994*/ 	.word	0x00000000
        /*0998*/ 	.short	0x010a
        /*099a*/ 	.byte	0x3f
	.zero		1


	//   ....[77]....
        /*099c*/ 	.word	0x00012d70
        /*09a0*/ 	.word	0x00000012
        /*09a4*/ 	.word	0x00000000
        /*09a8*/ 	.short	0x010a
        /*09aa*/ 	.byte	0x3f
	.zero		1


	//----- nvinfo : EIATTR_NUM_MBARRIERS
	.align		4
.L_305:
        /*09ac*/ 	.byte	0x03, 0x38
        /*09ae*/ 	.short	0x0016


	//----- nvinfo : EIATTR_EXIT_INSTR_OFFSETS
	.align		4
        /*09b0*/ 	.byte	0x04, 0x1c
        /*09b2*/ 	.short	(.L_307 - .L_306)


	//   ....[0]....
.L_306:
        /*09b4*/ 	.word	0x00000a10


	//   ....[1]....
        /*09b8*/ 	.word	0x0000ceb0


	//   ....[2]....
        /*09bc*/ 	.word	0x00011900


	//----- nvinfo : EIATTR_MAX_THREADS
	.align		4
.L_307:
        /*09c0*/ 	.byte	0x04, 0x05
        /*09c2*/ 	.short	(.L_309 - .L_308)
.L_308:
        /*09c4*/ 	.word	0x00000180
        /*09c8*/ 	.word	0x00000001
        /*09cc*/ 	.word	0x00000001


	//----- nvinfo : EIATTR_CRS_STACK_SIZE
	.align		4
.L_309:
        /*09d0*/ 	.byte	0x04, 0x1e
        /*09d2*/ 	.short	(.L_311 - .L_310)
.L_310:
        /*09d4*/ 	.word	0x00000000


	//----- nvinfo : EIATTR_CBANK_PARAM_SIZE
	.align		4
.L_311:
        /*09d8*/ 	.byte	0x03, 0x19
        /*09da*/ 	.short	0x0af0


	//----- nvinfo : EIATTR_PARAM_CBANK
	.align		4
        /*09dc*/ 	.byte	0x04, 0x0a
        /*09de*/ 	.short	(.L_313 - .L_312)
	.align		4
.L_312:
        /*09e0*/ 	.word	index@(.nv.constant0._ZN7cutlass13device_kernelIN5flash11enable_sm90INS1_16FlashAttnFwdSm90INS1_25CollectiveMainloopFwdSm90ILi2EN4cute5tupleIJNS5_1CILi1EEES8_S8_EEENS6_IJNS7_ILi128EEESA_NS7_ILi192EEEEEELi128ENS_6half_tEfNS_4arch4Sm90ELb1ELb0ELb1ELb0ELb0ELb0ELb0ELb1ELb1ELb1ELb0ELb0EEENS1_21CollectiveEpilogueFwdINS6_IJSA_SA_SA_EEES9_SD_SF_Li256ELb0ELb1ELb0ELb0EEENS1_30DynamicPersistentTileSchedulerILi256ELi128ELb0ELb1ELb1EEEEEEEEEvNT_6ParamsE)
        /*09e4*/ 	.short	0x0210
        /*09e6*/ 	.short	0x0af0


	//----- nvinfo : EIATTR_SW_WAR
	.align		4
.L_313:
        /*09e8*/ 	.byte	0x04, 0x36
        /*09ea*/ 	.short	(.L_315 - .L_314)
.L_314:
        /*09ec*/ 	.word	0x00000008
.L_315:


//--------------------- .nv.info._ZN7cutlass13device_kernelIN5flash11enable_sm90INS1_16FlashAttnFwdSm90INS1_25CollectiveMainloopFwdSm90ILi2EN4cute5tupleIJNS5_1CILi1EEES8_S8_EEENS6_IJNS7_ILi128EEESA_NS7_ILi192EEEEEELi128ENS_6half_tEfNS_4arch4Sm90ELb1ELb0ELb1ELb1ELb0ELb0ELb0ELb1ELb1ELb1ELb0ELb0EEENS1_21CollectiveEpilogueFwdINS6_IJSA_SA_SA_EEES9_SD_SF_Li256ELb1ELb1ELb0ELb0EEENS1_36VarlenDynamicPersistentTileSchedulerILi128ELi128ELi256ELi128ELb0ELb1ELb1ELb1ELb1ELb1EEEEEEEEEvNT_6ParamsE --------------------------
	.section	.nv.info._ZN7cutlass13device_kernelIN5flash11enable_sm90INS1_16FlashAttnFwdSm90INS1_25CollectiveMainloopFwdSm90ILi2EN4cute5tupleIJNS5_1CILi1EEES8_S8_EEENS6_IJNS7_ILi128EEESA_NS7_ILi192EEEEEELi128ENS_6half_tEfNS_4arch4Sm90ELb1ELb0ELb1ELb1ELb0ELb0ELb0ELb1ELb1ELb1ELb0ELb0EEENS1_21CollectiveEpilogueFwdINS6_IJSA_SA_SA_EEES9_SD_SF_Li256ELb1ELb1ELb0ELb0EEENS1_36VarlenDynamicPersistentTileSchedulerILi128ELi128ELi256ELi128ELb0ELb1ELb1ELb1ELb1ELb1EEEEEEEEEvNT_6ParamsE,"",@"SHT_CUDA_INFO"
	.sectionflags	@""
	.align	4


	//----- nvinfo : EIATTR_CUDA_API_VERSION
	.align		4
        /*0000*/ 	.byte	0x04, 0x37
        /*0002*/ 	.short	(.L_317 - .L_316)
.L_316:
        /*0004*/ 	.word	0x00000082


	//----- nvinfo : EIATTR_KPARAM_INFO
	.align		4
.L_317:
        /*0008*/ 	.byte	0x04, 0x17
        /*000a*/ 	.short	(.L_319 - .L_318)
.L_318:
        /*000c*/ 	.word	0x00000000
        /*0010*/ 	.short	0x0000
        /*0012*/ 	.short	0x0070
        /*0014*/ 	.byte	0x00, 0xf0, 0x01, 0x2a


	//----- nvinfo : EIATTR_SPARSE_MMA_MASK
	.align		4
.L_319:
        /*0018*/ 	.byte	0x03, 0x50
        /*001a*/ 	.short	0x0000


	//----- nvinfo : EIATTR_MAXREG_COUNT
	.align		4
        /*001c*/ 	.byte	0x03, 0x1b
        /*001e*/ 	.short	0x00a8


	//----- nvinfo : EIATTR_NUM_BARRIERS
	.align		4
        /*0020*/ 	.byte	0x02, 0x4c
        /*0022*/ 	.byte	0x09
	.zero		1


	//----- nvinfo : EIATTR_EXTERNS
	.align		4
        /*0024*/ 	.byte	0x04, 0x0f
        /*0026*/ 	.short	(.L_321 - .L_320)


	//   ....[0]....
	.align		4
.L_320:
        /*0028*/ 	.word	index@(__assertfail)


	//----- nvinfo : EIATTR_ANNOTATIONS
	.align		4
.L_321:
        /*002c*/ 	.byte	0x04, 0x55
        /*002e*/ 	.short	(.L_323 - .L_322)


	//   ....[0]....
.L_322:
        /* <DEDUP_REMOVED lines=74> */


	//----- nvinfo : EIATTR_MERCURY_ISA_VERSION
	.align		4
.L_323:
        /*04c0*/ 	.byte	0x03, 0x5f
        /*04c2*/ 	.short	0x0101


	//----- nvinfo : EIATTR_UNUSED_LOAD_BYTE_OFFSET
	.align		4
        /*04c4*/ 	.byte	0x04, 0x44
        /*04c6*/ 	.short	(.L_325 - .L_324)


	//   ....[0]....
.L_324:
        /*04c8*/ 	.word	0x000009f0
        /*04cc*/ 	.word	0x0000fff0


	//   ....[1]....
        /*04d0*/ 	.word	0x0000ad80
        /*04d4*/ 	.word	0x0000fff0


	//----- nvinfo : EIATTR_INT_WARP_WIDE_INSTR_OFFSETS
	.align		4
.L_325:
        /*04d8*/ 	.byte	0x04, 0x31
        /*04da*/ 	.short	(.L_327 - .L_326)


	//   ....[0]....
.L_326:
        /*04dc*/ 	.word	0x00000120


	//   ....[1]....
        /*04e0*/ 	.word	0x00000160


	//   ....[2]....
        /*04e4*/ 	.word	0x00000220


	//   ....[3]....
        /*04e8*/ 	.word	0x0000e040


	//   ....[4]....
        /*04ec*/ 	.word	0x0000e0d0


	//   ....[5]....
        /*04f0*/ 	.word	0x00011cd0


	//   ....[6]....
        /*04f4*/ 	.word	0x00011d30


	//----- nvinfo : EIATTR_COOP_GROUP_MASK_REGIDS
	.align		4
.L_327:
        /*04f8*/ 	.byte	0x04, 0x29
        /*04fa*/ 	.short	(.L_329 - .L_328)


	//   ....[0]....
.L_328:
        /*04fc*/ 	.word	0xffffffff


	//   ....[1]....
        /*0500*/ 	.word	0xffffffff


	//   ....[2]....
        /*0504*/ 	.word	0xffffffff


	//   ....[3]....
        /*0508*/ 	.word	0xffffffff


	//   ....[4]....
        /*050c*/ 	.word	0xffffffff


	//   ....[5]....
        /*0510*/ 	.word	0xffffffff


	//   ....[6]....
        /*0514*/ 	.word	0xffffffff


	//   ....[7]....
        /*0518*/ 	.word	0xffffffff


	//   ....[8]....
        /*051c*/ 	.word	0xffffffff


	//   ....[9]....
        /*0520*/ 	.word	0xffffffff


	//   ....[10]....
        /*0524*/ 	.word	0xffffffff


	//   ....[11]....
        /*0528*/ 	.word	0xffffffff


	//   ....[12]....
        /*052c*/ 	.word	0xffffffff


	//   ....[13]....
        /*0530*/ 	.word	0xffffffff


	//   ....[14]....
        /*0534*/ 	.word	0xffffffff


	//   ....[15]....
        /*0538*/ 	.word	0xffffffff


	//   ....[16]....
        /*053c*/ 	.word	0xffffffff


	//   ....[17]....
        /*0540*/ 	.word	0xffffffff


	//   ....[18]....
        /*0544*/ 	.word	0xffffffff


	//   ....[19]....
        /*0548*/ 	.word	0xffffffff


	//   ....[20]....
        /*054c*/ 	.word	0xffffffff


	//   ....[21]....
        /*0550*/ 	.word	0xffffffff


	//   ....[22]....
        /*0554*/ 	.word	0xffffffff


	//   ....[23]....
        /*0558*/ 	.word	0xffffffff


	//   ....[24]....
        /*055c*/ 	.word	0xffffffff


	//   ....[25]....
        /*0560*/ 	.word	0xffffffff


	//   ....[26]....
        /*0564*/ 	.word	0xffffffff


	//   ....[27]....
        /*0568*/ 	.word	0xffffffff


	//   ....[28]....
        /*056c*/ 	.word	0xffffffff


	//   ....[29]....
        /*0570*/ 	.word	0xffffffff


	//   ....[30]....
        /*0574*/ 	.word	0xffffffff


	//   ....[31]....
        /*0578*/ 	.word	0xffffffff


	//   ....[32]....
        /*057c*/ 	.word	0xffffffff


	//   ....[33]....
        /*0580*/ 	.word	0xffffffff


	//   ....[34]....
        /*0584*/ 	.word	0xffffffff


	//   ....[35]....
        /*0588*/ 	.word	0xffffffff


	//   ....[36]....
        /*058c*/ 	.word	0xffffffff


	//   ....[37]....
        /*0590*/ 	.word	0xffffffff


	//   ....[38]....
        /*0594*/ 	.word	0xffffffff


	//   ....[39]....
        /*0598*/ 	.word	0xffffffff


	//   ....[40]....
        /*059c*/ 	.word	0xffffffff


	//   ....[41]....
        /*05a0*/ 	.word	0xffffffff


	//   ....[42]....
        /*05a4*/ 	.word	0xffffffff


	//   ....[43]....
        /*05a8*/ 	.word	0xffffffff


	//   ....[44]....
        /*05ac*/ 	.word	0xffffffff


	//   ....[45]....
        /*05b0*/ 	.word	0xffffffff


	//   ....[46]....
        /*05b4*/ 	.word	0xffffffff


	//   ....[47]....
        /*05b8*/ 	.word	0xffffffff


	//   ....[48]....
        /*05bc*/ 	.word	0xffffffff


	//   ....[49]....
        /*05c0*/ 	.word	0xffffffff


	//   ....[50]....
        /*05c4*/ 	.word	0xffffffff


	//   ....[51]....
        /*05c8*/ 	.word	0xffffffff


	//   ....[52]....
        /*05cc*/ 	.word	0xffffffff


	//   ....[53]....
        /*05d0*/ 	.word	0xffffffff


	//   ....[54]....
        /*05d4*/ 	.word	0xffffffff


	//   ....[55]....
        /*05d8*/ 	.word	0xffffffff


	//   ....[56]....
        /*05dc*/ 	.word	0xffffffff


	//   ....[57]....
        /*05e0*/ 	.word	0xffffffff


	//   ....[58]....
        /*05e4*/ 	.word	0xffffffff


	//   ....[59]....
        /*05e8*/ 	.word	0xffffffff


	//   ....[60]....
        /*05ec*/ 	.word	0xffffffff


	//   ....[61]....
        /*05f0*/ 	.word	0xffffffff


	//   ....[62]....
        /*05f4*/ 	.word	0xffffffff


	//   ....[63]....
        /*05f8*/ 	.word	0xffffffff


	//   ....[64]....
        /*05fc*/ 	.word	0xffffffff


	//   ....[65]....
        /*0600*/ 	.word	0xffffffff


	//   ....[66]....
        /*0604*/ 	.word	0xffffffff


	//   ....[67]....
        /*0608*/ 	.word	0xffffffff


	//   ....[68]....
        /*060c*/ 	.word	0xffffffff


	//   ....[69]....
        /*0610*/ 	.word	0xffffffff


	//   ....[70]....
        /*0614*/ 	.word	0xffffffff


	//   ....[71]....
        /*0618*/ 	.word	0xffffffff


	//   ....[72]....
        /*061c*/ 	.word	0xffffffff


	//   ....[73]....
        /*0620*/ 	.word	0xffffffff


	//   ....[74]....
        /*0624*/ 	.word	0xffffffff


	//   ....[75]....
        /*0628*/ 	.word	0xffffffff


	//   ....[76]....
        /*062c*/ 	.word	0xffffffff


	//   ....[77]....
        /*0630*/ 	.word	0xffffffff


	//   ....[78]....
        /*0634*/ 	.word	0xffffffff


	//   ....[79]....
        /*0638*/ 	.word	0xffffffff


	//   ....[80]....
        /*063c*/ 	.word	0xffffffff


	//   ....[81]....
        /*0640*/ 	.word	0xffffffff


	//   ....[82]....
        /*0644*/ 	.word	0xffffffff


	//   ....[83]....
        /*0648*/ 	.word	0xffffffff


	//   ....[84]....
        /*064c*/ 	.word	0xffffffff


	//   ....[85]....
        /*0650*/ 	.word	0xffffffff


	//   ....[86]....
        /*0654*/ 	.word	0xffffffff


	//   ....[87]....
        /*0658*/ 	.word	0xffffffff


	//   ....[88]....
        /*065c*/ 	.word	0xffffffff


	//   ....[89]....
        /*0660*/ 	.word	0xffffffff


	//   ....[90]....
        /*0664*/ 	.word	0xffffffff


	//   ....[91]....
        /*0668*/ 	.word	0xffffffff


	//   ....[92]....
        /*066c*/ 	.word	0xffffffff


	//   ....[93]....
        /*0670*/ 	.word	0xffffffff


	//   ....[94]....
        /*0674*/ 	.word	0xffffffff


	//   ....[95]....
        /*0678*/ 	.word	0xffffffff


	//   ....[96]....
        /*067c*/ 	.word	0xffffffff


	//   ....[97]....
        /*0680*/ 	.word	0xffffffff


	//   ....[98]....
        /*0684*/ 	.word	0xffffffff


	//   ....[99]....
        /*0688*/ 	.word	0x0500000f


	//   ....[100]....
        /*068c*/ 	.word	0x0500000f


	//   ....[101]....
        /*0690*/ 	.word	0x0500000f


	//   ....[102]....
        /*0694*/ 	.word	0x0500000f


	//   ....[103]....
        /*0698*/ 	.word	0x0500000f


	//   ....[104]....
        /*069c*/ 	.word	0x0500000f


	//   ....[105]....
        /*06a0*/ 	.word	0x0500000f


	//   ....[106]....
        /*06a4*/ 	.word	0x0500000f


	//   ....[107]....
        /*06a8*/ 	.word	0x0500000f


	//   ....[108]....
        /*06ac*/ 	.word	0x0500000f


	//   ....[109]....
        /*06b0*/ 	.word	0x0500000f


	//   ....[110]....
        /*06b4*/ 	.word	0x0500000f


	//   ....[111]....
        /*06b8*/ 	.word	0x0500000f


	//   ....[112]....
        /*06bc*/ 	.word	0x0500000f


	//   ....[113]....
        /*06c0*/ 	.word	0x0500000f


	//   ....[114]....
        /*06c4*/ 	.word	0x0500000f


	//   ....[115]....
        /*06c8*/ 	.word	0x0500000f


	//   ....[116]....
        /*06cc*/ 	.word	0x0500000f


	//   ....[117]....
        /*06d0*/ 	.word	0x0500000f


	//   ....[118]....
        /*06d4*/ 	.word	0x0500000f


	//   ....[119]....
        /*06d8*/ 	.word	0x0500000f


	//   ....[120]....
        /*06dc*/ 	.word	0x0500000f


	//   ....[121]....
        /*06e0*/ 	.word	0x0500000f


	//   ....[122]....
        /*06e4*/ 	.word	0x0500000f


	//   ....[123]....
        /*06e8*/ 	.word	0x0500000f


	//   ....[124]....
        /*06ec*/ 	.word	0x0500000f


	//   ....[125]....
        /*06f0*/ 	.word	0x0500000f


	//   ....[126]....
        /*06f4*/ 	.word	0x0500000f


	//   ....[127]....
        /*06f8*/ 	.word	0x0500000f


	//   ....[128]....
        /*06fc*/ 	.word	0x0500000f


	//   ....[129]....
        /*0700*/ 	.word	0x0500000f


	//   ....[130]....
        /*0704*/ 	.word	0x0500000f


	//   ....[131]....
        /*0708*/ 	.word	0x0500000f


	//   ....[132]....
        /*070c*/ 	.word	0x0500000f


	//   ....[133]....
        /*0710*/ 	.word	0x0500000f


	//----- nvinfo : EIATTR_COOP_GROUP_INSTR_OFFSETS
	.align		4
.L_329:
        /*0714*/ 	.byte	0x04, 0x28
        /*0716*/ 	.short	(.L_331 - .L_330)


	//   ....[0]....
.L_330:
        /*0718*/ 	.word	0x00000060


	//   ....[1]....
        /*071c*/ 	.word	0x00000130


	//   ....[2]....
        /*0720*/ 	.word	0x00000230


	//   ....[3]....
        /*0724*/ 	.word	0x000003a0


	//   ....[4]....
        /*0728*/ 	.word	0x00000500


	//   ....[5]....
        /*072c*/ 	.word	0x00000620


	//   ....[6]....
        /*0730*/ 	.word	0x00000780


	//   ....[7]....
        /*0734*/ 	.word	0x000014d0


	//   ....[8]....
        /*0738*/ 	.word	0x000021c0


	//   ....[9]....
        /*073c*/ 	.word	0x000022f0


	//   ....[10]....
        /*0740*/ 	.word	0x00002c50


	//   ....[11]....
        /*0744*/ 	.word	0x00002cc0


	//   ....[12]....
        /*0748*/ 	.word	0x00003760


	//   ....[13]....
        /*074c*/ 	.word	0x000037d0


	//   ....[14]....
        /*0750*/ 	.word	0x00005610


	//   ....[15]....
        /*0754*/ 	.word	0x00005920


	//   ....[16]....
        /*0758*/ 	.word	0x00005ff0


	//   ....[17]....
        /*075c*/ 	.word	0x000060f0


	//   ....[18]....
        /*0760*/ 	.word	0x000069a0


	//   ....[19]....
        /*0764*/ 	.word	0x00006a00


	//   ....[20]....
        /*0768*/ 	.word	0x00008e10


	//   ....[21]....
        /*076c*/ 	.word	0x00008e60


	//   ....[22]....
        /*0770*/ 	.word	0x000090f0


	//   ....[23]....
        /*0774*/ 	.word	0x00009170


	//   ....[24]....
        /*0778*/ 	.word	0x0000a450


	//   ....[25]....
        /*077c*/ 	.word	0x0000a480


	//   ....[26]....
        /*0780*/ 	.word	0x0000a570


	//   ....[27]....
        /*0784*/ 	.word	0x0000a590


	//   ....[28]....
        /*0788*/ 	.word	0x0000b800


	//   ....[29]....
        /*078c*/ 	.word	0x0000b840


	//   ....[30]....
        /*0790*/ 	.word	0x0000b870


	//   ....[31]....
        /*0794*/ 	.word	0x0000b8b0


	//   ....[32]....
        /*0798*/ 	.word	0x0000be10


	//   ....[33]....
        /*079c*/ 	.word	0x0000be40


	//   ....[34]....
        /*07a0*/ 	.word	0x0000bf00


	//   ....[35]....
        /*07a4*/ 	.word	0x0000bf20


	//   ....[36]....
        /*07a8*/ 	.word	0x0000bfe0


	//   ....[37]....
        /*07ac*/ 	.word	0x0000c000


	//   ....[38]....
        /*07b0*/ 	.word	0x0000c0d0


	//   ....[39]....
        /*07b4*/ 	.word	0x0000c0f0


	//   ....[40]....
        /*07b8*/ 	.word	0x0000c8d0


	//   ....[41]....
        /*07bc*/ 	.word	0x0000c900


	//   ....[42]....
        /*07c0*/ 	.word	0x0000c9d0


	//   ....[43]....
        /*07c4*/ 	.word	0x0000c9f0


	//   ....[44]....
        /*07c8*/ 	.word	0x0000cab0


	//   ....[45]....
        /*07cc*/ 	.word	0x0000cad0


	//   ....[46]....
        /*07d0*/ 	.word	0x0000cba0


	//   ....[47]....
        /*07d4*/ 	.word	0x0000cbc0


	//   ....[48]....
        /*07d8*/ 	.word	0x0000cd00


	//   ....[49]....
        /*07dc*/ 	.word	0x0000ced0


	//   ....[50]....
        /*07e0*/ 	.word	0x0000cf00


	//   ....[51]....
        /*07e4*/ 	.word	0x0000cf30


	//   ....[52]....
        /*07e8*/ 	.word	0x0000cf60


	//   ....[53]....
        /*07ec*/ 	.word	0x0000cf90


	//   ....[54]....
        /*07f0*/ 	.word	0x0000cfc0


	//   ....[55]....
        /*07f4*/ 	.word	0x0000d130


	//   ....[56]....
        /*07f8*/ 	.word	0x0000d160


	//   ....[57]....
        /*07fc*/ 	.word	0x0000d190


	//   ....[58]....
        /*0800*/ 	.word	0x0000d1c0


	//   ....[59]....
        /*0804*/ 	.word	0x0000d1f0


	//   ....[60]....
        /*0808*/ 	.word	0x0000d220


	//   ....[61]....
        /*080c*/ 	.word	0x0000d2c0


	//   ....[62]....
        /*0810*/ 	.word	0x0000d320


	//   ....[63]....
        /*0814*/ 	.word	0x0000d3b0


	//   ....[64]....
        /*0818*/ 	.word	0x0000e640


	//   ....[65]....
        /*081c*/ 	.word	0x0000f2d0


	//   ....[66]....
        /*0820*/ 	.word	0x0000f2e0


	//   ....[67]....
        /*0824*/ 	.word	0x0000f2f0


	//   ....[68]....
        /*0828*/ 	.word	0x0000f340


	//   ....[69]....
        /*082c*/ 	.word	0x0000f410


	//   ....[70]....
        /*0830*/ 	.word	0x0000f450


	//   ....[71]....
        /*0834*/ 	.word	0x0000f500


	//   ....[72]....
        /*0838*/ 	.word	0x0000f520


	//   ....[73]....
        /*083c*/ 	.word	0x0000f5c0


	//   ....[74]....
        /*0840*/ 	.word	0x0000f5e0


	//   ....[75]....
        /*0844*/ 	.word	0x0000f680


	//   ....[76]....
        /*0848*/ 	.word	0x0000f6a0


	//   ....[77]....
        /*084c*/ 	.word	0x0000f740


	//   ....[78]....
        /*0850*/ 	.word	0x0000f760


	//   ....[79]....
        /*0854*/ 	.word	0x0000f770


	//   ....[80]....
        /*0858*/ 	.word	0x0000f780


	//   ....[81]....
        /*085c*/ 	.word	0x000123f0


	//   ....[82]....
        /*0860*/ 	.word	0x00012450


	//   ....[83]....
        /*0864*/ 	.word	0x00012480


	//   ....[84]....
        /*0868*/ 	.word	0x00012490


	//   ....[85]....
        /*086c*/ 	.word	0x000124c0


	//   ....[86]....
        /*0870*/ 	.word	0x000124f0


	//   ....[87]....
        /*0874*/ 	.word	0x00012520


	//   ....[88]....
        /*0878*/ 	.word	0x00012550


	//   ....[89]....
        /*087c*/ 	.word	0x000126d0


	//   ....[90]....
        /*0880*/ 	.word	0x00012700


	//   ....[91]....
        /*0884*/ 	.word	0x00012730


	//   ....[92]....
        /*0888*/ 	.word	0x00012760


	//   ....[93]....
        /*088c*/ 	.word	0x00012790


	//   ....[94]....
        /*0890*/ 	.word	0x000127c0


	//   ....[95]....
        /*0894*/ 	.word	0x00012880


	//   ....[96]....
        /*0898*/ 	.word	0x000128a0


	//   ....[97]....
        /*089c*/ 	.word	0x00012910


	//   ....[98]....
        /*08a0*/ 	.word	0x00012fe0


	//   ....[99]....
        /*08a4*/ 	.word	0x000135b0


	//   ....[100]....
        /*08a8*/ 	.word	0x00013770


	//   ....[101]....
        /*08ac*/ 	.word	0x000137c0


	//   ....[102]....
        /*08b0*/ 	.word	0x00013820


	//   ....[103]....
        /*08b4*/ 	.word	0x00013900


	//   ....[104]....
        /*08b8*/ 	.word	0x000139d0


	//   ....[105]....
        /*08bc*/ 	.word	0x00013a60


	//   ....[106]....
        /*08c0*/ 	.word	0x00013b30


	//   ....[107]....
        /*08c4*/ 	.word	0x00013c60


	//   ....[108]....
        /*08c8*/ 	.word	0x00013cc0


	//   ....[109]....
        /*08cc*/ 	.word	0x00013de0


	//   ....[110]....
        /*08d0*/ 	.word	0x00013e40


	//   ....[111]....
        /*08d4*/ 	.word	0x00013f60


	//   ....[112]....
        /*08d8*/ 	.word	0x00013fc0


	//   ....[113]....
        /*08dc*/ 	.word	0x000140d0


	//   ....[114]....
        /*08e0*/ 	.word	0x00014130


	//   ....[115]....
        /*08e4*/ 	.word	0x000141d0


	//   ....[116]....
        /*08e8*/ 	.word	0x00014560


	//   ....[117]....
        /*08ec*/ 	.word	0x00014600


	//   ....[118]....
        /*08f0*/ 	.word	0x00014720


	//   ....[119]....
        /*08f4*/ 	.word	0x00014790


	//   ....[120]....
        /*08f8*/ 	.word	0x00014810


	//   ....[121]....
        /*08fc*/ 	.word	0x00014890


	//   ....[122]....
        /*0900*/ 	.word	0x00014910


	//   ....[123]....
        /*0904*/ 	.word	0x000149a0


	//   ....[124]....
        /*0908*/ 	.word	0x00014a40


	//   ....[125]....
        /*090c*/ 	.word	0x00014ae0


	//   ....[126]....
        /*0910*/ 	.word	0x00014b50


	//   ....[127]....
        /*0914*/ 	.word	0x00014bc0


	//   ....[128]....
        /*0918*/ 	.word	0x00014c30


	//   ....[129]....
        /*091c*/ 	.word	0x00014cb0


	//   ....[130]....
        /*0920*/ 	.word	0x00014d30


	//   ....[131]....
        /*0924*/ 	.word	0x00014dd0


	//   ....[132]....
        /*0928*/ 	.word	0x00014e60


	//   ....[133]....
        /*092c*/ 	.word	0x00014f90


	//----- nvinfo : EIATTR_REG_RECONFIG
	.align		4
.L_331:
        /*0930*/ 	.byte	0x01, 0x54
	.zero		2


	//----- nvinfo : EIATTR_SYSCALL_OFFSETS
	.align		4
        /*0934*/ 	.byte	0x04, 0x46
        /*0936*/ 	.short	(.L_333 - .L_332)


	//   ....[0]....
.L_332:
        /*0938*/ 	.word	0x000016b0


	//   ....[1]....
        /*093c*/ 	.word	0x0000e240


	//   ....[2]....
        /*0940*/ 	.word	0x0000e3a0


	//   ....[3]....
        /*0944*/ 	.word	0x0000e4a0


	//   ....[4]....
        /*0948*/ 	.word	0x0000ee80


	//----- nvinfo : EIATTR_MBARRIER_INSTR_OFFSETS
	.align		4
.L_333:
        /*094c*/ 	.byte	0x04, 0x39
        /*094e*/ 	.short	(.L_335 - .L_334)


	//   ....[0]....
.L_334:
        /*0950*/ 	.word	0x00000250
        /*0954*/ 	.word	0x000000ff
        /*0958*/ 	.word	0x00034800
        /*095c*/ 	.short	0x0100
        /*095e*/ 	.byte	0x08
	.zero		1


	//   ....[1]....
        /*0960*/ 	.word	0x00000260
        /*0964*/ 	.word	0x000000ff
        /*0968*/ 	.word	0x00034820
        /*096c*/ 	.short	0x0100
        /*096e*/ 	.byte	0x08
	.zero		1


	//   ....[2]....
        /*0970*/ 	.word	0x00000350
        /*0974*/ 	.word	0x000000ff
        /*0978*/ 	.word	0x00034830
        /*097c*/ 	.short	0x0100
        /*097e*/ 	.byte	0x08
	.zero		1


	//   ....[3]....
        /*0980*/ 	.word	0x00000360
        /*0984*/ 	.word	0x000000ff
        /*0988*/ 	.word	0x00034840
        /*098c*/ 	.short	0x0100
        /*098e*/ 	.byte	0x08
	.zero		1


	//   ....[4]....
        /*0990*/ 	.word	0x00000370
        /*0994*/ 	.word	0x000000ff
        /*0998*/ 	.word	0x00034838
        /*099c*/ 	.short	0x0100
        /*099e*/ 	.byte	0x08
	.zero		1


	//   ....[5]....
        /*09a0*/ 	.word	0x00000380
        /*09a4*/ 	.word	0x000000ff
        /*09a8*/ 	.word	0x00034848
        /*09ac*/ 	.short	0x0100
        /*09ae*/ 	.byte	0x08
	.zero		1


	//   ....[6]....
        /*09b0*/ 	.word	0x000004b0
        /*09b4*/ 	.word	0x000000ff
        /*09b8*/ 	.word	0x00034850
        /*09bc*/ 	.short	0x0100
        /*09be*/ 	.byte	0x08
	.zero		1


	//   ....[7]....
        /*09c0*/ 	.word	0x000004c0
        /*09c4*/ 	.word	0x000000ff
        /*09c8*/ 	.word	0x00034860
        /*09cc*/ 	.short	0x0100
        /*09ce*/ 	.byte	0x08
	.zero		1


	//   ....[8]....
        /*09d0*/ 	.word	0x000004d0
        /*09d4*/ 	.word	0x000000ff
        /*09d8*/ 	.word	0x00034858
        /*09dc*/ 	.short	0x0100
        /*09de*/ 	.byte	0x08
	.zero		1


	//   ....[9]....
        /*09e0*/ 	.word	0x000004e0
        /*09e4*/ 	.word	0x000000ff
        /*09e8*/ 	.word	0x00034868
        /*09ec*/ 	.short	0x0100
        /*09ee*/ 	.byte	0x08
	.zero		1


	//   ....[10]....
        /*09f0*/ 	.word	0x000005d0
        /*09f4*/ 	.word	0x000000ff
        /*09f8*/ 	.word	0x00034870
        /*09fc*/ 	.short	0x0100
        /*09fe*/ 	.byte	0x06
	.zero		1


	//   ....[11]....
        /*0a00*/ 	.word	0x000005e0
        /*0a04*/ 	.word	0x000000ff
        /*0a08*/ 	.word	0x00034880
        /*0a0c*/ 	.short	0x0100
        /*0a0e*/ 	.byte	0x06
	.zero		1


	//   ....[12]....
        /*0a10*/ 	.word	0x000005f0
        /*0a14*/ 	.word	0x000000ff
        /*0a18*/ 	.word	0x00034878
        /*0a1c*/ 	.short	0x0100
        /*0a1e*/ 	.byte	0x06
	.zero		1


	//   ....[13]....
        /*0a20*/ 	.word	0x00000600
        /*0a24*/ 	.word	0x000000ff
        /*0a28*/ 	.word	0x00034888
        /*0a2c*/ 	.short	0x0100
        /*0a2e*/ 	.byte	0x06
	.zero		1


	//   ....[14]....
        /*0a30*/ 	.word	0x00000730
        /*0a34*/ 	.word	0x000000ff
        /*0a38*/ 	.word	0x00034890
        /*0a3c*/ 	.short	0x0100
        /*0a3e*/ 	.byte	0x08
	.zero		1


	//   ....[15]....
        /*0a40*/ 	.word	0x00000740
        /*0a44*/ 	.word	0x000000ff
        /*0a48*/ 	.word	0x000348a0
        /*0a4c*/ 	.short	0x0100
        /*0a4e*/ 	.byte	0x08
	.zero		1


	//   ....[16]....
        /*0a50*/ 	.word	0x00000750
        /*0a54*/ 	.word	0x000000ff
        /*0a58*/ 	.word	0x00034898
        /*0a5c*/ 	.short	0x0100
        /*0a5e*/ 	.byte	0x08
	.zero		1


	//   ....[17]....
        /*0a60*/ 	.word	0x00000760
        /*0a64*/ 	.word	0x000000ff
        /*0a68*/ 	.word	0x000348a8
        /*0a6c*/ 	.short	0x0100
        /*0a6e*/ 	.byte	0x08
	.zero		1


	//   ....[18]....
        /*0a70*/ 	.word	0x00000890
        /*0a74*/ 	.word	0x000000ff
        /*0a78*/ 	.word	0x000348b0
        /*0a7c*/ 	.short	0x0100
        /*0a7e*/ 	.byte	0x08
	.zero		1


	//   ....[19]....
        /*0a80*/ 	.word	0x000008a0
        /*0a84*/ 	.word	0x000000ff
        /*0a88*/ 	.word	0x000348c0
        /*0a8c*/ 	.short	0x0100
        /*0a8e*/ 	.byte	0x08
	.zero		1


	//   ....[20]....
        /*0a90*/ 	.word	0x000008b0
        /*0a94*/ 	.word	0x000000ff
        /*0a98*/ 	.word	0x000348b8
        /*0a9c*/ 	.short	0x0100
        /*0a9e*/ 	.byte	0x08
	.zero		1


	//   ....[21]....
        /*0aa0*/ 	.word	0x000008c0
        /*0aa4*/ 	.word	0x000000ff
        /*0aa8*/ 	.word	0x000348c8
        /*0aac*/ 	.short	0x0100
        /*0aae*/ 	.byte	0x08
	.zero		1


	//   ....[22]....
        /*0ab0*/ 	.word	0x00001710
        /*0ab4*/ 	.word	0x000000ff
        /*0ab8*/ 	.word	0x00034800
        /*0abc*/ 	.short	0x010a
        /*0abe*/ 	.byte	0x25
	.zero		1


	//   ....[23]....
        /*0ac0*/ 	.word	0x00001790
        /*0ac4*/ 	.word	0x00000000
        /*0ac8*/ 	.word	0x00034830
        /*0acc*/ 	.short	0x010a
        /*0ace*/ 	.byte	0x3f
	.zero		1


	//   ....[24]....
        /*0ad0*/ 	.word	0x000017f0
        /*0ad4*/ 	.word	0x00000000
        /*0ad8*/ 	.word	0x00034830
        /*0adc*/ 	.short	0x010a
        /*0ade*/ 	.byte	0x3f
	.zero		1


	//   ....[25]....
        /*0ae0*/ 	.word	0x00002610
        /*0ae4*/ 	.word	0x00000000
        /*0ae8*/ 	.word	0x00000000
        /*0aec*/ 	.short	0x0101
        /*0aee*/ 	.byte	0x3f
	.zero		1


	//   ....[26]....
        /*0af0*/ 	.word	0x000045d0
        /*0af4*/ 	.word	0x000000ff
        /*0af8*/ 	.word	0x00034830
        /*0afc*/ 	.short	0x010a
        /*0afe*/ 	.byte	0x3b
	.zero		1


	//   ....[27]....
        /*0b00*/ 	.word	0x00004610
        /*0b04*/ 	.word	0x000000ff
        /*0b08*/ 	.word	0x00034830
        /*0b0c*/ 	.short	0x010a
        /*0b0e*/ 	.byte	0x3b
	.zero		1


	//   ....[28]....
        /*0b10*/ 	.word	0x00004e40
        /*0b14*/ 	.word	0x000000ff
        /*0b18*/ 	.word	0x00034850
        /*0b1c*/ 	.short	0x010a
        /*0b1e*/ 	.byte	0x07
	.zero		1


	//   ....[29]....
        /*0b20*/ 	.word	0x00004e80
        /*0b24*/ 	.word	0x000000ff
        /*0b28*/ 	.word	0x00034850
        /*0b2c*/ 	.short	0x010a
        /*0b2e*/ 	.byte	0x07
	.zero		1


	//   ....[30]....
        /*0b30*/ 	.word	0x00006de0
        /*0b34*/ 	.word	0x0000002f
        /*0b38*/ 	.word	0x00000000
        /*0b3c*/ 	.short	0x0101
        /*0b3e*/ 	.byte	0x3f
	.zero		1


	//   ....[31]....
        /*0b40*/ 	.word	0x00006e50
        /*0b44*/ 	.word	0x00000031
        /*0b48*/ 	.word	0x00000000
        /*0b4c*/ 	.short	0x0101
        /*0b4e*/ 	.byte	0x3f
	.zero		1


	//   ....[32]....
        /*0b50*/ 	.word	0x000077b0
        /*0b54*/ 	.word	0x000000ff
        /*0b58*/ 	.word	0x00034830
        /*0b5c*/ 	.short	0x010a
        /*0b5e*/ 	.byte	0x06
	.zero		1


	//   ....[33]....
        /*0b60*/ 	.word	0x000077f0
        /*0b64*/ 	.word	0x000000ff
        /*0b68*/ 	.word	0x00034830
        /*0b6c*/ 	.short	0x010a
        /*0b6e*/ 	.byte	0x06
	.zero		1


	//   ....[34]....
        /*0b70*/ 	.word	0x00008020
        /*0b74*/ 	.word	0x000000ff
        /*0b78*/ 	.word	0x00034850
        /*0b7c*/ 	.short	0x010a
        /*0b7e*/ 	.byte	0x07
	.zero		1


	//   ....[35]....
        /*0b80*/ 	.word	0x00008060
        /*0b84*/ 	.word	0x000000ff
        /*0b88*/ 	.word	0x00034850
        /*0b8c*/ 	.short	0x010a
        /*0b8e*/ 	.byte	0x07
	.zero		1


	//   ....[36]....
        /*0b90*/ 	.word	0x000099c0
        /*0b94*/ 	.word	0x0000001d
        /*0b98*/ 	.word	0x00000000
        /*0b9c*/ 	.short	0x0101
        /*0b9e*/ 	.byte	0x3f
	.zero		1


	//   ....[37]....
        /*0ba0*/ 	.word	0x00009a10
        /*0ba4*/ 	.word	0x0000002c
        /*0ba8*/ 	.word	0x00000000
        /*0bac*/ 	.short	0x0101
        /*0bae*/ 	.byte	0x3f
	.zero		1


	//   ....[38]....
        /*0bb0*/ 	.word	0x0000a3c0
        /*0bb4*/ 	.word	0x000000ff
        /*0bb8*/ 	.word	0x00034850
        /*0bbc*/ 	.short	0x010a
        /*0bbe*/ 	.byte	0x05
	.zero		1


	//   ....[39]....
        /*0bc0*/ 	.word	0x0000a400
        /*0bc4*/ 	.word	0x000000ff
        /*0bc8*/ 	.word	0x00034850
        /*0bcc*/ 	.short	0x010a
        /*0bce*/ 	.byte	0x05
	.zero		1


	//   ....[40]....
        /*0bd0*/ 	.word	0x0000a920
        /*0bd4*/ 	.word	0x00000005
        /*0bd8*/ 	.word	0x00000000
        /*0bdc*/ 	.short	0x0101
        /*0bde*/ 	.byte	0x3f
	.zero		1


	//   ....[41]....
        /*0be0*/ 	.word	0x0000be00
        /*0be4*/ 	.word	0x00000003
        /*0be8*/ 	.word	0x00000000
        /*0bec*/ 	.short	0x0101
        /*0bee*/ 	.byte	0x3f
	.zero		1


	//   ....[42]....
        /*0bf0*/ 	.word	0x0000e8d0
        /*0bf4*/ 	.word	0x00000000
        /*0bf8*/ 	.word	0x00034840
        /*0bfc*/ 	.short	0x010a
        /*0bfe*/ 	.byte	0x3f
	.zero		1


	//   ....[43]....
        /*0c00*/ 	.word	0x0000f900
        /*0c04*/ 	.word	0x00000009
        /*0c08*/ 	.word	0x00034800
        /*0c0c*/ 	.short	0x0107
        /*0c0e*/ 	.byte	0x3f
	.zero		1


	//   ....[44]....
        /*0c10*/ 	.word	0x0000fa10
        /*0c14*/ 	.word	0x00000002
        /*0c18*/ 	.word	0x00034800
        /*0c1c*/ 	.short	0x0101
        /*0c1e*/ 	.byte	0x3f
	.zero		1


	//   ....[45]....
        /*0c20*/ 	.word	0x0000fa30
        /*0c24*/ 	.word	0x00000002
        /*0c28*/ 	.word	0x00034820
        /*0c2c*/ 	.short	0x010a
        /*0c2e*/ 	.byte	0x3f
	.zero		1


	//   ....[46]....
        /*0c30*/ 	.word	0x0000fd90
        /*0c34*/ 	.word	0x00000002
        /*0c38*/ 	.word	0x00034840
        /*0c3c*/ 	.short	0x010a
        /*0c3e*/ 	.byte	0x3f
	.zero		1


	//   ....[47]....
        /*0c40*/ 	.word	0x00010240
        /*0c44*/ 	.word	0x00000002
        /*0c48*/ 	.word	0x00000060
        /*0c4c*/ 	.short	0x010a
        /*0c4e*/ 	.byte	0x3f
	.zero		1


	//   ....[48]....
        /*0c50*/ 	.word	0x00010910
        /*0c54*/ 	.word	0x00000003
        /*0c58*/ 	.word	0x00034840
        /*0c5c*/ 	.short	0x010a
        /*0c5e*/ 	.byte	0x3f
	.zero		1


	//   ....[49]....
        /*0c60*/ 	.word	0x00010dc0
        /*0c64*/ 	.word	0x00000002
        /*0c68*/ 	.word	0x00000060
        /*0c6c*/ 	.short	0x010a
        /*0c6e*/ 	.byte	0x3f
	.zero		1


	//   ....[50]....
        /*0c70*/ 	.word	0x000113e0
        /*0c74*/ 	.word	0x00000002
        /*0c78*/ 	.word	0x00034840
        /*0c7c*/ 	.short	0x010a
        /*0c7e*/ 	.byte	0x3f
	.zero		1


	//   ....[51]....
        /*0c80*/ 	.word	0x00011890
        /*0c84*/ 	.word	0x00000002
        /*0c88*/ 	.word	0x00000060
        /*0c8c*/ 	.short	0x010a
        /*0c8e*/ 	.byte	0x3f
	.zero		1


	//   ....[52]....
        /*0c90*/ 	.word	0x00011e40
        /*0c94*/ 	.word	0x00000000
        /*0c98*/ 	.word	0x00034860
        /*0c9c*/ 	.short	0x010a
        /*0c9e*/ 	.byte	0x3f
	.zero		1


	//   ....[53]....
        /*0ca0*/ 	.word	0x00012f60
        /*0ca4*/ 	.word	0x00000000
        /*0ca8*/ 	.word	0x00034820
        /*0cac*/ 	.short	0x010a
        /*0cae*/ 	.byte	0x3f
	.zero		1


	//   ....[54]....
        /*0cb0*/ 	.word	0x00013120
        /*0cb4*/ 	.word	0x00000006
        /*0cb8*/ 	.word	0x00000000
        /*0cbc*/ 	.short	0x010a
        /*0cbe*/ 	.byte	0x3f
	.zero		1


	//   ....[55]....
        /*0cc0*/ 	.word	0x00013190
        /*0cc4*/ 	.word	0x00000007
        /*0cc8*/ 	.word	0x00000000
        /*0ccc*/ 	.short	0x010a
        /*0cce*/ 	.byte	0x3f
	.zero		1


	//   ....[56]....
        /*0cd0*/ 	.word	0x00013200
        /*0cd4*/ 	.word	0x00000004
        /*0cd8*/ 	.word	0x00000000
        /*0cdc*/ 	.short	0x010a
        /*0cde*/ 	.byte	0x3f
	.zero		1


	//   ....[57]....
        /*0ce0*/ 	.word	0x00013230
        /*0ce4*/ 	.word	0x00000003
        /*0ce8*/ 	.word	0x00000000
        /*0cec*/ 	.short	0x010a
        /*0cee*/ 	.byte	0x3f
	.zero		1


	//   ....[58]....
        /*0cf0*/ 	.word	0x000132a0
        /*0cf4*/ 	.word	0x00000003
        /*0cf8*/ 	.word	0x00034800
        /*0cfc*/ 	.short	0x010a
        /*0cfe*/ 	.byte	0x3f
	.zero		1


	//   ....[59]....
        /*0d00*/ 	.word	0x000132f0
        /*0d04*/ 	.word	0x00000000
        /*0d08*/ 	.word	0x00034830
        /*0d0c*/ 	.short	0x010a
        /*0d0e*/ 	.byte	0x3f
	.zero		1


	//   ....[60]....
        /*0d10*/ 	.word	0x00013350
        /*0d14*/ 	.word	0x00000006
        /*0d18*/ 	.word	0x00034830
        /*0d1c*/ 	.short	0x010a
        /*0d1e*/ 	.byte	0x3f
	.zero		1


	//   ....[61]....
        /*0d20*/ 	.word	0x000133b0
        /*0d24*/ 	.word	0x00000005
        /*0d28*/ 	.word	0x00034850
        /*0d2c*/ 	.short	0x010a
        /*0d2e*/ 	.byte	0x3f
	.zero		1


	//   ....[62]....
        /*0d30*/ 	.word	0x00013410
        /*0d34*/ 	.word	0x00000006
        /*0d38*/ 	.word	0x00034830
        /*0d3c*/ 	.short	0x010a
        /*0d3e*/ 	.byte	0x3f
	.zero		1


	//   ....[63]....
        /*0d40*/ 	.word	0x00013470
        /*0d44*/ 	.word	0x00000005
        /*0d48*/ 	.word	0x00034850
        /*0d4c*/ 	.short	0x010a
        /*0d4e*/ 	.byte	0x3f
	.zero		1


	//   ....[64]....
        /*0d50*/ 	.word	0x000134d0
        /*0d54*/ 	.word	0x00000007
        /*0d58*/ 	.word	0x00034850
        /*0d5c*/ 	.short	0x010a
        /*0d5e*/ 	.byte	0x3f
	.zero		1


	//   ....[65]....
        /*0d60*/ 	.word	0x00013670
        /*0d64*/ 	.word	0x00000000
        /*0d68*/ 	.word	0x00034840
        /*0d6c*/ 	.short	0x010a
        /*0d6e*/ 	.byte	0x3f
	.zero		1


	//   ....[66]....
        /*0d70*/ 	.word	0x00014280
        /*0d74*/ 	.word	0x00000002
        /*0d78*/ 	.word	0x00034820
        /*0d7c*/ 	.short	0x010a
        /*0d7e*/ 	.byte	0x3f
	.zero		1


	//   ....[67]....
        /*0d80*/ 	.word	0x000142d0
        /*0d84*/ 	.word	0x00000002
        /*0d88*/ 	.word	0x00034840
        /*0d8c*/ 	.short	0x010a
        /*0d8e*/ 	.byte	0x3f
	.zero		1


	//   ....[68]....
        /*0d90*/ 	.word	0x00014320
        /*0d94*/ 	.word	0x00000002
        /*0d98*/ 	.word	0x00000060
        /*0d9c*/ 	.short	0x010a
        /*0d9e*/ 	.byte	0x3f
	.zero		1


	//   ....[69]....
        /*0da0*/ 	.word	0x00014370
        /*0da4*/ 	.word	0x00000003
        /*0da8*/ 	.word	0x00034840
        /*0dac*/ 	.short	0x010a
        /*0dae*/ 	.byte	0x3f
	.zero		1


	//   ....[70]....
        /*0db0*/ 	.word	0x000143c0
        /*0db4*/ 	.word	0x00000002
        /*0db8*/ 	.word	0x00000060
        /*0dbc*/ 	.short	0x010a
        /*0dbe*/ 	.byte	0x3f
	.zero		1


	//   ....[71]....
        /*0dc0*/ 	.word	0x00014410
        /*0dc4*/ 	.word	0x00000002
        /*0dc8*/ 	.word	0x00034840
        /*0dcc*/ 	.short	0x010a
        /*0dce*/ 	.byte	0x3f
	.zero		1


	//   ....[72]....
        /*0dd0*/ 	.word	0x00014460
        /*0dd4*/ 	.word	0x00000002
        /*0dd8*/ 	.word	0x00000060
        /*0ddc*/ 	.short	0x010a
        /*0dde*/ 	.byte	0x3f
	.zero		1


	//   ....[73]....
        /*0de0*/ 	.word	0x000144b0
        /*0de4*/ 	.word	0x00000000
        /*0de8*/ 	.word	0x00034860
        /*0dec*/ 	.short	0x010a
        /*0dee*/ 	.byte	0x3f
	.zero		1


	//   ....[74]....
        /*0df0*/ 	.word	0x00014eb0
        /*0df4*/ 	.word	0x00000000
        /*0df8*/ 	.word	0x00034820
        /*0dfc*/ 	.short	0x010a
        /*0dfe*/ 	.byte	0x3f
	.zero		1


	//   ....[75]....
        /*0e00*/ 	.word	0x00015050
        /*0e04*/ 	.word	0x00000006
        /*0e08*/ 	.word	0x00000000
        /*0e0c*/ 	.short	0x010a
        /*0e0e*/ 	.byte	0x3f
	.zero		1


	//   ....[76]....
        /*0e10*/ 	.word	0x000150a0
        /*0e14*/ 	.word	0x00000007
        /*0e18*/ 	.word	0x00000000
        /*0e1c*/ 	.short	0x010a
        /*0e1e*/ 	.byte	0x3f
	.zero		1


	//   ....[77]....
        /*0e20*/ 	.word	0x000150f0
        /*0e24*/ 	.word	0x00000004
        /*0e28*/ 	.word	0x00000000
        /*0e2c*/ 	.short	0x010a
        /*0e2e*/ 	.byte	0x3f
	.zero		1


	//----- nvinfo : EIATTR_NUM_MBARRIERS
	.align		4
.L_335:
        /*0e30*/ 	.byte	0x03, 0x38
        /*0e32*/ 	.short	0x0016


	//----- nvinfo : EIATTR_EXIT_INSTR_OFFSETS
	.align		4
        /*0e34*/ 	.byte	0x04, 0x1c
        /*0e36*/ 	.short	(.L_337 - .L_336)


	//   ....[0]....
.L_336:
        /*0e38*/ 	.word	0x00000a30


	//   ....[1]....
        /*0e3c*/ 	.word	0x0000ccb0


	//   ....[2]....
        /*0e40*/ 	.word	0x00013280


	//----- nvinfo : EIATTR_MAX_THREADS
	.align		4
.L_337:
        /*0e44*/ 	.byte	0x04, 0x05
        /*0e46*/ 	.short	(.L_339 - .L_338)
.L_338:
        /*0e48*/ 	.word	0x00000180
        /*0e4c*/ 	.word	0x00000001
        /*0e50*/ 	.word	0x00000001


	//----- nvinfo : EIATTR_CRS_STACK_SIZE
	.align		4
.L_339:
        /*0e54*/ 	.byte	0x04, 0x1e
        /*0e56*/ 	.short	(.L_341 - .L_340)
.L_340:
        /*0e58*/ 	.word	0x00000000


	//----- nvinfo : EIATTR_CBANK_PARAM_SIZE
	.align		4
.L_341:
        /*0e5c*/ 	.byte	0x03, 0x19
        /*0e5e*/ 	.short	0x0af0


	//----- nvinfo : EIATTR_PARAM_CBANK
	.align		4
        /*0e60*/ 	.byte	0x04, 0x0a
        /*0e62*/ 	.short	(.L_343 - .L_342)
	.align		4
.L_342:
        /*0e64*/ 	.word	index@(.nv.constant0._ZN7cutlass13device_kernelIN5flash11enable_sm90INS1_16FlashAttnFwdSm90INS1_25CollectiveMainloopFwdSm90ILi2EN4cute5tupleIJNS5_1CILi1EEES8_S8_EEENS6_IJNS7_ILi128EEESA_NS7_ILi192EEEEEELi128ENS_6half_tEfNS_4arch4Sm90ELb1ELb0ELb1ELb1ELb0ELb0ELb0ELb1ELb1ELb1ELb0ELb0EEENS1_21CollectiveEpilogueFwdINS6_IJSA_SA_SA_EEES9_SD_SF_Li256ELb1ELb1ELb0ELb0EEENS1_36VarlenDynamicPersistentTileSchedulerILi128ELi128ELi256ELi128ELb0ELb1ELb1ELb1ELb1ELb1EEEEEEEEEvNT_6ParamsE)
        /*0e68*/ 	.short	0x0210
        /*0e6a*/ 	.short	0x0af0


	//----- nvinfo : EIATTR_SW_WAR
	.align		4
.L_343:
        /*0e6c*/ 	.byte	0x04, 0x36
        /*0e6e*/ 	.short	(.L_345 - .L_344)
.L_344:
        /*0e70*/ 	.word	0x00000008
.L_345:


//--------------------- .nv.info._ZN7cutlass13device_kernelIN5flash11enable_sm90INS1_16FlashAttnFwdSm90INS1_25CollectiveMainloopFwdSm90ILi2EN4cute5tupleIJNS5_1CILi1EEES8_S8_EEENS6_IJNS7_ILi128EEESA_NS7_ILi192EEEEEELi128ENS_6half_tEfNS_4arch4Sm90ELb1ELb0ELb1ELb1ELb0ELb1ELb0ELb1ELb1ELb1ELb0ELb0EEENS1_21CollectiveEpilogueFwdINS6_IJSA_SA_SA_EEES9_SD_SF_Li256ELb1ELb1ELb0ELb0EEENS1_36VarlenDynamicPersistentTileSchedulerILi128ELi128ELi256ELi128ELb0ELb1ELb1ELb1ELb1ELb1EEEEEEEEEvNT_6ParamsE --------------------------
	.section	.nv.info._ZN7cutlass13device_kernelIN5flash11enable_sm90INS1_16FlashAttnFwdSm90INS1_25CollectiveMainloopFwdSm90ILi2EN4cute5tupleIJNS5_1CILi1EEES8_S8_EEENS6_IJNS7_ILi128EEESA_NS7_ILi192EEEEEELi128ENS_6half_tEfNS_4arch4Sm90ELb1ELb0ELb1ELb1ELb0ELb1ELb0ELb1ELb1ELb1ELb0ELb0EEENS1_21CollectiveEpilogueFwdINS6_IJSA_SA_SA_EEES9_SD_SF_Li256ELb1ELb1ELb0ELb0EEENS1_36VarlenDynamicPersistentTileSchedulerILi128ELi128ELi256ELi128ELb0ELb1ELb1ELb1ELb1ELb1EEEEEEEEEvNT_6ParamsE,"",@"SHT_CUDA_INFO"
	.sectionflags	@""
	.align	4


	//----- nvinfo : EIATTR_CUDA_API_VERSION
	.align		4
        /*0000*/ 	.byte	0x04, 0x37
        /*0002*/ 	.short	(.L_347 - .L_346)
.L_346:
        /*0004*/ 	.word	0x00000082


	//----- nvinfo : EIATTR_KPARAM_INFO
	.align		4
.L_347:
        /*0008*/ 	.byte	0x04, 0x17
        /*000a*/ 	.short	(.L_349 - .L_348)
.L_348:
        /*000c*/ 	.word	0x00000000
        /*0010*/ 	.short	0x0000
        /*0012*/ 	.short	0x0070
        /*0014*/ 	.byte	0x00, 0xf0, 0x01, 0x2a


	//----- nvinfo : EIATTR_SPARSE_MMA_MASK
	.align		4
.L_349:
        /*0018*/ 	.byte	0x03, 0x50
        /*001a*/ 	.short	0x0000


	//----- nvinfo : EIATTR_MAXREG_COUNT
	.align		4
        /*001c*/ 	.byte	0x03, 0x1b
        /*001e*/ 	.short	0x00a8


	//----- nvinfo : EIATTR_NUM_BARRIERS
	.align		4
        /*0020*/ 	.byte	0x02, 0x4c
        /*0022*/ 	.byte	0x10
	.zero		1


	//----- nvinfo : EIATTR_EXTERNS
	.align		4
        /*0024*/ 	.byte	0x04, 0x0f
        /*0026*/ 	.short	(.L_351 - .L_350)


	//   ....[0]....
	.align		4
.L_350:
        /*0028*/ 	.word	index@(__assertfail)


	//----- nvinfo : EIATTR_ANNOTATIONS
	.align		4
.L_351:
        /*002c*/ 	.byte	0x04, 0x55
        /*002e*/ 	.short	(.L_353 - .L_352)


	//   ....[0]....
.L_352:
        /* <DEDUP_REMOVED lines=113> */


	//----- nvinfo : EIATTR_MERCURY_ISA_VERSION
	.align		4
.L_353:
        /*0730*/ 	.byte	0x03, 0x5f
        /*0732*/ 	.short	0x0101


	//----- nvinfo : EIATTR_UNUSED_LOAD_BYTE_OFFSET
	.align		4
        /*0734*/ 	.byte	0x04, 0x44
        /*0736*/ 	.short	(.L_355 - .L_354)


	//   ....[0]....
.L_354:
        /*0738*/ 	.word	0x00000ab0
        /*073c*/ 	.word	0x0000fff0


	//   ....[1]....
        /*0740*/ 	.word	0x0001bb00
        /*0744*/ 	.word	0x0000fff0


	//----- nvinfo : EIATTR_INT_WARP_WIDE_INSTR_OFFSETS
	.align		4
.L_355:
        /*0748*/ 	.byte	0x04, 0x31
        /*074a*/ 	.short	(.L_357 - .L_356)


	//   ....[0]....
.L_356:
        /*074c*/ 	.word	0x00000190


	//   ....[1]....
        /*0750*/ 	.word	0x000001d0


	//   ....[2]....
        /*0754*/ 	.word	0x00000240


	//   ....[3]....
        /*0758*/ 	.word	0x00020470


	//   ....[4]....
        /*075c*/ 	.word	0x00020500


	//   ....[5]....
        /*0760*/ 	.word	0x00024140


	//   ....[6]....
        /*0764*/ 	.word	0x000241a0


	//----- nvinfo : EIATTR_COOP_GROUP_MASK_REGIDS
	.align		4
.L_357:
        /*0768*/ 	.byte	0x04, 0x29
        /*076a*/ 	.short	(.L_359 - .L_358)


	//   ....[0]....
.L_358:
        /*076c*/ 	.word	0xffffffff


	//   ....[1]....
        /*0770*/ 	.word	0xffffffff


	//   ....[2]....
        /*0774*/ 	.word	0xffffffff


	//   ....[3]....
        /*0778*/ 	.word	0xffffffff


	//   ....[4]....
        /*077c*/ 	.word	0xffffffff


	//   ....[5]....
        /*0780*/ 	.word	0xffffffff


	//   ....[6]....
        /*0784*/ 	.word	0xffffffff


	//   ....[7]....
        /*0788*/ 	.word	0xffffffff


	//   ....[8]....
        /*078c*/ 	.word	0xffffffff


	//   ....[9]....
        /*0790*/ 	.word	0xffffffff


	//   ....[10]....
        /*0794*/ 	.word	0xffffffff


	//   ....[11]....
        /*0798*/ 	.word	0xffffffff


	//   ....[12]....
        /*079c*/ 	.word	0xffffffff


	//   ....[13]....
        /*07a0*/ 	.word	0xffffffff


	//   ....[14]....
        /*07a4*/ 	.word	0xffffffff


	//   ....[15]....
        /*07a8*/ 	.word	0xffffffff


	//   ....[16]....
        /*07ac*/ 	.word	0xffffffff


	//   ....[17]....
        /*07b0*/ 	.word	0xffffffff


	//   ....[18]....
        /*07b4*/ 	.word	0xffffffff


	//   ....[19]....
        /*07b8*/ 	.word	0xffffffff


	//   ....[20]....
        /*07bc*/ 	.word	0xffffffff


	//   ....[21]....
        /*07c0*/ 	.word	0xffffffff


	//   ....[22]....
        /*07c4*/ 	.word	0xffffffff


	//   ....[23]....
        /*07c8*/ 	.word	0xffffffff


	//   ....[24]....
        /*07cc*/ 	.word	0xffffffff


	//   ....[25]....
        /*07d0*/ 	.word	0xffffffff


	//   ....[26]....
        /*07d4*/ 	.word	0xffffffff


	//   ....[27]....
        /*07d8*/ 	.word	0xffffffff


	//   ....[28]....
        /*07dc*/ 	.word	0xffffffff


	//   ....[29]....
        /*07e0*/ 	.word	0xffffffff


	//   ....[30]....
        /*07e4*/ 	.word	0xffffffff


	//   ....[31]....
        /*07e8*/ 	.word	0xffffffff


	//   ....[32]....
        /*07ec*/ 	.word	0xffffffff


	//   ....[33]....
        /*07f0*/ 	.word	0xffffffff


	//   ....[34]....
        /*07f4*/ 	.word	0xffffffff


	//   ....[35]....
        /*07f8*/ 	.word	0xffffffff


	//   ....[36]....
        /*07fc*/ 	.word	0xffffffff


	//   ....[37]....
        /*0800*/ 	.word	0xffffffff


	//   ....[38]....
        /*0804*/ 	.word	0xffffffff


	//   ....[39]....
        /*0808*/ 	.word	0xffffffff


	//   ....[40]....
        /*080c*/ 	.word	0xffffffff


	//   ....[41]....
        /*0810*/ 	.word	0xffffffff


	//   ....[42]....
        /*0814*/ 	.word	0xffffffff


	//   ....[43]....
        /*0818*/ 	.word	0xffffffff


	//   ....[44]....
        /*081c*/ 	.word	0xffffffff


	//   ....[45]....
        /*0820*/ 	.word	0xffffffff


	//   ....[46]....
        /*0824*/ 	.word	0xffffffff


	//   ....[47]....
        /*0828*/ 	.word	0xffffffff


	//   ....[48]....
        /*082c*/ 	.word	0xffffffff


	//   ....[49]....
        /*0830*/ 	.word	0xffffffff


	//   ....[50]....
        /*0834*/ 	.word	0xffffffff


	//   ....[51]....
        /*0838*/ 	.word	0xffffffff


	//   ....[52]....
        /*083c*/ 	.word	0xffffffff


	//   ....[53]....
        /*0840*/ 	.word	0xffffffff


	//   ....[54]....
        /*0844*/ 	.word	0xffffffff


	//   ....[55]....
        /*0848*/ 	.word	0xffffffff


	//   ....[56]....
        /*084c*/ 	.word	0xffffffff


	//   ....[57]....
        /*0850*/ 	.word	0xffffffff


	//   ....[58]....
        /*0854*/ 	.word	0xffffffff


	//   ....[59]....
        /*0858*/ 	.word	0xffffffff


	//   ....[60]....
        /*085c*/ 	.word	0xffffffff


	//   ....[61]....
        /*0860*/ 	.word	0xffffffff


	//   ....[62]....
        /*0864*/ 	.word	0xffffffff


	//   ....[63]....
        /*0868*/ 	.word	0xffffffff


	//   ....[64]....
        /*086c*/ 	.word	0xffffffff


	//   ....[65]....
        /*0870*/ 	.word	0xffffffff


	//   ....[66]....
        /*0874*/ 	.word	0xffffffff


	//   ....[67]....
        /*0878*/ 	.word	0xffffffff


	//   ....[68]....
        /*087c*/ 	.word	0xffffffff


	//   ....[69]....
        /*0880*/ 	.word	0xffffffff


	//   ....[70]....
        /*0884*/ 	.word	0xffffffff


	//   ....[71]....
        /*0888*/ 	.word	0xffffffff


	//   ....[72]....
        /*088c*/ 	.word	0xffffffff


	//   ....[73]....
        /*0890*/ 	.word	0xffffffff


	//   ....[74]....
        /*0894*/ 	.word	0xffffffff


	//   ....[75]....
        /*0898*/ 	.word	0xffffffff


	//   ....[76]....
        /*089c*/ 	.word	0xffffffff


	//   ....[77]....
        /*08a0*/ 	.word	0xffffffff


	//   ....[78]....
        /*08a4*/ 	.word	0xffffffff


	//   ....[79]....
        /*08a8*/ 	.word	0xffffffff


	//   ....[80]....
        /*08ac*/ 	.word	0xffffffff


	//   ....[81]....
        /*08b0*/ 	.word	0xffffffff


	//   ....[82]....
        /*08b4*/ 	.word	0xffffffff


	//   ....[83]....
        /*08b8*/ 	.word	0xffffffff


	//   ....[84]....
        /*08bc*/ 	.word	0xffffffff


	//   ....[85]....
        /*08c0*/ 	.word	0xffffffff


	//   ....[86]....
        /*08c4*/ 	.word	0xffffffff


	//   ....[87]....
        /*08c8*/ 	.word	0xffffffff


	//   ....[88]....
        /*08cc*/ 	.word	0xffffffff


	//   ....[89]....
        /*08d0*/ 	.word	0xffffffff


	//   ....[90]....
        /*08d4*/ 	.word	0xffffffff


	//   ....[91]....
        /*08d8*/ 	.word	0xffffffff


	//   ....[92]....
        /*08dc*/ 	.word	0xffffffff


	//   ....[93]....
        /*08e0*/ 	.word	0xffffffff


	//   ....[94]....
        /*08e4*/ 	.word	0xffffffff


	//   ....[95]....
        /*08e8*/ 	.word	0xffffffff


	//   ....[96]....
        /*08ec*/ 	.word	0xffffffff


	//   ....[97]....
        /*08f0*/ 	.word	0xffffffff


	//   ....[98]....
        /*08f4*/ 	.word	0xffffffff


	//   ....[99]....
        /*08f8*/ 	.word	0xffffffff


	//   ....[100]....
        /*08fc*/ 	.word	0xffffffff


	//   ....[101]....
        /*0900*/ 	.word	0xffffffff


	//   ....[102]....
        /*0904*/ 	.word	0xffffffff


	//   ....[103]....
        /*0908*/ 	.word	0xffffffff


	//   ....[104]....
        /*090c*/ 	.word	0xffffffff


	//   ....[105]....
        /*0910*/ 	.word	0xffffffff


	//   ....[106]....
        /*0914*/ 	.word	0xffffffff


	//   ....[107]....
        /*0918*/ 	.word	0xffffffff


	//   ....[108]....
        /*091c*/ 	.word	0xffffffff


	//   ....[109]....
        /*0920*/ 	.word	0xffffffff


	//   ....[110]....
        /*0924*/ 	.word	0xffffffff


	//   ....[111]....
        /*0928*/ 	.word	0xffffffff


	//   ....[112]....
        /*092c*/ 	.word	0xffffffff


	//   ....[113]....
        /*0930*/ 	.word	0xffffffff


	//   ....[114]....
        /*0934*/ 	.word	0xffffffff


	//   ....[115]....
        /*0938*/ 	.word	0xffffffff


	//   ....[116]....
        /*093c*/ 	.word	0x0500000f


	//   ....[117]....
        /*0940*/ 	.word	0x0500000f


	//   ....[118]....
        /*0944*/ 	.word	0x0500000f


	//   ....[119]....
        /*0948*/ 	.word	0x0500000f


	//   ....[120]....
        /*094c*/ 	.word	0x0500000f


	//   ....[121]....
        /*0950*/ 	.word	0x0500000f


	//   ....[122]....
        /*0954*/ 	.word	0x0500000f


	//   ....[123]....
        /*0958*/ 	.word	0x0500000f


	//   ....[124]....
        /*095c*/ 	.word	0x0500000f


	//   ....[125]....
        /*0960*/ 	.word	0x0500000f


	//   ....[126]....
        /*0964*/ 	.word	0x0500000f


	//   ....[127]....
        /*0968*/ 	.word	0x0500000f


	//   ....[128]....
        /*096c*/ 	.word	0x0500000f


	//   ....[129]....
        /*0970*/ 	.word	0x0500000f


	//   ....[130]....
        /*0974*/ 	.word	0x0500000f


	//   ....[131]....
        /*0978*/ 	.word	0x0500000f


	//   ....[132]....
        /*097c*/ 	.word	0x0500000f


	//   ....[133]....
        /*0980*/ 	.word	0x0500000f


	//   ....[134]....
        /*0984*/ 	.word	0x0500000f


	//   ....[135]....
        /*0988*/ 	.word	0x0500000f


	//   ....[136]....
        /*098c*/ 	.word	0x0500000f


	//   ....[137]....
        /*0990*/ 	.word	0x0500000f


	//   ....[138]....
        /*0994*/ 	.word	0x0500000f


	//   ....[139]....
        /*0998*/ 	.word	0x0500000f


	//   ....[140]....
        /*099c*/ 	.word	0x0500000f


	//   ....[141]....
        /*09a0*/ 	.word	0x0500000f


	//   ....[142]....
        /*09a4*/ 	.word	0x0500000f


	//   ....[143]....
        /*09a8*/ 	.word	0x0500000f


	//   ....[144]....
        /*09ac*/ 	.word	0x0500000f


	//   ....[145]....
        /*09b0*/ 	.word	0x0500000f


	//   ....[146]....
        /*09b4*/ 	.word	0x0500000f


	//   ....[147]....
        /*09b8*/ 	.word	0x0500000f


	//   ....[148]....
        /*09bc*/ 	.word	0x0500000f


	//   ....[149]....
        /*09c0*/ 	.word	0x0500000f


	//   ....[150]....
        /*09c4*/ 	.word	0x0500000f


	//   ....[151]....
        /*09c8*/ 	.word	0x0500000f


	//   ....[152]....
        /*09cc*/ 	.word	0x0500000f


	//   ....[153]....
        /*09d0*/ 	.word	0x0500000f


	//   ....[154]....
        /*09d4*/ 	.word	0x0500000f


	//   ....[155]....
        /*09d8*/ 	.word	0x0500000f


	//   ....[156]....
        /*09dc*/ 	.word	0x0500000f


	//   ....[157]....
        /*09e0*/ 	.word	0x0500000f


	//   ....[158]....
        /*09e4*/ 	.word	0x0500000f


	//   ....[159]....
        /*09e8*/ 	.word	0x0500000f


	//   ....[160]....
        /*09ec*/ 	.word	0x0500000f


	//   ....[161]....
        /*09f0*/ 	.word	0x0500000f


	//   ....[162]....
        /*09f4*/ 	.word	0x0500000f


	//   ....[163]....
        /*09f8*/ 	.word	0x0500000f


	//   ....[164]....
        /*09fc*/ 	.word	0x0500000f


	//   ....[165]....
        /*0a00*/ 	.word	0x0500000f


	//   ....[166]....
        /*0a04*/ 	.word	0x0500000f


	//   ....[167]....
        /*0a08*/ 	.word	0x0500000f


	//----- nvinfo : EIATTR_COOP_GROUP_INSTR_OFFSETS
	.align		4
.L_359:
        /*0a0c*/ 	.byte	0x04, 0x28
        /*0a0e*/ 	.short	(.L_361 - .L_360)


	//   ....[0]....
.L_360:
        /*0a10*/ 	.word	0x00000060


	//   ....[1]....
        /*0a14*/ 	.word	0x000001a0


	//   ....[2]....
        /*0a18*/ 	.word	0x000001f0


	//   ....[3]....
        /*0a1c*/ 	.word	0x00000420


	//   ....[4]....
        /*0a20*/ 	.word	0x00000580


	//   ....[5]....
        /*0a24*/ 	.word	0x000006a0


	//   ....[6]....
        /*0a28*/ 	.word	0x00000800


	//   ....[7]....
        /*0a2c*/ 	.word	0x0000a760


	//   ....[8]....
        /*0a30*/ 	.word	0x0000ae40


	//   ....[9]....
        /*0a34*/ 	.word	0x0000ae50


	//   ....[10]....
        /*0a38*/ 	.word	0x0000ae60


	//   ....[11]....
        /*0a3c*/ 	.word	0x0000ae70


	//   ....[12]....
        /*0a40*/ 	.word	0x0000b640


	//   ....[13]....
        /*0a44*/ 	.word	0x0000b650


	//   ....[14]....
        /*0a48*/ 	.word	0x0000b660


	//   ....[15]....
        /*0a4c*/ 	.word	0x0000b670


	//   ....[16]....
        /*0a50*/ 	.word	0x0000e3d0


	//   ....[17]....
        /*0a54*/ 	.word	0x0000e3e0


	//   ....[18]....
        /*0a58*/ 	.word	0x0000e3f0


	//   ....[19]....
        /*0a5c*/ 	.word	0x0000e400


	//   ....[20]....
        /*0a60*/ 	.word	0x0000e9f0


	//   ....[21]....
        /*0a64*/ 	.word	0x0000ea00


	//   ....[22]....
        /*0a68*/ 	.word	0x0000ea10


	//   ....[23]....
        /*0a6c*/ 	.word	0x0000ea20


	//   ....[24]....
        /*0a70*/ 	.word	0x000124d0


	//   ....[25]....
        /*0a74*/ 	.word	0x000125b0


	//   ....[26]....
        /*0a78*/ 	.word	0x00012f60


	//   ....[27]....
        /*0a7c*/ 	.word	0x00012fe0


	//   ....[28]....
        /*0a80*/ 	.word	0x000139c0


	//   ....[29]....
        /*0a84*/ 	.word	0x00013a20


	//   ....[30]....
        /*0a88*/ 	.word	0x00015cf0


	//   ....[31]....
        /*0a8c*/ 	.word	0x00016510


	//   ....[32]....
        /*0a90*/ 	.word	0x00016630


	//   ....[33]....
        /*0a94*/ 	.word	0x00016770


	//   ....[34]....
        /*0a98*/ 	.word	0x000170a0


	//   ....[35]....
        /*0a9c*/ 	.word	0x00017120


	//   ....[36]....
        /*0aa0*/ 	.word	0x000196e0


	//   ....[37]....
        /*0aa4*/ 	.word	0x00019760


	//   ....[38]....
        /*0aa8*/ 	.word	0x00019e60


	//   ....[39]....
        /*0aac*/ 	.word	0x00019eb0


	//   ....[40]....
        /*0ab0*/ 	.word	0x0001b130


	//   ....[41]....
        /*0ab4*/ 	.word	0x0001b480


	//   ....[42]....
        /*0ab8*/ 	.word	0x0001b4b0


	//   ....[43]....
        /*0abc*/ 	.word	0x0001b590


	//   ....[44]....
        /*0ac0*/ 	.word	0x0001c540


	//   ....[45]....
        /*0ac4*/ 	.word	0x0001c580


	//   ....[46]....
        /*0ac8*/ 	.word	0x0001c5c0


	//   ....[47]....
        /*0acc*/ 	.word	0x0001c5f0


	//   ....[48]....
        /*0ad0*/ 	.word	0x0001cb90


	//   ....[49]....
        /*0ad4*/ 	.word	0x0001cba0


	//   ....[50]....
        /*0ad8*/ 	.word	0x0001cc60


	//   ....[51]....
        /*0adc*/ 	.word	0x0001cc80


	//   ....[52]....
        /*0ae0*/ 	.word	0x0001cd40


	//   ....[53]....
        /*0ae4*/ 	.word	0x0001cd60


	//   ....[54]....
        /*0ae8*/ 	.word	0x0001ce30


	//   ....[55]....
        /*0aec*/ 	.word	0x0001ce50


	//   ....[56]....
        /*0af0*/ 	.word	0x0001d680


	//   ....[57]....
        /*0af4*/ 	.word	0x0001d690


	//   ....[58]....
        /*0af8*/ 	.word	0x0001d750


	//   ....[59]....
        /*0afc*/ 	.word	0x0001d770


	//   ....[60]....
        /*0b00*/ 	.word	0x0001d830


	//   ....[61]....
        /*0b04*/ 	.word	0x0001d850


	//   ....[62]....
        /*0b08*/ 	.word	0x0001d920


	//   ....[63]....
        /*0b0c*/ 	.word	0x0001d940


	//   ....[64]....
        /*0b10*/ 	.word	0x0001da90


	//   ....[65]....
        /*0b14*/ 	.word	0x0001dc60


	//   ....[66]....
        /*0b18*/ 	.word	0x0001dc90


	//   ....[67]....
        /*0b1c*/ 	.word	0x0001dcc0


	//   ....[68]....
        /*0b20*/ 	.word	0x0001dcf0


	//   ....[69]....
        /*0b24*/ 	.word	0x0001dd20


	//   ....[70]....
        /*0b28*/ 	.word	0x0001dd50


	//   ....[71]....
        /*0b2c*/ 	.word	0x0001dec0


	//   ....[72]....
        /*0b30*/ 	.word	0x0001def0


	//   ....[73]....
        /*0b34*/ 	.word	0x0001df20


	//   ....[74]....
        /*0b38*/ 	.word	0x0001df50


	//   ....[75]....
        /*0b3c*/ 	.word	0x0001df80


	//   ....[76]....
        /*0b40*/ 	.word	0x0001dfb0


	//   ....[77]....
        /*0b44*/ 	.word	0x0001e050


	//   ....[78]....
        /*0b48*/ 	.word	0x0001e0b0


	//   ....[79]....
        /*0b4c*/ 	.word	0x0001e140


	//   ....[80]....
        /*0b50*/ 	.word	0x0001ef80


	//   ....[81]....
        /*0b54*/ 	.word	0x00020a70


	//   ....[82]....
        /*0b58*/ 	.word	0x00021740


	//   ....[83]....
        /*0b5c*/ 	.word	0x00021760


	//   ....[84]....
        /*0b60*/ 	.word	0x00021780


	//   ....[85]....
        /*0b64*/ 	.word	0x000217a0


	//   ....[86]....
        /*0b68*/ 	.word	0x00021880


	//   ....[87]....
        /*0b6c*/ 	.word	0x000218e0


	//   ....[88]....
        /*0b70*/ 	.word	0x00021910


	//   ....[89]....
        /*0b74*/ 	.word	0x00021990


	//   ....[90]....
        /*0b78*/ 	.word	0x000219c0


	//   ....[91]....
        /*0b7c*/ 	.word	0x00021a50


	//   ....[92]....
        /*0b80*/ 	.word	0x00021a80


	//   ....[93]....
        /*0b84*/ 	.word	0x00021b10


	//   ....[94]....
        /*0b88*/ 	.word	0x00021b40


	//   ....[95]....
        /*0b8c*/ 	.word	0x00021bd0


	//   ....[96]....
        /*0b90*/ 	.word	0x00021be0


	//   ....[97]....
        /*0b94*/ 	.word	0x00021c70


	//   ....[98]....
        /*0b98*/ 	.word	0x00024860


	//   ....[99]....
        /*0b9c*/ 	.word	0x000248c0


	//   ....[100]....
        /*0ba0*/ 	.word	0x000248f0


	//   ....[101]....
        /*0ba4*/ 	.word	0x00024900


	//   ....[102]....
        /*0ba8*/ 	.word	0x00024930


	//   ....[103]....
        /*0bac*/ 	.word	0x00024960


	//   ....[104]....
        /*0bb0*/ 	.word	0x00024990


	//   ....[105]....
        /*0bb4*/ 	.word	0x000249c0


	//   ....[106]....
        /*0bb8*/ 	.word	0x00024b40


	//   ....[107]....
        /*0bbc*/ 	.word	0x00024b70


	//   ....[108]....
        /*0bc0*/ 	.word	0x00024ba0


	//   ....[109]....
        /*0bc4*/ 	.word	0x00024bd0


	//   ....[110]....
        /*0bc8*/ 	.word	0x00024c00


	//   ....[111]....
        /*0bcc*/ 	.word	0x00024c30


	//   ....[112]....
        /*0bd0*/ 	.word	0x00024cf0


	//   ....[113]....
        /*0bd4*/ 	.word	0x00024d10


	//   ....[114]....
        /*0bd8*/ 	.word	0x00024d80


	//   ....[115]....
        /*0bdc*/ 	.word	0x00025450


	//   ....[116]....
        /*0be0*/ 	.word	0x000258b0


	//   ....[117]....
        /*0be4*/ 	.word	0x00025940


	//   ....[118]....
        /*0be8*/ 	.word	0x00025990


	//   ....[119]....
        /*0bec*/ 	.word	0x000259e0


	//   ....[120]....
        /*0bf0*/ 	.word	0x00025a70


	//   ....[121]....
        /*0bf4*/ 	.word	0x00025b00


	//   ....[122]....
        /*0bf8*/ 	.word	0x00025b50


	//   ....[123]....
        /*0bfc*/ 	.word	0x00025ba0


	//   ....[124]....
        /*0c00*/ 	.word	0x00025c90


	//   ....[125]....
        /*0c04*/ 	.word	0x00025d20


	//   ....[126]....
        /*0c08*/ 	.word	0x00025d80


	//   ....[127]....
        /*0c0c*/ 	.word	0x00025de0


	//   ....[128]....
        /*0c10*/ 	.word	0x00025e70


	//   ....[129]....
        /*0c14*/ 	.word	0x00025f00


	//   ....[130]....
        /*0c18*/ 	.word	0x00025f60


	//   ....[131]....
        /*0c1c*/ 	.word	0x00025fc0


	//   ....[132]....
        /*0c20*/ 	.word	0x000262b0


	//   ....[133]....
        /*0c24*/ 	.word	0x000265a0


	//   ....[134]....
        /*0c28*/ 	.word	0x00026710


	//   ....[135]....
        /*0c2c*/ 	.word	0x00026760


	//   ....[136]....
        /*0c30*/ 	.word	0x000267c0


	//   ....[137]....
        /*0c34*/ 	.word	0x00026860


	//   ....[138]....
        /*0c38*/ 	.word	0x00026900


	//   ....[139]....
        /*0c3c*/ 	.word	0x00026a30


	//   ....[140]....
        /*0c40*/ 	.word	0x00026b10


	//   ....[141]....
        /*0c44*/ 	.word	0x00026ba0


	//   ....[142]....
        /*0c48*/ 	.word	0x00026c80


	//   ....[143]....
        /*0c4c*/ 	.word	0x00026d00


	//   ....[144]....
        /*0c50*/ 	.word	0x00026e00


	//   ....[145]....
        /*0c54*/ 	.word	0x00026e90


	//   ....[146]....
        /*0c58*/ 	.word	0x00026f80


	//   ....[147]....
        /*0c5c*/ 	.word	0x00027010


	//   ....[148]....
        /*0c60*/ 	.word	0x000270f0


	//   ....[149]....
        /*0c64*/ 	.word	0x00027200


	//   ....[150]....
        /*0c68*/ 	.word	0x00027530


	//   ....[151]....
        /*0c6c*/ 	.word	0x000275d0


	//   ....[152]....
        /*0c70*/ 	.word	0x000276f0


	//   ....[153]....
        /*0c74*/ 	.word	0x00027770


	//   ....[154]....
        /*0c78*/ 	.word	0x000277f0


	//   ....[155]....
        /*0c7c*/ 	.word	0x00027870


	//   ....[156]....
        /*0c80*/ 	.word	0x000278f0


	//   ....[157]....
        /*0c84*/ 	.word	0x00027980


	//   ....[158]....
        /*0c88*/ 	.word	0x00027a20


	//   ....[159]....
        /*0c8c*/ 	.word	0x00027ad0


	//   ....[160]....
        /*0c90*/ 	.word	0x00027b50


	//   ....[161]....
        /*0c94*/ 	.word	0x00027bd0


	//   ....[162]....
        /*0c98*/ 	.word	0x00027c50


	//   ....[163]....
        /*0c9c*/ 	.word	0x00027ce0


	//   ....[164]....
        /*0ca0*/ 	.word	0x00027d60


	//   ....[165]....
        /*0ca4*/ 	.word	0x00027e00


	//   ....[166]....
        /*0ca8*/ 	.word	0x00027e90


	//   ....[167]....
        /*0cac*/ 	.word	0x00027fc0


	//----- nvinfo : EIATTR_REG_RECONFIG
	.align		4
.L_361:
        /*0cb0*/ 	.byte	0x01, 0x54
	.zero		2


	//----- nvinfo : EIATTR_SYSCALL_OFFSETS
	.align		4
        /*0cb4*/ 	.byte	0x04, 0x46
        /*0cb6*/ 	.short	(.L_363 - .L_362)


	//   ....[0]....
.L_362:
        /*0cb8*/ 	.word	0x00001ae0


	//   ....[1]....
        /*0cbc*/ 	.word	0x00001c30


	//   ....[2]....
        /*0cc0*/ 	.word	0x0000a910


	//   ....[3]....
        /*0cc4*/ 	.word	0x0000ac00


	//   ....[4]....
        /*0cc8*/ 	.word	0x00020670


	//   ....[5]....
        /*0ccc*/ 	.word	0x000207d0


	//   ....[6]....
        /*0cd0*/ 	.word	0x000208d0


	//   ....[7]....
        /*0cd4*/ 	.word	0x000212f0


	//----- nvinfo : EIATTR_MBARRIER_INSTR_OFFSETS
	.align		4
.L_363:
        /*0cd8*/ 	.byte	0x04, 0x39
        /*0cda*/ 	.short	(.L_365 - .L_364)


	//   ....[0]....
.L_364:
        /*0cdc*/ 	.word	0x000002d0
        /*0ce0*/ 	.word	0x000000ff
        /*0ce4*/ 	.word	0x00034800
        /*0ce8*/ 	.short	0x0100
        /*0cea*/ 	.byte	0x08
	.zero		1


	//   ....[1]....
        /*0cec*/ 	.word	0x000002e0
        /*0cf0*/ 	.word	0x000000ff
        /*0cf4*/ 	.word	0x00034820
        /*0cf8*/ 	.short	0x0100
        /*0cfa*/ 	.byte	0x08
	.zero		1


	//   ....[2]....
        /*0cfc*/ 	.word	0x000003d0
        /*0d00*/ 	.word	0x000000ff
        /*0d04*/ 	.word	0x00034830
        /*0d08*/ 	.short	0x0100
        /*0d0a*/ 	.byte	0x08
	.zero		1


	//   ....[3]....
        /*0d0c*/ 	.word	0x000003e0
        /*0d10*/ 	.word	0x000000ff
        /*0d14*/ 	.word	0x00034840
        /*0d18*/ 	.short	0x0100
        /*0d1a*/ 	.byte	0x08
	.zero		1


	//   ....[4]....
        /*0d1c*/ 	.word	0x000003f0
        /*0d20*/ 	.word	0x000000ff
        /*0d24*/ 	.word	0x00034838
        /*0d28*/ 	.short	0x0100
        /*0d2a*/ 	.byte	0x08
	.zero		1


	//   ....[5]....
        /*0d2c*/ 	.word	0x00000400
        /*0d30*/ 	.word	0x000000ff
        /*0d34*/ 	.word	0x00034848
        /*0d38*/ 	.short	0x0100
        /*0d3a*/ 	.byte	0x08
	.zero		1


	//   ....[6]....
        /*0d3c*/ 	.word	0x00000530
        /*0d40*/ 	.word	0x000000ff
        /*0d44*/ 	.word	0x00034850
        /*0d48*/ 	.short	0x0100
        /*0d4a*/ 	.byte	0x08
	.zero		1


	//   ....[7]....
        /*0d4c*/ 	.word	0x00000540
        /*0d50*/ 	.word	0x000000ff
        /*0d54*/ 	.word	0x00034860
        /*0d58*/ 	.short	0x0100
        /*0d5a*/ 	.byte	0x08
	.zero		1


	//   ....[8]....
        /*0d5c*/ 	.word	0x00000550
        /*0d60*/ 	.word	0x000000ff
        /*0d64*/ 	.word	0x00034858
        /*0d68*/ 	.short	0x0100
        /*0d6a*/ 	.byte	0x08
	.zero		1


	//   ....[9]....
        /*0d6c*/ 	.word	0x00000560
        /*0d70*/ 	.word	0x000000ff
        /*0d74*/ 	.word	0x00034868
        /*0d78*/ 	.short	0x0100
        /*0d7a*/ 	.byte	0x08
	.zero		1


	//   ....[10]....
        /*0d7c*/ 	.word	0x00000650
        /*0d80*/ 	.word	0x000000ff
        /*0d84*/ 	.word	0x00034870
        /*0d88*/ 	.short	0x0100
        /*0d8a*/ 	.byte	0x06
	.zero		1


	//   ....[11]....
        /*0d8c*/ 	.word	0x00000660
        /*0d90*/ 	.word	0x000000ff
        /*0d94*/ 	.word	0x00034880
        /*0d98*/ 	.short	0x0100
        /*0d9a*/ 	.byte	0x06
	.zero		1


	//   ....[12]....
        /*0d9c*/ 	.word	0x00000670
        /*0da0*/ 	.word	0x000000ff
        /*0da4*/ 	.word	0x00034878
        /*0da8*/ 	.short	0x0100
        /*0daa*/ 	.byte	0x06
	.zero		1


	//   ....[13]....
        /*0dac*/ 	.word	0x00000680
        /*0db0*/ 	.word	0x000000ff
        /*0db4*/ 	.word	0x00034888
        /*0db8*/ 	.short	0x0100
        /*0dba*/ 	.byte	0x06
	.zero		1


	//   ....[14]....
        /*0dbc*/ 	.word	0x000007b0
        /*0dc0*/ 	.word	0x000000ff
        /*0dc4*/ 	.word	0x00034890
        /*0dc8*/ 	.short	0x0100
        /*0dca*/ 	.byte	0x08
	.zero		1


	//   ....[15]....
        /*0dcc*/ 	.word	0x000007c0
        /*0dd0*/ 	.word	0x000000ff
        /*0dd4*/ 	.word	0x000348a0
        /*0dd8*/ 	.short	0x0100
        /*0dda*/ 	.byte	0x08
	.zero		1


	//   ....[16]....
        /*0ddc*/ 	.word	0x000007d0
        /*0de0*/ 	.word	0x000000ff
        /*0de4*/ 	.word	0x00034898
        /*0de8*/ 	.short	0x0100
        /*0dea*/ 	.byte	0x08
	.zero		1


	//   ....[17]....
        /*0dec*/ 	.word	0x000007e0
        /*0df0*/ 	.word	0x000000ff
        /*0df4*/ 	.word	0x000348a8
        /*0df8*/ 	.short	0x0100
        /*0dfa*/ 	.byte	0x08
	.zero		1


	//   ....[18]....
        /*0dfc*/ 	.word	0x00000910
        /*0e00*/ 	.word	0x000000ff
        /*0e04*/ 	.word	0x000348b0
        /*0e08*/ 	.short	0x0100
        /*0e0a*/ 	.byte	0x08
	.zero		1


	//   ....[19]....
        /*0e0c*/ 	.word	0x00000920
        /*0e10*/ 	.word	0x000000ff
        /*0e14*/ 	.word	0x000348c0
        /*0e18*/ 	.short	0x0100
        /*0e1a*/ 	.byte	0x08
	.zero		1


	//   ....[20]....
        /*0e1c*/ 	.word	0x00000930
        /*0e20*/ 	.word	0x000000ff
        /*0e24*/ 	.word	0x000348b8
        /*0e28*/ 	.short	0x0100
        /*0e2a*/ 	.byte	0x08
	.zero		1


	//   ....[21]....
        /*0e2c*/ 	.word	0x00000940
        /*0e30*/ 	.word	0x000000ff
        /*0e34*/ 	.word	0x000348c8
        /*0e38*/ 	.short	0x0100
        /*0e3a*/ 	.byte	0x08
	.zero		1


	//   ....[22]....
        /*0e3c*/ 	.word	0x00003790
        /*0e40*/ 	.word	0x00000003
        /*0e44*/ 	.word	0x00034890
        /*0e48*/ 	.short	0x010a
        /*0e4a*/ 	.byte	0x3f
	.zero		1


	//   ....[23]....
        /*0e4c*/ 	.word	0x000069d0
        /*0e50*/ 	.word	0x00000003
        /*0e54*/ 	.word	0x00034890
        /*0e58*/ 	.short	0x010a
        /*0e5a*/ 	.byte	0x3f
	.zero		1


	//   ....[24]....
        /*0e5c*/ 	.word	0x00009a80
        /*0e60*/ 	.word	0x00000003
        /*0e64*/ 	.word	0x00034890
        /*0e68*/ 	.short	0x010a
        /*0e6a*/ 	.byte	0x3f
	.zero		1


	//   ....[25]....
        /*0e6c*/ 	.word	0x00009e50
        /*0e70*/ 	.word	0x00000020
        /*0e74*/ 	.word	0x00000000
        /*0e78*/ 	.short	0x0101
        /*0e7a*/ 	.byte	0x3f
	.zero		1


	//   ....[26]....
        /*0e7c*/ 	.word	0x00009e90
        /*0e80*/ 	.word	0x00000003
        /*0e84*/ 	.word	0x000348b0
        /*0e88*/ 	.short	0x010a
        /*0e8a*/ 	.byte	0x3f
	.zero		1


	//   ....[27]....
        /*0e8c*/ 	.word	0x0000a340
        /*0e90*/ 	.word	0x00000003
        /*0e94*/ 	.word	0x00000000
        /*0e98*/ 	.short	0x0101
        /*0e9a*/ 	.byte	0x3f
	.zero		1


	//   ....[28]....
        /*0e9c*/ 	.word	0x0000a990
        /*0ea0*/ 	.word	0x00000010
        /*0ea4*/ 	.word	0x00034800
        /*0ea8*/ 	.short	0x010a
        /*0eaa*/ 	.byte	0x3f
	.zero		1


	//   ....[29]....
        /*0eac*/ 	.word	0x0000a9e0
        /*0eb0*/ 	.word	0x00000010
        /*0eb4*/ 	.word	0x00034800
        /*0eb8*/ 	.short	0x010a
        /*0eba*/ 	.byte	0x3f
	.zero		1


	//   ....[30]....
        /*0ebc*/ 	.word	0x0000bd00
        /*0ec0*/ 	.word	0x00000010
        /*0ec4*/ 	.word	0x00034800
        /*0ec8*/ 	.short	0x010a
        /*0eca*/ 	.byte	0x3f
	.zero		1


	//   ....[31]....
        /*0ecc*/ 	.word	0x0000eeb0
        /*0ed0*/ 	.word	0x00000010
        /*0ed4*/ 	.word	0x00034800
        /*0ed8*/ 	.short	0x010a
        /*0eda*/ 	.byte	0x3f
	.zero		1


	//   ....[32]....
        /*0edc*/ 	.word	0x000116d0
        /*0ee0*/ 	.word	0x00000000
        /*0ee4*/ 	.word	0x00034830
        /*0ee8*/ 	.short	0x010a
        /*0eea*/ 	.byte	0x3f
	.zero		1


	//   ....[33]....
        /*0eec*/ 	.word	0x00011740
        /*0ef0*/ 	.word	0x00000000
        /*0ef4*/ 	.word	0x00034830
        /*0ef8*/ 	.short	0x010a
        /*0efa*/ 	.byte	0x3f
	.zero		1


	//   ....[34]....
        /*0efc*/ 	.word	0x000127c0
        /*0f00*/ 	.word	0x00000000
        /*0f04*/ 	.word	0x00000000
        /*0f08*/ 	.short	0x0101
        /*0f0a*/ 	.byte	0x3f
	.zero		1


	//   ....[35]....
        /*0f0c*/ 	.word	0x000148a0
        /*0f10*/ 	.word	0x0000000e
        /*0f14*/ 	.word	0x00034830
        /*0f18*/ 	.short	0x010a
        /*0f1a*/ 	.byte	0x3f
	.zero		1


	//   ....[36]....
        /*0f1c*/ 	.word	0x00014910
        /*0f20*/ 	.word	0x0000000e
        /*0f24*/ 	.word	0x00034830
        /*0f28*/ 	.short	0x010a
        /*0f2a*/ 	.byte	0x3f
	.zero		1


	//   ....[37]....
        /*0f2c*/ 	.word	0x000154f0
        /*0f30*/ 	.word	0x0000000f
        /*0f34*/ 	.word	0x00034850
        /*0f38*/ 	.short	0x010a
        /*0f3a*/ 	.byte	0x3f
	.zero		1


	//   ....[38]....
        /*0f3c*/ 	.word	0x00015540
        /*0f40*/ 	.word	0x0000000f
        /*0f44*/ 	.word	0x00034850
        /*0f48*/ 	.short	0x010a
        /*0f4a*/ 	.byte	0x3f
	.zero		1


	//   ....[39]....
        /*0f4c*/ 	.word	0x000179b0
        /*0f50*/ 	.word	0x0000000e
        /*0f54*/ 	.word	0x00000000
        /*0f58*/ 	.short	0x0101
        /*0f5a*/ 	.byte	0x3f
	.zero		1


	//   ....[40]....
        /*0f5c*/ 	.word	0x00017a00
        /*0f60*/ 	.word	0x0000000f
        /*0f64*/ 	.word	0x00000000
        /*0f68*/ 	.short	0x0101
        /*0f6a*/ 	.byte	0x3f
	.zero		1


	//   ....[41]....
        /*0f6c*/ 	.word	0x00017f70
        /*0f70*/ 	.word	0x00000008
        /*0f74*/ 	.word	0x00034830
        /*0f78*/ 	.short	0x010a
        /*0f7a*/ 	.byte	0x3f
	.zero		1


	//   ....[42]....
        /*0f7c*/ 	.word	0x00017fe0
        /*0f80*/ 	.word	0x00000008
        /*0f84*/ 	.word	0x00034830
        /*0f88*/ 	.short	0x010a
        /*0f8a*/ 	.byte	0x3f
	.zero		1


	//   ....[43]....
        /*0f8c*/ 	.word	0x00018ba0
        /*0f90*/ 	.word	0x0000000e
        /*0f94*/ 	.word	0x00034850
        /*0f98*/ 	.short	0x010a
        /*0f9a*/ 	.byte	0x3f
	.zero		1


	//   ....[44]....
        /*0f9c*/ 	.word	0x00018bf0
        /*0fa0*/ 	.word	0x0000000e
        /*0fa4*/ 	.word	0x00034850
        /*0fa8*/ 	.short	0x010a
        /*0faa*/ 	.byte	0x3f
	.zero		1


	//   ....[45]....
        /*0fac*/ 	.word	0x0001a6e0
        /*0fb0*/ 	.word	0x00000007
        /*0fb4*/ 	.word	0x00000000
        /*0fb8*/ 	.short	0x0101
        /*0fba*/ 	.byte	0x3f
	.zero		1


	//   ....[46]....
        /*0fbc*/ 	.word	0x0001a720
        /*0fc0*/ 	.word	0x0000000e
        /*0fc4*/ 	.word	0x00000000
        /*0fc8*/ 	.short	0x0101
        /*0fca*/ 	.byte	0x3f
	.zero		1


	//   ....[47]....
        /*0fcc*/ 	.word	0x0001b030
        /*0fd0*/ 	.word	0x0000000b
        /*0fd4*/ 	.word	0x00034850
        /*0fd8*/ 	.short	0x010a
        /*0fda*/ 	.byte	0x3f
	.zero		1


	//   ....[48]....
        /*0fdc*/ 	.word	0x0001b0d0
        /*0fe0*/ 	.word	0x0000000b
        /*0fe4*/ 	.word	0x00034850
        /*0fe8*/ 	.short	0x010a
        /*0fea*/ 	.byte	0x3f
	.zero		1


	//   ....[49]....
        /*0fec*/ 	.word	0x0001b6d0
        /*0ff0*/ 	.word	0x00000008
        /*0ff4*/ 	.word	0x00000000
        /*0ff8*/ 	.short	0x0101
        /*0ffa*/ 	.byte	0x3f
	.zero		1


	//   ....[50]....
        /*0ffc*/ 	.word	0x0001cb80
        /*1000*/ 	.word	0x00000000
        /*1004*/ 	.word	0x00000000
        /*1008*/ 	.short	0x0101
        /*100a*/ 	.byte	0x3f
	.zero		1


	//   ....[51]....
        /*100c*/ 	.word	0x0001f070
        /*1010*/ 	.word	0x00000005
        /*1014*/ 	.word	0x00034820
        /*1018*/ 	.short	0x010a
        /*101a*/ 	.byte	0x3f
	.zero		1


	//   ....[52]....
        /*101c*/ 	.word	0x0001f150
        /*1020*/ 	.word	0x00000005
        /*1024*/ 	.word	0x000348a0
        /*1028*/ 	.short	0x010a
        /*102a*/ 	.byte	0x3f
	.zero		1


	//   ....[53]....
        /*102c*/ 	.word	0x0001f590
        /*1030*/ 	.word	0x00000005
        /*1034*/ 	.word	0x000348c0
        /*1038*/ 	.short	0x010a
        /*103a*/ 	.byte	0x3f
	.zero		1


	//   ....[54]....
        /*103c*/ 	.word	0x0001fab0
        /*1040*/ 	.word	0x00000007
        /*1044*/ 	.word	0x000348a0
        /*1048*/ 	.short	0x010a
        /*104a*/ 	.byte	0x3f
	.zero		1


	//   ....[55]....
        /*104c*/ 	.word	0x0001fee0
        /*1050*/ 	.word	0x00000007
        /*1054*/ 	.word	0x000348c0
        /*1058*/ 	.short	0x010a
        /*105a*/ 	.byte	0x3f
	.zero		1


	//   ....[56]....
        /*105c*/ 	.word	0x00020d20
        /*1060*/ 	.word	0x00000000
        /*1064*/ 	.word	0x00034840
        /*1068*/ 	.short	0x010a
        /*106a*/ 	.byte	0x3f
	.zero		1


	//   ....[57]....
        /*106c*/ 	.word	0x00021d70
        /*1070*/ 	.word	0x00000009
        /*1074*/ 	.word	0x00034800
        /*1078*/ 	.short	0x0107
        /*107a*/ 	.byte	0x3f
	.zero		1


	//   ....[58]....
        /*107c*/ 	.word	0x00021e80
        /*1080*/ 	.word	0x00000002
        /*1084*/ 	.word	0x00034800
        /*1088*/ 	.short	0x0101
        /*108a*/ 	.byte	0x3f
	.zero		1


	//   ....[59]....
        /*108c*/ 	.word	0x00021ea0
        /*1090*/ 	.word	0x00000002
        /*1094*/ 	.word	0x00034820
        /*1098*/ 	.short	0x010a
        /*109a*/ 	.byte	0x3f
	.zero		1


	//   ....[60]....
        /*109c*/ 	.word	0x00022200
        /*10a0*/ 	.word	0x00000003
        /*10a4*/ 	.word	0x00034840
        /*10a8*/ 	.short	0x010a
        /*10aa*/ 	.byte	0x3f
	.zero		1


	//   ....[61]....
        /*10ac*/ 	.word	0x000226b0
        /*10b0*/ 	.word	0x00000003
        /*10b4*/ 	.word	0x00000060
        /*10b8*/ 	.short	0x010a
        /*10ba*/ 	.byte	0x3f
	.zero		1


	//   ....[62]....
        /*10bc*/ 	.word	0x00022d80
        /*10c0*/ 	.word	0x00000003
        /*10c4*/ 	.word	0x00034840
        /*10c8*/ 	.short	0x010a
        /*10ca*/ 	.byte	0x3f
	.zero		1


	//   ....[63]....
        /*10cc*/ 	.word	0x00023230
        /*10d0*/ 	.word	0x00000002
        /*10d4*/ 	.word	0x00000060
        /*10d8*/ 	.short	0x010a
        /*10da*/ 	.byte	0x3f
	.zero		1


	//   ....[64]....
        /*10dc*/ 	.word	0x00023850
        /*10e0*/ 	.word	0x00000002
        /*10e4*/ 	.word	0x00034840
        /*10e8*/ 	.short	0x010a
        /*10ea*/ 	.byte	0x3f
	.zero		1


	//   ....[65]....
        /*10ec*/ 	.word	0x00023d00
        /*10f0*/ 	.word	0x00000002
        /*10f4*/ 	.word	0x00000060
        /*10f8*/ 	.short	0x010a
        /*10fa*/ 	.byte	0x3f
	.zero		1


	//   ....[66]....
        /*10fc*/ 	.word	0x000242b0
        /*1100*/ 	.word	0x00000000
        /*1104*/ 	.word	0x00034860
        /*1108*/ 	.short	0x010a
        /*110a*/ 	.byte	0x3f
	.zero		1


	//   ....[67]....
        /*110c*/ 	.word	0x000253d0
        /*1110*/ 	.word	0x00000000
        /*1114*/ 	.word	0x00034820
        /*1118*/ 	.short	0x010a
        /*111a*/ 	.byte	0x3f
	.zero		1


	//   ....[68]....
        /*111c*/ 	.word	0x000255a0
        /*1120*/ 	.word	0x00000006
        /*1124*/ 	.word	0x00000000
        /*1128*/ 	.short	0x010a
        /*112a*/ 	.byte	0x3f
	.zero		1


	//   ....[69]....
        /*112c*/ 	.word	0x00025610
        /*1130*/ 	.word	0x00000007
        /*1134*/ 	.word	0x00000000
        /*1138*/ 	.short	0x010a
        /*113a*/ 	.byte	0x3f
	.zero		1


	//   ....[70]....
        /*113c*/ 	.word	0x00025680
        /*1140*/ 	.word	0x00000004
        /*1144*/ 	.word	0x00000000
        /*1148*/ 	.short	0x010a
        /*114a*/ 	.byte	0x3f
	.zero		1


	//   ....[71]....
        /*114c*/ 	.word	0x000256b0
        /*1150*/ 	.word	0x00000003
        /*1154*/ 	.word	0x00000000
        /*1158*/ 	.short	0x010a
        /*115a*/ 	.byte	0x3f
	.zero		1


	//   ....[72]....
        /*115c*/ 	.word	0x00025710
        /*1160*/ 	.word	0x00000003
        /*1164*/ 	.word	0x00034890
        /*1168*/ 	.short	0x010a
        /*116a*/ 	.byte	0x3f
	.zero		1


	//   ....[73]....
        /*116c*/ 	.word	0x00025760
        /*1170*/ 	.word	0x00000003
        /*1174*/ 	.word	0x00034890
        /*1178*/ 	.short	0x010a
        /*117a*/ 	.byte	0x3f
	.zero		1


	//   ....[74]....
        /*117c*/ 	.word	0x000257b0
        /*1180*/ 	.word	0x00000003
        /*1184*/ 	.word	0x00034890
        /*1188*/ 	.short	0x010a
        /*118a*/ 	.byte	0x3f
	.zero		1


	//   ....[75]....
        /*118c*/ 	.word	0x00025800
        /*1190*/ 	.word	0x00000003
        /*1194*/ 	.word	0x000348b0
        /*1198*/ 	.short	0x010a
        /*119a*/ 	.byte	0x3f
	.zero		1


	//   ....[76]....
        /*119c*/ 	.word	0x00025be0
        /*11a0*/ 	.word	0x00000010
        /*11a4*/ 	.word	0x00034800
        /*11a8*/ 	.short	0x010a
        /*11aa*/ 	.byte	0x3f
	.zero		1


	//   ....[77]....
        /*11ac*/ 	.word	0x00025ff0
        /*11b0*/ 	.word	0x00000010
        /*11b4*/ 	.word	0x00034800
        /*11b8*/ 	.short	0x010a
        /*11ba*/ 	.byte	0x3f
	.zero		1


	//   ....[78]....
        /*11bc*/ 	.word	0x00026040
        /*11c0*/ 	.word	0x00000000
        /*11c4*/ 	.word	0x00034830
        /*11c8*/ 	.short	0x010a
        /*11ca*/ 	.byte	0x3f
	.zero		1


	//   ....[79]....
        /*11cc*/ 	.word	0x00026090
        /*11d0*/ 	.word	0x0000000e
        /*11d4*/ 	.word	0x00034830
        /*11d8*/ 	.short	0x010a
        /*11da*/ 	.byte	0x3f
	.zero		1


	//   ....[80]....
        /*11dc*/ 	.word	0x000260e0
        /*11e0*/ 	.word	0x0000000f
        /*11e4*/ 	.word	0x00034850
        /*11e8*/ 	.short	0x010a
        /*11ea*/ 	.byte	0x3f
	.zero		1


	//   ....[81]....
        /*11ec*/ 	.word	0x00026130
        /*11f0*/ 	.word	0x00000008
        /*11f4*/ 	.word	0x00034830
        /*11f8*/ 	.short	0x010a
        /*11fa*/ 	.byte	0x3f
	.zero		1


	//   ....[82]....
        /*11fc*/ 	.word	0x00026180
        /*1200*/ 	.word	0x0000000e
        /*1204*/ 	.word	0x00034850
        /*1208*/ 	.short	0x010a
        /*120a*/ 	.byte	0x3f
	.zero		1


	//   ....[83]....
        /*120c*/ 	.word	0x000261d0
        /*1210*/ 	.word	0x0000000b
        /*1214*/ 	.word	0x00034850
        /*1218*/ 	.short	0x010a
        /*121a*/ 	.byte	0x3f
	.zero		1


	//   ....[84]....
        /*121c*/ 	.word	0x00026380
        /*1220*/ 	.word	0x00000004
        /*1224*/ 	.word	0x00034820
        /*1228*/ 	.short	0x010a
        /*122a*/ 	.byte	0x3f
	.zero		1


	//   ....[85]....
        /*122c*/ 	.word	0x000263d0
        /*1230*/ 	.word	0x00000005
        /*1234*/ 	.word	0x000348a0
        /*1238*/ 	.short	0x010a
        /*123a*/ 	.byte	0x3f
	.zero		1


	//   ....[86]....
        /*123c*/ 	.word	0x00026420
        /*1240*/ 	.word	0x00000005
        /*1244*/ 	.word	0x000348c0
        /*1248*/ 	.short	0x010a
        /*124a*/ 	.byte	0x3f
	.zero		1


	//   ....[87]....
        /*124c*/ 	.word	0x00026470
        /*1250*/ 	.word	0x00000007
        /*1254*/ 	.word	0x000348a0
        /*1258*/ 	.short	0x010a
        /*125a*/ 	.byte	0x3f
	.zero		1


	//   ....[88]....
        /*125c*/ 	.word	0x000264c0
        /*1260*/ 	.word	0x00000007
        /*1264*/ 	.word	0x000348c0
        /*1268*/ 	.short	0x010a
        /*126a*/ 	.byte	0x3f
	.zero		1


	//   ....[89]....
        /*126c*/ 	.word	0x00026660
        /*1270*/ 	.word	0x00000000
        /*1274*/ 	.word	0x00034840
        /*1278*/ 	.short	0x010a
        /*127a*/ 	.byte	0x3f
	.zero		1


	//   ....[90]....
        /*127c*/ 	.word	0x00027250
        /*1280*/ 	.word	0x00000002
        /*1284*/ 	.word	0x00034820
        /*1288*/ 	.short	0x010a
        /*128a*/ 	.byte	0x3f
	.zero		1


	//   ....[91]....
        /*128c*/ 	.word	0x000272a0
        /*1290*/ 	.word	0x00000003
        /*1294*/ 	.word	0x00034840
        /*1298*/ 	.short	0x010a
        /*129a*/ 	.byte	0x3f
	.zero		1


	//   ....[92]....
        /*129c*/ 	.word	0x000272f0
        /*12a0*/ 	.word	0x00000003
        /*12a4*/ 	.word	0x00000060
        /*12a8*/ 	.short	0x010a
        /*12aa*/ 	.byte	0x3f
	.zero		1


	//   ....[93]....
        /*12ac*/ 	.word	0x00027340
        /*12b0*/ 	.word	0x00000003
        /*12b4*/ 	.word	0x00034840
        /*12b8*/ 	.short	0x010a
        /*12ba*/ 	.byte	0x3f
	.zero		1


	//   ....[94]....
        /*12bc*/ 	.word	0x00027390
        /*12c0*/ 	.word	0x00000002
        /*12c4*/ 	.word	0x00000060
        /*12c8*/ 	.short	0x010a
        /*12ca*/ 	.byte	0x3f
	.zero		1


	//   ....[95]....
        /*12cc*/ 	.word	0x000273e0
        /*12d0*/ 	.word	0x00000002
        /*12d4*/ 	.word	0x00034840
        /*12d8*/ 	.short	0x010a
        /*12da*/ 	.byte	0x3f
	.zero		1


	//   ....[96]....
        /*12dc*/ 	.word	0x00027430
        /*12e0*/ 	.word	0x00000002
        /*12e4*/ 	.word	0x00000060
        /*12e8*/ 	.short	0x010a
        /*12ea*/ 	.byte	0x3f
	.zero		1


	//   ....[97]....
        /*12ec*/ 	.word	0x00027480
        /*12f0*/ 	.word	0x00000000
        /*12f4*/ 	.word	0x00034860
        /*12f8*/ 	.short	0x010a
        /*12fa*/ 	.byte	0x3f
	.zero		1


	//   ....[98]....
        /*12fc*/ 	.word	0x00027ee0
        /*1300*/ 	.word	0x00000000
        /*1304*/ 	.word	0x00034820
        /*1308*/ 	.short	0x010a
        /*130a*/ 	.byte	0x3f
	.zero		1


	//   ....[99]....
        /*130c*/ 	.word	0x00028080
        /*1310*/ 	.word	0x00000006
        /*1314*/ 	.word	0x00000000
        /*1318*/ 	.short	0x010a
        /*131a*/ 	.byte	0x3f
	.zero		1


	//   ....[100]....
        /*131c*/ 	.word	0x000280d0
        /*1320*/ 	.word	0x00000007
        /*1324*/ 	.word	0x00000000
        /*1328*/ 	.short	0x010a
        /*132a*/ 	.byte	0x3f
	.zero		1


	//   ....[101]....
        /*132c*/ 	.word	0x00028120
        /*1330*/ 	.word	0x00000004
        /*1334*/ 	.word	0x00000000
        /*1338*/ 	.short	0x010a
        /*133a*/ 	.byte	0x3f
	.zero		1


	//----- nvinfo : EIATTR_NUM_MBARRIERS
	.align		4
.L_365:
        /*133c*/ 	.byte	0x03, 0x38
        /*133e*/ 	.short	0x0016


	//----- nvinfo : EIATTR_EXIT_INSTR_OFFSETS
	.align		4
        /*1340*/ 	.byte	0x04, 0x1c
        /*1342*/ 	.short	(.L_367 - .L_366)


	//   ....[0]....
.L_366:
        /*1344*/ 	.word	0x00025700


	//----- nvinfo : EIATTR_MAX_THREADS
	.align		4
.L_367:
        /*1348*/ 	.byte	0x04, 0x05
        /*134a*/ 	.short	(.L_369 - .L_368)
.L_368:
        /*134c*/ 	.word	0x00000180
        /*1350*/ 	.word	0x00000001
        /*1354*/ 	.word	0x00000001


	//----- nvinfo : EIATTR_CRS_STACK_SIZE
	.align		4
.L_369:
        /*1358*/ 	.byte	0x04, 0x1e
        /*135a*/ 	.short	(.L_371 - .L_370)
.L_370:
        /*135c*/ 	.word	0x00000000


	//----- nvinfo : EIATTR_CBANK_PARAM_SIZE
	.align		4
.L_371:
        /*1360*/ 	.byte	0x03, 0x19
        /*1362*/ 	.short	0x0af0


	//----- nvinfo : EIATTR_PARAM_CBANK
	.align		4
        /*1364*/ 	.byte	0x04, 0x0a
        /*1366*/ 	.short	(.L_373 - .L_372)
	.align		4
.L_372:
        /*1368*/ 	.word	index@(.nv.constant0._ZN7cutlass13device_kernelIN5flash11enable_sm90INS1_16FlashAttnFwdSm90INS1_25CollectiveMainloopFwdSm90ILi2EN4cute5tupleIJNS5_1CILi1EEES8_S8_EEENS6_IJNS7_ILi128EEESA_NS7_ILi192EEEEEELi128ENS_6half_tEfNS_4arch4Sm90ELb1ELb0ELb1ELb1ELb0ELb1ELb0ELb1ELb1ELb1ELb0ELb0EEENS1_21CollectiveEpilogueFwdINS6_IJSA_SA_SA_EEES9_SD_SF_Li256ELb1ELb1ELb0ELb0EEENS1_36VarlenDynamicPersistentTileSchedulerILi128ELi128ELi256ELi128ELb0ELb1ELb1ELb1ELb1ELb1EEEEEEEEEvNT_6ParamsE)
        /*136c*/ 	.short	0x0210
        /*136e*/ 	.short	0x0af0


	//----- nvinfo : EIATTR_SW_WAR
	.align		4
.L_373:
        /*1370*/ 	.byte	0x04, 0x36
        /*1372*/ 	.short	(.L_375 - .L_374)
.L_374:
        /*1374*/ 	.word	0x00000008
.L_375:


//--------------------- .nv.callgraph             --------------------------
	.section	.nv.callgraph,"",@"SHT_CUDA_CALLGRAPH"
	.align	4
	.sectionentsize	8
	.align		4
        /*0000*/ 	.word	0x00000000
	.align		4
        /*0004*/ 	.word	0xffffffff
	.align		4
        /*0008*/ 	.word	index@(_ZN7cutlass13device_kernelIN5flash11enable_sm90INS1_16FlashAttnFwdSm90INS1_25CollectiveMainloopFwdSm90ILi2EN4cute5tupleIJNS5_1CILi1EEES8_S8_EEENS6_IJNS7_ILi128EEESA_NS7_ILi192EEEEEELi128ENS_6half_tEfNS_4arch4Sm90ELb0ELb0ELb1ELb0ELb0ELb0ELb0ELb1ELb1ELb1ELb0ELb0EEENS1_21CollectiveEpilogueFwdINS6_IJSA_SA_SA_EEES9_SD_SF_Li256ELb0ELb1ELb0ELb0EEENS1_29StaticPersistentTileSchedulerILb0EEEEEEEEEvNT_6ParamsE)
	.align		4
        /*000c*/ 	.word	index@(__assertfail)
	.align		4
        /*0010*/ 	.word	index@(_ZN7cutlass13device_kernelIN5flash11enable_sm90INS1_16FlashAttnFwdSm90INS1_25CollectiveMainloopFwdSm90ILi2EN4cute5tupleIJNS5_1CILi2EEENS7_ILi1EEES9_EEENS6_IJNS7_ILi128EEESB_NS7_ILi192EEEEEELi128ENS_6half_tEfNS_4arch4Sm90ELb0ELb0ELb1ELb0ELb0ELb0ELb0ELb1ELb1ELb1ELb0ELb0EEENS1_21CollectiveEpilogueFwdINS6_IJSB_SB_SB_EEESA_SE_SG_Li256ELb0ELb1ELb0ELb0EEENS1_29StaticPersistentTileSchedulerILb0EEEEEEEEEvNT_6ParamsE)
	.align		4
        /*0014*/ 	.word	index@(__assertfail)
	.align		4
        /*0018*/ 	.word	index@(_ZN7cutlass13device_kernelIN5flash11enable_sm90INS1_16FlashAttnFwdSm90INS1_25CollectiveMainloopFwdSm90ILi2EN4cute5tupleIJNS5_1CILi1EEES8_S8_EEENS6_IJNS7_ILi128EEESA_NS7_ILi192EEEEEELi128ENS_6half_tEfNS_4arch4Sm90ELb0ELb0ELb1ELb1ELb0ELb0ELb0ELb1ELb1ELb1ELb0ELb0EEENS1_21CollectiveEpilogueFwdINS6_IJSA_SA_SA_EEES9_SD_SF_Li256ELb1ELb1ELb0ELb0EEENS1_36VarlenDynamicPersistentTileSchedulerILi128ELi128ELi256ELi128ELb0ELb1ELb1ELb0ELb1ELb1EEEEEEEEEvNT_6ParamsE)
	.align		4
        /*001c*/ 	.word	index@(__assertfail)
	.align		4
        /*0020*/ 	.word	index@(_ZN7cutlass13device_kernelIN5flash11enable_sm90INS1_16FlashAttnFwdSm90INS1_25CollectiveMainloopFwdSm90ILi2EN4cute5tupleIJNS5_1CILi1EEES8_S8_EEENS6_IJNS7_ILi128EEESA_NS7_ILi192EEEEEELi128ENS_6half_tEfNS_4arch4Sm90ELb0ELb0ELb1ELb1ELb0ELb1ELb0ELb1ELb1ELb1ELb0ELb0EEENS1_21CollectiveEpilogueFwdINS6_IJSA_SA_SA_EEES9_SD_SF_Li256ELb1ELb1ELb0ELb0EEENS1_36VarlenDynamicPersistentTileSchedulerILi128ELi128ELi256ELi128ELb0ELb1ELb1ELb0ELb1ELb1EEEEEEEEEvNT_6ParamsE)
	.align		4
        /*0024*/ 	.word	index@(__assertfail)
	.align		4
        /*0028*/ 	.word	index@(_ZN7cutlass13device_kernelIN5flash11enable_sm90INS1_16FlashAttnFwdSm90INS1_25CollectiveMainloopFwdSm90ILi2EN4cute5tupleIJNS5_1CILi1EEES8_S8_EEENS6_IJNS7_ILi128EEENS7_ILi96EEENS7_ILi192EEEEEELi128ENS_6half_tEfNS_4arch4Sm90ELb0ELb1ELb1ELb0ELb0ELb0ELb0ELb1ELb1ELb1ELb0ELb0EEENS1_21CollectiveEpilogueFwdINS6_IJSA_SA_SB_EEES9_SE_SG_Li256ELb0ELb1ELb0ELb0EEENS1_30DynamicPersistentTileSchedulerILi256ELi128ELb0ELb1ELb1EEEEEEEEEvNT_6ParamsE)
	.align		4
        /*002c*/ 	.word	index@(__assertfail)
	.align		4
        /*0030*/ 	.word	index@(_ZN7cutlass13device_kernelIN5flash11enable_sm90INS1_16FlashAttnFwdSm90INS1_25CollectiveMainloopFwdSm90ILi2EN4cute5tupleIJNS5_1CILi1EEES8_S8_EEENS6_IJNS7_ILi128EEENS7_ILi96EEENS7_ILi192EEEEEELi128ENS_6half_tEfNS_4arch4Sm90ELb0ELb1ELb1ELb1ELb0ELb0ELb0ELb1ELb1ELb1ELb0ELb0EEENS1_21CollectiveEpilogueFwdINS6_IJSA_SA_SB_EEES9_SE_SG_Li256ELb1ELb1ELb0ELb0EEENS1_36VarlenDynamicPersistentTileSchedulerILi128ELi96ELi256ELi128ELb0ELb1ELb1ELb1ELb0ELb1EEEEEEEEEvNT_6ParamsE)
	.align		4
        /*0034*/ 	.word	index@(__assertfail)
	.align		4
        /*0038*/ 	.word	index@(_ZN7cutlass13device_kernelIN5flash11enable_sm90INS1_16FlashAttnFwdSm90INS1_25CollectiveMainloopFwdSm90ILi2EN4cute5tupleIJNS5_1CILi1EEES8_S8_EEENS6_IJNS7_ILi128EEENS7_ILi96EEENS7_ILi192EEEEEELi128ENS_6half_tEfNS_4arch4Sm90ELb0ELb1ELb1ELb1ELb0ELb1ELb0ELb1ELb1ELb1ELb0ELb0EEENS1_21CollectiveEpilogueFwdINS6_IJSA_SA_SB_EEES9_SE_SG_Li256ELb1ELb1ELb0ELb0EEENS1_36VarlenDynamicPersistentTileSchedulerILi128ELi96ELi256ELi128ELb0ELb1ELb1ELb1ELb0ELb1EEEEEEEEEvNT_6ParamsE)
	.align		4
        /*003c*/ 	.word	index@(__assertfail)
	.align		4
        /*0040*/ 	.word	index@(_ZN7cutlass13device_kernelIN5flash11enable_sm90INS1_16FlashAttnFwdSm90INS1_25CollectiveMainloopFwdSm90ILi2EN4cute5tupleIJNS5_1CILi1EEES8_S8_EEENS6_IJNS7_ILi128EEESA_NS7_ILi192EEEEEELi128ENS_6half_tEfNS_4arch4Sm90ELb1ELb0ELb1ELb0ELb0ELb0ELb0ELb1ELb1ELb1ELb0ELb0EEENS1_21CollectiveEpilogueFwdINS6_IJSA_SA_SA_EEES9_SD_SF_Li256ELb0ELb1ELb0ELb0EEENS1_30DynamicPersistentTileSchedulerILi256ELi128ELb0ELb1ELb1EEEEEEEEEvNT_6ParamsE)
	.align		4
        /*0044*/ 	.word	index@(__assertfail)
	.align		4
        /*0048*/ 	.word	index@(_ZN7cutlass13device_kernelIN5flash11enable_sm90INS1_16FlashAttnFwdSm90INS1_25CollectiveMainloopFwdSm90ILi2EN4cute5tupleIJNS5_1CILi1EEES8_S8_EEENS6_IJNS7_ILi128EEESA_NS7_ILi192EEEEEELi128ENS_6half_tEfNS_4arch4Sm90ELb1ELb0ELb1ELb1ELb0ELb0ELb0ELb1ELb1ELb1ELb0ELb0EEENS1_21CollectiveEpilogueFwdINS6_IJSA_SA_SA_EEES9_SD_SF_Li256ELb1ELb1ELb0ELb0EEENS1_36VarlenDynamicPersistentTileSchedulerILi128ELi128ELi256ELi128ELb0ELb1ELb1ELb1ELb1ELb1EEEEEEEEEvNT_6ParamsE)
	.align		4
        /*004c*/ 	.word	index@(__assertfail)
	.align		4
        /*0050*/ 	.word	index@(_ZN7cutlass13device_kernelIN5flash11enable_sm90INS1_16FlashAttnFwdSm90INS1_25CollectiveMainloopFwdSm90ILi2EN4cute5tupleIJNS5_1CILi1EEES8_S8_EEENS6_IJNS7_ILi128EEESA_NS7_ILi192EEEEEELi128ENS_6half_tEfNS_4arch4Sm90ELb1ELb0ELb1ELb1ELb0ELb1ELb0ELb1ELb1ELb1ELb0ELb0EEENS1_21CollectiveEpilogueFwdINS6_IJSA_SA_SA_EEES9_SD_SF_Li256ELb1ELb1ELb0ELb0EEENS1_36VarlenDynamicPersistentTileSchedulerILi128ELi128ELi256ELi128ELb0ELb1ELb1ELb1ELb1ELb1EEEEEEEEEvNT_6ParamsE)
	.align		4
        /*0054*/ 	.word	index@(__assertfail)
	.align		4
        /*0058*/ 	.word	0x00000000
	.align		4
        /*005c*/ 	.word	0xfffffffe
	.align		4
        /*0060*/ 	.word	0x00000000
	.align		4
        /*0064*/ 	.word	0xfffffffd
	.align		4
        /*0068*/ 	.word	0x00000000
	.align		4
        /*006c*/ 	.word	0xfffffffc


//--------------------- .nv.constant4             --------------------------
	.section	.nv.constant4,"a",@progbits
	.align	8
	.align		8
.nv.constant4:
        /*0000*/ 	.dword	__assertfail
	.align		8
        /*0008*/ 	.dword	__unnamed_1
	.align		8
        /*0010*/ 	.dword	__unnamed_2
	.align		8
        /*0018*/ 	.dword	__unnamed_3
	.align		8
        /*0020*/ 	.dword	__unnamed_4
	.align		8
        /*0028*/ 	.dword	__unnamed_5
	.align		8
        /*0030*/ 	.dword	__unnamed_6
	.align		8
        /*0038*/ 	.dword	__unnamed_7
	.align		8
        /*0040*/ 	.dword	__unnamed_8
	.align		8
        /*0048*/ 	.dword	__unnamed_9
	.align		8
        /*0050*/ 	.dword	__unnamed_10
	.align		8
        /*0058*/ 	.dword	__unnamed_11
	.align		8
        /*0060*/ 	.dword	_ZN86_INTERNAL_5a87fb58_50_flash_fwd_hdim192_128_fp16_softcap_packgqa_sm90_cu_59c7631c_29194cuda3std3__45__cpo5beginE
	.align		8
        /*0068*/ 	.dword	_ZN86_INTERNAL_5a87fb58_50_flash_fwd_hdim192_128_fp16_softcap_packgqa_sm90_cu_59c7631c_29194cuda3std3__45__cpo3endE
	.align		8
        /*0070*/ 	.dword	_ZN86_INTERNAL_5a87fb58_50_flash_fwd_hdim192_128_fp16_softcap_packgqa_sm90_cu_59c7631c_29194cuda3std3__45__cpo6cbeginE
	.align		8
        /*0078*/ 	.dword	_ZN86_INTERNAL_5a87fb58_50_flash_fwd_hdim192_128_fp16_softcap_packgqa_sm90_cu_59c7631c_29194cuda3std3__45__cpo4cendE
	.align		8
        /*0080*/ 	.dword	_ZN86_INTERNAL_5a87fb58_50_flash_fwd_hdim192_128_fp16_softcap_packgqa_sm90_cu_59c7631c_29194cuda3std3__488_GLOBAL__N__5a87fb58_50_flash_fwd_hdim192_128_fp16_softcap_packgqa_sm90_cu_59c7631c_29196ignoreE
	.align		8
        /*0088*/ 	.dword	_ZN86_INTERNAL_5a87fb58_50_flash_fwd_hdim192_128_fp16_softcap_packgqa_sm90_cu_59c7631c_29194cuda3std3__419piecewise_constructE
	.align		8
        /*0090*/ 	.dword	_ZN86_INTERNAL_5a87fb58_50_flash_fwd_hdim192_128_fp16_softcap_packgqa_sm90_cu_59c7631c_29194cuda3std3__48in_placeE
	.align		8
        /*0098*/ 	.dword	_ZN86_INTERNAL_5a87fb58_50_flash_fwd_hdim192_128_fp16_softcap_packgqa_sm90_cu_59c7631c_29194cuda3std6ranges3__45__cpo4swapE
	.align		8
        /*00a0*/ 	.dword	_ZN86_INTERNAL_5a87fb58_50_flash_fwd_hdim192_128_fp16_softcap_packgqa_sm90_cu_59c7631c_29194cuda3std6ranges3__45__cpo9iter_moveE
	.align		8
        /*00a8*/ 	.dword	_ZN86_INTERNAL_5a87fb58_50_flash_fwd_hdim192_128_fp16_softcap_packgqa_sm90_cu_59c7631c_29194cute7productE
	.align		8
        /*00b0*/ 	.dword	_ZN86_INTERNAL_5a87fb58_50_flash_fwd_hdim192_128_fp16_softcap_packgqa_sm90_cu_59c7631c_29194cute1_E
	.align		8
        /*00b8*/ 	.dword	$str$23
	.align		8
        /*00c0*/ 	.dword	$str$24


//--------------------- .text._ZN7cutlass13device_kernelIN5flash11enable_sm90INS1_16FlashAttnFwdSm90INS1_25CollectiveMainloopFwdSm90ILi2EN4cute5tupleIJNS5_1CILi1EEES8_S8_EEENS6_IJNS7_ILi128EEESA_NS7_ILi192EEEEEELi128ENS_6half_tEfNS_4arch4Sm90ELb0ELb0ELb1ELb0ELb0ELb0ELb0ELb1ELb1ELb1ELb0ELb0EEENS1_21CollectiveEpilogueFwdINS6_IJSA_SA_SA_EEES9_SD_SF_Li256ELb0ELb1ELb0ELb0EEENS1_29StaticPersistentTileSchedulerILb0EEEEEEEEEvNT_6ParamsE --------------------------
	.section	.text._ZN7cutlass13device_kernelIN5flash11enable_sm90INS1_16FlashAttnFwdSm90INS1_25CollectiveMainloopFwdSm90ILi2EN4cute5tupleIJNS5_1CILi1EEES8_S8_EEENS6_IJNS7_ILi128EEESA_NS7_ILi192EEEEEELi128ENS_6half_tEfNS_4arch4Sm90ELb0ELb0ELb1ELb0ELb0ELb0ELb0ELb1ELb1ELb1ELb0ELb0EEENS1_21CollectiveEpilogueFwdINS6_IJSA_SA_SA_EEES9_SD_SF_Li256ELb0ELb1ELb0ELb0EEENS1_29StaticPersistentTileSchedulerILb0EEEEEEEEEvNT_6ParamsE,"ax",@progbits
	.align	128
.text._ZN7cutlass13device_kernelIN5flash11enable_sm90INS1_16FlashAttnFwdSm90INS1_25CollectiveMainloopFwdSm90ILi2EN4cute5tupleIJNS5_1CILi1EEES8_S8_EEENS6_IJNS7_ILi128EEESA_NS7_ILi192EEEEEELi128ENS_6half_tEfNS_4arch4Sm90ELb0ELb0ELb1ELb0ELb0ELb0ELb0ELb1ELb1ELb1ELb0ELb0EEENS1_21CollectiveEpilogueFwdINS6_IJSA_SA_SA_EEES9_SD_SF_Li256ELb0ELb1ELb0ELb0EEENS1_29StaticPersistentTileSchedulerILb0EEEEEEEEEvNT_6ParamsE:
        .type           _ZN7cutlass13device_kernelIN5flash11enable_sm90INS1_16FlashAttnFwdSm90INS1_25CollectiveMainloopFwdSm90ILi2EN4cute5tupleIJNS5_1CILi1EEES8_S8_EEENS6_IJNS7_ILi128EEESA_NS7_ILi192EEEEEELi128ENS_6half_tEfNS_4arch4Sm90ELb0ELb0ELb1ELb0ELb0ELb0ELb0ELb1ELb1ELb1ELb0ELb0EEENS1_21CollectiveEpilogueFwdINS6_IJSA_SA_SA_EEES9_SD_SF_Li256ELb0ELb1ELb0ELb0EEENS1_29StaticPersistentTileSchedulerILb0EEEEEEEEEvNT_6ParamsE,@function
        .size           _ZN7cutlass13device_kernelIN5flash11enable_sm90INS1_16FlashAttnFwdSm90INS1_25CollectiveMainloopFwdSm90ILi2EN4cute5tupleIJNS5_1CILi1EEES8_S8_EEENS6_IJNS7_ILi128EEESA_NS7_ILi192EEEEEELi128ENS_6half_tEfNS_4arch4Sm90ELb0ELb0ELb1ELb0ELb0ELb0ELb0ELb1ELb1ELb1ELb0ELb0EEENS1_21CollectiveEpilogueFwdINS6_IJSA_SA_SA_EEES9_SD_SF_Li256ELb0ELb1ELb0ELb0EEENS1_29StaticPersistentTileSchedulerILb0EEEEEEEEEvNT_6ParamsE,(.L_x_3193 - _ZN7cutlass13device_kernelIN5flash11enable_sm90INS1_16FlashAttnFwdSm90INS1_25CollectiveMainloopFwdSm90ILi2EN4cute5tupleIJNS5_1CILi1EEES8_S8_EEENS6_IJNS7_ILi128EEESA_NS7_ILi192EEEEEELi128ENS_6half_tEfNS_4arch4Sm90ELb0ELb0ELb1ELb0ELb0ELb0ELb0ELb1ELb1ELb1ELb0ELb0EEENS1_21CollectiveEpilogueFwdINS6_IJSA_SA_SA_EEES9_SD_SF_Li256ELb0ELb1ELb0ELb0EEENS1_29StaticPersistentTileSchedulerILb0EEEEEEEEEvNT_6ParamsE)
        .other          _ZN7cutlass13device_kernelIN5flash11enable_sm90INS1_16FlashAttnFwdSm90INS1_25CollectiveMainloopFwdSm90ILi2EN4cute5tupleIJNS5_1CILi1EEES8_S8_EEENS6_IJNS7_ILi128EEESA_NS7_ILi192EEEEEELi128ENS_6half_tEfNS_4arch4Sm90ELb0ELb0ELb1ELb0ELb0ELb0ELb0ELb1ELb1ELb1ELb0ELb0EEENS1_21CollectiveEpilogueFwdINS6_IJSA_SA_SA_EEES9_SD_SF_Li256ELb0ELb1ELb0ELb0EEENS1_29StaticPersistentTileSchedulerILb0EEEEEEEEEvNT_6ParamsE,@"STO_CUDA_ENTRY STV_DEFAULT"
_ZN7cutlass13device_kernelIN5flash11enable_sm90INS1_16FlashAttnFwdSm90INS1_25CollectiveMainloopFwdSm90ILi2EN4cute5tupleIJNS5_1CILi1EEES8_S8_EEENS6_IJNS7_ILi128EEESA_NS7_ILi192EEEEEELi128ENS_6half_tEfNS_4arch4Sm90ELb0ELb0ELb1ELb0ELb0ELb0ELb0ELb1ELb1ELb1ELb0ELb0EEENS1_21CollectiveEpilogueFwdINS6_IJSA_SA_SA_EEES9_SD_SF_Li256ELb0ELb1ELb0ELb0EEENS1_29StaticPersistentTileSchedulerILb0EEEEEEEEEvNT_6ParamsE:
[----:B------:R-:W0:Y:S02]  /*0000*/  LDC R1, c[0x0][0x28] ;  /* 0x00000a00ff017b82 */ /* 0x000e240000000800 */
[----:B0-----:R-:W-:Y:S01]  /*0010*/  VIADD R1, R1, 0xffffffc8 ;  /* 0xffffffc801017836 */ /* 0x001fe20000000000 */
[----:B------:R-:W0:Y:S01]  /*0020*/  S2R R0, SR_TID.X ;  /* 0x0000000000007919 */ /* 0x000e220000002100 */
[----:B------:R-:W-:Y:S01]  /*0030*/  ELECT P0, URZ, PT ;  /* 0x00000000003f782f */ /* 0x000fe20003800000 */
[----:B------:R-:W-:Y:S01]  /*0040*/  BSSY B0, `(.L_x_0) ;  /* 0x000000d000007945 */ /* 0x000fe20003800000 */
[----:B0-----:R-:W-:-:S05]  /*0050*/  SHF.R.U32.HI R2, RZ, 0x5, R0 ;  /* 0x00000005ff027819 */ /* 0x001fca0000011600 */
[----:B------:R-:W0:Y:S02]  /*0060*/  SHFL.IDX PT, R3, R2, RZ, 0x1f ;  /* 0x00001fff02037589 */ /* 0x000e2400000e0000 */
[----:B0-----:R-:W-:-:S13]  /*0070*/  ISETP.EQ.AND P0, PT, R3, RZ, P0 ;  /* 0x000000ff0300720c */ /* 0x001fda0000702270 */
[----:B------:R-:W-:Y:S05]  /*0080*/  @!P0 BRA `(.L_x_1) ;  /* 0x0000000000208947 */ /* 0x000fea0003800000 */
[----:B------:R-:W-:Y:S02]  /*0090*/  ULDC.64 UR4, c[0x0][0x198] ;  /* 0x0000660000047ab9 */ /* 0x000fe40000000a00 */
[----:B------:R-:W-:Y:S02]  /*00a0*/  UIADD3 UR6, UP0, UR4, 0x370, URZ ;  /* 0x0000037004067890 */ /* 0x000fe4000ff1e03f */
[----:B------:R-:W-:Y:S02]  /*00b0*/  UIADD3 UR4, UP1, UR4, 0x470, URZ ;  /* 0x0000047004047890 */ /* 0x000fe4000ff3e03f */
[----:B------:R-:W-:Y:S02]  /*00c0*/  UIADD3.X UR7, URZ, UR5, URZ, UP0, !UPT ;  /* 0x000000053f077290 */ /* 0x000fe400087fe43f */
[----:B------:R-:W-:-:S07]  /*00d0*/  UIADD3.X UR5, URZ, UR5, URZ, UP1, !UPT ;  /* 0x000000053f057290 */ /* 0x000fce0008ffe43f */
[----:B------:R0:W-:Y:S02]  /*00e0*/  UTMACCTL.PF [UR6] ;  /* 0x00000000060079b9 */ /* 0x0001e40008040000 */
[----:B------:R0:W-:Y:S02]  /*00f0*/  UTMACCTL.PF [UR4] ;  /* 0x00000000040079b9 */ /* 0x0001e40008040000 */
[----:B0-----:R-:W-:Y:S01]  /*0100*/  NOP ;  /* 0x0000000000007918 */ /* 0x001fe20000000000 */
.L_x_1:
[----:B------:R-:W-:Y:S05]  /*0110*/  BSYNC B0 ;  /* 0x0000000000007941 */ /* 0x000fea0003800000 */
.L_x_0:
[----:B------:R-:W-:Y:S01]  /*0120*/  VOTEU.ANY UP0, P0 ;  /* 0x00000000003f7886 */ /* 0x000fe20000000100 */
[----:B------:R-:W0:Y:S01]  /*0130*/  SHFL.IDX PT, R3, R2, RZ, 0x1f ;  /* 0x00001fff02037589 */ /* 0x000e2200000e0000 */
[----:B------:R-:W-:Y:S01]  /*0140*/  UMOV UR4, 0x80 ;  /* 0x0000008000047882 */ /* 0x000fe20000000000 */
[----:B------:R-:W-:Y:S01]  /*0150*/  UMOV UR7, 0x100 ;  /* 0x0000010000077882 */ /* 0x000fe20000000000 */
[----:B------:R-:W-:Y:S01]  /*0160*/  VOTEU.ANY UP1, P0 ;  /* 0x00000000003f7886 */ /* 0x000fe20000020100 */
[----:B------:R-:W1:Y:S01]  /*0170*/  @UP0 S2UR UR8, SR_CgaCtaId ;  /* 0x00000000000809c3 */ /* 0x000e620000008800 */
[----:B------:R-:W-:Y:S01]  /*0180*/  @UP0 UMOV UR6, 0x400 ;  /* 0x0000040000060882 */ /* 0x000fe20000000000 */
[----:B------:R-:W-:-:S04]  /*0190*/  @UP0 UIADD3 UR4, -UR4, 0x100000, URZ ;  /* 0x0010000004040890 */ /* 0x000fc8000fffe13f */
[----:B------:R-:W-:Y:S02]  /*01a0*/  @UP0 USHF.L.U32 UR5, UR4, 0xb, URZ ;  /* 0x0000000b04050899 */ /* 0x000fe4000800063f */
[----:B------:R-:W-:Y:S01]  /*01b0*/  @UP0 USHF.L.U32 UR4, UR4, 0x1, URZ ;  /* 0x0000000104040899 */ /* 0x000fe2000800063f */
[----:B0-----:R-:W-:Y:S02]  /*01c0*/  ISETP.NE.AND P1, PT, R3, RZ, PT ;  /* 0x000000ff0300720c */ /* 0x001fe40003f25270 */
[----:B------:R-:W-:Y:S01]  /*01d0*/  SHF.R.U32.HI R3, RZ, 0x7, R0 ;  /* 0x00000007ff037819 */ /* 0x000fe20000011600 */
[----:B-1----:R-:W-:Y:S02]  /*01e0*/  @UP0 ULEA UR8, UR8, UR6, 0x18 ;  /* 0x0000000608080291 */ /* 0x002fe4000f8ec03f */
[----:B------:R-:W-:-:S04]  /*01f0*/  @UP0 UIADD3 UR6, -UR7, 0x100000, URZ ;  /* 0x0010000007060890 */ /* 0x000fc8000fffe13f */
[----:B------:R-:W-:Y:S02]  /*0200*/  @UP0 USHF.L.U32 UR7, UR6, 0xb, URZ ;  /* 0x0000000b06070899 */ /* 0x000fe4000800063f */
[----:B------:R-:W-:Y:S01]  /*0210*/  @UP0 USHF.L.U32 UR6, UR6, 0x1, URZ ;  /* 0x0000000106060899 */ /* 0x000fe2000800063f */
[----:B------:R-:W-:Y:S01]  /*0220*/  VOTEU.ANY UP0, P0 ;  /* 0x00000000003f7886 */ /* 0x000fe20000000100 */
[----:B------:R-:W0:Y:S04]  /*0230*/  SHFL.IDX PT, R3, R3, RZ, 0x1f ;  /* 0x00001fff03037589 */ /* 0x000e2800000e0000 */
[----:B------:R-:W1:Y:S02]  /*0240*/  FENCE.VIEW.ASYNC.S ;  /* 0x00000000000073c6 */ /* 0x000e640000000000 */
[----:B-1----:R1:W2:Y:S04]  /*0250*/  @UP0 SYNCS.EXCH.64 URZ, [UR8+0x34800], UR4 ;  /* 0x03480004083f05b2 */ /* 0x0022a80008000100 */
[----:B------:R1:W3:Y:S01]  /*0260*/  @UP1 SYNCS.EXCH.64 URZ, [UR8+0x34820], UR6 ;  /* 0x03482006083f15b2 */ /* 0x0002e20008000100 */
[----:B------:R-:W-:Y:S05]  /*0270*/  @P1 BRA `(.L_x_2) ;  /* 0x0000000000481947 */ /* 0x000fea0003800000 */
[----:B-1----:R-:W1:Y:S01]  /*0280*/  S2UR UR5, SR_CgaCtaId ;  /* 0x00000000000579c3 */ /* 0x002e620000008800 */
[----:B------:R-:W-:Y:S01]  /*0290*/  UMOV UR4, 0x400 ;  /* 0x0000040000047882 */ /* 0x000fe20000000000 */
[----:B------:R-:W-:Y:S01]  /*02a0*/  UMOV UR6, 0x1 ;  /* 0x0000000100067882 */ /* 0x000fe20000000000 */
[----:B------:R-:W-:Y:S01]  /*02b0*/  UMOV UR7, 0x2 ;  /* 0x0000000200077882 */ /* 0x000fe20000000000 */
[----:B------:R-:W-:Y:S01]  /*02c0*/  ELECT P0, URZ, PT ;  /* 0x00000000003f782f */ /* 0x000fe20003800000 */
[----:B-1----:R-:W-:Y:S02]  /*02d0*/  ULEA UR8, UR5, UR4, 0x18 ;  /* 0x0000000405087291 */ /* 0x002fe4000f8ec03f */
[----:B------:R-:W-:-:S04]  /*02e0*/  UIADD3 UR4, -UR6, 0x100000, URZ ;  /* 0x0010000006047890 */ /* 0x000fc8000fffe13f */
[----:B------:R-:W-:Y:S02]  /*02f0*/  USHF.L.U32 UR5, UR4, 0xb, URZ ;  /* 0x0000000b04057899 */ /* 0x000fe4000800063f */
[----:B------:R-:W-:Y:S02]  /*0300*/  USHF.L.U32 UR4, UR4, 0x1, URZ ;  /* 0x0000000104047899 */ /* 0x000fe4000800063f */
[----:B------:R-:W-:-:S04]  /*0310*/  UIADD3 UR6, -UR7, 0x100000, URZ ;  /* 0x0010000007067890 */ /* 0x000fc8000fffe13f */
[----:B------:R-:W-:Y:S02]  /*0320*/  USHF.L.U32 UR7, UR6, 0xb, URZ ;  /* 0x0000000b06077899 */ /* 0x000fe4000800063f */
[----:B------:R-:W-:Y:S01]  /*0330*/  USHF.L.U32 UR6, UR6, 0x1, URZ ;  /* 0x0000000106067899 */ /* 0x000fe2000800063f */
[----:B------:R-:W1:Y:S03]  /*0340*/  FENCE.VIEW.ASYNC.S ;  /* 0x00000000000073c6 */ /* 0x000e660000000000 */
[----:B-1----:R4:W1:Y:S08]  /*0350*/  SYNCS.EXCH.64 URZ, [UR8+0x34830], UR4 ;  /* 0x03483004083f75b2 */ /* 0x0028700008000100 */
[----:B------:R4:W0:Y:S01]  /*0360*/  SYNCS.EXCH.64 URZ, [UR8+0x34840], UR6 ;  /* 0x03484006083f75b2 */ /* 0x0008220008000100 */
[----:B------:R4:W0:Y:S01]  /*0370*/  SYNCS.EXCH.64 URZ, [UR8+0x34838], UR4 ;  /* 0x03483804083f75b2 */ /* 0x0008220008000100 */
[----:B------:R4:W0:Y:S02]  /*0380*/  SYNCS.EXCH.64 URZ, [UR8+0x34848], UR6 ;  /* 0x03484806083f75b2 */ /* 0x0008240008000100 */
[----:B----4-:R-:W-:Y:S01]  /*0390*/  NOP ;  /* 0x0000000000007918 */ /* 0x010fe20000000000 */
.L_x_2:
[----:B------:R-:W4:Y:S01]  /*03a0*/  SHFL.IDX PT, R4, R2, RZ, 0x1f ;  /* 0x00001fff02047589 */ /* 0x000f2200000e0000 */
[----:B------:R-:W-:Y:S01]  /*03b0*/  NOP ;  /* 0x0000000000007918 */ /* 0x000fe20000000000 */
[----:B----4-:R-:W-:-:S13]  /*03c0*/  ISETP.NE.AND P0, PT, R4, RZ, PT ;  /* 0x000000ff0400720c */ /* 0x010fda0003f05270 */
        /* <DEDUP_REMOVED lines=19> */
.L_x_3:
[----:B------:R-:W4:Y:S01]  /*0500*/  SHFL.IDX PT, R4, R2, RZ, 0x1f ;  /* 0x00001fff02047589 */ /* 0x000f2200000e0000 */
[----:B------:R-:W-:Y:S01]  /*0510*/  NOP ;  /* 0x0000000000007918 */ /* 0x000fe20000000000 */
[----:B----4-:R-:W-:-:S13]  /*0520*/  ISETP.NE.AND P0, PT, R4, RZ, PT ;  /* 0x000000ff0400720c */ /* 0x010fda0003f05270 */
[----:B------:R-:W-:Y:S05]  /*0530*/  @P0 BRA `(.L_x_4) ;  /* 0x0000000000380947 */ /* 0x000fea0003800000 */
[----:B-1----:R-:W1:Y:S01]  /*0540*/  S2UR UR5, SR_CgaCtaId ;  /* 0x00000000000579c3 */ /* 0x002e620000008800 */
[----:B------:R-:W-:Y:S01]  /*0550*/  UMOV UR4, 0x400 ;  /* 0x0000040000047882 */ /* 0x000fe20000000000 */
[----:B------:R-:W-:Y:S01]  /*0560*/  UMOV UR7, 0x1 ;  /* 0x0000000100077882 */ /* 0x000fe20000000000 */
[----:B------:R-:W-:Y:S01]  /*0570*/  ELECT P0, URZ, PT ;  /* 0x00000000003f782f */ /* 0x000fe20003800000 */
[----:B-1----:R-:W-:Y:S02]  /*0580*/  ULEA UR6, UR5, UR4, 0x18 ;  /* 0x0000000405067291 */ /* 0x002fe4000f8ec03f */
[----:B------:R-:W-:-:S04]  /*0590*/  UIADD3 UR4, -UR7, 0x100000, URZ ;  /* 0x0010000007047890 */ /* 0x000fc8000fffe13f */
[----:B------:R-:W-:Y:S02]  /*05a0*/  USHF.L.U32 UR5, UR4, 0xb, URZ ;  /* 0x0000000b04057899 */ /* 0x000fe4000800063f */
[----:B------:R-:W-:Y:S01]  /*05b0*/  USHF.L.U32 UR4, UR4, 0x1, URZ ;  /* 0x0000000104047899 */ /* 0x000fe2000800063f */
[----:B------:R-:W1:Y:S11]  /*05c0*/  FENCE.VIEW.ASYNC.S ;  /* 0x00000000000073c6 */ /* 0x000e760000000000 */
[----:B-1----:R4:W1:Y:S01]  /*05d0*/  SYNCS.EXCH.64 URZ, [UR6+0x34870], UR4 ;  /* 0x03487004063f75b2 */ /* 0x0028620008000100 */
[----:B------:R4:W0:Y:S01]  /*05e0*/  SYNCS.EXCH.64 URZ, [UR6+0x34880], UR4 ;  /* 0x03488004063f75b2 */ /* 0x0008220008000100 */
[----:B------:R4:W0:Y:S01]  /*05f0*/  SYNCS.EXCH.64 URZ, [UR6+0x34878], UR4 ;  /* 0x03487804063f75b2 */ /* 0x0008220008000100 */
[----:B------:R4:W0:Y:S02]  /*0600*/  SYNCS.EXCH.64 URZ, [UR6+0x34888], UR4 ;  /* 0x03488804063f75b2 */ /* 0x0008240008000100 */
[----:B----4-:R-:W-:Y:S01]  /*0610*/  NOP ;  /* 0x0000000000007918 */ /* 0x010fe20000000000 */
.L_x_4:
        /* <DEDUP_REMOVED lines=22> */
.L_x_5:
        /* <DEDUP_REMOVED lines=22> */
.L_x_6:
[----:B0-----:R-:W-:Y:S01]  /*08e0*/  ISETP.NE.AND P0, PT, R3, RZ, PT ;  /* 0x000000ff0300720c */ /* 0x001fe20003f05270 */
[----:B------:R-:W-:Y:S01]  /*08f0*/  IMAD.MOV.U32 R3, RZ, RZ, 0x1 ;  /* 0x00000001ff037424 */ /* 0x000fe200078e00ff */
[----:B------:R-:W-:Y:S01]  /*0900*/  NOP ;  /* 0x0000000000007918 */ /* 0x000fe20000000000 */
[----:B------:R-:W-:-:S03]  /*0910*/  ULDC.64 UR60, c[0x0][0x208] ;  /* 0x00008200003c7ab9 */ /* 0x000fc60000000a00 */
[----:B------:R-:W-:-:S05]  /*0920*/  SEL R3, R3, 0x2, !P0 ;  /* 0x0000000203037807 */ /* 0x000fca0004000000 */
[----:B------:R0:W-:Y:S01]  /*0930*/  STL [R1+0x34], R3 ;  /* 0x0000340301007387 */ /* 0x0001e20000100800 */
[----:B-123--:R-:W-:Y:S06]  /*0940*/  BAR.SYNC.DEFER_BLOCKING 0x0 ;  /* 0x0000000000007b1d */ /* 0x00efec0000010000 */
[----:B------:R-:W-:Y:S05]  /*0950*/  @!P0 BRA `(.L_x_7) ;  /* 0x0000008000448947 */ /* 0x000fea0003800000 */
.L_x_8:
[----:B------:R-:W-:-:S08]  /*0960*/  NOP ;  /* 0x0000000000007918 */ /* 0x000fd00000000000 */
[----:B------:R-:W1:Y:S02]  /*0970*/  USETMAXREG.TRY_ALLOC.CTAPOOL UP0, 0xf0 ;  /* 0x000000f0000079c8 */ /* 0x000e640008000600 */
[----:B-1----:R-:W-:-:S13]  /*0980*/  PLOP3.LUT P0, PT, PT, PT, UP0, 0x80, 0x0 ;  /* 0x000000000000781c */ /* 0x002fda0003f0f008 */
[----:B------:R-:W-:Y:S05]  /*0990*/  @!P0 BRA `(.L_x_8) ;  /* 0xfffffffc00f08947 */ /* 0x000fea000383ffff */
[----:B------:R-:W1:Y:S08]  /*09a0*/  S2UR UR39, SR_CTAID.X ;  /* 0x00000000002779c3 */ /* 0x000e700000002500 */
[----:B------:R-:W-:Y:S08]  /*09b0*/  BAR.ARV 0x8, 0x180 ;  /* 0x0206000000007b1d */ /* 0x000ff00000002000 */
[----:B------:R-:W1:Y:S02]  /*09c0*/  LDC R2, c[0x0][0xc34] ;  /* 0x00030d00ff027b82 */ /* 0x000e640000000800 */
[----:B-1----:R-:W-:-:S13]  /*09d0*/  ISETP.LE.AND P0, PT, R2, UR39, PT ;  /* 0x0000002702007c0c */ /* 0x002fda000bf03270 */
[----:B------:R-:W-:Y:S05]  /*09e0*/  @P0 EXIT ;  /* 0x000000000000094d */ /* 0x000fea0003800000 */
[----:B------:R-:W2:Y:S01]  /*09f0*/  LDL.LU R12, [R1+0x34] ;  /* 0x00003400010c7983 */ /* 0x000ea20000300800 */
[----:B------:R-:W-:Y:S01]  /*0a00*/  VIADD R0, R0, 0xffffff80 ;  /* 0xffffff8000007836 */ /* 0x000fe20000000000 */
[----:B------:R-:W-:Y:S01]  /*0a10*/  MOV R19, RZ ;  /* 0x000000ff00137202 */ /* 0x000fe20000000f00 */
[----:B------:R-:W-:Y:S01]  /*0a20*/  IMAD.MOV.U32 R189, RZ, RZ, -0x2 ;  /* 0xfffffffeffbd7424 */ /* 0x000fe200078e00ff */
[----:B------:R-:W-:Y:S01]  /*0a30*/  UMOV UR37, URZ ;  /* 0x0000003f00257c82 */ /* 0x000fe20008000000 */
[----:B------:R-:W-:Y:S01]  /*0a40*/  UMOV UR36, URZ ;  /* 0x0000003f00247c82 */ /* 0x000fe20008000000 */
[----:B0-----:R-:W-:-:S04]  /*0a50*/  SHF.R.S32.HI R3, RZ, 0x1f, R0 ;  /* 0x0000001fff037819 */ /* 0x001fc80000011400 */
[CC--:B------:R-:W-:Y:S02]  /*0a60*/  LEA.HI R2, R3.reuse, R0.reuse, RZ, 0x7 ;  /* 0x0000000003027211 */ /* 0x0c0fe400078f38ff */
[CC--:B------:R-:W-:Y:S02]  /*0a70*/  LEA.HI R4, R3.reuse, R0.reuse, RZ, 0x5 ;  /* 0x0000000003047211 */ /* 0x0c0fe400078f28ff */
[----:B------:R-:W-:Y:S02]  /*0a80*/  LOP3.LUT R23, R2, 0xffffff80, RZ, 0xc0, !PT ;  /* 0xffffff8002177812 */ /* 0x000fe400078ec0ff */
[CC--:B------:R-:W-:Y:S01]  /*0a90*/  LEA.HI R6, R3.reuse, R0.reuse, RZ, 0x4 ;  /* 0x0000000003067211 */ /* 0x0c0fe200078f20ff */
[----:B------:R-:W-:Y:S01]  /*0aa0*/  IMAD.SHL.U32 R4, R4, 0x20, RZ ;  /* 0x0000002004047824 */ /* 0x000fe200078e00ff */
[----:B------:R-:W-:Y:S01]  /*0ab0*/  LEA.HI R10, R3, R0, RZ, 0x2 ;  /* 0x00000000030a7211 */ /* 0x000fe200078f10ff */
[----:B------:R-:W-:Y:S01]  /*0ac0*/  IMAD.IADD R23, R0, 0x1, -R23 ;  /* 0x0000000100177824 */ /* 0x000fe200078e0a17 */
[----:B------:R-:W-:-:S02]  /*0ad0*/  LOP3.LUT R5, R6, 0x3fffff0, RZ, 0xc0, !PT ;  /* 0x03fffff006057812 */ /* 0x000fc400078ec0ff */
[----:B------:R-:W-:Y:S02]  /*0ae0*/  LOP3.LUT R8, R4, 0xfffffc00, RZ, 0xc0, !PT ;  /* 0xfffffc0004087812 */ /* 0x000fe400078ec0ff */
[----:B------:R-:W-:Y:S01]  /*0af0*/  SHF.R.S32.HI R4, RZ, 0x1f, R23 ;  /* 0x0000001fff047819 */ /* 0x000fe20000011417 */
[----:B------:R-:W-:Y:S01]  /*0b00*/  IMAD.IADD R7, R0, 0x1, -R5 ;  /* 0x0000000100077824 */ /* 0x000fe200078e0a05 */
[----:B------:R-:W-:Y:S02]  /*0b10*/  SHF.R.S32.HI R9, RZ, 0x4, R6 ;  /* 0x00000004ff097819 */ /* 0x000fe40000011406 */
[----:B------:R-:W-:Y:S02]  /*0b20*/  LEA.HI R5, R4, R23, RZ, 0x2 ;  /* 0x0000001704057211 */ /* 0x000fe400078f10ff */
[----:B------:R-:W-:Y:S02]  /*0b30*/  LEA.HI R6, R6, R9, RZ, 0x1 ;  /* 0x0000000906067211 */ /* 0x000fe400078f08ff */
[----:B------:R-:W-:-:S02]  /*0b40*/  LEA R7, R7, R8, 0x6 ;  /* 0x0000000807077211 */ /* 0x000fc400078e30ff */
[--C-:B------:R-:W-:Y:S02]  /*0b50*/  SHF.R.S32.HI R8, RZ, 0x2, R5.reuse ;  /* 0x00000002ff087819 */ /* 0x100fe40000011405 */
[----:B------:R-:W-:Y:S02]  /*0b60*/  SHF.R.S32.HI R11, RZ, 0x1f, R5 ;  /* 0x0000001fff0b7819 */ /* 0x000fe40000011405 */
[----:B------:R-:W-:Y:S02]  /*0b70*/  LEA.HI R22, R3, R0, RZ, 0x3 ;  /* 0x0000000003167211 */ /* 0x000fe400078f18ff */
[----:B------:R-:W-:Y:S02]  /*0b80*/  LOP3.LUT R6, R6, 0x1ffffffe, RZ, 0xc0, !PT ;  /* 0x1ffffffe06067812 */ /* 0x000fe400078ec0ff */
[----:B------:R-:W-:Y:S02]  /*0b90*/  LOP3.LUT R3, R10, 0xfffffffc, RZ, 0xc0, !PT ;  /* 0xfffffffc0a037812 */ /* 0x000fe400078ec0ff */
[----:B------:R-:W-:Y:S01]  /*0ba0*/  LEA.HI R11, R11, R8, RZ, 0x3 ;  /* 0x000000080b0b7211 */ /* 0x000fe200078f18ff */
[----:B------:R-:W-:Y:S01]  /*0bb0*/  IMAD.IADD R6, R9, 0x1, -R6 ;  /* 0x0000000109067824 */ /* 0x000fe200078e0a06 */
[----:B------:R-:W-:Y:S01]  /*0bc0*/  SHF.R.S32.HI R185, RZ, 0x7, R2 ;  /* 0x00000007ffb97819 */ /* 0x000fe20000011402 */
[----:B------:R-:W-:Y:S01]  /*0bd0*/  IMAD.IADD R3, R0, 0x1, -R3 ;  /* 0x0000000100037824 */ /* 0x000fe200078e0a03 */
[----:B------:R-:W-:Y:S01]  /*0be0*/  LOP3.LUT R13, R22, 0xfffffff8, RZ, 0xc0, !PT ;  /* 0xfffffff8160d7812 */ /* 0x000fe200078ec0ff */
[----:B------:R-:W-:Y:S01]  /*0bf0*/  IMAD R188, R6, 0x8, R7 ;  /* 0x0000000806bc7824 */ /* 0x000fe200078e0207 */
[----:B------:R-:W-:-:S02]  /*0c00*/  LOP3.LUT R11, R11, 0xfffffff8, RZ, 0xc0, !PT ;  /* 0xfffffff80b0b7812 */ /* 0x000fc400078ec0ff */
[----:B------:R-:W-:Y:S01]  /*0c10*/  LEA.HI R4, R4, R23, RZ, 0x5 ;  /* 0x0000001704047211 */ /* 0x000fe200078f28ff */
[----:B------:R-:W-:Y:S01]  /*0c20*/  IMAD.IADD R18, R0, 0x1, -R13 ;  /* 0x0000000100127824 */ /* 0x000fe200078e0a0d */
[----:B------:R-:W-:Y:S01]  /*0c30*/  LEA.HI R2, R2, R185, RZ, 0x1 ;  /* 0x000000b902027211 */ /* 0x000fe200078f08ff */
[----:B------:R-:W-:Y:S01]  /*0c40*/  IMAD.IADD R11, R8, 0x1, -R11 ;  /* 0x00000001080b7824 */ /* 0x000fe200078e0a0b */
[----:B------:R-:W-:Y:S01]  /*0c50*/  LEA.HI R6, R3, R3, RZ, 0x1 ;  /* 0x0000000303067211 */ /* 0x000fe200078f08ff */
[----:B------:R-:W-:Y:S01]  /*0c60*/  IMAD.SHL.U32 R16, R18, 0x8, RZ ;  /* 0x0000000812107824 */ /* 0x000fe200078e00ff */
[----:B------:R-:W-:Y:S02]  /*0c70*/  SHF.R.S32.HI R4, RZ, 0x5, R4 ;  /* 0x00000005ff047819 */ /* 0x000fe40000011404 */
[----:B------:R-:W-:Y:S01]  /*0c80*/  LOP3.LUT R2, R2, 0x3fffffe, RZ, 0xc0, !PT ;  /* 0x03fffffe02027812 */ /* 0x000fe200078ec0ff */
[----:B------:R-:W-:Y:S01]  /*0c90*/  VIADD R17, R16, 0x40 ;  /* 0x0000004010117836 */ /* 0x000fe20000000000 */
[----:B------:R-:W-:Y:S01]  /*0ca0*/  LOP3.LUT R0, R5, 0x7ffffffc, RZ, 0xc0, !PT ;  /* 0x7ffffffc05007812 */ /* 0x000fe200078ec0ff */
[----:B------:R-:W-:Y:S01]  /*0cb0*/  IMAD R11, R4, 0x10, R11 ;  /* 0x00000010040b7824 */ /* 0x000fe200078e020b */
[----:B------:R-:W-:Y:S01]  /*0cc0*/  LOP3.LUT R6, R6, 0x1ffffffe, RZ, 0xc0, !PT ;  /* 0x1ffffffe06067812 */ /* 0x000fe200078ec0ff */
[----:B------:R-:W-:Y:S01]  /*0cd0*/  IMAD.IADD R2, R185, 0x1, -R2 ;  /* 0x00000001b9027824 */ /* 0x000fe200078e0a02 */
[----:B------:R-:W-:-:S02]  /*0ce0*/  IADD3 R0, R23, -R0, RZ ;  /* 0x8000000017007210 */ /* 0x000fc40007ffe0ff */
[----:B------:R-:W-:Y:S01]  /*0cf0*/  SHF.R.S32.HI R22, RZ, 0x3, R22 ;  /* 0x00000003ff167819 */ /* 0x000fe20000011416 */
[----:B------:R-:W-:Y:S01]  /*0d00*/  IMAD.IADD R187, R3, 0x1, -R6 ;  /* 0x0000000103bb7824 */ /* 0x000fe200078e0a06 */
[----:B------:R-:W-:Y:S01]  /*0d10*/  SHF.R.S32.HI R190, RZ, 0x1f, R17 ;  /* 0x0000001fffbe7819 */ /* 0x000fe20000011411 */
[----:B------:R-:W-:Y:S02]  /*0d20*/  IMAD R186, R2, 0x40, R11 ;  /* 0x0000004002ba7824 */ /* 0x000fe400078e020b */
[----:B------:R-:W-:Y:S02]  /*0d30*/  IMAD R189, R0, R189, 0x80 ;  /* 0x0000008000bd7424 */ /* 0x000fe400078e02bd */
[----:B------:R-:W-:Y:S01]  /*0d40*/  IMAD R187, R187, 0x8, R186 ;  /* 0x00000008bbbb7824 */ /* 0x000fe200078e02ba */
[----:B--2---:R-:W-:-:S07]  /*0d50*/  LOP3.LUT R2, R12, 0x1, RZ, 0xfc, !PT ;  /* 0x000000010c027812 */ /* 0x004fce00078efcff */
.L_x_37:
[----:B0-----:R-:W0:Y:S01]  /*0d60*/  SHFL.IDX PT, R0, R185, RZ, 0x1f ;  /* 0x00001fffb9007589 */ /* 0x001e2200000e0000 */
[----:B-1----:R-:W1:Y:S01]  /*0d70*/  S2UR UR4, SR_CgaCtaId ;  /* 0x00000000000479c3 */ /* 0x002e620000008800 */
[----:B------:R-:W-:Y:S01]  /*0d80*/  ULDC.64 UR8, c[0x0][0x418] ;  /* 0x0001060000087ab9 */ /* 0x000fe20000000a00 */
[----:B------:R-:W-:Y:S01]  /*0d90*/  UMOV UR40, 0x400 ;  /* 0x0000040000287882 */ /* 0x000fe20000000000 */
[----:B------:R-:W-:Y:S01]  /*0da0*/  UISETP.NE.U32.AND UP0, UPT, UR8, URZ, UPT ;  /* 0x0000003f0800728c */ /* 0x000fe2000bf05070 */
[----:B------:R-:W-:Y:S01]  /*0db0*/  ULDC UR5, c[0x0][0xc38] ;  /* 0x00030e0000057ab9 */ /* 0x000fe20000000800 */
[----:B------:R-:W-:Y:S01]  /*0dc0*/  ULDC UR6, c[0x0][0x424] ;  /* 0x0001090000067ab9 */ /* 0x000fe20000000800 */
[----:B------:R-:W-:Y:S02]  /*0dd0*/  UISETP.NE.AND UP1, UPT, UR5, 0x1, UPT ;  /* 0x000000010500788c */ /* 0x000fe4000bf25270 */
[----:B---3-5:R-:W2:Y:S01]  /*0de0*/  LDC R88, c[0x0][0x2f0] ;  /* 0x0000bc00ff587b82 */ /* 0x028ea20000000800 */
[----:B------:R-:W-:Y:S01]  /*0df0*/  UISETP.NE.AND.EX UP0, UPT, UR9, URZ, UPT, UP0 ;  /* 0x0000003f0900728c */ /* 0x000fe2000bf05300 */
[----:B------:R-:W-:Y:S01]  /*0e00*/  ULDC UR5, c[0x0][0xc44] ;  /* 0x0003110000057ab9 */ /* 0x000fe20000000800 */
[----:B------:R-:W-:-:S02]  /*0e10*/  UMOV UR11, UR39 ;  /* 0x00000027000b7c82 */ /* 0x000fc40008000000 */
[----:B------:R-:W-:Y:S02]  /*0e20*/  USEL UR6, UR6, 0x1, UP0 ;  /* 0x0000000106067887 */ /* 0x000fe40008000000 */
[----:B------:R-:W-:Y:S02]  /*0e30*/  UISETP.NE.AND UP2, UPT, UR5, 0x1, UPT ;  /* 0x000000010500788c */ /* 0x000fe4000bf45270 */
[----:B------:R-:W-:Y:S01]  /*0e40*/  @UP1 ULDC UR10, c[0x0][0xc40] ;  /* 0x00031000000a1ab9 */ /* 0x000fe20000000800 */
[----:B0-----:R-:W-:Y:S01]  /*0e50*/  R2UR UR7, R0 ;  /* 0x00000000000772ca */ /* 0x001fe200000e0000 */
[----:B-1----:R-:W-:-:S03]  /*0e60*/  ULEA UR40, UR4, UR40, 0x18 ;  /* 0x0000002804287291 */ /* 0x002fc6000f8ec03f */
[----:B------:R-:W-:Y:S01]  /*0e70*/  @UP1 ULDC UR4, c[0x0][0xc3c] ;  /* 0x00030f0000041ab9 */ /* 0x000fe20000000800 */
[----:B------:R-:W-:Y:S02]  /*0e80*/  UIADD3 UR9, UR40, 0x10400, URZ ;  /* 0x0001040028097890 */ /* 0x000fe4000fffe03f */
[----:B------:R-:W-:Y:S02]  /*0e90*/  UIMAD.WIDE.U32 UR4, UR39, UR4, URZ ;  /* 0x00000004270472a5 */ /* 0x000fe4000f8e003f */
[----:B------:R-:W-:Y:S01]  /*0ea0*/  ULOP3.LUT UP0, URZ, UR9, 0x3ff, URZ, 0xc0, !UPT ;  /* 0x000003ff093f7892 */ /* 0x000fe2000f80c03f */
[----:B--2---:R-:W-:Y:S01]  /*0eb0*/  IMAD R88, R88, UR6, RZ ;  /* 0x0000000658587c24 */ /* 0x004fe2000f8e02ff */
[----:B------:R-:W-:Y:S02]  /*0ec0*/  @UP1 USHF.R.U32.HI UR11, URZ, UR10, UR5 ;  /* 0x0000000a3f0b1299 */ /* 0x000fe40008011605 */
[----:B------:R-:W-:Y:S01]  /*0ed0*/  ULEA.HI UR8, UR7, UR7, URZ, 0x1 ;  /* 0x0000000707087291 */ /* 0x000fe2000f8f083f */
[----:B------:R-:W-:Y:S01]  /*0ee0*/  VIADD R0, R88, 0x7f ;  /* 0x0000007f58007836 */ /* 0x000fe20000000000 */
[----:B------:R-:W-:-:S02]  /*0ef0*/  PLOP3.LUT P0, PT, PT, PT, UP0, 0x80, 0x0 ;  /* 0x000000000000781c */ /* 0x000fc40003f0f008 */
[----:B------:R-:W-:Y:S01]  /*0f00*/  ULOP3.LUT UR8, UR8, 0x1e, URZ, 0xc0, !UPT ;  /* 0x0000001e08087892 */ /* 0x000fe2000f8ec03f */
[----:B------:R-:W-:Y:S01]  /*0f10*/  IMAD.U32 R184, RZ, RZ, UR11 ;  /* 0x0000000bffb87e24 */ /* 0x000fe2000f8e00ff */
[----:B------:R-:W-:Y:S01]  /*0f20*/  SHF.R.S32.HI R3, RZ, 0x1f, R0 ;  /* 0x0000001fff037819 */ /* 0x000fe20000011400 */
[----:B------:R-:W-:Y:S01]  /*0f30*/  UMOV UR38, UR11 ;  /* 0x0000000b00267c82 */ /* 0x000fe20008000000 */
[----:B------:R-:W-:Y:S02]  /*0f40*/  UIADD3 UR8, UR7, -UR8, URZ ;  /* 0x8000000807087290 */ /* 0x000fe4000fffe03f */
[----:B------:R-:W-:Y:S01]  /*0f50*/  LEA.HI R3, R3, R0, RZ, 0x7 ;  /* 0x0000000003037211 */ /* 0x000fe200078f38ff */
[----:B------:R-:W-:Y:S01]  /*0f60*/  @UP2 ULDC.64 UR6, c[0x0][0xc48] ;  /* 0x0003120000062ab9 */ /* 0x000fe20000000a00 */
[----:B------:R-:W-:Y:S02]  /*0f70*/  ULEA UR8, UR8, UR9, 0xd ;  /* 0x0000000908087291 */ /* 0x000fe4000f8e683f */
[----:B------:R-:W-:Y:S01]  /*0f80*/  UIMAD.WIDE.U32 UR4, UR11, UR6, URZ ;  /* 0x000000060b0472a5 */ /* 0x000fe2000f8e003f */
[----:B------:R-:W-:Y:S01]  /*0f90*/  SHF.R.S32.HI R191, RZ, 0x7, R3 ;  /* 0x00000007ffbf7819 */ /* 0x000fe20000011403 */
[----:B------:R-:W-:-:S02]  /*0fa0*/  USHF.R.U32.HI UR8, URZ, 0x4, UR8 ;  /* 0x000000043f087899 */ /* 0x000fc40008011608 */
[----:B------:R-:W-:Y:S02]  /*0fb0*/  @UP2 USHF.R.U32.HI UR38, URZ, UR7, UR5 ;  /* 0x000000073f262299 */ /* 0x000fe40008011605 */
[----:B------:R-:W-:Y:S01]  /*0fc0*/  ULOP3.LUT UR41, UR8, 0x3fff, URZ, 0xc0, !UPT ;  /* 0x00003fff08297892 */ /* 0x000fe2000f8ec03f */
[----:B------:R-:W-:Y:S11]  /*0fd0*/  @!P0 BRA `(.L_x_9) ;  /* 0x0000000000408947 */ /* 0x000ff60003800000 */
[----:B------:R-:W-:Y:S01]  /*0fe0*/  MOV R0, 0x0 ;  /* 0x0000000000007802 */ /* 0x000fe20000000f00 */
[----:B------:R-:W-:Y:S01]  /*0ff0*/  ULDC.64 UR4, c[0x4][0xb8] ;  /* 0x01002e0000047ab9 */ /* 0x000fe20000000a00 */
[----:B------:R-:W-:Y:S01]  /*1000*/  ULDC.64 UR6, c[0x4][0x30] ;  /* 0x01000c0000067ab9 */ /* 0x000fe20000000a00 */
[----:B------:R-:W-:Y:S01]  /*1010*/  IMAD.U32 R4, RZ, RZ, UR4 ;  /* 0x00000004ff047e24 */ /* 0x000fe2000f8e00ff */
[----:B------:R0:W1:Y:S01]  /*1020*/  LDC.64 R14, c[0x4][R0] ;  /* 0x01000000000e7b82 */ /* 0x0000620000000a00 */
[----:B------:R-:W-:Y:S01]  /*1030*/  IMAD.U32 R5, RZ, RZ, UR5 ;  /* 0x00000005ff057e24 */ /* 0x000fe2000f8e00ff */
[----:B------:R-:W-:Y:S01]  /*1040*/  ULDC.64 UR4, c[0x4][0xc0] ;  /* 0x0100300000047ab9 */ /* 0x000fe20000000a00 */
[----:B------:R-:W-:Y:S01]  /*1050*/  IMAD.U32 R10, RZ, RZ, UR6 ;  /* 0x00000006ff0a7e24 */ /* 0x000fe2000f8e00ff */
[----:B------:R-:W-:Y:S01]  /*1060*/  MOV R7, UR5 ;  /* 0x0000000500077c02 */ /* 0x000fe20008000f00 */
[----:B------:R-:W-:Y:S02]  /*1070*/  IMAD.U32 R6, RZ, RZ, UR4 ;  /* 0x00000004ff067e24 */ /* 0x000fe4000f8e00ff */
[----:B------:R-:W-:-:S02]  /*1080*/  IMAD.U32 R11, RZ, RZ, UR7 ;  /* 0x00000007ff0b7e24 */ /* 0x000fc4000f8e00ff */
[----:B------:R-:W-:Y:S02]  /*1090*/  IMAD.MOV.U32 R8, RZ, RZ, 0x70 ;  /* 0x00000070ff087424 */ /* 0x000fe400078e00ff */
[----:B------:R-:W-:Y:S02]  /*10a0*/  IMAD.MOV.U32 R12, RZ, RZ, 0x1 ;  /* 0x00000001ff0c7424 */ /* 0x000fe400078e00ff */
[----:B0-----:R-:W-:-:S07]  /*10b0*/  IMAD.MOV.U32 R13, RZ, RZ, RZ ;  /* 0x000000ffff0d7224 */ /* 0x001fce00078e00ff */
[----:B------:R-:W-:-:S07]  /*10c0*/  LEPC R20, `(.L_x_9) ;  /* 0x000000001014794e */ /* 0x000fce0000000000 */
[----:B-1----:R-:W-:Y:S05]  /*10d0*/  CALL.ABS.NOINC R14 ;  /* 0x000000000e007343 */ /* 0x002fea0003c00000 */
.L_x_9:
[----:B------:R-:W-:Y:S02]  /*10e0*/  LOP3.LUT R0, R19, 0x1, RZ, 0xc0, !PT ;  /* 0x0000000113007812 */ /* 0x000fe400078ec0ff */
[----:B------:R-:W-:Y:S02]  /*10f0*/  ISETP.NE.AND P0, PT, R2, 0x3, PT ;  /* 0x000000030200780c */ /* 0x000fe40003f05270 */
[----:B------:R-:W-:-:S04]  /*1100*/  SHF.L.U32 R0, R0, 0x1f, RZ ;  /* 0x0000001f00007819 */ /* 0x000fc800000006ff */
[----:B------:R-:W0:Y:S02]  /*1110*/  SYNCS.PHASECHK.TRANS64.TRYWAIT P1, [UR40+0x34800], R0 ;  /* 0x03480000ff0075a7 */ /* 0x000e240008020168 */
[----:B0-----:R-:W-:Y:S05]  /*1120*/  @!P1 BRA `(.L_x_10) ;  /* 0x000000b800fc9947 */ /* 0x001fea0003800000 */
.L_x_127:
[----:B------:R-:W-:Y:S05]  /*1130*/  @!P0 BRA `(.L_x_11) ;  /* 0x0000000000048947 */ /* 0x000fea0003800000 */
[----:B------:R-:W-:Y:S01]  /*1140*/  BPT.TRAP 0x1 ;  /* 0x000000040000795c */ /* 0x000fe20000300000 */
.L_x_11:
[----:B0-----:R-:W-:Y:S01]  /*1150*/  IMAD.U32 R0, RZ, RZ, UR36 ;  /* 0x00000024ff007e24 */ /* 0x001fe2000f8e00ff */
[----:B------:R-:W-:-:S04]  /*1160*/  MOV R3, UR37 ;  /* 0x0000002500037c02 */ /* 0x000fc80008000f00 */
[----:B------:R-:W-:Y:S02]  /*1170*/  LEA R0, R0, UR40, 0x3 ;  /* 0x0000002800007c11 */ /* 0x000fe4000f8e18ff */
[----:B------:R-:W-:-:S04]  /*1180*/  SHF.L.U32 R3, R3, 0x1f, RZ ;  /* 0x0000001f03037819 */ /* 0x000fc800000006ff */
[----:B------:R0:W1:Y:S01]  /*1190*/  SYNCS.PHASECHK.TRANS64.TRYWAIT P2, [R0+URZ+0x34830], R3 ;  /* 0x03483003000075a7 */ /* 0x000062000804017f */
[----:B------:R-:W-:Y:S05]  /*11a0*/  @!P0 BRA `(.L_x_12) ;  /* 0x0000000000048947 */ /* 0x000fea0003800000 */
[----:B------:R-:W-:Y:S01]  /*11b0*/  BPT.TRAP 0x1 ;  /* 0x000000040000795c */ /* 0x000fe20000300000 */
.L_x_12:
[----:B------:R-:W2:Y:S01]  /*11c0*/  S2R R4, SR_TID.X ;  /* 0x0000000000047919 */ /* 0x000ea20000002100 */
[----:B------:R-:W-:Y:S01]  /*11d0*/  IMAD.MOV.U32 R151, RZ, RZ, RZ ;  /* 0x000000ffff977224 */ /* 0x000fe200078e00ff */
[----:B--2---:R-:W-:-:S04]  /*11e0*/  LOP3.LUT R4, R4, 0x7f, RZ, 0xc0, !PT ;  /* 0x0000007f04047812 */ /* 0x004fc800078ec0ff */
[----:B------:R-:W-:Y:S01]  /*11f0*/  ISETP.NE.AND P1, PT, R4, RZ, PT ;  /* 0x000000ff0400720c */ /* 0x000fe20003f25270 */
[----:B-1----:R-:W-:-:S12]  /*1200*/  @P2 BRA `(.L_x_13) ;  /* 0x0000000000082947 */ /* 0x002fd80003800000 */
[----:B------:R-:W1:Y:S02]  /*1210*/  SYNCS.PHASECHK.TRANS64.TRYWAIT P2, [R0+URZ+0x34830], R3 ;  /* 0x03483003000075a7 */ /* 0x000e64000804017f */
[----:B-1----:R-:W-:Y:S05]  /*1220*/  @!P2 BRA `(.L_x_14) ;  /* 0x000000b800d4a947 */ /* 0x002fea0003800000 */
.L_x_13:
[----:B------:R-:W-:Y:S05]  /*1230*/  WARPSYNC.ALL ;  /* 0x0000000000007948 */ /* 0x000fea0003800000 */
[----:B------:R-:W-:Y:S01]  /*1240*/  UIADD3 UR40, UR40, 0x1c400, URZ ;  /* 0x0001c40028287890 */ /* 0x000fe2000fffe03f */
[----:B------:R-:W-:Y:S01]  /*1250*/  WARPGROUP.ARRIVE ;  /* 0x00000000000079c5 */ /* 0x000fe20000000000 */
[----:B------:R-:W-:Y:S01]  /*1260*/  ULOP3.LUT UR5, UR41, 0x10000, URZ, 0xfc, !UPT ;  /* 0x0001000029057892 */ /* 0x000fe2000f8efc3f */
[----:B------:R-:W-:Y:S01]  /*1270*/  IMAD.IADD R12, R189, 0x1, R88 ;  /* 0x00000001bd0c7824 */ /* 0x000fe200078e0258 */
[----:B------:R-:W-:Y:S01]  /*1280*/  USHF.R.U32.HI UR40, URZ, 0x4, UR40 ;  /* 0x000000043f287899 */ /* 0x000fe20008011628 */
[----:B------:R-:W-:Y:S01]  /*1290*/  P2R R11, PR, RZ, 0x1 ;  /* 0x00000001ff0b7803 */ /* 0x000fe20000000000 */
[----:B------:R-:W-:Y:S01]  /*12a0*/  UMOV UR13, 0x40000040 ;  /* 0x40000040000d7882 */ /* 0x000fe20000000000 */
[----:B------:R-:W-:Y:S01]  /*12b0*/  UMOV UR15, 0x40000040 ;  /* 0x40000040000f7882 */ /* 0x000fe20000000000 */
[----:B------:R-:W-:Y:S01]  /*12c0*/  ULOP3.LUT UR10, UR40, 0x3fff, URZ, 0xc0, !UPT ;  /* 0x00003fff280a7892 */ /* 0x000fe2000f8ec03f */
[----:B------:R-:W-:Y:S01]  /*12d0*/  IMAD.U32 R5, RZ, RZ, UR13 ;  /* 0x0000000dff057e24 */ /* 0x000fe2000f8e00ff */
[----:B------:R-:W-:Y:S01]  /*12e0*/  UMOV UR12, UR5 ;  /* 0x00000005000c7c82 */ /* 0x000fe20008000000 */
[----:B------:R-:W-:Y:S01]  /*12f0*/  UIADD3 UR6, UR5, 0x2, URZ ;  /* 0x0000000205067890 */ /* 0x000fe2000fffe03f */
[----:B------:R-:W-:Y:S01]  /*1300*/  IMAD.U32 R4, RZ, RZ, UR12 ;  /* 0x0000000cff047e24 */ /* 0x000fe2000f8e00ff */
[----:B------:R-:W-:Y:S01]  /*1310*/  ULOP3.LUT UR10, UR10, 0x10000, URZ, 0xfc, !UPT ;  /* 0x000100000a0a7892 */ /* 0x000fe2000f8efc3f */
[----:B------:R-:W-:Y:S01]  /*1320*/  IMAD R12, R191, -0x80, R12 ;  /* 0xffffff80bf0c7824 */ /* 0x000fe200078e020c */
[----:B------:R-:W-:Y:S01]  /*1330*/  UIADD3 UR56, UR5, 0x4, URZ ;  /* 0x0000000405387890 */ /* 0x000fe2000fffe03f */
[----:B01----:R-:W-:Y:S01]  /*1340*/  @!P1 VIADD R0, R0, 0x34840 ;  /* 0x0003484000009836 */ /* 0x003fe20000000000 */
[----:B------:R-:W-:Y:S01]  /*1350*/  UIMAD UR4, UR36, 0xc00, UR10 ;  /* 0x00000c00240478a4 */ /* 0x000fe2000f8e020a */
[--C-:B------:R-:W-:Y:S01]  /*1360*/  IMAD.MOV.U32 R150, RZ, RZ, R151.reuse ;  /* 0x000000ffff967224 */ /* 0x100fe200078e0097 */
[----:B------:R-:W-:Y:S01]  /*1370*/  UMOV UR57, 0x40000040 ;  /* 0x4000004000397882 */ /* 0x000fe20000000000 */
[----:B------:R-:W-:Y:S01]  /*1380*/  UMOV UR59, 0x40000040 ;  /* 0x40000040003b7882 */ /* 0x000fe20000000000 */
[----:B------:R-:W-:Y:S01]  /*1390*/  UIADD3 UR7, UR4, 0x2, URZ ;  /* 0x0000000204077890 */ /* 0x000fe2000fffe03f */
[C---:B------:R-:W-:Y:S01]  /*13a0*/  ISETP.GT.AND P2, PT, R12.reuse, RZ, PT ;  /* 0x000000ff0c00720c */ /* 0x040fe20003f44270 */
[----:B------:R-:W-:Y:S01]  /*13b0*/  UIADD3 UR58, UR4, 0x4, URZ ;  /* 0x00000004043a7890 */ /* 0x000fe2000fffe03f */
[C---:B------:R-:W-:Y:S01]  /*13c0*/  ISETP.GT.AND P3, PT, R12.reuse, 0x1, PT ;  /* 0x000000010c00780c */ /* 0x040fe20003f64270 */
[----:B------:R-:W-:Y:S01]  /*13d0*/  UMOV UR14, UR4 ;  /* 0x00000004000e7c82 */ /* 0x000fe20008000000 */
[----:B------:R-:W-:Y:S01]  /*13e0*/  UIADD3 UR52, UR5, 0x6, URZ ;  /* 0x0000000605347890 */ /* 0x000fe2000fffe03f */
[----:B------:R-:W-:Y:S01]  /*13f0*/  HGMMA.64x128x16.F32 R24, gdesc[UR12], RZ, !UPT, gsb0 ;  /* 0x01e000000c1879f0 */ /* 0x000fe2000c0008ff */
[----:B------:R-:W-:Y:S01]  /*1400*/  UMOV UR12, UR6 ;  /* 0x00000006000c7c82 */ /* 0x000fe20008000000 */
[----:B------:R-:W-:Y:S01]  /*1410*/  UMOV UR13, 0x40000040 ;  /* 0x40000040000d7882 */ /* 0x000fe20000000000 */
[----:B------:R-:W-:Y:S01]  /*1420*/  UMOV UR14, UR7 ;  /* 0x00000007000e7c82 */ /* 0x000fe20008000000 */
[----:B------:R-:W-:Y:S01]  /*1430*/  UMOV UR15, 0x40000040 ;  /* 0x40000040000f7882 */ /* 0x000fe20000000000 */
[----:B------:R-:W-:Y:S01]  /*1440*/  UIADD3 UR54, UR4, 0x6, URZ ;  /* 0x0000000604367890 */ /* 0x000fe2000fffe03f */
[----:B------:R-:W-:Y:S01]  /*1450*/  IMAD.U32 R6, RZ, RZ, UR12 ;  /* 0x0000000cff067e24 */ /* 0x000fe2000f8e00ff */
[----:B------:R-:W-:Y:S01]  /*1460*/  UMOV UR53, 0x40000040 ;  /* 0x4000004000357882 */ /* 0x000fe20000000000 */
[----:B------:R-:W-:Y:S01]  /*1470*/  UMOV UR55, 0x40000040 ;  /* 0x4000004000377882 */ /* 0x000fe20000000000 */
[----:B------:R-:W-:Y:S01]  /*1480*/  IMAD.U32 R7, RZ, RZ, UR13 ;  /* 0x0000000dff077e24 */ /* 0x000fe2000f8e00ff */
[----:B------:R-:W-:Y:S01]  /*1490*/  UIADD3 UR16, UR5, 0x402, URZ ;  /* 0x0000040205107890 */ /* 0x000fe2000fffe03f */
[C---:B------:R-:W-:Y:S01]  /*14a0*/  ISETP.GT.AND P6, PT, R12.reuse, 0x8, PT ;  /* 0x000000080c00780c */ /* 0x040fe20003fc4270 */
[----:B------:R-:W-:Y:S01]  /*14b0*/  UIADD3 UR18, UR4, 0x402, URZ ;  /* 0x0000040204127890 */ /* 0x000fe2000fffe03f */
[C---:B------:R-:W-:Y:S01]  /*14c0*/  ISETP.GT.AND P5, PT, R12.reuse, 0x9, PT ;  /* 0x000000090c00780c */ /* 0x040fe20003fa4270 */
[----:B------:R-:W-:Y:S01]  /*14d0*/  UMOV UR17, 0x40000040 ;  /* 0x4000004000117882 */ /* 0x000fe20000000000 */
[----:B------:R-:W-:Y:S01]  /*14e0*/  UMOV UR19, 0x40000040 ;  /* 0x4000004000137882 */ /* 0x000fe20000000000 */
[----:B------:R-:W-:Y:S01]  /*14f0*/  UIADD3 UR20, UR5, 0x404, URZ ;  /* 0x0000040405147890 */ /* 0x000fe2000fffe03f */
[----:B------:R-:W-:Y:S01]  /*1500*/  ISETP.GT.AND P4, PT, R12, 0x10, PT ;  /* 0x000000100c00780c */ /* 0x000fe20003f84270 */
[----:B------:R-:W-:Y:S01]  /*1510*/  UIADD3 UR22, UR4, 0x404, URZ ;  /* 0x0000040404167890 */ /* 0x000fe2000fffe03f */
[----:B------:R-:W-:Y:S01]  /*1520*/  @!P1 PRMT R0, RZ, 0x654, R0 ;  /* 0x00000654ff009816 */ /* 0x000fe20000000000 */
[----:B------:R-:W-:Y:S01]  /*1530*/  UMOV UR21, 0x40000040 ;  /* 0x4000004000157882 */ /* 0x000fe20000000000 */
[----:B------:R-:W-:Y:S01]  /*1540*/  UMOV UR23, 0x40000040 ;  /* 0x4000004000177882 */ /* 0x000fe20000000000 */
[----:B------:R-:W-:Y:S01]  /*1550*/  UIADD3 UR24, UR5, 0x406, URZ ;  /* 0x0000040605187890 */ /* 0x000fe2000fffe03f */
[--C-:B------:R-:W-:Y:S01]  /*1560*/  IMAD.MOV.U32 R149, RZ, RZ, R151.reuse ;  /* 0x000000ffff957224 */ /* 0x100fe200078e0097 */
[----:B------:R-:W-:Y:S01]  /*1570*/  UIADD3 UR26, UR4, 0x406, URZ ;  /* 0x00000406041a7890 */ /* 0x000fe2000fffe03f */
[--C-:B------:R-:W-:Y:S01]  /*1580*/  IMAD.MOV.U32 R148, RZ, RZ, R151.reuse ;  /* 0x000000ffff947224 */ /* 0x100fe200078e0097 */
[----:B------:R-:W-:Y:S01]  /*1590*/  UMOV UR25, 0x40000040 ;  /* 0x4000004000197882 */ /* 0x000fe20000000000 */
[----:B------:R-:W-:Y:S01]  /*15a0*/  UMOV UR27, 0x40000040 ;  /* 0x40000040001b7882 */ /* 0x000fe20000000000 */
[----:B------:R-:W-:Y:S01]  /*15b0*/  UIADD3 UR28, UR5, 0x800, URZ ;  /* 0x00000800051c7890 */ /* 0x000fe2000fffe03f */
[-C--:B------:R-:W-:Y:S01]  /*15c0*/  MOV R147, R151.reuse ;  /* 0x0000009700937202 */ /* 0x080fe20000000f00 */
[----:B------:R-:W-:Y:S01]  /*15d0*/  UIADD3 UR30, UR4, 0x800, URZ ;  /* 0x00000800041e7890 */ /* 0x000fe2000fffe03f */
[--C-:B------:R-:W-:Y:S01]  /*15e0*/  IMAD.MOV.U32 R146, RZ, RZ, R151.reuse ;  /* 0x000000ffff927224 */ /* 0x100fe200078e0097 */
        /* <DEDUP_REMOVED lines=20> */
[--C-:B------:R-:W-:Y:S01]  /*1730*/  IMAD.MOV.U32 R139, RZ, RZ, R151.reuse ;  /* 0x000000ffff8b7224 */ /* 0x100fe200078e0097 */
[-C--:B------:R-:W-:Y:S01]  /*1740*/  MOV R135, R151.reuse ;  /* 0x0000009700877202 */ /* 0x080fe20000000f00 */
        /* <DEDUP_REMOVED lines=13> */
[----:B------:R-:W-:Y:S01]  /*1820*/  MOV R93, R151 ;  /* 0x00000097005d7202 */ /* 0x000fe20000000f00 */
[----:B------:R-:W-:-:S02]  /*1830*/  IMAD.MOV.U32 R115, RZ, RZ, R151 ;  /* 0x000000ffff737224 */ /* 0x000fc400078e0097 */
[--C-:B------:R-:W-:Y:S02]  /*1840*/  IMAD.MOV.U32 R113, RZ, RZ, R151.reuse ;  /* 0x000000ffff717224 */ /* 0x100fe400078e0097 */
[--C-:B------:R-:W-:Y:S02]  /*1850*/  IMAD.MOV.U32 R109, RZ, RZ, R151.reuse ;  /* 0x000000ffff6d7224 */ /* 0x100fe400078e0097 */
[--C-:B------:R-:W-:Y:S02]  /*1860*/  IMAD.MOV.U32 R107, RZ, RZ, R151.reuse ;  /* 0x000000ffff6b7224 */ /* 0x100fe400078e0097 */
[--C-:B------:R-:W-:Y:S02]  /*1870*/  IMAD.MOV.U32 R103, RZ, RZ, R151.reuse ;  /* 0x000000ffff677224 */ /* 0x100fe400078e0097 */
[--C-:B------:R-:W-:Y:S02]  /*1880*/  IMAD.MOV.U32 R101, RZ, RZ, R151.reuse ;  /* 0x000000ffff657224 */ /* 0x100fe400078e0097 */
[----:B------:R-:W-:-:S02]  /*1890*/  IMAD.MOV.U32 R97, RZ, RZ, R151 ;  /* 0x000000ffff617224 */ /* 0x000fc400078e0097 */
[--C-:B------:R-:W-:Y:S02]  /*18a0*/  IMAD.MOV.U32 R95, RZ, RZ, R151.reuse ;  /* 0x000000ffff5f7224 */ /* 0x100fe400078e0097 */
[--C-:B------:R-:W-:Y:S02]  /*18b0*/  IMAD.MOV.U32 R91, RZ, RZ, R151.reuse ;  /* 0x000000ffff5b7224 */ /* 0x100fe400078e0097 */
[----:B------:R-:W-:Y:S01]  /*18c0*/  IMAD.MOV.U32 R89, RZ, RZ, R151 ;  /* 0x000000ffff597224 */ /* 0x000fe200078e0097 */
[----:B------:R-:W-:Y:S02]  /*18d0*/  WARPGROUP.DEPBAR.LE gsb0, 0x0 ;  /* 0x00008000000079c5 */ /* 0x000fe40000010000 */
[----:B------:R-:W-:-:S06]  /*18e0*/  WARPGROUP.ARRIVE ;  /* 0x00000000000079c5 */ /* 0x000fcc0000000000 */
[----:B------:R-:W-:Y:S01]  /*18f0*/  HGMMA.64x128x16.F32 R24, gdesc[UR12], R24, gsb0 ;  /* 0x01e000000c1879f0 */ /* 0x000fe20008000818 */
[----:B------:R-:W-:Y:S02]  /*1900*/  UIADD3 UR12, UR5, 0x400, URZ ;  /* 0x00000400050c7890 */ /* 0x000fe4000fffe03f */
[----:B------:R-:W-:Y:S01]  /*1910*/  UIADD3 UR14, UR4, 0x400, URZ ;  /* 0x00000400040e7890 */ /* 0x000fe2000fffe03f */
[----:B------:R-:W-:Y:S01]  /*1920*/  UMOV UR13, 0x40000040 ;  /* 0x40000040000d7882 */ /* 0x000fe20000000000 */
[----:B------:R-:W-:Y:S01]  /*1930*/  UMOV UR15, 0x40000040 ;  /* 0x40000040000f7882 */ /* 0x000fe20000000000 */
[----:B------:R-:W-:Y:S01]  /*1940*/  ULDC UR4, c[0x0][0x9d8] ;  /* 0x0002760000047ab9 */ /* 0x000fe20000000800 */
[----:B------:R-:W-:Y:S01]  /*1950*/  ULDC UR5, c[0x0][0x988] ;  /* 0x0002620000057ab9 */ /* 0x000fe20000000800 */
[----:B------:R-:W-:Y:S02]  /*1960*/  WARPGROUP.DEPBAR.LE gsb0, 0x0 ;  /* 0x00008000000079c5 */ /* 0x000fe40000010000 */
[----:B------:R-:W-:-:S06]  /*1970*/  WARPGROUP.ARRIVE ;  /* 0x00000000000079c5 */ /* 0x000fcc0000000000 */
[----:B------:R-:W-:Y:S03]  /*1980*/  HGMMA.64x128x16.F32 R24, gdesc[UR56], R24, gsb0 ;  /* 0x01e00000381879f0 */ /* 0x000fe60008000818 */
[----:B------:R-:W-:Y:S02]  /*1990*/  WARPGROUP.DEPBAR.LE gsb0, 0x0 ;  /* 0x00008000000079c5 */ /* 0x000fe40000010000 */
[----:B------:R-:W-:-:S07]  /*19a0*/  WARPGROUP.ARRIVE ;  /* 0x00000000000079c5 */ /* 0x000fce0000000000 */
        /* <DEDUP_REMOVED lines=26> */
[----:B------:R-:W-:Y:S01]  /*1b50*/  FMUL.FTZ R24, R24, UR4 ;  /* 0x0000000418187c20 */ /* 0x000fe20008410000 */
[----:B------:R-:W-:Y:S01]  /*1b60*/  FMUL.FTZ R25, R25, UR4 ;  /* 0x0000000419197c20 */ /* 0x000fe20008410000 */
[----:B------:R-:W-:Y:S01]  /*1b70*/  FMUL.FTZ R28, R28, UR4 ;  /* 0x000000041c1c7c20 */ /* 0x000fe20008410000 */
[----:B------:R-:W-:Y:S01]  /*1b80*/  FMUL.FTZ R29, R29, UR4 ;  /* 0x000000041d1d7c20 */ /* 0x000fe20008410000 */
[----:B------:R-:W-:Y:S01]  /*1b90*/  FMUL.FTZ R32, R32, UR4 ;  /* 0x0000000420207c20 */ /* 0x000fe20008410000 */
[----:B------:R-:W-:Y:S01]  /*1ba0*/  FMUL.FTZ R26, R26, UR4 ;  /* 0x000000041a1a7c20 */ /* 0x000fe20008410000 */
[----:B------:R-:W0:Y:S01]  /*1bb0*/  MUFU.TANH R24, R24 ;  /* 0x0000001800187308 */ /* 0x000e220000002400 */
[----:B------:R-:W-:Y:S01]  /*1bc0*/  FMUL.FTZ R33, R33, UR4 ;  /* 0x0000000421217c20 */ /* 0x000fe20008410000 */
[----:B------:R-:W-:Y:S01]  /*1bd0*/  FMUL.FTZ R27, R27, UR4 ;  /* 0x000000041b1b7c20 */ /* 0x000fe20008410000 */
[----:B------:R-:W-:Y:S01]  /*1be0*/  FMUL.FTZ R36, R36, UR4 ;  /* 0x0000000424247c20 */ /* 0x000fe20008410000 */
[----:B------:R-:W-:Y:S01]  /*1bf0*/  FMUL.FTZ R30, R30, UR4 ;  /* 0x000000041e1e7c20 */ /* 0x000fe20008410000 */
[----:B------:R-:W-:Y:S01]  /*1c00*/  FMUL.FTZ R37, R37, UR4 ;  /* 0x0000000425257c20 */ /* 0x000fe20008410000 */
[----:B------:R-:W-:Y:S01]  /*1c10*/  FMUL.FTZ R31, R31, UR4 ;  /* 0x000000041f1f7c20 */ /* 0x000fe20008410000 */
[----:B------:R-:W-:Y:S01]  /*1c20*/  FMUL.FTZ R34, R34, UR4 ;  /* 0x0000000422227c20 */ /* 0x000fe20008410000 */
[----:B------:R-:W1:Y:S01]  /*1c30*/  MUFU.TANH R25, R25 ;  /* 0x0000001900197308 */ /* 0x000e620000002400 */
[----:B------:R-:W-:Y:S01]  /*1c40*/  FMUL.FTZ R40, R40, UR4 ;  /* 0x0000000428287c20 */ /* 0x000fe20008410000 */
[----:B------:R-:W-:Y:S01]  /*1c50*/  FMUL.FTZ R41, R41, UR4 ;  /* 0x0000000429297c20 */ /* 0x000fe20008410000 */
[----:B------:R-:W-:Y:S01]  /*1c60*/  FMUL.FTZ R35, R35, UR4 ;  /* 0x0000000423237c20 */ /* 0x000fe20008410000 */
[----:B------:R-:W-:Y:S01]  /*1c70*/  FMUL.FTZ R38, R38, UR4 ;  /* 0x0000000426267c20 */ /* 0x000fe20008410000 */
[----:B------:R-:W-:Y:S01]  /*1c80*/  FMUL.FTZ R44, R44, UR4 ;  /* 0x000000042c2c7c20 */ /* 0x000fe20008410000 */
[----:B------:R-:W-:Y:S01]  /*1c90*/  FMUL.FTZ R45, R45, UR4 ;  /* 0x000000042d2d7c20 */ /* 0x000fe20008410000 */
[----:B------:R-:W-:Y:S01]  /*1ca0*/  FMUL.FTZ R39, R39, UR4 ;  /* 0x0000000427277c20 */ /* 0x000fe20008410000 */
[----:B------:R-:W2:Y:S01]  /*1cb0*/  MUFU.TANH R28, R28 ;  /* 0x0000001c001c7308 */ /* 0x000ea20000002400 */
[----:B0-----:R-:W-:Y:S01]  /*1cc0*/  FSEL R14, R24, -INF , P2 ;  /* 0xff800000180e7808 */ /* 0x001fe20001000000 */
[----:B------:R-:W-:Y:S01]  /*1cd0*/  FMUL.FTZ R42, R42, UR4 ;  /* 0x000000042a2a7c20 */ /* 0x000fe20008410000 */
[----:B------:R-:W-:Y:S01]  /*1ce0*/  FMUL.FTZ R48, R48, UR4 ;  /* 0x0000000430307c20 */ /* 0x000fe20008410000 */
[----:B------:R-:W-:Y:S01]  /*1cf0*/  FMUL.FTZ R43, R43, UR4 ;  /* 0x000000042b2b7c20 */ /* 0x000fe20008410000 */
[----:B------:R-:W-:Y:S01]  /*1d00*/  FMUL.FTZ R49, R49, UR4 ;  /* 0x0000000431317c20 */ /* 0x000fe20008410000 */
[----:B------:R-:W-:Y:S01]  /*1d10*/  FMUL.FTZ R46, R46, UR4 ;  /* 0x000000042e2e7c20 */ /* 0x000fe20008410000 */
[----:B------:R-:W-:Y:S01]  /*1d20*/  FMUL.FTZ R52, R52, UR4 ;  /* 0x0000000434347c20 */ /* 0x000fe20008410000 */
[----:B------:R-:W0:Y:S01]  /*1d30*/  MUFU.TANH R29, R29 ;  /* 0x0000001d001d7308 */ /* 0x000e220000002400 */
[----:B-1----:R-:W-:Y:S01]  /*1d40*/  FSEL R25, R25, -INF , P3 ;  /* 0xff80000019197808 */ /* 0x002fe20001800000 */
[----:B------:R-:W-:Y:S01]  /*1d50*/  FMUL.FTZ R47, R47, UR4 ;  /* 0x000000042f2f7c20 */ /* 0x000fe20008410000 */
[----:B------:R-:W-:Y:S01]  /*1d60*/  FMUL.FTZ R53, R53, UR4 ;  /* 0x0000000435357c20 */ /* 0x000fe20008410000 */
[----:B------:R-:W-:Y:S01]  /*1d70*/  FMUL.FTZ R50, R50, UR4 ;  /* 0x0000000432327c20 */ /* 0x000fe20008410000 */
[----:B------:R-:W-:Y:S01]  /*1d80*/  FMNMX.FTZ R9, R14, R25, !PT ;  /* 0x000000190e097209 */ /* 0x000fe20007810000 */
[----:B------:R-:W-:Y:S01]  /*1d90*/  FMUL.FTZ R56, R56, UR4 ;  /* 0x0000000438387c20 */ /* 0x000fe20008410000 */
[----:B------:R-:W-:Y:S01]  /*1da0*/  FMUL.FTZ R51, R51, UR4 ;  /* 0x0000000433337c20 */ /* 0x000fe20008410000 */
[----:B------:R-:W1:Y:S01]  /*1db0*/  MUFU.TANH R8, R26 ;  /* 0x0000001a00087308 */ /* 0x000e620000002400 */
[----:B--2---:R-:W-:Y:S01]  /*1dc0*/  FSEL R90, R28, -INF , P6 ;  /* 0xff8000001c5a7808 */ /* 0x004fe20003000000 */
[----:B------:R-:W-:Y:S01]  /*1dd0*/  FMUL.FTZ R57, R57, UR4 ;  /* 0x0000000439397c20 */ /* 0x000fe20008410000 */
[----:B------:R-:W-:Y:S01]  /*1de0*/  FMUL.FTZ R54, R54, UR4 ;  /* 0x0000000436367c20 */ /* 0x000fe20008410000 */
[----:B------:R-:W-:Y:S01]  /*1df0*/  FMUL.FTZ R60, R60, UR4 ;  /* 0x000000043c3c7c20 */ /* 0x000fe20008410000 */
[----:B------:R-:W-:Y:S01]  /*1e00*/  FMNMX.FTZ R9, R90, R9, !PT ;  /* 0x000000095a097209 */ /* 0x000fe20007810000 */
[----:B------:R-:W-:Y:S01]  /*1e10*/  FMUL.FTZ R55, R55, UR4 ;  /* 0x0000000437377c20 */ /* 0x000fe20008410000 */
[----:B------:R-:W-:Y:S01]  /*1e20*/  FMUL.FTZ R61, R61, UR4 ;  /* 0x000000043d3d7c20 */ /* 0x000fe20008410000 */
[----:B------:R-:W2:Y:S01]  /*1e30*/  MUFU.TANH R32, R32 ;  /* 0x0000002000207308 */ /* 0x000ea20000002400 */
[----:B0-----:R-:W-:Y:S01]  /*1e40*/  FSEL R92, R29, -INF , P5 ;  /* 0xff8000001d5c7808 */ /* 0x001fe20002800000 */
[----:B------:R-:W-:Y:S01]  /*1e50*/  FMUL.FTZ R58, R58, UR4 ;  /* 0x000000043a3a7c20 */ /* 0x000fe20008410000 */
[----:B------:R-:W-:Y:S01]  /*1e60*/  FMUL.FTZ R64, R64, UR4 ;  /* 0x0000000440407c20 */ /* 0x000fe20008410000 */
[----:B------:R-:W-:Y:S01]  /*1e70*/  FMUL.FTZ R59, R59, UR4 ;  /* 0x000000043b3b7c20 */ /* 0x000fe20008410000 */
[----:B------:R-:W-:Y:S01]  /*1e80*/  FMNMX.FTZ R9, R92, R9, !PT ;  /* 0x000000095c097209 */ /* 0x000fe20007810000 */
[----:B------:R-:W-:Y:S01]  /*1e90*/  FMUL.FTZ R65, R65, UR4 ;  /* 0x0000000441417c20 */ /* 0x000fe20008410000 */
[----:B------:R-:W-:Y:S01]  /*1ea0*/  FMUL.FTZ R62, R62, UR4 ;  /* 0x000000043e3e7c20 */ /* 0x000fe20008410000 */
[----:B------:R-:W0:Y:S01]  /*1eb0*/  MUFU.TANH R3, R27 ;  /* 0x0000001b00037308 */ /* 0x000e220000002400 */
[----:B-1----:R-:W-:Y:S01]  /*1ec0*/  FSEL R8, R8, -INF , P2 ;  /* 0xff80000008087808 */ /* 0x002fe20001000000 */
[----:B------:R-:W-:Y:S01]  /*1ed0*/  FMUL.FTZ R68, R68, UR4 ;  /* 0x0000000444447c20 */ /* 0x000fe20008410000 */
[----:B------:R-:W-:Y:S01]  /*1ee0*/  ISETP.GT.AND P2, PT, R12, 0x11, PT ;  /* 0x000000110c00780c */ /* 0x000fe20003f44270 */
[----:B------:R-:W-:Y:S01]  /*1ef0*/  FMUL.FTZ R63, R63, UR4 ;  /* 0x000000043f3f7c20 */ /* 0x000fe20008410000 */
[----:B------:R-:W-:Y:S01]  /*1f00*/  FMUL.FTZ R69, R69, UR4 ;  /* 0x0000000445457c20 */ /* 0x000fe20008410000 */
        /* <DEDUP_REMOVED lines=13> */
[----:B------:R-:W-:Y:S01]  /*1fe0*/  ISETP.GT.AND P3, PT, R12, 0x18, PT ;  /* 0x000000180c00780c */ /* 0x000fe20003f64270 */
        /* <DEDUP_REMOVED lines=15> */
[----:B------:R-:W-:Y:S01]  /*20e0*/  ISETP.GT.AND P6, PT, R12, 0x19, PT ;  /* 0x000000190c00780c */ /* 0x000fe20003fc4270 */
[----:B------:R-:W-:Y:S01]  /*20f0*/  FMUL.FTZ R86, R86, UR4 ;  /* 0x0000000456567c20 */ /* 0x000fe20008410000 */
[----:B------:R-:W-:Y:S01]  /*2100*/  FMUL.FTZ R87, R87, UR4 ;  /* 0x0000000457577c20 */ /* 0x000fe20008410000 */
[----:B------:R2:W-:Y:S02]  /*2110*/  @!P1 SYNCS.ARRIVE.TRANS64.RED.A1T0 RZ, [R0+URZ], RZ ;  /* 0x000000ff00ff99a7 */ /* 0x0005e4000810043f */
[----:B------:R-:W3:Y:S01]  /*2120*/  MUFU.TANH R37, R37 ;  /* 0x0000002500257308 */ /* 0x000ee20000002400 */
[----:B0-----:R-:W-:-:S04]  /*2130*/  FSEL R98, R36, -INF , P3 ;  /* 0xff80000024627808 */ /* 0x001fc80001800000 */
[----:B------:R-:W-:-:S03]  /*2140*/  FMNMX.FTZ R9, R98, R9, !PT ;  /* 0x0000000962097209 */ /* 0x000fc60007810000 */
[----:B------:R-:W0:Y:S01]  /*2150*/  MUFU.TANH R34, R34 ;  /* 0x0000002200227308 */ /* 0x000e220000002400 */
[----:B-1----:R-:W-:Y:S02]  /*2160*/  FSEL R20, R20, -INF , P5 ;  /* 0xff80000014147808 */ /* 0x002fe40002800000 */
[----:B------:R-:W-:-:S05]  /*2170*/  ISETP.GT.AND P5, PT, R12, 0x20, PT ;  /* 0x000000200c00780c */ /* 0x000fca0003fa4270 */
[----:B------:R-:W1:Y:S01]  /*2180*/  MUFU.TANH R40, R40 ;  /* 0x0000002800287308 */ /* 0x000e620000002400 */
[----:B---3--:R-:W-:-:S04]  /*2190*/  FSEL R100, R37, -INF , P6 ;  /* 0xff80000025647808 */ /* 0x008fc80003000000 */
[----:B------:R-:W-:-:S03]  /*21a0*/  FMNMX.FTZ R9, R100, R9, !PT ;  /* 0x0000000964097209 */ /* 0x000fc60007810000 */
[----:B------:R-:W3:Y:S01]  /*21b0*/  MUFU.TANH R26, R35 ;  /* 0x00000023001a7308 */ /* 0x000ee20000002400 */
[----:B0-----:R-:W-:Y:S02]  /*21c0*/  FSEL R24, R34, -INF , P4 ;  /* 0xff80000022187808 */ /* 0x001fe40002000000 */
[----:B------:R-:W-:-:S05]  /*21d0*/  ISETP.GT.AND P4, PT, R12, 0x21, PT ;  /* 0x000000210c00780c */ /* 0x000fca0003f84270 */
[----:B------:R-:W0:Y:S01]  /*21e0*/  MUFU.TANH R41, R41 ;  /* 0x0000002900297308 */ /* 0x000e220000002400 */
[----:B-1----:R-:W-:-:S04]  /*21f0*/  FSEL R102, R40, -INF , P5 ;  /* 0xff80000028667808 */ /* 0x002fc80002800000 */
[----:B------:R-:W-:-:S03]  /*2200*/  FMNMX.FTZ R9, R102, R9, !PT ;  /* 0x0000000966097209 */ /* 0x000fc60007810000 */
[----:B------:R-:W1:Y:S01]  /*2210*/  MUFU.TANH R38, R38 ;  /* 0x0000002600267308 */ /* 0x000e620000002400 */
[----:B---3--:R-:W-:Y:S02]  /*2220*/  FSEL R26, R26, -INF , P2 ;  /* 0xff8000001a1a7808 */ /* 0x008fe40001000000 */
[----:B------:R-:W-:-:S05]  /*2230*/  ISETP.GT.AND P2, PT, R12, 0x28, PT ;  /* 0x000000280c00780c */ /* 0x000fca0003f44270 */
        /* <DEDUP_REMOVED lines=97> */
[----:B---3--:R-:W-:Y:S02]  /*2850*/  FSEL R60, R70, -INF , P6 ;  /* 0xff800000463c7808 */ /* 0x008fe40003000000 */
[----:B------:R-:W-:-:S05]  /*2860*/  ISETP.GT.AND P6, PT, R12, 0x69, PT ;  /* 0x000000690c00780c */ /* 0x000fca0003fc4270 */
[----:B------:R-:W3:Y:S01]  /*2870*/  MUFU.TANH R71, R71 ;  /* 0x0000004700477308 */ /* 0x000ee20000002400 */
[----:B0-----:R-:W-:-:S04]  /*2880*/  FSEL R70, R73, -INF , P3 ;  /* 0xff80000049467808 */ /* 0x001fc80001800000 */
[----:B------:R-:W-:-:S03]  /*2890*/  FMNMX.FTZ R9, R70, R9, !PT ;  /* 0x0000000946097209 */ /* 0x000fc60007810000 */
        /* <DEDUP_REMOVED lines=29> */
[----:B------:R-:W-:Y:S02]  /*2a70*/  FMNMX.FTZ R13, R138, R9, !PT ;  /* 0x000000098a0d7209 */ /* 0x000fe40007810000 */
[----:B------:R-:W-:Y:S01]  /*2a80*/  MOV R9, UR5 ;  /* 0x0000000500097c02 */ /* 0x000fe20008000f00 */
[----:B------:R-:W1:Y:S01]  /*2a90*/  MUFU.TANH R83, R83 ;  /* 0x0000005300537308 */ /* 0x000e620000002400 */
[----:B---3--:R-:W-:Y:S01]  /*2aa0*/  FSEL R74, R79, -INF , P6 ;  /* 0xff8000004f4a7808 */ /* 0x008fe20003000000 */
[----:B------:R-:W3:Y:S06]  /*2ab0*/  SHFL.BFLY PT, R12, R13, 0x2, 0x1f ;  /* 0x0c401f000d0c7f89 */ /* 0x000eec00000e0000 */
[----:B------:R-:W4:Y:S01]  /*2ac0*/  MUFU.TANH R86, R86 ;  /* 0x0000005600567308 */ /* 0x000f220000002400 */
[----:B0-----:R-:W-:-:S07]  /*2ad0*/  FSEL R82, R82, -INF , P5 ;  /* 0xff80000052527808 */ /* 0x001fce0002800000 */
[----:B------:R-:W0:Y:S01]  /*2ae0*/  MUFU.TANH R87, R87 ;  /* 0x0000005700577308 */ /* 0x000e220000002400 */
[----:B-1----:R-:W-:Y:S02]  /*2af0*/  FSEL R78, R83, -INF , P4 ;  /* 0xff800000534e7808 */ /* 0x002fe40002000000 */
[----:B----4-:R-:W-:Y:S02]  /*2b00*/  FSEL R86, R86, -INF , P3 ;  /* 0xff80000056567808 */ /* 0x010fe40001800000 */
[----:B---3--:R-:W-:-:S05]  /*2b10*/  FMNMX.FTZ R15, R13, R12, !PT ;  /* 0x0000000c0d0f7209 */ /* 0x008fca0007810000 */
[----:B------:R-:W1:Y:S02]  /*2b20*/  SHFL.BFLY PT, R12, R15, 0x1, 0x1f ;  /* 0x0c201f000f0c7f89 */ /* 0x000e6400000e0000 */
[----:B-1----:R-:W-:Y:S02]  /*2b30*/  FMNMX.FTZ R12, R15, R12, !PT ;  /* 0x0000000c0f0c7209 */ /* 0x002fe40007810000 */
[----:B------:R-:W-:Y:S02]  /*2b40*/  FMNMX.FTZ R15, R8, R3, !PT ;  /* 0x00000003080f7209 */ /* 0x000fe40007810000 */
[C---:B------:R-:W-:Y:S01]  /*2b50*/  FSETP.NEU.FTZ.AND P0, PT, R12.reuse, -INF , PT ;  /* 0xff8000000c00780b */ /* 0x040fe20003f1d000 */
[----:B------:R-:W-:Y:S01]  /*2b60*/  FMUL.FTZ R21, R12, R9 ;  /* 0x000000090c157220 */ /* 0x000fe20000410000 */
[----:B------:R-:W-:-:S04]  /*2b70*/  FMNMX.FTZ R15, R10, R15, !PT ;  /* 0x0000000f0a0f7209 */ /* 0x000fc80007810000 */
[----:B------:R-:W-:Y:S02]  /*2b80*/  FMNMX.FTZ R15, R20, R15, !PT ;  /* 0x0000000f140f7209 */ /* 0x000fe40007810000 */
[----:B------:R-:W-:Y:S02]  /*2b90*/  FSEL R41, R21, RZ, P0 ;  /* 0x000000ff15297208 */ /* 0x000fe40000000000 */
[----:B------:R-:W-:Y:S02]  /*2ba0*/  FMNMX.FTZ R15, R24, R15, !PT ;  /* 0x0000000f180f7209 */ /* 0x000fe40007810000 */
[----:B------:R-:W-:Y:S01]  /*2bb0*/  ISETP.NE.AND P0, PT, R11, RZ, PT ;  /* 0x000000ff0b00720c */ /* 0x000fe20003f05270 */
[--C-:B------:R-:W-:Y:S01]  /*2bc0*/  FFMA.FTZ R11, R25, R9, -R41.reuse ;  /* 0x00000009190b7223 */ /* 0x100fe20000010829 */
[----:B------:R-:W-:Y:S01]  /*2bd0*/  FMNMX.FTZ R21, R26, R15, !PT ;  /* 0x0000000f1a157209 */ /* 0x000fe20007810000 */
[-CC-:B------:R-:W-:Y:S01]  /*2be0*/  FFMA.FTZ R182, R90, R9.reuse, -R41.reuse ;  /* 0x000000095ab67223 */ /* 0x180fe20000010829 */
[----:B0-----:R-:W-:Y:S01]  /*2bf0*/  FSEL R90, R87, -INF , P2 ;  /* 0xff800000575a7808 */ /* 0x001fe20001000000 */
[--C-:B------:R-:W-:Y:S01]  /*2c00*/  FFMA.FTZ R180, R14, R9, -R41.reuse ;  /* 0x000000090eb47223 */ /* 0x100fe20000010829 */
[----:B------:R-:W-:Y:S01]  /*2c10*/  FMNMX.FTZ R21, R28, R21, !PT ;  /* 0x000000151c157209 */ /* 0x000fe20007810000 */
[----:B------:R-:W-:Y:S01]  /*2c20*/  MUFU.EX2 R11, R11 ;  /* 0x0000000b000b7308 */ /* 0x000fe20000000800 */
[-CC-:B------:R-:W-:Y:S01]  /*2c30*/  FFMA.FTZ R13, R92, R9.reuse, -R41.reuse ;  /* 0x000000095c0d7223 */ /* 0x180fe20000010829 */
[--C-:B------:R-:W-:Y:S01]  /*2c40*/  FFMA.FTZ R176, R94, R9, -R41.reuse ;  /* 0x000000095eb07223 */ /* 0x100fe20000010829 */
[----:B------:R-:W-:Y:S01]  /*2c50*/  FMNMX.FTZ R21, R30, R21, !PT ;  /* 0x000000151e157209 */ /* 0x000fe20007810000 */
[-CC-:B------:R-:W-:Y:S01]  /*2c60*/  FFMA.FTZ R96, R96, R9.reuse, -R41.reuse ;  /* 0x0000000960607223 */ /* 0x180fe20000010829 */
[-CC-:B------:R-:W-:Y:S01]  /*2c70*/  FFMA.FTZ R178, R98, R9.reuse, -R41.reuse ;  /* 0x0000000962b27223 */ /* 0x180fe20000010829 */
[--C-:B------:R-:W-:Y:S01]  /*2c80*/  FFMA.FTZ R100, R100, R9, -R41.reuse ;  /* 0x0000000964647223 */ /* 0x100fe20000010829 */
[----:B------:R-:W-:Y:S01]  /*2c90*/  FMNMX.FTZ R21, R32, R21, !PT ;  /* 0x0000001520157209 */ /* 0x000fe20007810000 */
[----:B------:R-:W0:Y:S01]  /*2ca0*/  MUFU.EX2 R180, R180 ;  /* 0x000000b400b47308 */ /* 0x000e220000000800 */
[-CC-:B------:R-:W-:Y:S01]  /*2cb0*/  FFMA.FTZ R172, R102, R9.reuse, -R41.reuse ;  /* 0x0000000966ac7223 */ /* 0x180fe20000010829 */
[--C-:B------:R-:W-:Y:S01]  /*2cc0*/  FFMA.FTZ R104, R104, R9, -R41.reuse ;  /* 0x0000000968687223 */ /* 0x100fe20000010829 */
[----:B------:R-:W-:Y:S01]  /*2cd0*/  FMNMX.FTZ R25, R34, R21, !PT ;  /* 0x0000001522197209 */ /* 0x000fe20007810000 */
[-CC-:B------:R-:W-:Y:S01]  /*2ce0*/  FFMA.FTZ R174, R106, R9.reuse, -R41.reuse ;  /* 0x000000096aae7223 */ /* 0x180fe20000010829 */
[-CC-:B------:R-:W-:Y:S01]  /*2cf0*/  FFMA.FTZ R108, R108, R9.reuse, -R41.reuse ;  /* 0x000000096c6c7223 */ /* 0x180fe20000010829 */
[--C-:B------:R-:W-:Y:S01]  /*2d00*/  FFMA.FTZ R168, R110, R9, -R41.reuse ;  /* 0x000000096ea87223 */ /* 0x100fe20000010829 */
[----:B------:R-:W-:Y:S01]  /*2d10*/  FMNMX.FTZ R25, R36, R25, !PT ;  /* 0x0000001924197209 */ /* 0x000fe20007810000 */
[----:B------:R-:W1:Y:S01]  /*2d20*/  MUFU.EX2 R182, R182 ;  /* 0x000000b600b67308 */ /* 0x000e620000000800 */
[-CC-:B------:R-:W-:Y:S01]  /*2d30*/  FFMA.FTZ R112, R112, R9.reuse, -R41.reuse ;  /* 0x0000000970707223 */ /* 0x180fe20000010829 */
[--C-:B------:R-:W-:Y:S01]  /*2d40*/  FFMA.FTZ R170, R114, R9, -R41.reuse ;  /* 0x0000000972aa7223 */ /* 0x100fe20000010829 */
[----:B------:R-:W-:Y:S01]  /*2d50*/  FMNMX.FTZ R25, R38, R25, !PT ;  /* 0x0000001926197209 */ /* 0x000fe20007810000 */
[-CC-:B------:R-:W-:Y:S01]  /*2d60*/  FFMA.FTZ R116, R116, R9.reuse, -R41.reuse ;  /* 0x0000000974747223 */ /* 0x180fe20000010829 */
[-CC-:B------:R-:W-:Y:S01]  /*2d70*/  FFMA.FTZ R152, R118, R9.reuse, -R41.reuse ;  /* 0x0000000976987223 */ /* 0x180fe20000010829 */
[--C-:B------:R-:W-:Y:S01]  /*2d80*/  FFMA.FTZ R120, R120, R9, -R41.reuse ;  /* 0x0000000978787223 */ /* 0x100fe20000010829 */
[----:B------:R-:W-:Y:S01]  /*2d90*/  FMNMX.FTZ R25, R40, R25, !PT ;  /* 0x0000001928197209 */ /* 0x000fe20007810000 */
[----:B------:R-:W3:Y:S01]  /*2da0*/  MUFU.EX2 R13, R13 ;  /* 0x0000000d000d7308 */ /* 0x000ee20000000800 */
[-CC-:B------:R-:W-:Y:S01]  /*2db0*/  FFMA.FTZ R154, R122, R9.reuse, -R41.reuse ;  /* 0x000000097a9a7223 */ /* 0x180fe20000010829 */
[--C-:B------:R-:W-:Y:S01]  /*2dc0*/  FFMA.FTZ R156, R126, R9, -R41.reuse ;  /* 0x000000097e9c7223 */ /* 0x100fe20000010829 */
[----:B------:R-:W-:Y:S01]  /*2dd0*/  FMNMX.FTZ R27, R42, R25, !PT ;  /* 0x000000192a1b7209 */ /* 0x000fe20007810000 */
[-CC-:B------:R-:W-:Y:S01]  /*2de0*/  FFMA.FTZ R37, R128, R9.reuse, -R41.reuse ;  /* 0x0000000980257223 */ /* 0x180fe20000010829 */
[-CC-:B------:R-:W-:Y:S01]  /*2df0*/  FFMA.FTZ R158, R130, R9.reuse, -R41.reuse ;  /* 0x00000009829e7223 */ /* 0x180fe20000010829 */
[--C-:B------:R-:W-:Y:S01]  /*2e00*/  FFMA.FTZ R132, R132, R9, -R41.reuse ;  /* 0x0000000984847223 */ /* 0x100fe20000010829 */
[----:B------:R-:W-:Y:S01]  /*2e10*/  FMNMX.FTZ R27, R44, R27, !PT ;  /* 0x0000001b2c1b7209 */ /* 0x000fe20007810000 */
[----:B------:R-:W4:Y:S01]  /*2e20*/  MUFU.EX2 R176, R176 ;  /* 0x000000b000b07308 */ /* 0x000f220000000800 */
[-CC-:B------:R-:W-:Y:S01]  /*2e30*/  FFMA.FTZ R72, R72, R9.reuse, -R41.reuse ;  /* 0x0000000948487223 */ /* 0x180fe20000010829 */
[--C-:B------:R-:W-:Y:S01]  /*2e40*/  FFMA.FTZ R70, R70, R9, -R41.reuse ;  /* 0x0000000946467223 */ /* 0x100fe20000010829 */
[----:B------:R-:W-:Y:S01]  /*2e50*/  FMNMX.FTZ R27, R46, R27, !PT ;  /* 0x0000001b2e1b7209 */ /* 0x000fe20007810000 */
[-CC-:B------:R-:W-:Y:S01]  /*2e60*/  FFMA.FTZ R76, R76, R9.reuse, -R41.reuse ;  /* 0x000000094c4c7223 */ /* 0x180fe20000010829 */
[-CC-:B------:R-:W-:Y:S01]  /*2e70*/  FFMA.FTZ R134, R134, R9.reuse, -R41.reuse ;  /* 0x0000000986867223 */ /* 0x180fe20000010829 */
[--C-:B------:R-:W-:Y:S01]  /*2e80*/  FFMA.FTZ R80, R80, R9, -R41.reuse ;  /* 0x0000000950507223 */ /* 0x100fe20000010829 */
[----:B------:R-:W-:Y:S01]  /*2e90*/  FMNMX.FTZ R27, R48, R27, !PT ;  /* 0x0000001b301b7209 */ /* 0x000fe20007810000 */
[----:B------:R-:W5:Y:S01]  /*2ea0*/  MUFU.EX2 R15, R96 ;  /* 0x00000060000f7308 */ /* 0x000f620000000800 */
[-CC-:B------:R-:W-:Y:S01]  /*2eb0*/  FFMA.FTZ R136, R136, R9.reuse, -R41.reuse ;  /* 0x0000000988887223 */ /* 0x180fe20000010829 */
[----:B------:R-:W-:Y:S01]  /*2ec0*/  FFMA.FTZ R84, R84, R9, -R41 ;  /* 0x0000000954547223 */ /* 0x000fe20000010829 */
[----:B------:R-:W-:Y:S01]  /*2ed0*/  FMNMX.FTZ R29, R50, R27, !PT ;  /* 0x0000001b321d7209 */ /* 0x000fe20007810000 */
[----:B------:R-:W-:-:S02]  /*2ee0*/  IMAD.MOV.U32 R130, RZ, RZ, R151 ;  /* 0x000000ffff827224 */ /* 0x000fc400078e0097 */
[--C-:B------:R-:W-:Y:S01]  /*2ef0*/  IMAD.MOV.U32 R128, RZ, RZ, R151.reuse ;  /* 0x000000ffff807224 */ /* 0x100fe200078e0097 */
[----:B------:R-:W-:Y:S01]  /*2f00*/  FMNMX.FTZ R29, R52, R29, !PT ;  /* 0x0000001d341d7209 */ /* 0x000fe20007810000 */
[----:B------:R-:W2:Y:S01]  /*2f10*/  MUFU.EX2 R178, R178 ;  /* 0x000000b200b27308 */ /* 0x000ea20000000800 */
[--C-:B------:R-:W-:Y:S02]  /*2f20*/  IMAD.MOV.U32 R126, RZ, RZ, R151.reuse ;  /* 0x000000ffff7e7224 */ /* 0x100fe400078e0097 */
[----:B------:R-:W-:Y:S01]  /*2f30*/  FMNMX.FTZ R29, R54, R29, !PT ;  /* 0x0000001d361d7209 */ /* 0x000fe20007810000 */
[--C-:B------:R-:W-:Y:S02]  /*2f40*/  IMAD.MOV.U32 R122, RZ, RZ, R151.reuse ;  /* 0x000000ffff7a7224 */ /* 0x100fe400078e0097 */
[--C-:B------:R-:W-:Y:S01]  /*2f50*/  IMAD.MOV.U32 R118, RZ, RZ, R151.reuse ;  /* 0x000000ffff767224 */ /* 0x100fe200078e0097 */
[----:B------:R-:W-:Y:S01]  /*2f60*/  FMNMX.FTZ R29, R56, R29, !PT ;  /* 0x0000001d381d7209 */ /* 0x000fe20007810000 */
[----:B------:R0:W-:Y:S01]  /*2f70*/  MUFU.EX2 R21, R100 ;  /* 0x0000006400157308 */ /* 0x0001e20000000800 */
[----:B------:R-:W-:-:S02]  /*2f80*/  IMAD.MOV.U32 R114, RZ, RZ, R151 ;  /* 0x000000ffff727224 */ /* 0x000fc400078e0097 */
[----:B------:R-:W-:Y:S01]  /*2f90*/  FMNMX.FTZ R31, R58, R29, !PT ;  /* 0x0000001d3a1f7209 */ /* 0x000fe20007810000 */
[--C-:B------:R-:W-:Y:S02]  /*2fa0*/  IMAD.MOV.U32 R110, RZ, RZ, R151.reuse ;  /* 0x000000ffff6e7224 */ /* 0x100fe400078e0097 */
[--C-:B------:R-:W-:Y:S01]  /*2fb0*/  IMAD.MOV.U32 R106, RZ, RZ, R151.reuse ;  /* 0x000000ffff6a7224 */ /* 0x100fe200078e0097 */
[----:B------:R-:W-:Y:S01]  /*2fc0*/  FMNMX.FTZ R31, R60, R31, !PT ;  /* 0x0000001f3c1f7209 */ /* 0x000fe20007810000 */
[----:B------:R-:W-:Y:S01]  /*2fd0*/  MUFU.EX2 R172, R172 ;  /* 0x000000ac00ac7308 */ /* 0x000fe20000000800 */
[--C-:B------:R-:W-:Y:S02]  /*2fe0*/  IMAD.MOV.U32 R102, RZ, RZ, R151.reuse ;  /* 0x000000ffff667224 */ /* 0x100fe400078e0097 */
[----:B------:R-:W-:Y:S01]  /*2ff0*/  FMNMX.FTZ R31, R62, R31, !PT ;  /* 0x0000001f3e1f7209 */ /* 0x000fe20007810000 */
[--C-:B0-----:R-:W-:Y:S02]  /*3000*/  IMAD.MOV.U32 R100, RZ, RZ, R151.reuse ;  /* 0x000000ffff647224 */ /* 0x101fe400078e0097 */
        /* <DEDUP_REMOVED lines=9> */
[----:B0-----:R-:W-:Y:S02]  /*30a0*/  IMAD.MOV.U32 R104, RZ, RZ, R151 ;  /* 0x000000ffff687224 */ /* 0x001fe400078e0097 */
[----:B------:R-:W-:-:S04]  /*30b0*/  FMNMX.FTZ R33, R74, R33, !PT ;  /* 0x000000214a217209 */ /* 0x000fc80007810000 */
[----:B------:R-:W-:Y:S01]  /*30c0*/  FMNMX.FTZ R33, R82, R33, !PT ;  /* 0x0000002152217209 */ /* 0x000fe20007810000 */
[----:B------:R0:W-:Y:S03]  /*30d0*/  MUFU.EX2 R27, R108 ;  /* 0x0000006c001b7308 */ /* 0x0001e60000000800 */
[----:B------:R-:W-:-:S04]  /*30e0*/  FMNMX.FTZ R35, R78, R33, !PT ;  /* 0x000000214e237209 */ /* 0x000fc80007810000 */
[----:B------:R-:W-:Y:S01]  /*30f0*/  FMNMX.FTZ R35, R86, R35, !PT ;  /* 0x0000002356237209 */ /* 0x000fe20007810000 */
[----:B------:R-:W-:Y:S01]  /*3100*/  MUFU.EX2 R168, R168 ;  /* 0x000000a800a87308 */ /* 0x000fe20000000800 */
[----:B0-----:R-:W-:Y:S02]  /*3110*/  IMAD.MOV.U32 R108, RZ, RZ, R151 ;  /* 0x000000ffff6c7224 */ /* 0x001fe400078e0097 */
[----:B------:R-:W-:Y:S01]  /*3120*/  FMNMX.FTZ R14, R90, R35, !PT ;  /* 0x000000235a0e7209 */ /* 0x000fe20007810000 */
[-CC-:B------:R-:W-:Y:S01]  /*3130*/  FFMA.FTZ R35, R124, R9.reuse, -R41.reuse ;  /* 0x000000097c237223 */ /* 0x180fe20000010829 */
[----:B------:R-:W-:Y:S01]  /*3140*/  FFMA.FTZ R41, R138, R9, -R41 ;  /* 0x000000098a297223 */ /* 0x000fe20000010829 */
[--C-:B------:R-:W-:Y:S02]  /*3150*/  IMAD.MOV.U32 R138, RZ, RZ, R151.reuse ;  /* 0x000000ffff8a7224 */ /* 0x100fe400078e0097 */
[----:B------:R-:W0:Y:S01]  /*3160*/  SHFL.BFLY PT, R39, R14, 0x2, 0x1f ;  /* 0x0c401f000e277f89 */ /* 0x000e2200000e0000 */
[----:B------:R1:W-:Y:S01]  /*3170*/  MUFU.EX2 R29, R112 ;  /* 0x00000070001d7308 */ /* 0x0003e20000000800 */
[----:B------:R-:W-:-:S07]  /*3180*/  IMAD.MOV.U32 R124, RZ, RZ, R151 ;  /* 0x000000ffff7c7224 */ /* 0x000fce00078e0097 */
[----:B------:R-:W-:Y:S01]  /*3190*/  MUFU.EX2 R170, R170 ;  /* 0x000000aa00aa7308 */ /* 0x000fe20000000800 */
[----:B-1----:R-:W-:-:S07]  /*31a0*/  IMAD.MOV.U32 R112, RZ, RZ, R151 ;  /* 0x000000ffff707224 */ /* 0x002fce00078e0097 */
[----:B------:R1:W-:Y:S01]  /*31b0*/  MUFU.EX2 R31, R116 ;  /* 0x00000074001f7308 */ /* 0x0003e20000000800 */
[----:B0-----:R-:W-:-:S07]  /*31c0*/  FMNMX.FTZ R39, R14, R39, !PT ;  /* 0x000000270e277209 */ /* 0x001fce0007810000 */
[----:B------:R-:W-:Y:S01]  /*31d0*/  MUFU.EX2 R152, R152 ;  /* 0x0000009800987308 */ /* 0x000fe20000000800 */
[--C-:B-1----:R-:W-:Y:S01]  /*31e0*/  IMAD.MOV.U32 R116, RZ, RZ, R151.reuse ;  /* 0x000000ffff747224 */ /* 0x102fe200078e0097 */
[----:B------:R-:W0:Y:S06]  /*31f0*/  SHFL.BFLY PT, R14, R39, 0x1, 0x1f ;  /* 0x0c201f00270e7f89 */ /* 0x000e2c00000e0000 */
[----:B------:R1:W-:Y:S08]  /*3200*/  MUFU.EX2 R33, R120 ;  /* 0x0000007800217308 */ /* 0x0003f00000000800 */
[----:B------:R-:W-:Y:S01]  /*3210*/  MUFU.EX2 R154, R154 ;  /* 0x0000009a009a7308 */ /* 0x000fe20000000800 */
[----:B-1----:R-:W-:-:S07]  /*3220*/  IMAD.MOV.U32 R120, RZ, RZ, R151 ;  /* 0x000000ffff787224 */ /* 0x002fce00078e0097 */
[----:B------:R-:W-:Y:S01]  /*3230*/  MUFU.EX2 R35, R35 ;  /* 0x0000002300237308 */ /* 0x000fe20000000800 */
[----:B0-----:R-:W-:-:S04]  /*3240*/  FMNMX.FTZ R14, R39, R14, !PT ;  /* 0x0000000e270e7209 */ /* 0x001fc80007810000 */
[C---:B------:R-:W-:Y:S01]  /*3250*/  FSETP.NEU.FTZ.AND P2, PT, R14.reuse, -INF , PT ;  /* 0xff8000000e00780b */ /* 0x040fe20003f5d000 */
[-C--:B------:R-:W-:Y:S02]  /*3260*/  FMUL.FTZ R49, R14, R9.reuse ;  /* 0x000000090e317220 */ /* 0x080fe40000410000 */
[----:B------:R-:W-:Y:S03]  /*3270*/  MUFU.EX2 R156, R156 ;  /* 0x0000009c009c7308 */ /* 0x000fe60000000800 */
[----:B------:R-:W-:Y:S02]  /*3280*/  FSEL R49, R49, RZ, P2 ;  /* 0x000000ff31317208 */ /* 0x000fe40001000000 */
[----:B------:R-:W-:Y:S01]  /*3290*/  ISETP.GE.AND P2, PT, R88, 0x81, PT ;  /* 0x000000815800780c */ /* 0x000fe20003f46270 */
[----:B------:R-:W-:Y:S02]  /*32a0*/  IMAD.MOV.U32 R88, RZ, RZ, R151 ;  /* 0x000000ffff587224 */ /* 0x000fe400078e0097 */
[----:B------:R-:W-:Y:S01]  /*32b0*/  MUFU.EX2 R37, R37 ;  /* 0x0000002500257308 */ /* 0x000fe20000000800 */
[-CC-:B------:R-:W-:Y:S01]  /*32c0*/  FFMA.FTZ R3, R3, R9.reuse, -R49.reuse ;  /* 0x0000000903037223 */ /* 0x180fe20000010831 */
[-CC-:B------:R-:W-:Y:S01]  /*32d0*/  FFMA.FTZ R8, R8, R9.reuse, -R49.reuse ;  /* 0x0000000908087223 */ /* 0x180fe20000010831 */
[-CC-:B------:R-:W-:Y:S01]  /*32e0*/  FFMA.FTZ R20, R20, R9.reuse, -R49.reuse ;  /* 0x0000000914147223 */ /* 0x180fe20000010831 */
[-CC-:B------:R-:W-:Y:S01]  /*32f0*/  FFMA.FTZ R10, R10, R9.reuse, -R49.reuse ;  /* 0x000000090a0a7223 */ /* 0x180fe20000010831 */
[-CC-:B------:R-:W-:Y:S01]  /*3300*/  FFMA.FTZ R24, R24, R9.reuse, -R49.reuse ;  /* 0x0000000918187223 */ /* 0x180fe20000010831 */
[-CC-:B------:R-:W-:Y:S01]  /*3310*/  FFMA.FTZ R26, R26, R9.reuse, -R49.reuse ;  /* 0x000000091a1a7223 */ /* 0x180fe20000010831 */
[-CC-:B------:R-:W-:Y:S01]  /*3320*/  FFMA.FTZ R28, R28, R9.reuse, -R49.reuse ;  /* 0x000000091c1c7223 */ /* 0x180fe20000010831 */
[----:B------:R0:W-:Y:S01]  /*3330*/  MUFU.EX2 R181, R3 ;  /* 0x0000000300b57308 */ /* 0x0001e20000000800 */
[-CC-:B------:R-:W-:Y:S01]  /*3340*/  FFMA.FTZ R30, R30, R9.reuse, -R49.reuse ;  /* 0x000000091e1e7223 */ /* 0x180fe20000010831 */
[-CC-:B------:R-:W-:Y:S01]  /*3350*/  FFMA.FTZ R32, R32, R9.reuse, -R49.reuse ;  /* 0x0000000920207223 */ /* 0x180fe20000010831 */
[-CC-:B------:R-:W-:Y:S01]  /*3360*/  FFMA.FTZ R34, R34, R9.reuse, -R49.reuse ;  /* 0x0000000922227223 */ /* 0x180fe20000010831 */
[-CC-:B------:R-:W-:Y:S01]  /*3370*/  FFMA.FTZ R36, R36, R9.reuse, -R49.reuse ;  /* 0x0000000924247223 */ /* 0x180fe20000010831 */
[-CC-:B------:R-:W-:Y:S01]  /*3380*/  FFMA.FTZ R38, R38, R9.reuse, -R49.reuse ;  /* 0x0000000926267223 */ /* 0x180fe20000010831 */
[-CC-:B------:R-:W-:Y:S01]  /*3390*/  FFMA.FTZ R40, R40, R9.reuse, -R49.reuse ;  /* 0x0000000928287223 */ /* 0x180fe20000010831 */
[-C--:B------:R-:W-:Y:S01]  /*33a0*/  FFMA.FTZ R42, R42, R9.reuse, -R49 ;  /* 0x000000092a2a7223 */ /* 0x080fe20000010831 */
[----:B------:R1:W-:Y:S01]  /*33b0*/  MUFU.EX2 R183, R20 ;  /* 0x0000001400b77308 */ /* 0x0003e20000000800 */
[----:B0-----:R-:W-:Y:S01]  /*33c0*/  FADD.FTZ R3, R180, R11 ;  /* 0x0000000bb4037221 */ /* 0x001fe20000010000 */
[-CC-:B------:R-:W-:Y:S01]  /*33d0*/  FFMA.FTZ R44, R44, R9.reuse, -R49.reuse ;  /* 0x000000092c2c7223 */ /* 0x180fe20000010831 */
[-CC-:B------:R-:W-:Y:S01]  /*33e0*/  FFMA.FTZ R46, R46, R9.reuse, -R49.reuse ;  /* 0x000000092e2e7223 */ /* 0x180fe20000010831 */
[-CC-:B------:R-:W-:Y:S01]  /*33f0*/  FFMA.FTZ R48, R48, R9.reuse, -R49.reuse ;  /* 0x0000000930307223 */ /* 0x180fe20000010831 */
[-CC-:B------:R-:W-:Y:S01]  /*3400*/  FFMA.FTZ R50, R50, R9.reuse, -R49.reuse ;  /* 0x0000000932327223 */ /* 0x180fe20000010831 */
[-CC-:B------:R-:W-:Y:S01]  /*3410*/  FFMA.FTZ R52, R52, R9.reuse, -R49.reuse ;  /* 0x0000000934347223 */ /* 0x180fe20000010831 */
[-C--:B------:R-:W-:Y:S01]  /*3420*/  FFMA.FTZ R54, R54, R9.reuse, -R49 ;  /* 0x0000000936367223 */ /* 0x080fe20000010831 */
[----:B------:R-:W0:Y:S01]  /*3430*/  MUFU.EX2 R8, R8 ;  /* 0x0000000800087308 */ /* 0x000e220000000800 */
[----:B-1----:R-:W-:Y:S01]  /*3440*/  FADD.FTZ R20, R182, R3 ;  /* 0x00000003b6147221 */ /* 0x002fe20000010000 */
[-CC-:B------:R-:W-:Y:S01]  /*3450*/  FFMA.FTZ R56, R56, R9.reuse, -R49.reuse ;  /* 0x0000000938387223 */ /* 0x180fe20000010831 */
[-CC-:B------:R-:W-:Y:S01]  /*3460*/  FFMA.FTZ R58, R58, R9.reuse, -R49.reuse ;  /* 0x000000093a3a7223 */ /* 0x180fe20000010831 */
[-CC-:B------:R-:W-:Y:S01]  /*3470*/  FFMA.FTZ R60, R60, R9.reuse, -R49.reuse ;  /* 0x000000093c3c7223 */ /* 0x180fe20000010831 */
[----:B---3--:R-:W-:Y:S01]  /*3480*/  FADD.FTZ R3, R13, R20 ;  /* 0x000000140d037221 */ /* 0x008fe20000010000 */
[----:B------:R-:W-:Y:S01]  /*3490*/  F2FP.F16.F32.PACK_AB R180, R11, R180 ;  /* 0x000000b40bb4723e */ /* 0x000fe200000000ff */
[-C--:B------:R-:W-:Y:S01]  /*34a0*/  FFMA.FTZ R62, R62, R9.reuse, -R49 ;  /* 0x000000093e3e7223 */ /* 0x080fe20000010831 */
[----:B------:R-:W1:Y:S01]  /*34b0*/  MUFU.EX2 R10, R10 ;  /* 0x0000000a000a7308 */ /* 0x000e620000000800 */
[----:B----4-:R-:W-:Y:S01]  /*34c0*/  FADD.FTZ R20, R176, R3 ;  /* 0x00000003b0147221 */ /* 0x010fe20000010000 */
[-CC-:B------:R-:W-:Y:S01]  /*34d0*/  FFMA.FTZ R64, R64, R9.reuse, -R49.reuse ;  /* 0x0000000940407223 */ /* 0x180fe20000010831 */
[-CC-:B------:R-:W-:Y:S01]  /*34e0*/  FFMA.FTZ R66, R66, R9.reuse, -R49.reuse ;  /* 0x0000000942427223 */ /* 0x180fe20000010831 */
[-CC-:B------:R-:W-:Y:S01]  /*34f0*/  FFMA.FTZ R68, R68, R9.reuse, -R49.reuse ;  /* 0x0000000944447223 */ /* 0x180fe20000010831 */
[----:B-----5:R-:W-:Y:S01]  /*3500*/  FADD.FTZ R3, R15, R20 ;  /* 0x000000140f037221 */ /* 0x020fe20000010000 */
[-CC-:B------:R-:W-:Y:S01]  /*3510*/  FFMA.FTZ R74, R74, R9.reuse, -R49.reuse ;  /* 0x000000094a4a7223 */ /* 0x180fe20000010831 */
[-C--:B------:R-:W-:Y:S01]  /*3520*/  FFMA.FTZ R82, R82, R9.reuse, -R49 ;  /* 0x0000000952527223 */ /* 0x080fe20000010831 */
[----:B------:R-:W3:Y:S01]  /*3530*/  MUFU.EX2 R24, R24 ;  /* 0x0000001800187308 */ /* 0x000ee20000000800 */
[----:B--2---:R-:W-:Y:S01]  /*3540*/  FADD.FTZ R20, R178, R3 ;  /* 0x00000003b2147221 */ /* 0x004fe20000010000 */
[----:B0-----:R-:W-:Y:S01]  /*3550*/  FADD.FTZ R3, R8, R181 ;  /* 0x000000b508037221 */ /* 0x001fe20000010000 */
[-CC-:B------:R-:W-:Y:S01]  /*3560*/  FFMA.FTZ R78, R78, R9.reuse, -R49.reuse ;  /* 0x000000094e4e7223 */ /* 0x180fe20000010831 */
[-CC-:B------:R-:W-:Y:S01]  /*3570*/  FFMA.FTZ R86, R86, R9.reuse, -R49.reuse ;  /* 0x0000000956567223 */ /* 0x180fe20000010831 */
[----:B------:R-:W-:Y:S01]  /*3580*/  FADD.FTZ R51, R21, R20 ;  /* 0x0000001415337221 */ /* 0x000fe20000010000 */
[----:B------:R-:W-:Y:S01]  /*3590*/  FFMA.FTZ R49, R90, R9, -R49 ;  /* 0x000000095a317223 */ /* 0x000fe20000010831 */
[----:B------:R-:W-:Y:S01]  /*35a0*/  F2FP.F16.F32.PACK_AB R181, R181, R8 ;  /* 0x00000008b5b5723e */ /* 0x000fe200000000ff */
[----:B------:R0:W2:Y:S01]  /*35b0*/  MUFU.EX2 R177, R26 ;  /* 0x0000001a00b17308 */ /* 0x0000a20000000800 */
[----:B-1----:R-:W-:Y:S01]  /*35c0*/  FADD.FTZ R20, R10, R3 ;  /* 0x000000030a147221 */ /* 0x002fe20000010000 */
[----:B------:R-:W-:Y:S01]  /*35d0*/  F2FP.F16.F32.PACK_AB R182, R13, R182 ;  /* 0x000000b60db6723e */ /* 0x000fe200000000ff */
[----:B------:R-:W-:Y:S01]  /*35e0*/  IMAD.MOV.U32 R8, RZ, RZ, 0x3f800000 ;  /* 0x3f800000ff087424 */ /* 0x000fe200078e00ff */
[----:B------:R-:W-:Y:S01]  /*35f0*/  F2FP.F16.F32.PACK_AB R176, R15, R176 ;  /* 0x000000b00fb0723e */ /* 0x000fe200000000ff */
[C---:B------:R-:W-:Y:S01]  /*3600*/  FADD.FTZ R3, R183.reuse, R20 ;  /* 0x00000014b7037221 */ /* 0x040fe20000010000 */
[----:B------:R-:W-:Y:S01]  /*3610*/  F2FP.F16.F32.PACK_AB R183, R183, R10 ;  /* 0x0000000ab7b7723e */ /* 0x000fe200000000ff */
[----:B------:R-:W-:Y:S01]  /*3620*/  IMAD.MOV.U32 R10, RZ, RZ, 0x3f800000 ;  /* 0x3f800000ff0a7424 */ /* 0x000fe200078e00ff */
[----:B------:R-:W1:Y:S01]  /*3630*/  MUFU.EX2 R28, R28 ;  /* 0x0000001c001c7308 */ /* 0x000e620000000800 */
[----:B0-----:R-:W-:Y:S01]  /*3640*/  FADD.FTZ R26, R172, R51 ;  /* 0x00000033ac1a7221 */ /* 0x001fe20000010000 */
[----:B---3--:R-:W-:Y:S01]  /*3650*/  FADD.FTZ R20, R24, R3 ;  /* 0x0000000318147221 */ /* 0x008fe20000010000 */
[----:B------:R-:W-:Y:S01]  /*3660*/  F2FP.F16.F32.PACK_AB R178, R21, R178 ;  /* 0x000000b215b2723e */ /* 0x000fe200000000ff */
[----:B------:R-:W-:-:S02]  /*3670*/  IMAD.MOV.U32 R90, RZ, RZ, R151 ;  /* 0x000000ffff5a7224 */ /* 0x000fc400078e0097 */
[C---:B------:R-:W-:Y:S01]  /*3680*/  FADD.FTZ R51, R25.reuse, R26 ;  /* 0x0000001a19337221 */ /* 0x040fe20000010000 */
[----:B------:R-:W-:Y:S01]  /*3690*/  F2FP.F16.F32.PACK_AB R172, R25, R172 ;  /* 0x000000ac19ac723e */ /* 0x000fe200000000ff */
[----:B------:R-:W0:Y:S02]  /*36a0*/  MUFU.EX2 R179, R30 ;  /* 0x0000001e00b37308 */ /* 0x000e240000000800 */
[----:B------:R-:W-:Y:S01]  /*36b0*/  FADD.FTZ R26, R174, R51 ;  /* 0x00000033ae1a7221 */ /* 0x000fe20000010000 */
[----:B--2---:R-:W-:Y:S01]  /*36c0*/  FADD.FTZ R3, R177, R20 ;  /* 0x00000014b1037221 */ /* 0x004fe20000010000 */
[C---:B------:R-:W-:Y:S02]  /*36d0*/  F2FP.F16.F32.PACK_AB R174, R27.reuse, R174 ;  /* 0x000000ae1bae723e */ /* 0x040fe400000000ff */
[----:B------:R-:W-:Y:S01]  /*36e0*/  FADD.FTZ R51, R27, R26 ;  /* 0x0000001a1b337221 */ /* 0x000fe20000010000 */
[----:B------:R-:W-:Y:S01]  /*36f0*/  F2FP.F16.F32.PACK_AB R177, R177, R24 ;  /* 0x00000018b1b1723e */ /* 0x000fe200000000ff */
[----:B------:R-:W2:Y:S01]  /*3700*/  MUFU.EX2 R32, R32 ;  /* 0x0000002000207308 */ /* 0x000ea20000000800 */
[----:B-1----:R-:W-:Y:S01]  /*3710*/  FADD.FTZ R20, R28, R3 ;  /* 0x000000031c147221 */ /* 0x002fe20000010000 */
[----:B------:R-:W-:Y:S01]  /*3720*/  FADD.FTZ R26, R168, R51 ;  /* 0x00000033a81a7221 */ /* 0x000fe20000010000 */
[----:B------:R-:W-:-:S03]  /*3730*/  F2FP.F16.F32.PACK_AB R168, R29, R168 ;  /* 0x000000a81da8723e */ /* 0x000fc600000000ff */
[----:B------:R-:W-:Y:S02]  /*3740*/  FADD.FTZ R51, R29, R26 ;  /* 0x0000001a1d337221 */ /* 0x000fe40000010000 */
[----:B------:R-:W1:Y:S01]  /*3750*/  MUFU.EX2 R173, R34 ;  /* 0x0000002200ad7308 */ /* 0x000e620000000800 */
[----:B0-----:R-:W-:Y:S01]  /*3760*/  FADD.FTZ R3, R179, R20 ;  /* 0x00000014b3037221 */ /* 0x001fe20000010000 */
[----:B------:R-:W-:Y:S01]  /*3770*/  FADD.FTZ R26, R170, R51 ;  /* 0x00000033aa1a7221 */ /* 0x000fe20000010000 */
[----:B------:R-:W-:Y:S02]  /*3780*/  F2FP.F16.F32.PACK_AB R170, R31, R170 ;  /* 0x000000aa1faa723e */ /* 0x000fe400000000ff */
[----:B------:R-:W-:Y:S01]  /*3790*/  F2FP.F16.F32.PACK_AB R179, R179, R28 ;  /* 0x0000001cb3b3723e */ /* 0x000fe200000000ff */
[----:B------:R-:W-:Y:S02]  /*37a0*/  FADD.FTZ R51, R31, R26 ;  /* 0x0000001a1f337221 */ /* 0x000fe40000010000 */
[----:B------:R-:W0:Y:S01]  /*37b0*/  MUFU.EX2 R36, R36 ;  /* 0x0000002400247308 */ /* 0x000e220000000800 */
[----:B--2---:R-:W-:-:S07]  /*37c0*/  FADD.FTZ R20, R32, R3 ;  /* 0x0000000320147221 */ /* 0x004fce0000010000 */
[----:B------:R-:W2:Y:S01]  /*37d0*/  MUFU.EX2 R175, R38 ;  /* 0x0000002600af7308 */ /* 0x000ea20000000800 */
[----:B-1----:R-:W-:Y:S01]  /*37e0*/  FADD.FTZ R3, R173, R20 ;  /* 0x00000014ad037221 */ /* 0x002fe20000010000 */
[----:B------:R-:W-:Y:S01]  /*37f0*/  FADD.FTZ R20, R152, R51 ;  /* 0x0000003398147221 */ /* 0x000fe20000010000 */
[----:B------:R-:W-:Y:S02]  /*3800*/  F2FP.F16.F32.PACK_AB R152, R33, R152 ;  /* 0x000000982198723e */ /* 0x000fe400000000ff */
[----:B------:R-:W-:Y:S01]  /*3810*/  F2FP.F16.F32.PACK_AB R173, R173, R32 ;  /* 0x00000020adad723e */ /* 0x000fe200000000ff */
[----:B------:R-:W-:Y:S02]  /*3820*/  FADD.FTZ R51, R33, R20 ;  /* 0x0000001421337221 */ /* 0x000fe40000010000 */
[----:B------:R-:W1:Y:S01]  /*3830*/  MUFU.EX2 R40, R40 ;  /* 0x0000002800287308 */ /* 0x000e620000000800 */
[----:B0-----:R-:W-:Y:S01]  /*3840*/  FADD.FTZ R0, R36, R3 ;  /* 0x0000000324007221 */ /* 0x001fe20000010000 */
[----:B------:R-:W-:Y:S01]  /*3850*/  FADD.FTZ R20, R154, R51 ;  /* 0x000000339a147221 */ /* 0x000fe20000010000 */
[----:B------:R-:W-:-:S03]  /*3860*/  F2FP.F16.F32.PACK_AB R154, R35, R154 ;  /* 0x0000009a239a723e */ /* 0x000fc600000000ff */
[----:B------:R-:W-:Y:S02]  /*3870*/  FADD.FTZ R51, R35, R20 ;  /* 0x0000001423337221 */ /* 0x000fe40000010000 */
[----:B------:R-:W0:Y:S01]  /*3880*/  MUFU.EX2 R169, R42 ;  /* 0x0000002a00a97308 */ /* 0x000e220000000800 */
[----:B--2---:R-:W-:Y:S01]  /*3890*/  FADD.FTZ R3, R175, R0 ;  /* 0x00000000af037221 */ /* 0x004fe20000010000 */
[----:B------:R-:W-:Y:S01]  /*38a0*/  FADD.FTZ R20, R156, R51 ;  /* 0x000000339c147221 */ /* 0x000fe20000010000 */
[----:B------:R-:W-:Y:S02]  /*38b0*/  F2FP.F16.F32.PACK_AB R156, R37, R156 ;  /* 0x0000009c259c723e */ /* 0x000fe400000000ff */
[----:B------:R-:W-:Y:S01]  /*38c0*/  F2FP.F16.F32.PACK_AB R175, R175, R36 ;  /* 0x00000024afaf723e */ /* 0x000fe200000000ff */
[----:B------:R-:W-:Y:S02]  /*38d0*/  FADD.FTZ R51, R37, R20 ;  /* 0x0000001425337221 */ /* 0x000fe40000010000 */
[----:B------:R-:W2:Y:S01]  /*38e0*/  MUFU.EX2 R44, R44 ;  /* 0x0000002c002c7308 */ /* 0x000ea20000000800 */
[----:B-1----:R-:W-:-:S07]  /*38f0*/  FADD.FTZ R0, R40, R3 ;  /* 0x0000000328007221 */ /* 0x002fce0000010000 */
[----:B------:R-:W1:Y:S01]  /*3900*/  MUFU.EX2 R171, R46 ;  /* 0x0000002e00ab7308 */ /* 0x000e620000000800 */
[C---:B0-----:R-:W-:Y:S01]  /*3910*/  FADD.FTZ R3, R169.reuse, R0 ;  /* 0x00000000a9037221 */ /* 0x041fe20000010000 */
[----:B------:R-:W-:-:S06]  /*3920*/  F2FP.F16.F32.PACK_AB R169, R169, R40 ;  /* 0x00000028a9a9723e */ /* 0x000fcc00000000ff */
[----:B------:R-:W0:Y:S01]  /*3930*/  MUFU.EX2 R48, R48 ;  /* 0x0000003000307308 */ /* 0x000e220000000800 */
[----:B--2---:R-:W-:-:S07]  /*3940*/  FADD.FTZ R0, R44, R3 ;  /* 0x000000032c007221 */ /* 0x004fce0000010000 */
[----:B------:R-:W2:Y:S01]  /*3950*/  MUFU.EX2 R158, R158 ;  /* 0x0000009e009e7308 */ /* 0x000ea20000000800 */
[C---:B-1----:R-:W-:Y:S01]  /*3960*/  FADD.FTZ R3, R171.reuse, R0 ;  /* 0x00000000ab037221 */ /* 0x042fe20000010000 */
[----:B------:R-:W-:-:S06]  /*3970*/  F2FP.F16.F32.PACK_AB R171, R171, R44 ;  /* 0x0000002cabab723e */ /* 0x000fcc00000000ff */
[----:B------:R-:W1:Y:S01]  /*3980*/  MUFU.EX2 R153, R50 ;  /* 0x0000003200997308 */ /* 0x000e620000000800 */
[----:B0-----:R-:W-:-:S07]  /*3990*/  FADD.FTZ R0, R48, R3 ;  /* 0x0000000330007221 */ /* 0x001fce0000010000 */
[----:B------:R0:W3:Y:S01]  /*39a0*/  MUFU.EX2 R43, R132 ;  /* 0x00000084002b7308 */ /* 0x0000e20000000800 */
[----:B--2---:R-:W-:-:S07]  /*39b0*/  FADD.FTZ R20, R158, R51 ;  /* 0x000000339e147221 */ /* 0x004fce0000010000 */
[----:B------:R-:W2:Y:S01]  /*39c0*/  MUFU.EX2 R52, R52 ;  /* 0x0000003400347308 */ /* 0x000ea20000000800 */
[C---:B-1----:R-:W-:Y:S01]  /*39d0*/  FADD.FTZ R3, R153.reuse, R0 ;  /* 0x0000000099037221 */ /* 0x042fe20000010000 */
[----:B------:R-:W-:Y:S01]  /*39e0*/  F2FP.F16.F32.PACK_AB R153, R153, R48 ;  /* 0x000000309999723e */ /* 0x000fe200000000ff */
[----:B0-----:R-:W-:-:S05]  /*39f0*/  IMAD.MOV.U32 R132, RZ, RZ, R151 ;  /* 0x000000ffff847224 */ /* 0x001fca00078e0097 */
[----:B------:R-:W0:Y:S01]  /*3a00*/  MUFU.EX2 R72, R72 ;  /* 0x0000004800487308 */ /* 0x000e220000000800 */
[C---:B---3--:R-:W-:Y:S01]  /*3a10*/  FADD.FTZ R11, R43.reuse, R20 ;  /* 0x000000142b0b7221 */ /* 0x048fe20000010000 */
[----:B------:R-:W-:-:S06]  /*3a20*/  F2FP.F16.F32.PACK_AB R158, R43, R158 ;  /* 0x0000009e2b9e723e */ /* 0x000fcc00000000ff */
[----:B------:R-:W1:Y:S01]  /*3a30*/  MUFU.EX2 R155, R54 ;  /* 0x00000036009b7308 */ /* 0x000e620000000800 */
[----:B--2---:R-:W-:-:S07]  /*3a40*/  FADD.FTZ R0, R52, R3 ;  /* 0x0000000334007221 */ /* 0x004fce0000010000 */
[----:B------:R-:W2:Y:S01]  /*3a50*/  MUFU.EX2 R45, R70 ;  /* 0x00000046002d7308 */ /* 0x000ea20000000800 */
[----:B0-----:R-:W-:-:S07]  /*3a60*/  FADD.FTZ R20, R72, R11 ;  /* 0x0000000b48147221 */ /* 0x001fce0000010000 */
[----:B------:R-:W0:Y:S01]  /*3a70*/  MUFU.EX2 R56, R56 ;  /* 0x0000003800387308 */ /* 0x000e220000000800 */
[C---:B-1----:R-:W-:Y:S01]  /*3a80*/  FADD.FTZ R3, R155.reuse, R0 ;  /* 0x000000009b037221 */ /* 0x042fe20000010000 */
[----:B------:R-:W-:-:S06]  /*3a90*/  F2FP.F16.F32.PACK_AB R155, R155, R52 ;  /* 0x000000349b9b723e */ /* 0x000fcc00000000ff */
[----:B------:R-:W1:Y:S01]  /*3aa0*/  MUFU.EX2 R76, R76 ;  /* 0x0000004c004c7308 */ /* 0x000e620000000800 */
[C---:B--2---:R-:W-:Y:S01]  /*3ab0*/  FADD.FTZ R11, R45.reuse, R20 ;  /* 0x000000142d0b7221 */ /* 0x044fe20000010000 */
[----:B------:R-:W-:-:S06]  /*3ac0*/  F2FP.F16.F32.PACK_AB R160, R45, R72 ;  /* 0x000000482da0723e */ /* 0x000fcc00000000ff */
[----:B------:R-:W2:Y:S01]  /*3ad0*/  MUFU.EX2 R157, R58 ;  /* 0x0000003a009d7308 */ /* 0x000ea20000000800 */
[----:B0-----:R-:W-:-:S07]  /*3ae0*/  FADD.FTZ R0, R56, R3 ;  /* 0x0000000338007221 */ /* 0x001fce0000010000 */
[----:B------:R0:W3:Y:S01]  /*3af0*/  MUFU.EX2 R47, R134 ;  /* 0x00000086002f7308 */ /* 0x0000e20000000800 */
[----:B-1----:R-:W-:-:S07]  /*3b00*/  FADD.FTZ R20, R76, R11 ;  /* 0x0000000b4c147221 */ /* 0x002fce0000010000 */
[----:B------:R-:W1:Y:S01]  /*3b10*/  MUFU.EX2 R60, R60 ;  /* 0x0000003c003c7308 */ /* 0x000e620000000800 */
[C---:B--2---:R-:W-:Y:S01]  /*3b20*/  FADD.FTZ R3, R157.reuse, R0 ;  /* 0x000000009d037221 */ /* 0x044fe20000010000 */
[----:B------:R-:W-:Y:S01]  /*3b30*/  F2FP.F16.F32.PACK_AB R157, R157, R56 ;  /* 0x000000389d9d723e */ /* 0x000fe200000000ff */
[----:B0-----:R-:W-:-:S05]  /*3b40*/  IMAD.MOV.U32 R134, RZ, RZ, R151 ;  /* 0x000000ffff867224 */ /* 0x001fca00078e0097 */
[----:B------:R-:W0:Y:S01]  /*3b50*/  MUFU.EX2 R80, R80 ;  /* 0x0000005000507308 */ /* 0x000e220000000800 */
[C---:B---3--:R-:W-:Y:S01]  /*3b60*/  FADD.FTZ R11, R47.reuse, R20 ;  /* 0x000000142f0b7221 */ /* 0x048fe20000010000 */
[----:B------:R-:W-:-:S06]  /*3b70*/  F2FP.F16.F32.PACK_AB R162, R47, R76 ;  /* 0x0000004c2fa2723e */ /* 0x000fcc00000000ff */
[----:B------:R-:W2:Y:S01]  /*3b80*/  MUFU.EX2 R159, R62 ;  /* 0x0000003e009f7308 */ /* 0x000ea20000000800 */
[----:B-1----:R-:W-:-:S07]  /*3b90*/  FADD.FTZ R0, R60, R3 ;  /* 0x000000033c007221 */ /* 0x002fce0000010000 */
[----:B------:R1:W3:Y:S01]  /*3ba0*/  MUFU.EX2 R39, R136 ;  /* 0x0000008800277308 */ /* 0x0002e20000000800 */
[----:B0-----:R-:W-:-:S07]  /*3bb0*/  FADD.FTZ R20, R80, R11 ;  /* 0x0000000b50147221 */ /* 0x001fce0000010000 */
[----:B------:R-:W0:Y:S01]  /*3bc0*/  MUFU.EX2 R64, R64 ;  /* 0x0000004000407308 */ /* 0x000e220000000800 */
[C---:B--2---:R-:W-:Y:S01]  /*3bd0*/  FADD.FTZ R3, R159.reuse, R0 ;  /* 0x000000009f037221 */ /* 0x044fe20000010000 */
[----:B------:R-:W-:Y:S01]  /*3be0*/  F2FP.F16.F32.PACK_AB R159, R159, R60 ;  /* 0x0000003c9f9f723e */ /* 0x000fe200000000ff */
[----:B-1----:R-:W-:-:S05]  /*3bf0*/  IMAD.MOV.U32 R136, RZ, RZ, R151 ;  /* 0x000000ffff887224 */ /* 0x002fca00078e0097 */
[----:B------:R-:W1:Y:S01]  /*3c00*/  MUFU.EX2 R84, R84 ;  /* 0x0000005400547308 */ /* 0x000e620000000800 */
[C---:B---3--:R-:W-:Y:S01]  /*3c10*/  FADD.FTZ R11, R39.reuse, R20 ;  /* 0x00000014270b7221 */ /* 0x048fe20000010000 */
[----:B------:R-:W-:-:S06]  /*3c20*/  F2FP.F16.F32.PACK_AB R164, R39, R80 ;  /* 0x0000005027a4723e */ /* 0x000fcc00000000ff */
[----:B------:R-:W2:Y:S01]  /*3c30*/  MUFU.EX2 R161, R66 ;  /* 0x0000004200a17308 */ /* 0x000ea20000000800 */
[----:B0-----:R-:W-:-:S07]  /*3c40*/  FADD.FTZ R0, R64, R3 ;  /* 0x0000000340007221 */ /* 0x001fce0000010000 */
[----:B------:R-:W0:Y:S01]  /*3c50*/  MUFU.EX2 R68, R68 ;  /* 0x0000004400447308 */ /* 0x000e220000000800 */
[----:B-1----:R-:W-:-:S07]  /*3c60*/  FADD.FTZ R20, R84, R11 ;  /* 0x0000000b54147221 */ /* 0x002fce0000010000 */
[----:B------:R-:W1:Y:S01]  /*3c70*/  MUFU.EX2 R163, R74 ;  /* 0x0000004a00a37308 */ /* 0x000e620000000800 */
[C---:B--2---:R-:W-:Y:S01]  /*3c80*/  FADD.FTZ R11, R161.reuse, R0 ;  /* 0x00000000a10b7221 */ /* 0x044fe20000010000 */
[----:B------:R-:W-:-:S06]  /*3c90*/  F2FP.F16.F32.PACK_AB R161, R161, R64 ;  /* 0x00000040a1a1723e */ /* 0x000fcc00000000ff */
[----:B------:R-:W2:Y:S01]  /*3ca0*/  MUFU.EX2 R82, R82 ;  /* 0x0000005200527308 */ /* 0x000ea20000000800 */
[----:B0-----:R-:W-:-:S07]  /*3cb0*/  FADD.FTZ R0, R68, R11 ;  /* 0x0000000b44007221 */ /* 0x001fce0000010000 */
[----:B------:R-:W0:Y:S01]  /*3cc0*/  MUFU.EX2 R165, R78 ;  /* 0x0000004e00a57308 */ /* 0x000e220000000800 */
[C---:B-1----:R-:W-:Y:S01]  /*3cd0*/  FADD.FTZ R11, R163.reuse, R0 ;  /* 0x00000000a30b7221 */ /* 0x042fe20000010000 */
[----:B------:R-:W-:-:S06]  /*3ce0*/  F2FP.F16.F32.PACK_AB R163, R163, R68 ;  /* 0x00000044a3a3723e */ /* 0x000fcc00000000ff */
[----:B------:R-:W1:Y:S01]  /*3cf0*/  MUFU.EX2 R86, R86 ;  /* 0x0000005600567308 */ /* 0x000e620000000800 */
[----:B--2---:R-:W-:-:S07]  /*3d00*/  FADD.FTZ R0, R82, R11 ;  /* 0x0000000b52007221 */ /* 0x004fce0000010000 */
[----:B------:R-:W2:Y:S01]  /*3d10*/  MUFU.EX2 R41, R41 ;  /* 0x0000002900297308 */ /* 0x000ea20000000800 */
[C---:B0-----:R-:W-:Y:S01]  /*3d20*/  FADD.FTZ R11, R165.reuse, R0 ;  /* 0x00000000a50b7221 */ /* 0x041fe20000010000 */
[----:B------:R-:W-:-:S06]  /*3d30*/  F2FP.F16.F32.PACK_AB R165, R165, R82 ;  /* 0x00000052a5a5723e */ /* 0x000fcc00000000ff */
[----:B------:R-:W0:Y:S01]  /*3d40*/  MUFU.EX2 R49, R49 ;  /* 0x0000003100317308 */ /* 0x000e220000000800 */
[----:B-1----:R-:W-:Y:S01]  /*3d50*/  FADD.FTZ R0, R86, R11 ;  /* 0x0000000b56007221 */ /* 0x002fe20000010000 */
[C---:B--2---:R-:W-:Y:S01]  /*3d60*/  FADD.FTZ R3, R41.reuse, R20 ;  /* 0x0000001429037221 */ /* 0x044fe20000010000 */
[----:B------:R-:W-:Y:S02]  /*3d70*/  F2FP.F16.F32.PACK_AB R166, R41, R84 ;  /* 0x0000005429a6723e */ /* 0x000fe400000000ff */
[C---:B0-----:R-:W-:Y:S01]  /*3d80*/  FADD.FTZ R0, R49.reuse, R0 ;  /* 0x0000000031007221 */ /* 0x041fe20000010000 */
[----:B------:R-:W-:Y:S01]  /*3d90*/  F2FP.F16.F32.PACK_AB R167, R49, R86 ;  /* 0x0000005631a7723e */ /* 0x000fe200000000ff */
[----:B------:R-:W-:Y:S06]  /*3da0*/  @!P2 BRA `(.L_x_15) ;  /* 0x0000002800e8a947 */ /* 0x000fec0003800000 */
[----:B------:R-:W-:Y:S01]  /*3db0*/  IADD3 R191, R191, -0x2, RZ ;  /* 0xfffffffebfbf7810 */ /* 0x000fe20007ffe0ff */
[----:B------:R-:W-:Y:S01]  /*3dc0*/  IMAD.MOV.U32 R11, RZ, RZ, R14 ;  /* 0x000000ffff0b7224 */ /* 0x000fe200078e000e */
[----:B------:R-:W-:Y:S01]  /*3dd0*/  CS2R R150, SRZ ;  /* 0x0000000000967805 */ /* 0x000fe2000001ff00 */
[----:B------:R-:W-:Y:S01]  /*3de0*/  IMAD.MOV.U32 R13, RZ, RZ, R12 ;  /* 0x000000ffff0d7224 */ /* 0x000fe200078e000c */
[----:B------:R-:W-:Y:S01]  /*3df0*/  CS2R R146, SRZ ;  /* 0x0000000000927805 */ /* 0x000fe2000001ff00 */
[----:B------:R-:W-:Y:S01]  /*3e00*/  IMAD.MOV.U32 R8, RZ, RZ, 0x3f800000 ;  /* 0x3f800000ff087424 */ /* 0x000fe200078e00ff */
[----:B------:R-:W-:Y:S02]  /*3e10*/  CS2R R142, SRZ ;  /* 0x00000000008e7805 */ /* 0x000fe4000001ff00 */
[----:B------:R-:W-:Y:S02]  /*3e20*/  CS2R R138, SRZ ;  /* 0x00000000008a7805 */ /* 0x000fe4000001ff00 */
[----:B------:R-:W-:-:S02]  /*3e30*/  CS2R R134, SRZ ;  /* 0x0000000000867805 */ /* 0x000fc4000001ff00 */
[----:B------:R-:W-:Y:S02]  /*3e40*/  CS2R R130, SRZ ;  /* 0x0000000000827805 */ /* 0x000fe4000001ff00 */
[----:B------:R-:W-:Y:S02]  /*3e50*/  CS2R R126, SRZ ;  /* 0x00000000007e7805 */ /* 0x000fe4000001ff00 */
[----:B------:R-:W-:Y:S02]  /*3e60*/  CS2R R122, SRZ ;  /* 0x00000000007a7805 */ /* 0x000fe4000001ff00 */
        /* <DEDUP_REMOVED lines=23> */
[----:B------:R-:W-:Y:S01]  /*3fe0*/  CS2R R88, SRZ ;  /* 0x0000000000587805 */ /* 0x000fe2000001ff00 */
[----:B------:R-:W-:Y:S01]  /*3ff0*/  UMOV UR4, UR37 ;  /* 0x0000002500047c82 */ /* 0x000fe20008000000 */
[----:B------:R-:W-:Y:S01]  /*4000*/  UMOV UR5, UR36 ;  /* 0x0000002400057c82 */ /* 0x000fe20008000000 */
[----:B------:R-:W-:-:S05]  /*4010*/  ULDC UR6, c[0x0][0x9d8] ;  /* 0x0002760000067ab9 */ /* 0x000fca0000000800 */
.L_x_24:
[----:B------:R-:W-:-:S04]  /*4020*/  UIADD3 UR7, UR5, 0x1, URZ ;  /* 0x0000000105077890 */ /* 0x000fc8000fffe03f */
[----:B------:R-:W-:-:S04]  /*4030*/  UISETP.NE.AND UP0, UPT, UR7, 0x2, UPT ;  /* 0x000000020700788c */ /* 0x000fc8000bf05270 */
[----:B------:R-:W-:Y:S02]  /*4040*/  USEL UR37, URZ, 0x1, UP0 ;  /* 0x000000013f257887 */ /* 0x000fe40008000000 */
[----:B------:R-:W-:Y:S02]  /*4050*/  USEL UR36, UR7, URZ, UP0 ;  /* 0x0000003f07247287 */ /* 0x000fe40008000000 */
[----:B------:R-:W-:Y:S01]  /*4060*/  ULOP3.LUT UR37, UR4, UR37, URZ, 0x3c, !UPT ;  /* 0x0000002504257292 */ /* 0x000fe2000f8e3c3f */
[----:B------:R-:W-:Y:S11]  /*4070*/  @!P0 BRA `(.L_x_16) ;  /* 0x0000000000048947 */ /* 0x000ff60003800000 */
[----:B------:R-:W-:Y:S01]  /*4080*/  BPT.TRAP 0x1 ;  /* 0x000000040000795c */ /* 0x000fe20000300000 */
.L_x_16:
[----:B------:R-:W0:Y:S01]  /*4090*/  S2UR UR8, SR_CgaCtaId ;  /* 0x00000000000879c3 */ /* 0x000e220000008800 */
[----:B------:R-:W-:Y:S01]  /*40a0*/  UMOV UR7, 0x400 ;  /* 0x0000040000077882 */ /* 0x000fe20000000000 */
[----:B------:R-:W-:-:S05]  /*40b0*/  IMAD.U32 R9, RZ, RZ, UR37 ;  /* 0x00000025ff097e24 */ /* 0x000fca000f8e00ff */
[----:B------:R-:W-:Y:S01]  /*40c0*/  SHF.L.U32 R9, R9, 0x1f, RZ ;  /* 0x0000001f09097819 */ /* 0x000fe200000006ff */
[----:B0-----:R-:W-:-:S04]  /*40d0*/  ULEA UR7, UR8, UR7, 0x18 ;  /* 0x0000000708077291 */ /* 0x001fc8000f8ec03f */
[----:B------:R-:W-:-:S09]  /*40e0*/  ULEA UR8, UR36, UR7, 0x3 ;  /* 0x0000000724087291 */ /* 0x000fd2000f8e183f */
[----:B------:R0:W1:Y:S01]  /*40f0*/  SYNCS.PHASECHK.TRANS64.TRYWAIT P2, [UR8+0x34830], R9 ;  /* 0x03483009ff0075a7 */ /* 0x0000620008040148 */
[----:B------:R-:W-:Y:S05]  /*4100*/  @!P0 BRA `(.L_x_17) ;  /* 0x0000000000048947 */ /* 0x000fea0003800000 */
[----:B------:R-:W-:Y:S01]  /*4110*/  BPT.TRAP 0x1 ;  /* 0x000000040000795c */ /* 0x000fe20000300000 */
.L_x_17:
[----:B-1----:R-:W-:Y:S05]  /*4120*/  @P2 BRA `(.L_x_18) ;  /* 0x0000000000082947 */ /* 0x002fea0003800000 */
[----:B------:R-:W1:Y:S02]  /*4130*/  SYNCS.PHASECHK.TRANS64.TRYWAIT P2, [UR8+0x34830], R9 ;  /* 0x03483009ff0075a7 */ /* 0x000e640008040148 */
[----:B-1----:R-:W-:Y:S05]  /*4140*/  @!P2 BRA `(.L_x_19) ;  /* 0x0000008c0020a947 */ /* 0x002fea0003800000 */
.L_x_18:
[----:B------:R-:W-:Y:S01]  /*4150*/  R2UR UR44, R4 ;  /* 0x00000000042c72ca */ /* 0x000fe200000e0000 */
[----:B------:R-:W-:Y:S01]  /*4160*/  UIMAD UR9, UR36, 0xc00, UR10 ;  /* 0x00000c00240978a4 */ /* 0x000fe2000f8e020a */
[----:B------:R-:W-:Y:S01]  /*4170*/  R2UR UR45, R5 ;  /* 0x00000000052d72ca */ /* 0x000fe200000e0000 */
[----:B------:R-:W-:Y:S01]  /*4180*/  WARPGROUP.ARRIVE ;  /* 0x00000000000079c5 */ /* 0x000fe20000000000 */
[----:B------:R-:W-:Y:S01]  /*4190*/  UMOV UR47, 0x40000040 ;  /* 0x40000040002f7882 */ /* 0x000fe20000000000 */
[----:B------:R-:W-:Y:S01]  /*41a0*/  UIADD3 UR14, UR9, 0x400, URZ ;  /* 0x00000400090e7890 */ /* 0x000fe2000fffe03f */
[-C--:B------:R-:W-:Y:S01]  /*41b0*/  FMUL.FTZ R88, R88, R10.reuse ;  /* 0x0000000a58587220 */ /* 0x080fe20000410000 */
[----:B------:R-:W-:Y:S01]  /*41c0*/  UMOV UR15, 0x40000040 ;  /* 0x40000040000f7882 */ /* 0x000fe20000000000 */
[----:B------:R-:W-:Y:S01]  /*41d0*/  UMOV UR46, UR9 ;  /* 0x00000009002e7c82 */ /* 0x000fe20008000000 */
[----:B------:R-:W-:Y:S01]  /*41e0*/  UIADD3 UR18, UR9, 0x402, URZ ;  /* 0x0000040209127890 */ /* 0x000fe2000fffe03f */
[-C--:B------:R-:W-:Y:S01]  /*41f0*/  FMUL.FTZ R89, R89, R10.reuse ;  /* 0x0000000a59597220 */ /* 0x080fe20000410000 */
[----:B------:R-:W-:Y:S01]  /*4200*/  UMOV UR19, 0x40000040 ;  /* 0x4000004000137882 */ /* 0x000fe20000000000 */
[----:B------:R-:W-:Y:S01]  /*4210*/  UIADD3 UR22, UR9, 0x404, URZ ;  /* 0x0000040409167890 */ /* 0x000fe2000fffe03f */
[-C--:B------:R-:W-:Y:S01]  /*4220*/  FMUL.FTZ R92, R92, R10.reuse ;  /* 0x0000000a5c5c7220 */ /* 0x080fe20000410000 */
[----:B------:R-:W-:Y:S01]  /*4230*/  UMOV UR23, 0x40000040 ;  /* 0x4000004000177882 */ /* 0x000fe20000000000 */
[----:B------:R-:W-:Y:S01]  /*4240*/  HGMMA.64x128x16.F32 R24, gdesc[UR44], RZ, !UPT, gsb0 ;  /* 0x01e000002c1879f0 */ /* 0x000fe2000c0008ff */
[----:B------:R-:W-:Y:S01]  /*4250*/  R2UR UR44, R6 ;  /* 0x00000000062c72ca */ /* 0x000fe200000e0000 */
[----:B------:R-:W-:Y:S01]  /*4260*/  UIADD3 UR46, UR9, 0x2, URZ ;  /* 0x00000002092e7890 */ /* 0x000fe2000fffe03f */
[----:B------:R-:W-:Y:S01]  /*4270*/  R2UR UR45, R7 ;  /* 0x00000000072d72ca */ /* 0x000fe200000e0000 */
[----:B------:R-:W-:Y:S01]  /*4280*/  UMOV UR47, 0x40000040 ;  /* 0x40000040002f7882 */ /* 0x000fe20000000000 */
[----:B------:R-:W-:Y:S01]  /*4290*/  UIADD3 UR26, UR9, 0x406, URZ ;  /* 0x00000406091a7890 */ /* 0x000fe2000fffe03f */
[-C--:B------:R-:W-:Y:S01]  /*42a0*/  FMUL.FTZ R93, R93, R10.reuse ;  /* 0x0000000a5d5d7220 */ /* 0x080fe20000410000 */
        /* <DEDUP_REMOVED lines=10> */
[-C--:B------:R-:W-:Y:S01]  /*4350*/  FMUL.FTZ R101, R101, R10.reuse ;  /* 0x0000000a65657220 */ /* 0x080fe20000410000 */
        /* <DEDUP_REMOVED lines=23> */
[----:B------:R-:W-:Y:S01]  /*44d0*/  FMUL.FTZ R149, R149, R10 ;  /* 0x0000000a95957220 */ /* 0x000fe20000410000 */
        /* <DEDUP_REMOVED lines=32> */
[----:B------:R-:W-:-:S02]  /*46e0*/  WARPGROUP.DEPBAR.LE gsb0, 0x0 ;  /* 0x00008000000079c5 */ /* 0x000fc40000010000 */
[----:B------:R-:W-:-:S06]  /*46f0*/  WARPGROUP.ARRIVE ;  /* 0x00000000000079c5 */ /* 0x000fcc0000000000 */
[----:B------:R-:W-:Y:S01]  /*4700*/  HGMMA.64x128x16.F32 R24, gdesc[UR44], R24, gsb0 ;  /* 0x01e000002c1879f0 */ /* 0x000fe20008000818 */
[----:B------:R-:W-:Y:S01]  /*4710*/  UIADD3 UR46, UR9, 0x4, URZ ;  /* 0x00000004092e7890 */ /* 0x000fe2000fffe03f */
[----:B------:R-:W-:Y:S01]  /*4720*/  UMOV UR44, UR56 ;  /* 0x00000038002c7c82 */ /* 0x000fe20008000000 */
[----:B------:R-:W-:Y:S01]  /*4730*/  UMOV UR45, UR57 ;  /* 0x00000039002d7c82 */ /* 0x000fe20008000000 */
[----:B------:R-:W-:Y:S01]  /*4740*/  UMOV UR47, 0x40000040 ;  /* 0x40000040002f7882 */ /* 0x000fe20000000000 */
[----:B------:R-:W-:Y:S02]  /*4750*/  WARPGROUP.DEPBAR.LE gsb0, 0x0 ;  /* 0x00008000000079c5 */ /* 0x000fe40000010000 */
        /* <DEDUP_REMOVED lines=38> */
[----:B------:R-:W-:Y:S05]  /*49c0*/  @!P0 BRA `(.L_x_20) ;  /* 0x0000000000048947 */ /* 0x000fea0003800000 */
[----:B------:R-:W-:Y:S01]  /*49d0*/  BPT.TRAP 0x1 ;  /* 0x000000040000795c */ /* 0x000fe20000300000 */
.L_x_20:
[----:B------:R-:W-:Y:S01]  /*49e0*/  ULEA UR9, UR5, UR7, 0x3 ;  /* 0x0000000705097291 */ /* 0x000fe2000f8e183f */
[----:B------:R-:W-:-:S05]  /*49f0*/  IMAD.U32 R8, RZ, RZ, UR4 ;  /* 0x00000004ff087e24 */ /* 0x000fca000f8e00ff */
[----:B------:R-:W-:-:S04]  /*4a00*/  SHF.L.U32 R8, R8, 0x1f, RZ ;  /* 0x0000001f08087819 */ /* 0x000fc800000006ff */
[----:B------:R2:W3:Y:S01]  /*4a10*/  SYNCS.PHASECHK.TRANS64.TRYWAIT P2, [UR9+0x34850], R8 ;  /* 0x03485008ff0075a7 */ /* 0x0004e20008040149 */
[----:B------:R-:W-:Y:S05]  /*4a20*/  @!P0 BRA `(.L_x_21) ;  /* 0x0000000000048947 */ /* 0x000fea0003800000 */
[----:B------:R-:W-:Y:S01]  /*4a30*/  BPT.TRAP 0x1 ;  /* 0x000000040000795c */ /* 0x000fe20000300000 */
.L_x_21:
[----:B---3--:R-:W-:Y:S05]  /*4a40*/  @P2 BRA `(.L_x_22) ;  /* 0x0000000000082947 */ /* 0x008fea0003800000 */
[----:B------:R-:W3:Y:S02]  /*4a50*/  SYNCS.PHASECHK.TRANS64.TRYWAIT P2, [UR9+0x34850], R8 ;  /* 0x03485008ff0075a7 */ /* 0x000ee40008040149 */
[----:B---3--:R-:W-:Y:S05]  /*4a60*/  @!P2 BRA `(.L_x_23) ;  /* 0x0000008000f0a947 */ /* 0x008fea0003800000 */
.L_x_22:
[----:B------:R-:W-:Y:S01]  /*4a70*/  UIADD3 UR7, UR7, 0x400, URZ ;  /* 0x0000040007077890 */ /* 0x000fe2000fffe03f */
[----:B------:R-:W-:Y:S01]  /*4a80*/  WARPGROUP.ARRIVE ;  /* 0x00000000000079c5 */ /* 0x000fe20000000000 */
[----:B------:R-:W-:Y:S01]  /*4a90*/  UMOV UR15, 0x40000040 ;  /* 0x40000040000f7882 */ /* 0x000fe20000000000 */
[----:B0-2---:R-:W-:Y:S01]  /*4aa0*/  FMUL.FTZ R8, R24, UR6 ;  /* 0x0000000618087c20 */ /* 0x005fe20008410000 */
[----:B------:R-:W-:Y:S01]  /*4ab0*/  USHF.R.U32.HI UR7, URZ, 0x4, UR7 ;  /* 0x000000043f077899 */ /* 0x000fe20008011607 */
[----:B------:R-:W-:Y:S01]  /*4ac0*/  FMUL.FTZ R14, R25, UR6 ;  /* 0x00000006190e7c20 */ /* 0x000fe20008410000 */
[----:B------:R-:W-:Y:S01]  /*4ad0*/  FMUL.FTZ R20, R26, UR6 ;  /* 0x000000061a147c20 */ /* 0x000fe20008410000 */
[----:B------:R-:W-:Y:S01]  /*4ae0*/  FMUL.FTZ R26, R28, UR6 ;  /* 0x000000061c1a7c20 */ /* 0x000fe20008410000 */
[----:B------:R-:W-:Y:S01]  /*4af0*/  ULOP3.LUT UR7, UR7, 0x3fff, URZ, 0xc0, !UPT ;  /* 0x00003fff07077892 */ /* 0x000fe2000f8ec03f */
[----:B------:R-:W1:Y:S01]  /*4b00*/  MUFU.TANH R8, R8 ;  /* 0x0000000800087308 */ /* 0x000e620000002400 */
[----:B------:R-:W-:Y:S01]  /*4b10*/  FMUL.FTZ R32, R32, UR6 ;  /* 0x0000000620207c20 */ /* 0x000fe20008410000 */
[----:B------:R-:W-:Y:S01]  /*4b20*/  FMUL.FTZ R194, R36, UR6 ;  /* 0x0000000624c27c20 */ /* 0x000fe20008410000 */
[----:B------:R-:W-:Y:S01]  /*4b30*/  ULOP3.LUT UR4, UR7, 0x4000000, URZ, 0xfc, !UPT ;  /* 0x0400000007047892 */ /* 0x000fe2000f8efc3f */
[----:B------:R-:W-:Y:S01]  /*4b40*/  FMUL.FTZ R196, R37, UR6 ;  /* 0x0000000625c47c20 */ /* 0x000fe20008410000 */
[----:B------:R-:W-:Y:S01]  /*4b50*/  FMUL.FTZ R198, R40, UR6 ;  /* 0x0000000628c67c20 */ /* 0x000fe20008410000 */
[----:B------:R-:W-:Y:S01]  /*4b60*/  FMUL.FTZ R200, R41, UR6 ;  /* 0x0000000629c87c20 */ /* 0x000fe20008410000 */
[----:B------:R-:W-:Y:S01]  /*4b70*/  ULEA UR4, UR5, UR4, 0xb ;  /* 0x0000000405047291 */ /* 0x000fe2000f8e583f */
[----:B------:R-:W0:Y:S01]  /*4b80*/  MUFU.TANH R14, R14 ;  /* 0x0000000e000e7308 */ /* 0x000e220000002400 */
[----:B------:R-:W-:Y:S01]  /*4b90*/  FMUL.FTZ R202, R44, UR6 ;  /* 0x000000062cca7c20 */ /* 0x000fe20008410000 */
[----:B------:R-:W-:Y:S01]  /*4ba0*/  FMUL.FTZ R204, R45, UR6 ;  /* 0x000000062dcc7c20 */ /* 0x000fe20008410000 */
[----:B------:R-:W-:Y:S01]  /*4bb0*/  FMUL.FTZ R206, R52, UR6 ;  /* 0x0000000634ce7c20 */ /* 0x000fe20008410000 */
[----:B------:R-:W-:Y:S01]  /*4bc0*/  FMUL.FTZ R208, R53, UR6 ;  /* 0x0000000635d07c20 */ /* 0x000fe20008410000 */
[----:B------:R-:W-:Y:S01]  /*4bd0*/  FMUL.FTZ R210, R56, UR6 ;  /* 0x0000000638d27c20 */ /* 0x000fe20008410000 */
[----:B------:R-:W-:Y:S01]  /*4be0*/  UMOV UR14, UR4 ;  /* 0x00000004000e7c82 */ /* 0x000fe20008000000 */
[----:B------:R-:W-:Y:S01]  /*4bf0*/  FMUL.FTZ R212, R57, UR6 ;  /* 0x0000000639d47c20 */ /* 0x000fe20008410000 */
[----:B------:R-:W-:Y:S01]  /*4c00*/  HGMMA.64x128x16.F32 R88, R180, gdesc[UR12].tnspB, R88, gsb0 ;  /* 0x41e0000cb4587df0 */ /* 0x000fe20008000858 */
[----:B------:R-:W-:Y:S01]  /*4c10*/  UIADD3 UR14, UR4, 0x80, URZ ;  /* 0x00000080040e7890 */ /* 0x000fe2000fffe03f */
[----:B------:R-:W2:Y:S01]  /*4c20*/  MUFU.TANH R26, R26 ;  /* 0x0000001a001a7308 */ /* 0x000ea20000002400 */
[----:B------:R-:W-:Y:S01]  /*4c30*/  UMOV UR15, 0x40000040 ;  /* 0x40000040000f7882 */ /* 0x000fe20000000000 */
[----:B-1----:R-:W-:Y:S01]  /*4c40*/  FMNMX.FTZ R9, R8, R13, !PT ;  /* 0x0000000d08097209 */ /* 0x002fe20007810000 */
[----:B------:R-:W-:Y:S01]  /*4c50*/  FMUL.FTZ R24, R27, UR6 ;  /* 0x000000061b187c20 */ /* 0x000fe20008410000 */
[----:B------:R-:W-:Y:S01]  /*4c60*/  FMUL.FTZ R214, R60, UR6 ;  /* 0x000000063cd67c20 */ /* 0x000fe20008410000 */
[----:B------:R-:W-:Y:S01]  /*4c70*/  FMUL.FTZ R28, R30, UR6 ;  /* 0x000000061e1c7c20 */ /* 0x000fe20008410000 */
[----:B------:R-:W-:Y:S01]  /*4c80*/  FMUL.FTZ R216, R61, UR6 ;  /* 0x000000063dd87c20 */ /* 0x000fe20008410000 */
[----:B0-----:R-:W-:Y:S01]  /*4c90*/  FMNMX.FTZ R9, R14, R9, !PT ;  /* 0x000000090e097209 */ /* 0x001fe20007810000 */
[----:B------:R-:W-:Y:S01]  /*4ca0*/  MUFU.TANH R32, R32 ;  /* 0x0000002000207308 */ /* 0x000fe20000002400 */
[----:B------:R-:W-:Y:S01]  /*4cb0*/  FMUL.FTZ R30, R31, UR6 ;  /* 0x000000061f1e7c20 */ /* 0x000fe20008410000 */
[----:B------:R-:W-:Y:S01]  /*4cc0*/  FMUL.FTZ R218, R64, UR6 ;  /* 0x0000000640da7c20 */ /* 0x000fe20008410000 */
[----:B------:R-:W-:Y:S01]  /*4cd0*/  FMUL.FTZ R34, R34, UR6 ;  /* 0x0000000622227c20 */ /* 0x000fe20008410000 */
[----:B------:R-:W-:Y:S01]  /*4ce0*/  FMUL.FTZ R192, R35, UR6 ;  /* 0x0000000623c07c20 */ /* 0x000fe20008410000 */
[----:B------:R-:W-:Y:S01]  /*4cf0*/  FMUL.FTZ R36, R38, UR6 ;  /* 0x0000000626247c20 */ /* 0x000fe20008410000 */
[----:B------:R-:W-:Y:S01]  /*4d00*/  FMUL.FTZ R220, R69, UR6 ;  /* 0x0000000645dc7c20 */ /* 0x000fe20008410000 */
[----:B------:R-:W-:Y:S01]  /*4d10*/  FMUL.FTZ R38, R39, UR6 ;  /* 0x0000000627267c20 */ /* 0x000fe20008410000 */
[----:B------:R-:W-:Y:S01]  /*4d20*/  MUFU.TANH R194, R194 ;  /* 0x000000c200c27308 */ /* 0x000fe20000002400 */
[----:B--2---:R-:W-:Y:S01]  /*4d30*/  FMNMX.FTZ R9, R26, R9, !PT ;  /* 0x000000091a097209 */ /* 0x004fe20007810000 */
[----:B------:R-:W-:Y:S01]  /*4d40*/  FMUL.FTZ R222, R72, UR6 ;  /* 0x0000000648de7c20 */ /* 0x000fe20008410000 */
[----:B------:R-:W-:Y:S01]  /*4d50*/  FMUL.FTZ R40, R42, UR6 ;  /* 0x000000062a287c20 */ /* 0x000fe20008410000 */
[----:B------:R-:W-:Y:S01]  /*4d60*/  FMUL.FTZ R224, R73, UR6 ;  /* 0x0000000649e07c20 */ /* 0x000fe20008410000 */
[----:B------:R-:W-:Y:S01]  /*4d70*/  FMUL.FTZ R42, R43, UR6 ;  /* 0x000000062b2a7c20 */ /* 0x000fe20008410000 */
[----:B------:R-:W-:Y:S01]  /*4d80*/  FMUL.FTZ R76, R76, UR6 ;  /* 0x000000064c4c7c20 */ /* 0x000fe20008410000 */
[----:B------:R-:W-:Y:S01]  /*4d90*/  FMUL.FTZ R44, R46, UR6 ;  /* 0x000000062e2c7c20 */ /* 0x000fe20008410000 */
        /* <DEDUP_REMOVED lines=23> */
[C---:B------:R-:W-:Y:S01]  /*4f10*/  ISETP.GT.AND P2, PT, R191.reuse, RZ, PT ;  /* 0x000000ffbf00720c */ /* 0x040fe20003f44270 */
[----:B------:R-:W-:Y:S01]  /*4f20*/  MUFU.TANH R202, R202 ;  /* 0x000000ca00ca7308 */ /* 0x000fe20000002400 */
[----:B------:R-:W-:Y:S01]  /*4f30*/  UMOV UR5, UR36 ;  /* 0x0000002400057c82 */ /* 0x000fe20008000000 */
[----:B------:R-:W-:-:S06]  /*4f40*/  VIADD R191, R191, 0xffffffff ;  /* 0xffffffffbfbf7836 */ /* 0x000fcc0000000000 */
[----:B------:R-:W-:Y:S08]  /*4f50*/  MUFU.TANH R204, R204 ;  /* 0x000000cc00cc7308 */ /* 0x000ff00000002400 */
[----:B------:R-:W-:Y:S08]  /*4f60*/  MUFU.TANH R206, R206 ;  /* 0x000000ce00ce7308 */ /* 0x000ff00000002400 */
[----:B------:R-:W-:Y:S08]  /*4f70*/  MUFU.TANH R208, R208 ;  /* 0x000000d000d07308 */ /* 0x000ff00000002400 */
[----:B------:R-:W-:Y:S08]  /*4f80*/  MUFU.TANH R210, R210 ;  /* 0x000000d200d27308 */ /* 0x000ff00000002400 */
[----:B------:R-:W0:Y:S08]  /*4f90*/  MUFU.TANH R20, R20 ;  /* 0x0000001400147308 */ /* 0x000e300000002400 */
[----:B------:R-:W-:Y:S08]  /*4fa0*/  MUFU.TANH R212, R212 ;  /* 0x000000d400d47308 */ /* 0x000ff00000002400 */
[----:B------:R-:W1:Y:S01]  /*4fb0*/  MUFU.TANH R24, R24 ;  /* 0x0000001800187308 */ /* 0x000e620000002400 */
[----:B0-----:R-:W-:-:S07]  /*4fc0*/  FMNMX.FTZ R25, R20, R11, !PT ;  /* 0x0000000b14197209 */ /* 0x001fce0007810000 */
[----:B------:R-:W-:Y:S08]  /*4fd0*/  MUFU.TANH R214, R214 ;  /* 0x000000d600d67308 */ /* 0x000ff00000002400 */
[----:B------:R-:W0:Y:S01]  /*4fe0*/  MUFU.TANH R28, R28 ;  /* 0x0000001c001c7308 */ /* 0x000e220000002400 */
[----:B-1----:R-:W-:-:S07]  /*4ff0*/  FMNMX.FTZ R25, R24, R25, !PT ;  /* 0x0000001918197209 */ /* 0x002fce0007810000 */
[----:B------:R-:W-:Y:S08]  /*5000*/  MUFU.TANH R216, R216 ;  /* 0x000000d800d87308 */ /* 0x000ff00000002400 */
[----:B------:R-:W1:Y:S01]  /*5010*/  MUFU.TANH R30, R30 ;  /* 0x0000001e001e7308 */ /* 0x000e620000002400 */
[----:B0-----:R-:W-:Y:S01]  /*5020*/  FMNMX.FTZ R25, R28, R25, !PT ;  /* 0x000000191c197209 */ /* 0x001fe20007810000 */
[----:B------:R-:W-:-:S02]  /*5030*/  WARPGROUP.DEPBAR.LE gsb0, 0x0 ;  /* 0x00008000000079c5 */ /* 0x000fc40000010000 */
[----:B------:R-:W-:Y:S01]  /*5040*/  WARPGROUP.ARRIVE ;  /* 0x00000000000079c5 */ /* 0x000fe20000000000 */
[----:B------:R-:W-:Y:S01]  /*5050*/  FMUL.FTZ R180, R29, UR6 ;  /* 0x000000061db47c20 */ /* 0x000fe20008410000 */
[----:B------:R-:W-:Y:S02]  /*5060*/  FMUL.FTZ R182, R33, UR6 ;  /* 0x0000000621b67c20 */ /* 0x000fe40008410000 */
[----:B------:R-:W-:Y:S02]  /*5070*/  MUFU.TANH R218, R218 ;  /* 0x000000da00da7308 */ /* 0x000fe40000002400 */
[----:B------:R-:W-:Y:S01]  /*5080*/  HGMMA.64x128x16.F32 R88, R176, gdesc[UR12].tnspB, R88, gsb0 ;  /* 0x41e0000cb0587df0 */ /* 0x000fe20008000858 */
[----:B------:R-:W-:Y:S01]  /*5090*/  UIADD3 UR14, UR4, 0x100, URZ ;  /* 0x00000100040e7890 */ /* 0x000fe2000fffe03f */
[----:B------:R-:W-:-:S04]  /*50a0*/  UMOV UR15, 0x40000040 ;  /* 0x40000040000f7882 */ /* 0x000fc80000000000 */
[----:B------:R-:W0:Y:S01]  /*50b0*/  MUFU.TANH R180, R180 ;  /* 0x000000b400b47308 */ /* 0x000e220000002400 */
[----:B-1----:R-:W-:-:S07]  /*50c0*/  FMNMX.FTZ R25, R30, R25, !PT ;  /* 0x000000191e197209 */ /* 0x002fce0007810000 */
[----:B------:R-:W1:Y:S08]  /*50d0*/  MUFU.TANH R182, R182 ;  /* 0x000000b600b67308 */ /* 0x000e700000002400 */
[----:B------:R-:W2:Y:S01]  /*50e0*/  MUFU.TANH R34, R34 ;  /* 0x0000002200227308 */ /* 0x000ea20000002400 */
[----:B0-----:R-:W-:-:S04]  /*50f0*/  FMNMX.FTZ R9, R180, R9, !PT ;  /* 0x00000009b4097209 */ /* 0x001fc80007810000 */
[----:B------:R-:W-:-:S03]  /*5100*/  FMNMX.FTZ R9, R32, R9, !PT ;  /* 0x0000000920097209 */ /* 0x000fc60007810000 */
[----:B------:R-:W0:Y:S01]  /*5110*/  MUFU.TANH R192, R192 ;  /* 0x000000c000c07308 */ /* 0x000e220000002400 */
[----:B-1----:R-:W-:-:S04]  /*5120*/  FMNMX.FTZ R9, R182, R9, !PT ;  /* 0x00000009b6097209 */ /* 0x002fc80007810000 */
[----:B------:R-:W-:-:S03]  /*5130*/  FMNMX.FTZ R9, R194, R9, !PT ;  /* 0x00000009c2097209 */ /* 0x000fc60007810000 */
[----:B------:R-:W1:Y:S01]  /*5140*/  MUFU.TANH R36, R36 ;  /* 0x0000002400247308 */ /* 0x000e620000002400 */
[----:B------:R-:W-:Y:S02]  /*5150*/  FMNMX.FTZ R9, R196, R9, !PT ;  /* 0x00000009c4097209 */ /* 0x000fe40007810000 */
[----:B--2---:R-:W-:Y:S02]  /*5160*/  FMNMX.FTZ R27, R34, R25, !PT ;  /* 0x00000019221b7209 */ /* 0x004fe40007810000 */
[----:B------:R-:W-:-:S03]  /*5170*/  FMNMX.FTZ R9, R198, R9, !PT ;  /* 0x00000009c6097209 */ /* 0x000fc60007810000 */
[----:B------:R-:W-:Y:S01]  /*5180*/  MUFU.TANH R220, R220 ;  /* 0x000000dc00dc7308 */ /* 0x000fe20000002400 */
[----:B------:R-:W-:Y:S02]  /*5190*/  FMNMX.FTZ R9, R200, R9, !PT ;  /* 0x00000009c8097209 */ /* 0x000fe40007810000 */
[----:B0-----:R-:W-:Y:S02]  /*51a0*/  FMNMX.FTZ R27, R192, R27, !PT ;  /* 0x0000001bc01b7209 */ /* 0x001fe40007810000 */
[----:B------:R-:W-:-:S03]  /*51b0*/  FMNMX.FTZ R9, R202, R9, !PT ;  /* 0x00000009ca097209 */ /* 0x000fc60007810000 */
[----:B------:R-:W0:Y:S01]  /*51c0*/  MUFU.TANH R38, R38 ;  /* 0x0000002600267308 */ /* 0x000e220000002400 */
[----:B------:R-:W-:Y:S02]  /*51d0*/  FMNMX.FTZ R9, R204, R9, !PT ;  /* 0x00000009cc097209 */ /* 0x000fe40007810000 */
[----:B-1----:R-:W-:-:S05]  /*51e0*/  FMNMX.FTZ R27, R36, R27, !PT ;  /* 0x0000001b241b7209 */ /* 0x002fca0007810000 */
        /* <DEDUP_REMOVED lines=8> */
[----:B0-----:R-:W-:-:S07]  /*5270*/  FMNMX.FTZ R29, R42, R29, !PT ;  /* 0x0000001d2a1d7209 */ /* 0x001fce0007810000 */
[----:B------:R-:W-:Y:S08]  /*5280*/  MUFU.TANH R226, R226 ;  /* 0x000000e200e27308 */ /* 0x000ff00000002400 */
[----:B------:R-:W0:Y:S01]  /*5290*/  MUFU.TANH R46, R46 ;  /* 0x0000002e002e7308 */ /* 0x000e220000002400 */
[----:B-1----:R-:W-:-:S07]  /*52a0*/  FMNMX.FTZ R29, R44, R29, !PT ;  /* 0x0000001d2c1d7209 */ /* 0x002fce0007810000 */
[----:B------:R-:W-:Y:S08]  /*52b0*/  MUFU.TANH R228, R228 ;  /* 0x000000e400e47308 */ /* 0x000ff00000002400 */
[----:B------:R-:W-:Y:S01]  /*52c0*/  MUFU.TANH R230, R230 ;  /* 0x000000e600e67308 */ /* 0x000fe20000002400 */
[----:B0-----:R-:W-:-:S07]  /*52d0*/  FMNMX.FTZ R29, R46, R29, !PT ;  /* 0x0000001d2e1d7209 */ /* 0x001fce0007810000 */
[----:B------:R-:W-:Y:S01]  /*52e0*/  MUFU.TANH R232, R232 ;  /* 0x000000e800e87308 */ /* 0x000fe20000002400 */
[----:B------:R-:W-:Y:S02]  /*52f0*/  WARPGROUP.DEPBAR.LE gsb0, 0x0 ;  /* 0x00008000000079c5 */ /* 0x000fe40000010000 */
[----:B------:R-:W-:Y:S01]  /*5300*/  WARPGROUP.ARRIVE ;  /* 0x00000000000079c5 */ /* 0x000fe20000000000 */
[----:B------:R-:W-:Y:S01]  /*5310*/  FMUL.FTZ R176, R48, UR6 ;  /* 0x0000000630b07c20 */ /* 0x000fe20008410000 */
[----:B------:R-:W-:Y:S01]  /*5320*/  FMUL.FTZ R178, R49, UR6 ;  /* 0x0000000631b27c20 */ /* 0x000fe20008410000 */
[----:B------:R-:W-:Y:S01]  /*5330*/  FMUL.FTZ R48, R50, UR6 ;  /* 0x0000000632307c20 */ /* 0x000fe20008410000 */
[----:B------:R-:W-:Y:S01]  /*5340*/  FMUL.FTZ R50, R51, UR6 ;  /* 0x0000000633327c20 */ /* 0x000fe20008410000 */
[----:B------:R-:W-:Y:S01]  /*5350*/  MUFU.TANH R52, R52 ;  /* 0x0000003400347308 */ /* 0x000fe20000002400 */
[----:B------:R-:W-:Y:S01]  /*5360*/  HGMMA.64x128x16.F32 R88, R172, gdesc[UR12].tnspB, R88, gsb0 ;  /* 0x41e0000cac587df0 */ /* 0x000fe20008000858 */
[----:B------:R-:W-:Y:S01]  /*5370*/  UIADD3 UR14, UR4, 0x180, URZ ;  /* 0x00000180040e7890 */ /* 0x000fe2000fffe03f */
[----:B------:R-:W-:-:S05]  /*5380*/  UMOV UR15, 0x40000040 ;  /* 0x40000040000f7882 */ /* 0x000fca0000000000 */
[----:B------:R-:W0:Y:S08]  /*5390*/  MUFU.TANH R176, R176 ;  /* 0x000000b000b07308 */ /* 0x000e300000002400 */
[----:B------:R-:W1:Y:S08]  /*53a0*/  MUFU.TANH R178, R178 ;  /* 0x000000b200b27308 */ /* 0x000e700000002400 */
[----:B------:R-:W2:Y:S01]  /*53b0*/  MUFU.TANH R48, R48 ;  /* 0x0000003000307308 */ /* 0x000ea20000002400 */
[----:B0-----:R-:W-:-:S07]  /*53c0*/  FMNMX.FTZ R9, R176, R9, !PT ;  /* 0x00000009b0097209 */ /* 0x001fce0007810000 */
[----:B------:R-:W0:Y:S01]  /*53d0*/  MUFU.TANH R50, R50 ;  /* 0x0000003200327308 */ /* 0x000e220000002400 */
[----:B-1----:R-:W-:-:S04]  /*53e0*/  FMNMX.FTZ R9, R178, R9, !PT ;  /* 0x00000009b2097209 */ /* 0x002fc80007810000 */
[----:B------:R-:W-:-:S03]  /*53f0*/  FMNMX.FTZ R9, R206, R9, !PT ;  /* 0x00000009ce097209 */ /* 0x000fc60007810000 */
[----:B------:R-:W-:Y:S01]  /*5400*/  MUFU.TANH R84, R84 ;  /* 0x0000005400547308 */ /* 0x000fe20000002400 */
[----:B------:R-:W-:Y:S02]  /*5410*/  FMNMX.FTZ R9, R208, R9, !PT ;  /* 0x00000009d0097209 */ /* 0x000fe40007810000 */
[----:B--2---:R-:W-:Y:S02]  /*5420*/  FMNMX.FTZ R31, R48, R29, !PT ;  /* 0x0000001d301f7209 */ /* 0x004fe40007810000 */
[----:B------:R-:W-:-:S03]  /*5430*/  FMNMX.FTZ R9, R210, R9, !PT ;  /* 0x00000009d2097209 */ /* 0x000fc60007810000 */
[----:B------:R-:W1:Y:S01]  /*5440*/  MUFU.TANH R54, R54 ;  /* 0x0000003600367308 */ /* 0x000e620000002400 */
[----:B------:R-:W-:Y:S02]  /*5450*/  FMNMX.FTZ R9, R212, R9, !PT ;  /* 0x00000009d4097209 */ /* 0x000fe40007810000 */
[----:B0-----:R-:W-:Y:S02]  /*5460*/  FMNMX.FTZ R31, R50, R31, !PT ;  /* 0x0000001f321f7209 */ /* 0x001fe40007810000 */
[----:B------:R-:W-:Y:S02]  /*5470*/  FMNMX.FTZ R9, R214, R9, !PT ;  /* 0x00000009d6097209 */ /* 0x000fe40007810000 */
[----:B------:R-:W-:Y:S01]  /*5480*/  FMNMX.FTZ R31, R52, R31, !PT ;  /* 0x0000001f341f7209 */ /* 0x000fe20007810000 */
[----:B------:R-:W0:Y:S01]  /*5490*/  MUFU.TANH R56, R56 ;  /* 0x0000003800387308 */ /* 0x000e220000002400 */
[----:B------:R-:W-:-:S04]  /*54a0*/  FMNMX.FTZ R9, R216, R9, !PT ;  /* 0x00000009d8097209 */ /* 0x000fc80007810000 */
[----:B------:R-:W-:-:S03]  /*54b0*/  FMNMX.FTZ R9, R218, R9, !PT ;  /* 0x00000009da097209 */ /* 0x000fc60007810000 */
[----:B------:R-:W2:Y:S01]  /*54c0*/  MUFU.TANH R58, R58 ;  /* 0x0000003a003a7308 */ /* 0x000ea20000002400 */
[----:B-1----:R-:W-:-:S07]  /*54d0*/  FMNMX.FTZ R31, R54, R31, !PT ;  /* 0x0000001f361f7209 */ /* 0x002fce0007810000 */
[----:B------:R-:W1:Y:S01]  /*54e0*/  MUFU.TANH R60, R60 ;  /* 0x0000003c003c7308 */ /* 0x000e620000002400 */
[----:B0-----:R-:W-:-:S07]  /*54f0*/  FMNMX.FTZ R35, R56, R31, !PT ;  /* 0x0000001f38237209 */ /* 0x001fce0007810000 */
[----:B------:R-:W0:Y:S01]  /*5500*/  MUFU.TANH R62, R62 ;  /* 0x0000003e003e7308 */ /* 0x000e220000002400 */
[----:B--2---:R-:W-:-:S07]  /*5510*/  FMNMX.FTZ R35, R58, R35, !PT ;  /* 0x000000233a237209 */ /* 0x004fce0007810000 */
[----:B------:R-:W2:Y:S01]  /*5520*/  MUFU.TANH R64, R64 ;  /* 0x0000004000407308 */ /* 0x000ea20000002400 */
[----:B-1----:R-:W-:-:S07]  /*5530*/  FMNMX.FTZ R35, R60, R35, !PT ;  /* 0x000000233c237209 */ /* 0x002fce0007810000 */
[----:B------:R-:W1:Y:S01]  /*5540*/  MUFU.TANH R66, R66 ;  /* 0x0000004200427308 */ /* 0x000e620000002400 */
[----:B0-----:R-:W-:-:S07]  /*5550*/  FMNMX.FTZ R35, R62, R35, !PT ;  /* 0x000000233e237209 */ /* 0x001fce0007810000 */
[----:B------:R-:W-:Y:S01]  /*5560*/  MUFU.TANH R72, R72 ;  /* 0x0000004800487308 */ /* 0x000fe20000002400 */
[----:B--2---:R-:W-:-:S07]  /*5570*/  FMNMX.FTZ R37, R64, R35, !PT ;  /* 0x0000002340257209 */ /* 0x004fce0007810000 */
[----:B------:R-:W-:Y:S01]  /*5580*/  MUFU.TANH R74, R74 ;  /* 0x0000004a004a7308 */ /* 0x000fe20000002400 */
[----:B-1----:R-:W-:-:S07]  /*5590*/  FMNMX.FTZ R37, R66, R37, !PT ;  /* 0x0000002542257209 */ /* 0x002fce0007810000 */
[----:B------:R-:W-:Y:S08]  /*55a0*/  MUFU.TANH R78, R78 ;  /* 0x0000004e004e7308 */ /* 0x000ff00000002400 */
[----:B------:R-:W-:Y:S08]  /*55b0*/  MUFU.TANH R80, R80 ;  /* 0x0000005000507308 */ /* 0x000ff00000002400 */
[----:B------:R-:W-:Y:S01]  /*55c0*/  MUFU.TANH R82, R82 ;  /* 0x0000005200527308 */ /* 0x000fe20000002400 */
[----:B------:R-:W-:-:S02]  /*55d0*/  WARPGROUP.DEPBAR.LE gsb0, 0x0 ;  /* 0x00008000000079c5 */ /* 0x000fc40000010000 */
        /* <DEDUP_REMOVED lines=15> */
[----:B------:R-:W-:-:S04]  /*56d0*/  FMNMX.FTZ R9, R220, R9, !PT ;  /* 0x00000009dc097209 */ /* 0x000fc80007810000 */
[----:B------:R-:W-:Y:S02]  /*56e0*/  FMNMX.FTZ R9, R222, R9, !PT ;  /* 0x00000009de097209 */ /* 0x000fe40007810000 */
[----:B--2---:R-:W-:Y:S02]  /*56f0*/  FMNMX.FTZ R37, R68, R37, !PT ;  /* 0x0000002544257209 */ /* 0x004fe40007810000 */
[----:B------:R-:W-:-:S04]  /*5700*/  FMNMX.FTZ R9, R224, R9, !PT ;  /* 0x00000009e0097209 */ /* 0x000fc80007810000 */
[----:B------:R-:W-:Y:S02]  /*5710*/  FMNMX.FTZ R9, R76, R9, !PT ;  /* 0x000000094c097209 */ /* 0x000fe40007810000 */
[----:B0-----:R-:W-:Y:S02]  /*5720*/  FMNMX.FTZ R37, R70, R37, !PT ;  /* 0x0000002546257209 */ /* 0x001fe40007810000 */
[----:B------:R-:W-:Y:S02]  /*5730*/  FMNMX.FTZ R9, R226, R9, !PT ;  /* 0x00000009e2097209 */ /* 0x000fe40007810000 */
[----:B------:R-:W-:Y:S02]  /*5740*/  FMNMX.FTZ R39, R72, R37, !PT ;  /* 0x0000002548277209 */ /* 0x000fe40007810000 */
[----:B------:R-:W-:Y:S02]  /*5750*/  FMNMX.FTZ R9, R228, R9, !PT ;  /* 0x00000009e4097209 */ /* 0x000fe40007810000 */
[----:B------:R-:W-:-:S02]  /*5760*/  FMNMX.FTZ R39, R74, R39, !PT ;  /* 0x000000274a277209 */ /* 0x000fc40007810000 */
[----:B------:R-:W-:Y:S02]  /*5770*/  FMNMX.FTZ R9, R230, R9, !PT ;  /* 0x00000009e6097209 */ /* 0x000fe40007810000 */
[----:B------:R-:W-:Y:S02]  /*5780*/  FMNMX.FTZ R39, R78, R39, !PT ;  /* 0x000000274e277209 */ /* 0x000fe40007810000 */
[----:B------:R-:W-:Y:S02]  /*5790*/  FMNMX.FTZ R9, R232, R9, !PT ;  /* 0x00000009e8097209 */ /* 0x000fe40007810000 */
[----:B------:R-:W-:Y:S02]  /*57a0*/  FMNMX.FTZ R39, R80, R39, !PT ;  /* 0x0000002750277209 */ /* 0x000fe40007810000 */
[----:B------:R-:W-:Y:S02]  /*57b0*/  FMNMX.FTZ R9, R84, R9, !PT ;  /* 0x0000000954097209 */ /* 0x000fe40007810000 */
[----:B------:R-:W-:-:S03]  /*57c0*/  FMNMX.FTZ R41, R82, R39, !PT ;  /* 0x0000002752297209 */ /* 0x000fc60007810000 */
[----:B------:R-:W0:Y:S02]  /*57d0*/  SHFL.BFLY PT, R10, R9, 0x2, 0x1f ;  /* 0x0c401f00090a7f89 */ /* 0x000e2400000e0000 */
[----:B0-----:R-:W-:Y:S02]  /*57e0*/  FMNMX.FTZ R10, R9, R10, !PT ;  /* 0x0000000a090a7209 */ /* 0x001fe40007810000 */
[----:B------:R-:W0:Y:S03]  /*57f0*/  LDC R9, c[0x0][0x988] ;  /* 0x00026200ff097b82 */ /* 0x000e260000000800 */
[----:B------:R-:W1:Y:S02]  /*5800*/  SHFL.BFLY PT, R15, R10, 0x1, 0x1f ;  /* 0x0c201f000a0f7f89 */ /* 0x000e6400000e0000 */
[----:B-1----:R-:W-:-:S05]  /*5810*/  FMNMX.FTZ R12, R10, R15, !PT ;  /* 0x0000000f0a0c7209 */ /* 0x002fca0007810000 */
[C---:B0-----:R-:W-:Y:S01]  /*5820*/  FMUL.FTZ R33, R12.reuse, R9 ;  /* 0x000000090c217220 */ /* 0x041fe20000410000 */
[----:B------:R-:W-:-:S03]  /*5830*/  FADD.FTZ R10, -R12, R13 ;  /* 0x0000000d0c0a7221 */ /* 0x000fc60000010100 */
[-CC-:B------:R-:W-:Y:S01]  /*5840*/  FFMA.FTZ R13, R8, R9.reuse, -R33.reuse ;  /* 0x00000009080d7223 */ /* 0x180fe20000010821 */
[-CC-:B------:R-:W-:Y:S01]  /*5850*/  FFMA.FTZ R234, R14, R9.reuse, -R33.reuse ;  /* 0x000000090eea7223 */ /* 0x180fe20000010821 */
[-C--:B------:R-:W-:Y:S01]  /*5860*/  FMUL.FTZ R10, R10, R9.reuse ;  /* 0x000000090a0a7220 */ /* 0x080fe20000410000 */
[-CC-:B------:R-:W-:Y:S01]  /*5870*/  FFMA.FTZ R194, R194, R9.reuse, -R33.reuse ;  /* 0x00000009c2c27223 */ /* 0x180fe20000010821 */
[-CC-:B------:R-:W-:Y:S01]  /*5880*/  FFMA.FTZ R198, R198, R9.reuse, -R33.reuse ;  /* 0x00000009c6c67223 */ /* 0x180fe20000010821 */
[-CC-:B------:R-:W-:Y:S01]  /*5890*/  FFMA.FTZ R202, R202, R9.reuse, -R33.reuse ;  /* 0x00000009caca7223 */ /* 0x180fe20000010821 */
[-CC-:B------:R-:W-:Y:S01]  /*58a0*/  FFMA.FTZ R206, R206, R9.reuse, -R33.reuse ;  /* 0x00000009cece7223 */ /* 0x180fe20000010821 */
[----:B------:R-:W-:Y:S02]  /*58b0*/  WARPGROUP.DEPBAR.LE gsb0, 0x0 ;  /* 0x00008000000079c5 */ /* 0x000fe40000010000 */
[----:B------:R-:W-:Y:S01]  /*58c0*/  WARPGROUP.ARRIVE ;  /* 0x00000000000079c5 */ /* 0x000fe20000000000 */
[----:B------:R-:W-:Y:S01]  /*58d0*/  FMUL.FTZ R168, R83, UR6 ;  /* 0x0000000653a87c20 */ /* 0x000fe20008410000 */
[----:B------:R-:W-:Y:S01]  /*58e0*/  FMUL.FTZ R170, R87, UR6 ;  /* 0x0000000657aa7c20 */ /* 0x000fe20008410000 */
[----:B------:R0:W-:Y:S01]  /*58f0*/  MUFU.EX2 R25, R194 ;  /* 0x000000c200197308 */ /* 0x0001e20000000800 */
[-CC-:B------:R-:W-:Y:S01]  /*5900*/  FFMA.FTZ R15, R26, R9.reuse, -R33.reuse ;  /* 0x000000091a0f7223 */ /* 0x180fe20000010821 */
[-CC-:B------:R-:W-:Y:S01]  /*5910*/  FFMA.FTZ R21, R32, R9.reuse, -R33.reuse ;  /* 0x0000000920157223 */ /* 0x180fe20000010821 */
[----:B------:R-:W-:Y:S01]  /*5920*/  HGMMA.64x128x16.F32 R88, R152, gdesc[UR12].tnspB, R88, gsb0 ;  /* 0x41e0000c98587df0 */ /* 0x000fe20008000858 */
[----:B------:R-:W-:Y:S01]  /*5930*/  UIADD3 UR14, UR4, 0x280, URZ ;  /* 0x00000280040e7890 */ /* 0x000fe2000fffe03f */
[-CC-:B------:R-:W-:Y:S01]  /*5940*/  FFMA.FTZ R26, R180, R9.reuse, -R33.reuse ;  /* 0x00000009b41a7223 */ /* 0x180fe20000010821 */
[----:B------:R-:W-:Y:S01]  /*5950*/  UMOV UR15, 0x40000040 ;  /* 0x40000040000f7882 */ /* 0x000fe20000000000 */
[-CC-:B------:R-:W-:Y:S01]  /*5960*/  FFMA.FTZ R32, R182, R9.reuse, -R33.reuse ;  /* 0x00000009b6207223 */ /* 0x180fe20000010821 */
[----:B------:R-:W1:Y:S01]  /*5970*/  MUFU.TANH R168, R168 ;  /* 0x000000a800a87308 */ /* 0x000e620000002400 */
[-CC-:B0-----:R-:W-:Y:S01]  /*5980*/  FFMA.FTZ R194, R204, R9.reuse, -R33.reuse ;  /* 0x00000009ccc27223 */ /* 0x181fe20000010821 */
[-CC-:B------:R-:W-:Y:S01]  /*5990*/  FFMA.FTZ R176, R176, R9.reuse, -R33.reuse ;  /* 0x00000009b0b07223 */ /* 0x180fe20000010821 */
[-CC-:B------:R-:W-:Y:S01]  /*59a0*/  FFMA.FTZ R210, R210, R9.reuse, -R33.reuse ;  /* 0x00000009d2d27223 */ /* 0x180fe20000010821 */
[-CC-:B------:R-:W-:Y:S01]  /*59b0*/  FFMA.FTZ R214, R214, R9.reuse, -R33.reuse ;  /* 0x00000009d6d67223 */ /* 0x180fe20000010821 */
[-CC-:B------:R-:W-:Y:S01]  /*59c0*/  FFMA.FTZ R43, R174, R9.reuse, -R33.reuse ;  /* 0x00000009ae2b7223 */ /* 0x180fe20000010821 */
[-CC-:B------:R-:W-:Y:S01]  /*59d0*/  FFMA.FTZ R45, R222, R9.reuse, -R33.reuse ;  /* 0x00000009de2d7223 */ /* 0x180fe20000010821 */
[-CC-:B------:R-:W-:Y:S01]  /*59e0*/  FFMA.FTZ R204, R224, R9.reuse, -R33.reuse ;  /* 0x00000009e0cc7223 */ /* 0x180fe20000010821 */
[----:B------:R-:W0:Y:S01]  /*59f0*/  MUFU.TANH R170, R170 ;  /* 0x000000aa00aa7308 */ /* 0x000e220000002400 */
[-CC-:B------:R-:W-:Y:S01]  /*5a00*/  FFMA.FTZ R49, R228, R9.reuse, -R33.reuse ;  /* 0x00000009e4317223 */ /* 0x180fe20000010821 */
[-CC-:B------:R-:W-:Y:S01]  /*5a10*/  FFMA.FTZ R51, R232, R9.reuse, -R33.reuse ;  /* 0x00000009e8337223 */ /* 0x180fe20000010821 */
[----:B------:R-:W-:-:S05]  /*5a20*/  FFMA.FTZ R84, R84, R9, -R33 ;  /* 0x0000000954547223 */ /* 0x000fca0000010821 */
[----:B------:R2:W-:Y:S01]  /*5a30*/  MUFU.EX2 R27, R198 ;  /* 0x000000c6001b7308 */ /* 0x0005e20000000800 */
[----:B-1----:R-:W-:-:S04]  /*5a40*/  FMNMX.FTZ R41, R168, R41, !PT ;  /* 0x00000029a8297209 */ /* 0x002fc80007810000 */
[----:B------:R-:W-:-:S03]  /*5a50*/  FMNMX.FTZ R41, R86, R41, !PT ;  /* 0x0000002956297209 */ /* 0x000fc60007810000 */
[----:B------:R1:W-:Y:S01]  /*5a60*/  MUFU.EX2 R29, R202 ;  /* 0x000000ca001d7308 */ /* 0x0003e20000000800 */
[----:B0-----:R-:W-:Y:S01]  /*5a70*/  FMNMX.FTZ R8, R170, R41, !PT ;  /* 0x00000029aa087209 */ /* 0x001fe20007810000 */
[-CC-:B--2---:R-:W-:Y:S01]  /*5a80*/  FFMA.FTZ R198, R208, R9.reuse, -R33.reuse ;  /* 0x00000009d0c67223 */ /* 0x184fe20000010821 */
[----:B------:R-:W-:-:S03]  /*5a90*/  FFMA.FTZ R41, R218, R9, -R33 ;  /* 0x00000009da297223 */ /* 0x000fc60000010821 */
[----:B------:R-:W0:Y:S02]  /*5aa0*/  SHFL.BFLY PT, R47, R8, 0x2, 0x1f ;  /* 0x0c401f00082f7f89 */ /* 0x000e2400000e0000 */
[----:B------:R2:W-:Y:S01]  /*5ab0*/  MUFU.EX2 R35, R206 ;  /* 0x000000ce00237308 */ /* 0x0005e20000000800 */
[----:B-1----:R-:W-:-:S07]  /*5ac0*/  FFMA.FTZ R202, R220, R9, -R33 ;  /* 0x00000009dcca7223 */ /* 0x002fce0000010821 */
[----:B------:R-:W-:Y:S01]  /*5ad0*/  MUFU.EX2 R10, R10 ;  /* 0x0000000a000a7308 */ /* 0x000fe20000000800 */
[----:B--2---:R-:W-:-:S07]  /*5ae0*/  FFMA.FTZ R206, R230, R9, -R33 ;  /* 0x00000009e6ce7223 */ /* 0x004fce0000010821 */
[----:B------:R-:W1:Y:S01]  /*5af0*/  MUFU.EX2 R13, R13 ;  /* 0x0000000d000d7308 */ /* 0x000e620000000800 */
[----:B0-----:R-:W-:Y:S01]  /*5b00*/  FMNMX.FTZ R53, R8, R47, !PT ;  /* 0x0000002f08357209 */ /* 0x001fe20007810000 */
[-CC-:B------:R-:W-:Y:S01]  /*5b10*/  FFMA.FTZ R47, R76, R9.reuse, -R33.reuse ;  /* 0x000000094c2f7223 */ /* 0x180fe20000010821 */
[----:B------:R-:W-:-:S05]  /*5b20*/  FFMA.FTZ R76, R226, R9, -R33 ;  /* 0x00000009e24c7223 */ /* 0x000fca0000010821 */
[----:B------:R-:W0:Y:S01]  /*5b30*/  MUFU.EX2 R234, R234 ;  /* 0x000000ea00ea7308 */ /* 0x000e220000000800 */
[----:B------:R-:W2:Y:S07]  /*5b40*/  SHFL.BFLY PT, R14, R53, 0x1, 0x1f ;  /* 0x0c201f00350e7f89 */ /* 0x000eae00000e0000 */
[----:B------:R-:W-:Y:S01]  /*5b50*/  MUFU.EX2 R15, R15 ;  /* 0x0000000f000f7308 */ /* 0x000fe20000000800 */
[----:B-1----:R-:W-:-:S07]  /*5b60*/  FFMA.FTZ R3, R10, R3, R13 ;  /* 0x000000030a037223 */ /* 0x002fce000001000d */
[----:B------:R-:W1:Y:S01]  /*5b70*/  MUFU.EX2 R26, R26 ;  /* 0x0000001a001a7308 */ /* 0x000e620000000800 */
[----:B0-----:R-:W-:-:S07]  /*5b80*/  F2FP.F16.F32.PACK_AB R180, R234, R13 ;  /* 0x0000000deab4723e */ /* 0x001fce00000000ff */
[----:B------:R-:W-:Y:S01]  /*5b90*/  MUFU.EX2 R21, R21 ;  /* 0x0000001500157308 */ /* 0x000fe20000000800 */
[----:B--2---:R-:W-:-:S05]  /*5ba0*/  FMNMX.FTZ R14, R53, R14, !PT ;  /* 0x0000000e350e7209 */ /* 0x004fca0007810000 */
[C---:B------:R-:W-:Y:S01]  /*5bb0*/  FADD.FTZ R8, -R14.reuse, R11 ;  /* 0x0000000b0e087221 */ /* 0x040fe20000010100 */
[----:B------:R-:W-:Y:S01]  /*5bc0*/  FMUL.FTZ R11, R14, R9 ;  /* 0x000000090e0b7220 */ /* 0x000fe20000410000 */
[----:B------:R-:W-:Y:S01]  /*5bd0*/  MUFU.EX2 R32, R32 ;  /* 0x0000002000207308 */ /* 0x000fe20000000800 */
[----:B-1----:R-:W-:Y:S01]  /*5be0*/  F2FP.F16.F32.PACK_AB R182, R26, R15 ;  /* 0x0000000f1ab6723e */ /* 0x002fe200000000ff */
[-C--:B------:R-:W-:Y:S01]  /*5bf0*/  FMUL.FTZ R8, R8, R9.reuse ;  /* 0x0000000908087220 */ /* 0x080fe20000410000 */
[-CC-:B------:R-:W-:Y:S01]  /*5c00*/  FFMA.FTZ R181, R20, R9.reuse, -R11.reuse ;  /* 0x0000000914b57223 */ /* 0x180fe2000001080b */
[-CC-:B------:R-:W-:Y:S01]  /*5c10*/  FFMA.FTZ R20, R24, R9.reuse, -R11.reuse ;  /* 0x0000000918147223 */ /* 0x180fe2000001080b */
[-CC-:B------:R-:W-:Y:S01]  /*5c20*/  FFMA.FTZ R183, R28, R9.reuse, -R11.reuse ;  /* 0x000000091cb77223 */ /* 0x180fe2000001080b */
[-CC-:B------:R-:W-:Y:S01]  /*5c30*/  FFMA.FTZ R177, R34, R9.reuse, -R11.reuse ;  /* 0x0000000922b17223 */ /* 0x180fe2000001080b */
[----:B------:R-:W-:Y:S01]  /*5c40*/  FFMA.FTZ R173, R40, R9, -R11 ;  /* 0x0000000928ad7223 */ /* 0x000fe2000001080b */
[----:B------:R-:W-:Y:S01]  /*5c50*/  MUFU.EX2 R8, R8 ;  /* 0x0000000800087308 */ /* 0x000fe20000000800 */
[----:B------:R-:W-:-:S02]  /*5c60*/  IMAD.U32 R40, RZ, RZ, UR9 ;  /* 0x00000009ff287e24 */ /* 0x000fc4000f8e00ff */
[-CC-:B------:R-:W-:Y:S01]  /*5c70*/  FFMA.FTZ R179, R36, R9.reuse, -R11.reuse ;  /* 0x0000000924b37223 */ /* 0x180fe2000001080b */
[-CC-:B------:R-:W-:Y:S01]  /*5c80*/  FFMA.FTZ R36, R42, R9.reuse, -R11.reuse ;  /* 0x000000092a247223 */ /* 0x180fe2000001080b */
[-CC-:B------:R-:W-:Y:S01]  /*5c90*/  FFMA.FTZ R34, R38, R9.reuse, -R11.reuse ;  /* 0x0000000926227223 */ /* 0x180fe2000001080b */
[----:B------:R-:W-:Y:S02]  /*5ca0*/  @!P1 VIADD R40, R40, 0x34860 ;  /* 0x0003486028289836 */ /* 0x000fe40000000000 */
[-CC-:B------:R-:W-:Y:S01]  /*5cb0*/  FFMA.FTZ R175, R44, R9.reuse, -R11.reuse ;  /* 0x000000092caf7223 */ /* 0x180fe2000001080b */
[-CC-:B------:R-:W-:Y:S01]  /*5cc0*/  FFMA.FTZ R169, R48, R9.reuse, -R11.reuse ;  /* 0x0000000930a97223 */ /* 0x180fe2000001080b */
[----:B------:R-:W-:Y:S01]  /*5cd0*/  MUFU.EX2 R181, R181 ;  /* 0x000000b500b57308 */ /* 0x000fe20000000800 */
[-CC-:B------:R-:W-:Y:S01]  /*5ce0*/  FFMA.FTZ R24, R50, R9.reuse, -R11.reuse ;  /* 0x0000000932187223 */ /* 0x180fe2000001080b */
[----:B------:R-:W-:Y:S01]  /*5cf0*/  @!P1 PRMT R42, RZ, 0x654, R40 ;  /* 0x00000654ff2a9816 */ /* 0x000fe20000000028 */
[-CC-:B------:R-:W-:Y:S01]  /*5d00*/  FFMA.FTZ R171, R52, R9.reuse, -R11.reuse ;  /* 0x0000000934ab7223 */ /* 0x180fe2000001080b */
[-CC-:B------:R-:W-:Y:S01]  /*5d10*/  FFMA.FTZ R28, R54, R9.reuse, -R11.reuse ;  /* 0x00000009361c7223 */ /* 0x180fe2000001080b */
[-CC-:B------:R-:W-:Y:S01]  /*5d20*/  FFMA.FTZ R38, R58, R9.reuse, -R11.reuse ;  /* 0x000000093a267223 */ /* 0x180fe2000001080b */
[-CC-:B------:R-:W-:Y:S01]  /*5d30*/  FFMA.FTZ R62, R62, R9.reuse, -R11.reuse ;  /* 0x000000093e3e7223 */ /* 0x180fe2000001080b */
[-CC-:B------:R-:W-:Y:S01]  /*5d40*/  FFMA.FTZ R64, R64, R9.reuse, -R11.reuse ;  /* 0x0000000940407223 */ /* 0x180fe2000001080b */
        /* <DEDUP_REMOVED lines=8> */
[----:B------:R-:W-:Y:S01]  /*5dd0*/  MUFU.EX2 R183, R183 ;  /* 0x000000b700b77308 */ /* 0x000fe20000000800 */
[-CC-:B------:R-:W-:Y:S01]  /*5de0*/  FFMA.FTZ R82, R82, R9.reuse, -R11.reuse ;  /* 0x0000000952527223 */ /* 0x180fe2000001080b */
[----:B------:R-:W-:-:S06]  /*5df0*/  FFMA.FTZ R86, R86, R9, -R11 ;  /* 0x0000000956567223 */ /* 0x000fcc000001080b */
[----:B------:R-:W-:Y:S01]  /*5e00*/  MUFU.EX2 R177, R177 ;  /* 0x000000b100b17308 */ /* 0x000fe20000000800 */
[----:B------:R-:W-:Y:S02]  /*5e10*/  WARPGROUP.DEPBAR.LE gsb0, 0x0 ;  /* 0x00008000000079c5 */ /* 0x000fe40000010000 */
[----:B------:R-:W-:Y:S01]  /*5e20*/  WARPGROUP.ARRIVE ;  /* 0x00000000000079c5 */ /* 0x000fe20000000000 */
[-CC-:B------:R-:W-:Y:S01]  /*5e30*/  FFMA.FTZ R152, R196, R9.reuse, -R33.reuse ;  /* 0x00000009c4987223 */ /* 0x180fe20000010821 */
[-CC-:B------:R-:W-:Y:S01]  /*5e40*/  FFMA.FTZ R154, R200, R9.reuse, -R33.reuse ;  /* 0x00000009c89a7223 */ /* 0x180fe20000010821 */
[-CC-:B------:R-:W-:Y:S01]  /*5e50*/  FFMA.FTZ R196, R178, R9.reuse, -R33.reuse ;  /* 0x00000009b2c47223 */ /* 0x180fe20000010821 */
[-C--:B------:R-:W-:Y:S01]  /*5e60*/  FFMA.FTZ R200, R172, R9.reuse, -R33 ;  /* 0x00000009acc87223 */ /* 0x080fe20000010821 */
[----:B------:R-:W-:Y:S01]  /*5e70*/  MUFU.EX2 R179, R179 ;  /* 0x000000b300b37308 */ /* 0x000fe20000000800 */
[----:B------:R-:W-:Y:S01]  /*5e80*/  HGMMA.64x128x16.F32 R88, R156, gdesc[UR12].tnspB, R88, gsb0 ;  /* 0x41e0000c9c587df0 */ /* 0x000fe20008000858 */
[----:B------:R-:W-:Y:S01]  /*5e90*/  UIADD3 UR14, UR4, 0x300, URZ ;  /* 0x00000300040e7890 */ /* 0x000fe2000fffe03f */
[-CC-:B------:R-:W-:Y:S01]  /*5ea0*/  FFMA.FTZ R153, R56, R9.reuse, -R11.reuse ;  /* 0x0000000938997223 */ /* 0x180fe2000001080b */
[----:B------:R-:W-:Y:S01]  /*5eb0*/  UMOV UR15, 0x40000040 ;  /* 0x40000040000f7882 */ /* 0x000fe20000000000 */
[----:B------:R-:W-:Y:S01]  /*5ec0*/  UIADD3 UR4, UR4, 0x380, URZ ;  /* 0x0000038004047890 */ /* 0x000fe2000fffe03f */
[----:B------:R-:W-:-:S02]  /*5ed0*/  FFMA.FTZ R155, R60, R9, -R11 ;  /* 0x000000093c9b7223 */ /* 0x000fc4000001080b */
[----:B------:R-:W-:Y:S08]  /*5ee0*/  MUFU.EX2 R34, R34 ;  /* 0x0000002200227308 */ /* 0x000ff00000000800 */
[----:B------:R-:W0:Y:S08]  /*5ef0*/  MUFU.EX2 R152, R152 ;  /* 0x0000009800987308 */ /* 0x000e300000000800 */
[----:B------:R-:W-:Y:S08]  /*5f00*/  MUFU.EX2 R173, R173 ;  /* 0x000000ad00ad7308 */ /* 0x000ff00000000800 */
[----:B------:R-:W-:Y:S01]  /*5f10*/  MUFU.EX2 R36, R36 ;  /* 0x0000002400247308 */ /* 0x000fe20000000800 */
[----:B0-----:R-:W-:-:S07]  /*5f20*/  F2FP.F16.F32.PACK_AB R178, R152, R25 ;  /* 0x0000001998b2723e */ /* 0x001fce00000000ff */
[----:B------:R-:W0:Y:S08]  /*5f30*/  MUFU.EX2 R154, R154 ;  /* 0x0000009a009a7308 */ /* 0x000e300000000800 */
[----:B------:R-:W-:Y:S08]  /*5f40*/  MUFU.EX2 R175, R175 ;  /* 0x000000af00af7308 */ /* 0x000ff00000000800 */
[----:B------:R-:W1:Y:S01]  /*5f50*/  MUFU.EX2 R194, R194 ;  /* 0x000000c200c27308 */ /* 0x000e620000000800 */
[----:B0-----:R-:W-:-:S07]  /*5f60*/  F2FP.F16.F32.PACK_AB R172, R154, R27 ;  /* 0x0000001b9aac723e */ /* 0x001fce00000000ff */
[----:B------:R-:W-:Y:S08]  /*5f70*/  MUFU.EX2 R169, R169 ;  /* 0x000000a900a97308 */ /* 0x000ff00000000800 */
[----:B------:R0:W-:Y:S01]  /*5f80*/  MUFU.EX2 R31, R176 ;  /* 0x000000b0001f7308 */ /* 0x0001e20000000800 */
[----:B-1----:R-:W-:-:S07]  /*5f90*/  F2FP.F16.F32.PACK_AB R174, R194, R29 ;  /* 0x0000001dc2ae723e */ /* 0x002fce00000000ff */
[----:B------:R-:W-:Y:S01]  /*5fa0*/  MUFU.EX2 R24, R24 ;  /* 0x0000001800187308 */ /* 0x000fe20000000800 */
[----:B0-----:R-:W-:-:S07]  /*5fb0*/  F2FP.F16.F32.PACK_AB R176, R32, R21 ;  /* 0x0000001520b0723e */ /* 0x001fce00000000ff */
[----:B------:R-:W-:Y:S08]  /*5fc0*/  MUFU.EX2 R196, R196 ;  /* 0x000000c400c47308 */ /* 0x000ff00000000800 */
[----:B------:R-:W-:Y:S08]  /*5fd0*/  MUFU.EX2 R171, R171 ;  /* 0x000000ab00ab7308 */ /* 0x000ff00000000800 */
[----:B------:R-:W-:Y:S08]  /*5fe0*/  MUFU.EX2 R28, R28 ;  /* 0x0000001c001c7308 */ /* 0x000ff00000000800 */
[----:B------:R-:W-:Y:S08]  /*5ff0*/  MUFU.EX2 R198, R198 ;  /* 0x000000c600c67308 */ /* 0x000ff00000000800 */
[----:B------:R-:W-:Y:S08]  /*6000*/  MUFU.EX2 R153, R153 ;  /* 0x0000009900997308 */ /* 0x000ff00000000800 */
[----:B------:R-:W-:Y:S08]  /*6010*/  MUFU.EX2 R37, R210 ;  /* 0x000000d200257308 */ /* 0x000ff00000000800 */
[----:B------:R-:W-:Y:S01]  /*6020*/  MUFU.EX2 R38, R38 ;  /* 0x0000002600267308 */ /* 0x000fe20000000800 */
[----:B------:R-:W-:-:S02]  /*6030*/  WARPGROUP.DEPBAR.LE gsb0, 0x0 ;  /* 0x00008000000079c5 */ /* 0x000fc40000010000 */
[----:B------:R-:W-:Y:S01]  /*6040*/  WARPGROUP.ARRIVE ;  /* 0x00000000000079c5 */ /* 0x000fe20000000000 */
[-CC-:B------:R-:W-:Y:S01]  /*6050*/  FFMA.FTZ R156, R212, R9.reuse, -R33.reuse ;  /* 0x00000009d49c7223 */ /* 0x180fe20000010821 */
[----:B------:R-:W-:Y:S01]  /*6060*/  FFMA.FTZ R158, R216, R9, -R33 ;  /* 0x00000009d89e7223 */ /* 0x000fe20000010821 */
[----:B------:R-:W-:Y:S02]  /*6070*/  MOV R33, UR8 ;  /* 0x0000000800217c02 */ /* 0x000fe40008000f00 */
[----:B------:R-:W-:Y:S01]  /*6080*/  MUFU.EX2 R155, R155 ;  /* 0x0000009b009b7308 */ /* 0x000fe20000000800 */
[----:B------:R-:W-:Y:S01]  /*6090*/  HGMMA.64x128x16.F32 R88, R160, gdesc[UR12].tnspB, R88, gsb0 ;  /* 0x41e0000ca0587df0 */ /* 0x000fe20008000858 */
[----:B------:R-:W-:Y:S01]  /*60a0*/  UMOV UR14, UR4 ;  /* 0x00000004000e7c82 */ /* 0x000fe20008000000 */
[----:B------:R-:W-:Y:S01]  /*60b0*/  UMOV UR15, 0x40000040 ;  /* 0x40000040000f7882 */ /* 0x000fe20000000000 */
[----:B------:R-:W-:Y:S01]  /*60c0*/  @!P1 VIADD R33, R33, 0x34840 ;  /* 0x0003484021219836 */ /* 0x000fe20000000000 */
[----:B------:R-:W-:-:S03]  /*60d0*/  UMOV UR4, UR37 ;  /* 0x0000002500047c82 */ /* 0x000fc60008000000 */
[----:B------:R-:W-:Y:S01]  /*60e0*/  MUFU.EX2 R156, R156 ;  /* 0x0000009c009c7308 */ /* 0x000fe20000000800 */
[----:B------:R-:W-:-:S07]  /*60f0*/  @!P1 PRMT R33, RZ, 0x654, R33 ;  /* 0x00000654ff219816 */ /* 0x000fce0000000021 */
[----:B------:R-:W-:Y:S08]  /*6100*/  MUFU.EX2 R39, R214 ;  /* 0x000000d600277308 */ /* 0x000ff00000000800 */
        /* <DEDUP_REMOVED lines=18> */
[-CC-:B------:R-:W-:Y:S01]  /*6230*/  FFMA.FTZ R162, R192, R9.reuse, -R11.reuse ;  /* 0x00000009c0a27223 */ /* 0x180fe2000001080b */
[----:B------:R-:W-:Y:S02]  /*6240*/  FFMA.FTZ R30, R46, R9, -R11 ;  /* 0x000000092e1e7223 */ /* 0x000fe4000001080b */
[----:B------:R-:W-:Y:S01]  /*6250*/  MUFU.EX2 R161, R72 ;  /* 0x0000004800a17308 */ /* 0x000fe20000000800 */
[----:B------:R-:W-:Y:S07]  /*6260*/  HGMMA.64x128x16.F32 R88, R164, gdesc[UR12].tnspB, R88, gsb0 ;  /* 0x41e0000ca4587df0 */ /* 0x000fee0008000858 */
[----:B------:R-:W-:Y:S08]  /*6270*/  MUFU.EX2 R160, R160 ;  /* 0x000000a000a07308 */ /* 0x000ff00000000800 */
[----:B------:R-:W-:Y:S08]  /*6280*/  MUFU.EX2 R162, R162 ;  /* 0x000000a200a27308 */ /* 0x000ff00000000800 */
[----:B------:R-:W-:Y:S08]  /*6290*/  MUFU.EX2 R30, R30 ;  /* 0x0000001e001e7308 */ /* 0x000ff00000000800 */
[----:B------:R-:W-:Y:S08]  /*62a0*/  MUFU.EX2 R163, R78 ;  /* 0x0000004e00a37308 */ /* 0x000ff00000000800 */
[----:B------:R-:W-:Y:S08]  /*62b0*/  MUFU.EX2 R76, R76 ;  /* 0x0000004c004c7308 */ /* 0x000ff00000000800 */
[----:B------:R-:W-:Y:S08]  /*62c0*/  MUFU.EX2 R49, R49 ;  /* 0x0000003100317308 */ /* 0x000ff00000000800 */
[----:B------:R-:W0:Y:S08]  /*62d0*/  MUFU.EX2 R206, R206 ;  /* 0x000000ce00ce7308 */ /* 0x000e300000000800 */
[----:B------:R-:W-:Y:S08]  /*62e0*/  MUFU.EX2 R51, R51 ;  /* 0x0000003300337308 */ /* 0x000ff00000000800 */
[----:B------:R-:W1:Y:S01]  /*62f0*/  MUFU.EX2 R84, R84 ;  /* 0x0000005400547308 */ /* 0x000e620000000800 */
[----:B------:R-:W-:-:S02]  /*6300*/  WARPGROUP.DEPBAR.LE gsb0, 0x0 ;  /* 0x00008000000079c5 */ /* 0x000fc40000010000 */
[----:B------:R2:W-:Y:S05]  /*6310*/  @!P1 SYNCS.ARRIVE.TRANS64.RED.A1T0 RZ, [R33+URZ], RZ ;  /* 0x000000ff21ff99a7 */ /* 0x0005ea000810043f */
[----:B------:R-:W3:Y:S01]  /*6320*/  MUFU.EX2 R165, R82 ;  /* 0x0000005200a57308 */ /* 0x000ee20000000800 */
[----:B0-----:R-:W-:Y:S02]  /*6330*/  F2FP.F16.F32.PACK_AB R164, R206, R49 ;  /* 0x00000031cea4723e */ /* 0x001fe400000000ff */
[----:B-1----:R-:W-:Y:S01]  /*6340*/  F2FP.F16.F32.PACK_AB R166, R84, R51 ;  /* 0x0000003354a6723e */ /* 0x002fe200000000ff */
[----:B--2---:R-:W-:Y:S01]  /*6350*/  FFMA.FTZ R33, R8, R0, R181 ;  /* 0x0000000008217223 */ /* 0x004fe200000100b5 */
[----:B------:R-:W-:Y:S01]  /*6360*/  FADD.FTZ R0, R234, R3 ;  /* 0x00000003ea007221 */ /* 0x000fe20000010000 */
[----:B------:R0:W-:Y:S01]  /*6370*/  @!P1 SYNCS.ARRIVE.TRANS64.RED.A1T0 RZ, [R42+URZ], RZ ;  /* 0x000000ff2aff99a7 */ /* 0x0001e2000810043f */
[C---:B------:R-:W-:Y:S01]  /*6380*/  F2FP.F16.F32.PACK_AB R181, R20.reuse, R181 ;  /* 0x000000b514b5723e */ /* 0x040fe200000000ff */
[----:B------:R-:W-:Y:S01]  /*6390*/  FADD.FTZ R40, R20, R33 ;  /* 0x0000002114287221 */ /* 0x000fe20000010000 */
[----:B------:R-:W-:Y:S01]  /*63a0*/  FADD.FTZ R3, R15, R0 ;  /* 0x000000000f037221 */ /* 0x000fe20000010000 */
[----:B------:R-:W-:Y:S02]  /*63b0*/  MUFU.EX2 R167, R86 ;  /* 0x0000005600a77308 */ /* 0x000fe40000000800 */
[----:B------:R-:W-:Y:S01]  /*63c0*/  FADD.FTZ R33, R183, R40 ;  /* 0x00000028b7217221 */ /* 0x000fe20000010000 */
[----:B------:R-:W-:Y:S01]  /*63d0*/  FADD.FTZ R0, R26, R3 ;  /* 0x000000031a007221 */ /* 0x000fe20000010000 */
[----:B------:R-:W-:-:S02]  /*63e0*/  F2FP.F16.F32.PACK_AB R183, R160, R183 ;  /* 0x000000b7a0b7723e */ /* 0x000fc400000000ff */
[----:B------:R-:W-:Y:S01]  /*63f0*/  FADD.FTZ R40, R160, R33 ;  /* 0x00000021a0287221 */ /* 0x000fe20000010000 */
[----:B------:R-:W-:Y:S01]  /*6400*/  FADD.FTZ R3, R21, R0 ;  /* 0x0000000015037221 */ /* 0x000fe20000010000 */
[----:B------:R-:W-:Y:S02]  /*6410*/  F2FP.F16.F32.PACK_AB R160, R204, R45 ;  /* 0x0000002dcca0723e */ /* 0x000fe400000000ff */
[----:B------:R-:W-:Y:S01]  /*6420*/  FADD.FTZ R33, R177, R40 ;  /* 0x00000028b1217221 */ /* 0x000fe20000010000 */
[----:B------:R-:W-:Y:S01]  /*6430*/  FADD.FTZ R0, R32, R3 ;  /* 0x0000000320007221 */ /* 0x000fe20000010000 */
[C---:B------:R-:W-:Y:S02]  /*6440*/  F2FP.F16.F32.PACK_AB R177, R162.reuse, R177 ;  /* 0x000000b1a2b1723e */ /* 0x040fe400000000ff */
        /* <DEDUP_REMOVED lines=8> */
[-CC-:B------:R-:W-:Y:S01]  /*64d0*/  FFMA.FTZ R0, R168, R9.reuse, -R11.reuse ;  /* 0x00000009a8007223 */ /* 0x180fe2000001080b */
[----:B------:R-:W-:Y:S01]  /*64e0*/  FFMA.FTZ R11, R170, R9, -R11 ;  /* 0x00000009aa0b7223 */ /* 0x000fe2000001080b */
[----:B------:R-:W-:Y:S01]  /*64f0*/  FADD.FTZ R33, R173, R40 ;  /* 0x00000028ad217221 */ /* 0x000fe20000010000 */
[----:B------:R-:W-:Y:S01]  /*6500*/  FADD.FTZ R40, R154, R3 ;  /* 0x000000039a287221 */ /* 0x000fe20000010000 */
[----:B------:R-:W-:-:S02]  /*6510*/  F2FP.F16.F32.PACK_AB R154, R158, R39 ;  /* 0x000000279e9a723e */ /* 0x000fc400000000ff */
[----:B0-----:R-:W-:Y:S01]  /*6520*/  FADD.FTZ R42, R36, R33 ;  /* 0x00000021242a7221 */ /* 0x001fe20000010000 */
[----:B------:R-:W-:Y:S01]  /*6530*/  FADD.FTZ R3, R29, R40 ;  /* 0x000000281d037221 */ /* 0x000fe20000010000 */
[----:B------:R-:W-:Y:S01]  /*6540*/  MUFU.EX2 R11, R11 ;  /* 0x0000000b000b7308 */ /* 0x000fe20000000800 */
[----:B------:R-:W-:Y:S01]  /*6550*/  F2FP.F16.F32.PACK_AB R179, R34, R179 ;  /* 0x000000b322b3723e */ /* 0x000fe200000000ff */
[----:B------:R-:W-:Y:S01]  /*6560*/  FADD.FTZ R33, R175, R42 ;  /* 0x0000002aaf217221 */ /* 0x000fe20000010000 */
[----:B------:R-:W-:Y:S01]  /*6570*/  FADD.FTZ R40, R194, R3 ;  /* 0x00000003c2287221 */ /* 0x000fe20000010000 */
[----:B------:R-:W-:Y:S02]  /*6580*/  F2FP.F16.F32.PACK_AB R173, R36, R173 ;  /* 0x000000ad24ad723e */ /* 0x000fe400000000ff */
[C---:B------:R-:W-:Y:S01]  /*6590*/  FADD.FTZ R42, R30.reuse, R33 ;  /* 0x000000211e2a7221 */ /* 0x040fe20000010000 */
[----:B------:R-:W-:Y:S01]  /*65a0*/  FADD.FTZ R3, R31, R40 ;  /* 0x000000281f037221 */ /* 0x000fe20000010000 */
[----:B------:R-:W-:-:S02]  /*65b0*/  F2FP.F16.F32.PACK_AB R175, R30, R175 ;  /* 0x000000af1eaf723e */ /* 0x000fc400000000ff */
[----:B------:R-:W-:Y:S01]  /*65c0*/  FADD.FTZ R13, R169, R42 ;  /* 0x0000002aa90d7221 */ /* 0x000fe20000010000 */
[C---:B------:R-:W-:Y:S01]  /*65d0*/  FADD.FTZ R20, R196.reuse, R3 ;  /* 0x00000003c4147221 */ /* 0x040fe20000010000 */
[----:B------:R-:W-:Y:S02]  /*65e0*/  F2FP.F16.F32.PACK_AB R168, R196, R31 ;  /* 0x0000001fc4a8723e */ /* 0x000fe400000000ff */
[C---:B------:R-:W-:Y:S01]  /*65f0*/  FADD.FTZ R26, R24.reuse, R13 ;  /* 0x0000000d181a7221 */ /* 0x040fe20000010000 */
[----:B------:R-:W-:Y:S01]  /*6600*/  FADD.FTZ R3, R35, R20 ;  /* 0x0000001423037221 */ /* 0x000fe20000010000 */
[----:B------:R-:W-:Y:S02]  /*6610*/  F2FP.F16.F32.PACK_AB R169, R24, R169 ;  /* 0x000000a918a9723e */ /* 0x000fe400000000ff */
[----:B------:R-:W-:Y:S01]  /*6620*/  FADD.FTZ R13, R171, R26 ;  /* 0x0000001aab0d7221 */ /* 0x000fe20000010000 */
[C---:B------:R-:W-:Y:S01]  /*6630*/  FADD.FTZ R20, R198.reuse, R3 ;  /* 0x00000003c6147221 */ /* 0x040fe20000010000 */
[----:B------:R-:W-:-:S02]  /*6640*/  F2FP.F16.F32.PACK_AB R170, R198, R35 ;  /* 0x00000023c6aa723e */ /* 0x000fc400000000ff */
[C---:B------:R-:W-:Y:S01]  /*6650*/  FADD.FTZ R26, R28.reuse, R13 ;  /* 0x0000000d1c1a7221 */ /* 0x040fe20000010000 */
[----:B------:R-:W-:Y:S01]  /*6660*/  FADD.FTZ R3, R37, R20 ;  /* 0x0000001425037221 */ /* 0x000fe20000010000 */
[----:B------:R-:W-:Y:S02]  /*6670*/  F2FP.F16.F32.PACK_AB R171, R28, R171 ;  /* 0x000000ab1cab723e */ /* 0x000fe400000000ff */
[----:B------:R-:W-:Y:S01]  /*6680*/  FADD.FTZ R13, R153, R26 ;  /* 0x0000001a990d7221 */ /* 0x000fe20000010000 */
[----:B------:R-:W-:Y:S01]  /*6690*/  FADD.FTZ R20, R156, R3 ;  /* 0x000000039c147221 */ /* 0x000fe20000010000 */
[C---:B------:R-:W-:Y:S02]  /*66a0*/  F2FP.F16.F32.PACK_AB R153, R38.reuse, R153 ;  /* 0x000000992699723e */ /* 0x040fe400000000ff */
[----:B------:R-:W-:Y:S01]  /*66b0*/  FADD.FTZ R26, R38, R13 ;  /* 0x0000000d261a7221 */ /* 0x000fe20000010000 */
[----:B------:R-:W-:Y:S01]  /*66c0*/  FADD.FTZ R3, R39, R20 ;  /* 0x0000001427037221 */ /* 0x000fe20000010000 */
[----:B------:R0:W1:Y:S01]  /*66d0*/  MUFU.EX2 R13, R0 ;  /* 0x00000000000d7308 */ /* 0x0000620000000800 */
[----:B------:R-:W-:Y:S01]  /*66e0*/  F2FP.F16.F32.PACK_AB R156, R200, R41 ;  /* 0x00000029c89c723e */ /* 0x000fe200000000ff */
        /* <DEDUP_REMOVED lines=10> */
[----:B------:R-:W-:-:S03]  /*6790*/  FADD.FTZ R3, R43, R20 ;  /* 0x000000142b037221 */ /* 0x000fc60000010000 */
        /* <DEDUP_REMOVED lines=11> */
[----:B0-----:R-:W-:Y:S01]  /*6850*/  FADD.FTZ R0, R76, R3 ;  /* 0x000000034c007221 */ /* 0x001fe20000010000 */
[C---:B------:R-:W-:Y:S02]  /*6860*/  F2FP.F16.F32.PACK_AB R163, R80.reuse, R163 ;  /* 0x000000a350a3723e */ /* 0x040fe400000000ff */
[----:B------:R-:W-:Y:S01]  /*6870*/  FADD.FTZ R26, R80, R26 ;  /* 0x0000001a501a7221 */ /* 0x000fe20000010000 */
[----:B------:R-:W-:-:S03]  /*6880*/  FADD.FTZ R3, R49, R0 ;  /* 0x0000000031037221 */ /* 0x000fc60000010000 */
[----:B---3--:R-:W-:Y:S01]  /*6890*/  FADD.FTZ R26, R165, R26 ;  /* 0x0000001aa51a7221 */ /* 0x008fe20000010000 */
[----:B------:R-:W-:Y:S01]  /*68a0*/  FADD.FTZ R0, R206, R3 ;  /* 0x00000003ce007221 */ /* 0x000fe20000010000 */
[C---:B-1----:R-:W-:Y:S02]  /*68b0*/  F2FP.F16.F32.PACK_AB R165, R13.reuse, R165 ;  /* 0x000000a50da5723e */ /* 0x042fe400000000ff */
[----:B------:R-:W-:Y:S01]  /*68c0*/  FADD.FTZ R26, R13, R26 ;  /* 0x0000001a0d1a7221 */ /* 0x000fe20000010000 */
[----:B------:R-:W-:Y:S01]  /*68d0*/  FADD.FTZ R3, R51, R0 ;  /* 0x0000000033037221 */ /* 0x000fe20000010000 */
[----:B------:R-:W-:Y:S02]  /*68e0*/  MOV R13, R12 ;  /* 0x0000000c000d7202 */ /* 0x000fe40000000f00 */
[----:B------:R-:W-:Y:S01]  /*68f0*/  FADD.FTZ R26, R167, R26 ;  /* 0x0000001aa71a7221 */ /* 0x000fe20000010000 */
[----:B------:R-:W-:Y:S01]  /*6900*/  F2FP.F16.F32.PACK_AB R167, R11, R167 ;  /* 0x000000a70ba7723e */ /* 0x000fe200000000ff */
[----:B------:R-:W-:-:S02]  /*6910*/  FADD.FTZ R3, R84, R3 ;  /* 0x0000000354037221 */ /* 0x000fc40000010000 */
[----:B------:R-:W-:Y:S01]  /*6920*/  FADD.FTZ R0, R11, R26 ;  /* 0x0000001a0b007221 */ /* 0x000fe20000010000 */
[----:B------:R-:W-:Y:S01]  /*6930*/  IMAD.MOV.U32 R11, RZ, RZ, R14 ;  /* 0x000000ffff0b7224 */ /* 0x000fe200078e000e */
[----:B------:R-:W-:Y:S06]  /*6940*/  @P2 BRA `(.L_x_24) ;  /* 0xffffffd400b42947 */ /* 0x000fec000383ffff */
.L_x_15:
[----:B------:R-:W-:Y:S06]  /*6950*/  BAR.ARV 0x8, 0x180 ;  /* 0x0206000000007b1d */ /* 0x000fec0000002000 */
        /* <DEDUP_REMOVED lines=64> */
[----:B------:R-:W-:Y:S06]  /*6d60*/  @!P0 BRA `(.L_x_25) ;  /* 0x0000000000048947 */ /* 0x000fec0003800000 */
[----:B------:R-:W-:Y:S01]  /*6d70*/  BPT.TRAP 0x1 ;  /* 0x000000040000795c */ /* 0x000fe20000300000 */
.L_x_25:
        /* <DEDUP_REMOVED lines=9> */
.L_x_26:
[----:B-1----:R-:W-:Y:S05]  /*6e10*/  @P2 BRA `(.L_x_27) ;  /* 0x0000000000082947 */ /* 0x002fea0003800000 */
[----:B------:R-:W1:Y:S02]  /*6e20*/  SYNCS.PHASECHK.TRANS64.TRYWAIT P0, [UR12+0x34850], R4 ;  /* 0x03485004ff0075a7 */ /* 0x000e64000800014c */
[----:B-1----:R-:W-:Y:S05]  /*6e30*/  @!P0 BRA `(.L_x_28) ;  /* 0x0000006000148947 */ /* 0x002fea0003800000 */
.L_x_27:
[----:B------:R-:W-:Y:S01]  /*6e40*/  UIADD3 UR5, UR4, 0x400, URZ ;  /* 0x0000040004057890 */ /* 0x000fe2000fffe03f */
[----:B------:R-:W-:Y:S01]  /*6e50*/  WARPGROUP.ARRIVE ;  /* 0x00000000000079c5 */ /* 0x000fe20000000000 */
[----:B------:R-:W-:Y:S01]  /*6e60*/  UMOV UR7, 0x40000040 ;  /* 0x4000004000077882 */ /* 0x000fe20000000000 */
[----:B01----:R-:W0:Y:S01]  /*6e70*/  SHFL.BFLY PT, R4, R3, 0x2, 0x1f ;  /* 0x0c401f0003047f89 */ /* 0x003e2200000e0000 */
[----:B------:R-:W-:Y:S01]  /*6e80*/  USHF.R.U32.HI UR5, URZ, 0x4, UR5 ;  /* 0x000000043f057899 */ /* 0x000fe20008011605 */
[----:B------:R-:W-:Y:S01]  /*6e90*/  IMAD.MOV.U32 R95, RZ, RZ, -0x800000 ;  /* 0xff800000ff5f7424 */ /* 0x000fe200078e00ff */
[----:B------:R-:W-:Y:S01]  /*6ea0*/  CS2R R98, SRZ ;  /* 0x0000000000627805 */ /* 0x000fe2000001ff00 */
[----:B------:R-:W1:Y:S01]  /*6eb0*/  SHFL.BFLY PT, R5, R0, 0x2, 0x1f ;  /* 0x0c401f0000057f89 */ /* 0x000e6200000e0000 */
[----:B------:R-:W-:Y:S01]  /*6ec0*/  ULOP3.LUT UR5, UR5, 0x3fff, URZ, 0xc0, !UPT ;  /* 0x00003fff05057892 */ /* 0x000fe2000f8ec03f */
[----:B------:R-:W-:Y:S01]  /*6ed0*/  MOV R94, 0xff800000 ;  /* 0xff800000005e7802 */ /* 0x000fe20000000f00 */
[----:B------:R-:W2:Y:S01]  /*6ee0*/  LDC R114, c[0x0][0xc38] ;  /* 0x00030e00ff727b82 */ /* 0x000ea20000000800 */
[----:B------:R-:W-:Y:S01]  /*6ef0*/  R2UR UR13, R184 ;  /* 0x00000000b80d72ca */ /* 0x000fe200000e0000 */
[----:B------:R-:W-:Y:S01]  /*6f00*/  ULOP3.LUT UR5, UR5, 0x4000000, URZ, 0xfc, !UPT ;  /* 0x0400000005057892 */ /* 0x000fe2000f8efc3f */
[----:B------:R-:W-:-:S03]  /*6f10*/  ULDC UR10, c[0x0][0xc44] ;  /* 0x00031100000a7ab9 */ /* 0x000fc60000000800 */
[----:B------:R-:W-:-:S07]  /*6f20*/  ULEA UR8, UR36, UR5, 0xb ;  /* 0x0000000524087291 */ /* 0x000fce000f8e583f */
[----:B------:R-:W-:Y:S01]  /*6f30*/  UMOV UR6, UR8 ;  /* 0x0000000800067c82 */ /* 0x000fe20008000000 */
[----:B------:R-:W3:Y:S02]  /*6f40*/  S2UR UR5, SR_SWINHI ;  /* 0x00000000000579c3 */ /* 0x000ee40000002f00 */
[----:B---3--:R-:W-:Y:S01]  /*6f50*/  HGMMA.64x128x16.F32 R24, R180, gdesc[UR4].tnspB, R24, gsb0 ;  /* 0x41e00004b4187df0 */ /* 0x008fe20008000818 */
[----:B------:R-:W-:Y:S01]  /*6f60*/  UIADD3 UR6, UR8, 0x80, URZ ;  /* 0x0000008008067890 */ /* 0x000fe2000fffe03f */
[----:B0-----:R-:W-:Y:S01]  /*6f70*/  FADD.FTZ R4, R4, R3 ;  /* 0x0000000304047221 */ /* 0x001fe20000010000 */
[----:B------:R-:W-:Y:S01]  /*6f80*/  UMOV UR7, 0x40000040 ;  /* 0x4000004000077882 */ /* 0x000fe20000000000 */
[----:B------:R-:W-:Y:S02]  /*6f90*/  IMAD R3, R22, 0x40, R16 ;  /* 0x0000004016037824 */ /* 0x000fe400078e0210 */
[----:B-1----:R-:W-:Y:S02]  /*6fa0*/  FADD.FTZ R6, R5, R0 ;  /* 0x0000000005067221 */ /* 0x002fe40000010000 */
[----:B------:R-:W0:Y:S04]  /*6fb0*/  SHFL.BFLY PT, R5, R4, 0x1, 0x1f ;  /* 0x0c201f0004057f89 */ /* 0x000e2800000e0000 */
[----:B------:R-:W1:Y:S01]  /*6fc0*/  SHFL.BFLY PT, R7, R6, 0x1, 0x1f ;  /* 0x0c201f0006077f89 */ /* 0x000e6200000e0000 */
[----:B0-----:R-:W-:Y:S01]  /*6fd0*/  FADD.FTZ R8, R4, R5 ;  /* 0x0000000504087221 */ /* 0x001fe20000010000 */
[----:B-1----:R-:W-:-:S04]  /*6fe0*/  FADD.FTZ R11, R6, R7 ;  /* 0x00000007060b7221 */ /* 0x002fc80000010000 */
[----:B------:R-:W-:Y:S02]  /*6ff0*/  FSETP.NE.FTZ.AND P0, PT, R8, RZ, PT ;  /* 0x000000ff0800720b */ /* 0x000fe40003f15000 */
[----:B------:R-:W-:-:S11]  /*7000*/  FSETP.NE.FTZ.AND P2, PT, R11, RZ, PT ;  /* 0x000000ff0b00720b */ /* 0x000fd60003f55000 */
[----:B------:R-:W0:Y:S02]  /*7010*/  @P0 MUFU.LG2 R0, R8 ;  /* 0x0000000800000308 */ /* 0x000e240000000c00 */
[----:B------:R-:W-:-:S06]  /*7020*/  @P2 FMUL.FTZ R6, R9, 0.69314718246459960938 ;  /* 0x3f31721809062820 */ /* 0x000fcc0000410000 */
[----:B------:R-:W1:Y:S08]  /*7030*/  @P2 MUFU.LG2 R7, R11 ;  /* 0x0000000b00072308 */ /* 0x000e700000000c00 */
[----:B------:R3:W4:Y:S01]  /*7040*/  @P0 MUFU.RCP R99, R8 ;  /* 0x0000000800630308 */ /* 0x0007220000001000 */
[----:B0-----:R-:W-:-:S07]  /*7050*/  @P0 FMUL.FTZ R0, R0, 0.69314718246459960938 ;  /* 0x3f31721800000820 */ /* 0x001fce0000410000 */
[----:B------:R0:W4:Y:S01]  /*7060*/  @P2 MUFU.RCP R98, R11 ;  /* 0x0000000b00622308 */ /* 0x0001220000001000 */
[----:B-1----:R-:W-:-:S04]  /*7070*/  @P2 FMUL.FTZ R7, R7, 0.69314718246459960938 ;  /* 0x3f31721807072820 */ /* 0x002fc80000410000 */
[----:B------:R-:W-:Y:S01]  /*7080*/  @P2 FFMA.FTZ R94, R6, R14, R7 ;  /* 0x0000000e065e2223 */ /* 0x000fe20000010007 */
[----:B------:R-:W-:Y:S02]  /*7090*/  WARPGROUP.DEPBAR.LE gsb0, 0x0 ;  /* 0x00008000000079c5 */ /* 0x000fe40000010000 */
[----:B------:R-:W-:-:S06]  /*70a0*/  WARPGROUP.ARRIVE ;  /* 0x00000000000079c5 */ /* 0x000fcc0000000000 */
[----:B------:R-:W-:Y:S01]  /*70b0*/  HGMMA.64x128x16.F32 R24, R176, gdesc[UR4].tnspB, R24, gsb0 ;  /* 0x41e00004b0187df0 */ /* 0x000fe20008000818 */
[----:B------:R-:W-:Y:S01]  /*70c0*/  UIADD3 UR6, UR8, 0x100, URZ ;  /* 0x0000010008067890 */ /* 0x000fe2000fffe03f */
[----:B------:R-:W-:Y:S01]  /*70d0*/  UMOV UR7, 0x40000040 ;  /* 0x4000004000077882 */ /* 0x000fe20000000000 */
[----:B------:R-:W-:Y:S02]  /*70e0*/  WARPGROUP.DEPBAR.LE gsb0, 0x0 ;  /* 0x00008000000079c5 */ /* 0x000fe40000010000 */
[----:B------:R-:W-:-:S07]  /*70f0*/  WARPGROUP.ARRIVE ;  /* 0x00000000000079c5 */ /* 0x000fce0000000000 */
        /* <DEDUP_REMOVED lines=18> */
[----:B------:R-:W-:Y:S01]  /*7220*/  UIADD3 UR8, UR8, 0x380, URZ ;  /* 0x0000038008087890 */ /* 0x000fe2000fffe03f */
[----:B------:R-:W-:Y:S02]  /*7230*/  WARPGROUP.DEPBAR.LE gsb0, 0x0 ;  /* 0x00008000000079c5 */ /* 0x000fe40000010000 */
[----:B------:R-:W-:-:S06]  /*7240*/  WARPGROUP.ARRIVE ;  /* 0x00000000000079c5 */ /* 0x000fcc0000000000 */
[----:B------:R-:W-:Y:S01]  /*7250*/  HGMMA.64x128x16.F32 R24, R160, gdesc[UR4].tnspB, R24, gsb0 ;  /* 0x41e00004a0187df0 */ /* 0x000fe20008000818 */
[----:B------:R-:W-:Y:S01]  /*7260*/  UMOV UR6, UR4 ;  /* 0x0000000400067c82 */ /* 0x000fe20008000000 */
[----:B------:R-:W-:Y:S01]  /*7270*/  UMOV UR7, UR5 ;  /* 0x0000000500077c82 */ /* 0x000fe20008000000 */
[----:B------:R-:W-:Y:S01]  /*7280*/  UIADD3 UR5, -UR38, URZ, URZ ;  /* 0x0000003f26057290 */ /* 0x000fe2000fffe13f */
[----:B------:R-:W-:Y:S01]  /*7290*/  IMAD.U32 R88, RZ, RZ, UR6 ;  /* 0x00000006ff587e24 */ /* 0x000fe2000f8e00ff */
[----:B------:R-:W-:Y:S01]  /*72a0*/  UMOV UR6, UR8 ;  /* 0x0000000800067c82 */ /* 0x000fe20008000000 */
[----:B------:R-:W-:Y:S01]  /*72b0*/  IMAD.U32 R89, RZ, RZ, UR7 ;  /* 0x00000007ff597e24 */ /* 0x000fe2000f8e00ff */
[----:B------:R-:W-:Y:S01]  /*72c0*/  UMOV UR7, 0x40000040 ;  /* 0x4000004000077882 */ /* 0x000fe20000000000 */
[----:B------:R-:W-:Y:S01]  /*72d0*/  UIMAD UR10, UR10, UR5, UR13 ;  /* 0x000000050a0a72a4 */ /* 0x000fe2000f8e020d */
[----:B------:R-:W-:Y:S01]  /*72e0*/  IMAD.WIDE R4, R188, 0x2, R88 ;  /* 0x00000002bc047825 */ /* 0x000fe200078e0258 */
[----:B------:R-:W-:-:S02]  /*72f0*/  ULDC.64 UR8, c[0x0][0xb90] ;  /* 0x0002e40000087ab9 */ /* 0x000fc40000000a00 */
[----:B------:R-:W-:Y:S01]  /*7300*/  USHF.R.S32.HI UR11, URZ, 0x1f, UR10 ;  /* 0x0000001f3f0b7899 */ /* 0x000fe2000801140a */
[----:B------:R-:W-:-:S04]  /*7310*/  IMAD.WIDE R88, R3, 0x2, R88 ;  /* 0x0000000203587825 */ /* 0x000fc800078e0258 */
[----:B------:R-:W-:Y:S01]  /*7320*/  @P0 FMUL.FTZ R3, R9, 0.69314718246459960938 ;  /* 0x3f31721809030820 */ /* 0x000fe20000410000 */
[C---:B------:R-:W-:Y:S01]  /*7330*/  IADD3 R97, P6, R4.reuse, 0x4060, RZ ;  /* 0x0000406004617810 */ /* 0x040fe20007fde0ff */
[----:B------:R-:W-:Y:S01]  /*7340*/  UIMAD UR5, UR11, UR8, URZ ;  /* 0x000000080b0572a4 */ /* 0x000fe2000f8e023f */
[C---:B------:R-:W-:Y:S01]  /*7350*/  LOP3.LUT R111, R4.reuse, 0x380, RZ, 0xc0, !PT ;  /* 0x00000380046f7812 */ /* 0x040fe200078ec0ff */
[----:B------:R-:W-:Y:S01]  /*7360*/  @P0 FFMA.FTZ R95, R3, R12, R0 ;  /* 0x0000000c035f0223 */ /* 0x000fe20000010000 */
[----:B------:R-:W-:Y:S01]  /*7370*/  IADD3 R3, P5, R4, 0x4040, RZ ;  /* 0x0000404004037810 */ /* 0x000fe20007fbe0ff */
[----:B------:R-:W-:Y:S01]  /*7380*/  UIMAD UR5, UR10, UR9, UR5 ;  /* 0x000000090a0572a4 */ /* 0x000fe2000f8e0205 */
[----:B------:R-:W-:Y:S02]  /*7390*/  LOP3.LUT R96, R97, 0x380, RZ, 0xc0, !PT ;  /* 0x0000038061607812 */ /* 0x000fe400078ec0ff */
[----:B------:R-:W-:Y:S01]  /*73a0*/  LOP3.LUT R0, R3, 0x380, RZ, 0xc0, !PT ;  /* 0x0000038003007812 */ /* 0x000fe200078ec0ff */
[----:B------:R-:W-:Y:S01]  /*73b0*/  IMAD.X R109, RZ, RZ, R5, P5 ;  /* 0x000000ffff6d7224 */ /* 0x000fe200028e0605 */
[----:B------:R-:W-:-:S02]  /*73c0*/  SHF.R.U64 R96, R96, 0x3, RZ ;  /* 0x0000000360607819 */ /* 0x000fc400000012ff */
[----:B------:R-:W-:Y:S02]  /*73d0*/  SHF.R.U64 R0, R0, 0x3, RZ ;  /* 0x0000000300007819 */ /* 0x000fe400000012ff */
[----:B------:R-:W-:Y:S02]  /*73e0*/  SHF.R.U64 R111, R111, 0x3, RZ ;  /* 0x000000036f6f7819 */ /* 0x000fe400000012ff */
[----:B------:R-:W-:Y:S02]  /*73f0*/  LOP3.LUT R108, R0, R3, RZ, 0x3c, !PT ;  /* 0x00000003006c7212 */ /* 0x000fe400078e3cff */
[----:B------:R-:W1:Y:S01]  /*7400*/  LDC R0, c[0x0][0xbe8] ;  /* 0x0002fa00ff007b82 */ /* 0x000e620000000800 */
[----:B------:R-:W-:Y:S02]  /*7410*/  IADD3 R9, P3, R4, 0x4000, RZ ;  /* 0x0000400004097810 */ /* 0x000fe40007f7e0ff */
[----:B------:R-:W-:Y:S01]  /*7420*/  LOP3.LUT R96, R96, R97, RZ, 0x3c, !PT ;  /* 0x0000006160607212 */ /* 0x000fe200078e3cff */
[--C-:B------:R-:W-:Y:S01]  /*7430*/  IMAD.X R97, RZ, RZ, R5.reuse, P6 ;  /* 0x000000ffff617224 */ /* 0x100fe200030e0605 */
[C---:B------:R-:W-:Y:S01]  /*7440*/  IADD3 R10, P4, R4.reuse, 0x4020, RZ ;  /* 0x00004020040a7810 */ /* 0x040fe20007f9e0ff */
[----:B------:R-:W-:Y:S01]  /*7450*/  IMAD.X R107, RZ, RZ, R5, P3 ;  /* 0x000000ffff6b7224 */ /* 0x000fe200018e0605 */
[----:B------:R-:W-:-:S02]  /*7460*/  IADD3 R6, P2, R4, 0x20, RZ ;  /* 0x0000002004067810 */ /* 0x000fc40007f5e0ff */
[C---:B------:R-:W-:Y:S01]  /*7470*/  IADD3 R7, P0, R4.reuse, 0x60, RZ ;  /* 0x0000006004077810 */ /* 0x040fe20007f1e0ff */
[--C-:B------:R-:W-:Y:S01]  /*7480*/  IMAD.X R105, RZ, RZ, R5.reuse, P4 ;  /* 0x000000ffff697224 */ /* 0x100fe200020e0605 */
[----:B---3--:R-:W-:Y:S01]  /*7490*/  IADD3 R8, P6, R4, 0x40, RZ ;  /* 0x0000004004087810 */ /* 0x008fe20007fde0ff */
[--C-:B------:R-:W-:Y:S01]  /*74a0*/  IMAD.X R103, RZ, RZ, R5.reuse, P2 ;  /* 0x000000ffff677224 */ /* 0x100fe200010e0605 */
[----:B------:R-:W-:Y:S01]  /*74b0*/  LOP3.LUT R110, R111, R4, RZ, 0x3c, !PT ;  /* 0x000000046f6e7212 */ /* 0x000fe200078e3cff */
[--C-:B------:R-:W-:Y:S01]  /*74c0*/  IMAD.MOV.U32 R111, RZ, RZ, R5.reuse ;  /* 0x000000ffff6f7224 */ /* 0x100fe200078e0005 */
[----:B------:R-:W-:Y:S01]  /*74d0*/  LOP3.LUT R4, R9, 0x380, RZ, 0xc0, !PT ;  /* 0x0000038009047812 */ /* 0x000fe200078ec0ff */
[----:B------:R-:W-:Y:S01]  /*74e0*/  IMAD.X R93, RZ, RZ, R5, P6 ;  /* 0x000000ffff5d7224 */ /* 0x000fe200030e0605 */
[----:B------:R-:W-:Y:S02]  /*74f0*/  IADD3.X R101, RZ, R5, RZ, P0, !PT ;  /* 0x00000005ff657210 */ /* 0x000fe400007fe4ff */
[----:B------:R-:W-:-:S02]  /*7500*/  LOP3.LUT R3, R6, 0x380, RZ, 0xc0, !PT ;  /* 0x0000038006037812 */ /* 0x000fc400078ec0ff */
[----:B------:R-:W-:Y:S02]  /*7510*/  SHF.R.U64 R4, R4, 0x3, RZ ;  /* 0x0000000304047819 */ /* 0x000fe400000012ff */
[----:B------:R-:W-:Y:S02]  /*7520*/  IADD3 R15, P0, R88, 0x2000, RZ ;  /* 0x00002000580f7810 */ /* 0x000fe40007f1e0ff */
[----:B-1----:R-:W-:Y:S02]  /*7530*/  ISETP.NE.AND P2, PT, R0, 0x1, PT ;  /* 0x000000010000780c */ /* 0x002fe40003f45270 */
[----:B------:R-:W-:Y:S02]  /*7540*/  SHF.R.U64 R3, R3, 0x3, RZ ;  /* 0x0000000303037819 */ /* 0x000fe400000012ff */
[----:B------:R-:W-:Y:S02]  /*7550*/  LOP3.LUT R106, R4, R9, RZ, 0x3c, !PT ;  /* 0x00000009046a7212 */ /* 0x000fe400078e3cff */
[----:B------:R-:W-:-:S02]  /*7560*/  LOP3.LUT R14, R15, 0x380, RZ, 0xc0, !PT ;  /* 0x000003800f0e7812 */ /* 0x000fc400078ec0ff */
[----:B------:R-:W-:Y:S02]  /*7570*/  LOP3.LUT R4, R7, 0x380, RZ, 0xc0, !PT ;  /* 0x0000038007047812 */ /* 0x000fe400078ec0ff */
[----:B------:R-:W-:Y:S02]  /*7580*/  LOP3.LUT R102, R3, R6, RZ, 0x3c, !PT ;  /* 0x0000000603667212 */ /* 0x000fe400078e3cff */
[----:B------:R-:W-:Y:S01]  /*7590*/  SHF.R.U64 R14, R14, 0x3, RZ ;  /* 0x000000030e0e7819 */ /* 0x000fe200000012ff */
[----:B------:R-:W1:Y:S01]  /*75a0*/  @P2 LDC R112, c[0x0][0xbec] ;  /* 0x0002fb00ff702b82 */ /* 0x000e620000000800 */
[----:B------:R-:W-:Y:S02]  /*75b0*/  LOP3.LUT R3, R8, 0x380, RZ, 0xc0, !PT ;  /* 0x0000038008037812 */ /* 0x000fe400078ec0ff */
[----:B------:R-:W-:Y:S02]  /*75c0*/  SHF.R.U64 R4, R4, 0x3, RZ ;  /* 0x0000000304047819 */ /* 0x000fe400000012ff */
[----:B------:R-:W-:Y:S01]  /*75d0*/  LOP3.LUT R14, R14, R15, RZ, 0x3c, !PT ;  /* 0x0000000f0e0e7212 */ /* 0x000fe200078e3cff */
[----:B------:R-:W-:Y:S01]  /*75e0*/  IMAD.X R15, RZ, RZ, R89, P0 ;  /* 0x000000ffff0f7224 */ /* 0x000fe200000e0659 */
[----:B------:R-:W-:-:S02]  /*75f0*/  SHF.R.U64 R3, R3, 0x3, RZ ;  /* 0x0000000303037819 */ /* 0x000fc400000012ff */
[----:B------:R-:W-:Y:S02]  /*7600*/  LOP3.LUT R100, R4, R7, RZ, 0x3c, !PT ;  /* 0x0000000704647212 */ /* 0x000fe400078e3cff */
[----:B------:R-:W-:Y:S02]  /*7610*/  IADD3 R4, P0, R88, 0x7000, RZ ;  /* 0x0000700058047810 */ /* 0x000fe40007f1e0ff */
[----:B------:R-:W-:Y:S02]  /*7620*/  LOP3.LUT R92, R3, R8, RZ, 0x3c, !PT ;  /* 0x00000008035c7212 */ /* 0x000fe400078e3cff */
[----:B------:R-:W-:Y:S02]  /*7630*/  LOP3.LUT R3, R4, 0x380, RZ, 0xc0, !PT ;  /* 0x0000038004037812 */ /* 0x000fe400078ec0ff */
[----:B------:R-:W-:Y:S02]  /*7640*/  MOV R110, R110 ;  /* 0x0000006e006e7202 */ /* 0x000fe40000000f00 */
[----:B------:R-:W3:Y:S01]  /*7650*/  @P2 LDC R111, c[0x0][0xbf0] ;  /* 0x0002fc00ff6f2b82 */ /* 0x000ee20000000800 */
[----:B------:R-:W-:-:S02]  /*7660*/  SHF.R.U64 R3, R3, 0x3, RZ ;  /* 0x0000000303037819 */ /* 0x000fc400000012ff */
[----:B------:R-:W-:Y:S02]  /*7670*/  LOP3.LUT R5, R10, 0x380, RZ, 0xc0, !PT ;  /* 0x000003800a057812 */ /* 0x000fe400078ec0ff */
[----:B------:R-:W-:Y:S01]  /*7680*/  LOP3.LUT R4, R3, R4, RZ, 0x3c, !PT ;  /* 0x0000000403047212 */ /* 0x000fe200078e3cff */
[----:B------:R-:W-:Y:S01]  /*7690*/  IMAD R3, RZ, RZ, -UR13 ;  /* 0x8000000dff037e24 */ /* 0x000fe2000f8e02ff */
[----:B------:R-:W-:Y:S02]  /*76a0*/  MOV R106, R106 ;  /* 0x0000006a006a7202 */ /* 0x000fe40000000f00 */
[----:B------:R-:W-:Y:S01]  /*76b0*/  SHF.R.U64 R5, R5, 0x3, RZ ;  /* 0x0000000305057819 */ /* 0x000fe200000012ff */
[----:B--2---:R-:W-:Y:S01]  /*76c0*/  IMAD R3, R114, R3, UR39 ;  /* 0x0000002772037e24 */ /* 0x004fe2000f8e0203 */
[----:B------:R-:W-:Y:S02]  /*76d0*/  MOV R107, R102 ;  /* 0x00000066006b7202 */ /* 0x000fe40000000f00 */
[----:B------:R-:W-:-:S02]  /*76e0*/  MOV R103, R92 ;  /* 0x0000005c00677202 */ /* 0x000fc40000000f00 */
[----:B------:R-:W2:Y:S01]  /*76f0*/  LDC.64 R92, c[0x0][0xb98] ;  /* 0x0002e600ff5c7b82 */ /* 0x000ea20000000a00 */
[----:B------:R-:W-:Y:S02]  /*7700*/  MOV R96, R96 ;  /* 0x0000006000607202 */ /* 0x000fe40000000f00 */
[----:B------:R-:W-:Y:S02]  /*7710*/  LOP3.LUT R104, R5, R10, RZ, 0x3c, !PT ;  /* 0x0000000a05687212 */ /* 0x000fe400078e3cff */
[----:B------:R-:W-:Y:S01]  /*7720*/  MOV R97, R108 ;  /* 0x0000006c00617202 */ /* 0x000fe20000000f00 */
[----:B------:R-:W-:Y:S01]  /*7730*/  IMAD.U32 R108, RZ, RZ, UR12 ;  /* 0x0000000cff6c7e24 */ /* 0x000fe2000f8e00ff */
[----:B------:R-:W-:Y:S01]  /*7740*/  MOV R104, R104 ;  /* 0x0000006800687202 */ /* 0x000fe20000000f00 */
[----:B------:R-:W-:Y:S01]  /*7750*/  IMAD R109, R3, 0x80, R187 ;  /* 0x00000080036d7824 */ /* 0x000fe200078e02bb */
[----:B------:R-:W-:Y:S01]  /*7760*/  MOV R100, R100 ;  /* 0x0000006400647202 */ /* 0x000fe20000000f00 */
[----:B------:R-:W-:Y:S01]  /*7770*/  @!P1 VIADD R105, R108, 0x34860 ;  /* 0x000348606c699836 */ /* 0x000fe20000000000 */
[C---:B------:R-:W-:Y:S01]  /*7780*/  IADD3 R21, P6, R88.reuse, 0x1000, RZ ;  /* 0x0000100058157810 */ /* 0x040fe20007fde0ff */
[----:B-1----:R-:W-:Y:S01]  /*7790*/  @P2 IMAD.HI.U32 R102, R109, R112, RZ ;  /* 0x000000706d662227 */ /* 0x002fe200078e00ff */
[----:B------:R-:W-:Y:S01]  /*77a0*/  USHF.R.S32.HI UR12, URZ, 0x1f, UR38 ;  /* 0x0000001f3f0c7899 */ /* 0x000fe20008011426 */
[----:B------:R-:W-:-:S02]  /*77b0*/  LOP3.LUT R5, R88, 0x380, RZ, 0xc0, !PT ;  /* 0x0000038058057812 */ /* 0x000fc400078ec0ff */
[----:B------:R-:W-:Y:S01]  /*77c0*/  @!P1 PRMT R105, RZ, 0x654, R105 ;  /* 0x00000654ff699816 */ /* 0x000fe20000000069 */
[----:B------:R-:W-:Y:S01]  /*77d0*/  IMAD.MOV.U32 R101, RZ, RZ, R109 ;  /* 0x000000ffff657224 */ /* 0x000fe200078e006d */
[----:B---3--:R-:W-:Y:S02]  /*77e0*/  @P2 SHF.R.U32.HI R101, RZ, R111, R102 ;  /* 0x0000006fff652219 */ /* 0x008fe40000011666 */
[----:B------:R-:W-:Y:S02]  /*77f0*/  LOP3.LUT R20, R21, 0x380, RZ, 0xc0, !PT ;  /* 0x0000038015147812 */ /* 0x000fe400078ec0ff */
[----:B------:R-:W-:Y:S02]  /*7800*/  SHF.R.U64 R5, R5, 0x3, RZ ;  /* 0x0000000305057819 */ /* 0x000fe400000012ff */
[----:B------:R-:W-:Y:S02]  /*7810*/  SHF.R.U64 R20, R20, 0x3, RZ ;  /* 0x0000000314147819 */ /* 0x000fe400000012ff */
[----:B------:R-:W-:-:S02]  /*7820*/  IADD3 R13, P3, R88, 0x3000, RZ ;  /* 0x00003000580d7810 */ /* 0x000fc40007f7e0ff */
[----:B------:R-:W-:Y:S02]  /*7830*/  LOP3.LUT R20, R20, R21, RZ, 0x3c, !PT ;  /* 0x0000001514147212 */ /* 0x000fe400078e3cff */
[----:B------:R-:W-:Y:S02]  /*7840*/  IADD3.X R21, RZ, R89, RZ, P6, !PT ;  /* 0x00000059ff157210 */ /* 0x000fe400037fe4ff */
[C---:B0-----:R-:W-:Y:S02]  /*7850*/  IADD3 R11, P4, R88.reuse, 0x4000, RZ ;  /* 0x00004000580b7810 */ /* 0x041fe40007f9e0ff */
[C---:B------:R-:W-:Y:S02]  /*7860*/  IADD3 R9, P5, R88.reuse, 0x5000, RZ ;  /* 0x0000500058097810 */ /* 0x040fe40007fbe0ff */
[----:B------:R-:W-:Y:S01]  /*7870*/  IADD3 R7, P6, R88, 0x6000, RZ ;  /* 0x0000600058077810 */ /* 0x000fe20007fde0ff */
[----:B------:R-:W-:Y:S02]  /*7880*/  WARPGROUP.DEPBAR.LE gsb0, 0x0 ;  /* 0x00008000000079c5 */ /* 0x000fe40000010000 */
[----:B------:R-:W-:Y:S01]  /*7890*/  WARPGROUP.ARRIVE ;  /* 0x00000000000079c5 */ /* 0x000fe20000000000 */
[----:B------:R-:W-:-:S02]  /*78a0*/  LOP3.LUT R88, R5, R88, RZ, 0x3c, !PT ;  /* 0x0000005805587212 */ /* 0x000fc400078e3cff */
[----:B------:R-:W-:Y:S02]  /*78b0*/  IADD3.X R5, RZ, R89, RZ, P0, !PT ;  /* 0x00000059ff057210 */ /* 0x000fe400007fe4ff */
[----:B------:R-:W-:Y:S01]  /*78c0*/  LOP3.LUT R12, R13, 0x380, RZ, 0xc0, !PT ;  /* 0x000003800d0c7812 */ /* 0x000fe200078ec0ff */
[----:B------:R-:W-:Y:S01]  /*78d0*/  HGMMA.64x128x16.F32 R24, R164, gdesc[UR4].tnspB, R24, gsb0 ;  /* 0x41e00004a4187df0 */ /* 0x000fe20008000818 */
[----:B------:R-:W-:Y:S01]  /*78e0*/  UIMAD.WIDE.U32 UR6, UR10, UR8, URZ ;  /* 0x000000080a0672a5 */ /* 0x000fe2000f8e003f */
[----:B------:R-:W-:Y:S02]  /*78f0*/  LOP3.LUT R6, R7, 0x380, RZ, 0xc0, !PT ;  /* 0x0000038007067812 */ /* 0x000fe400078ec0ff */
[----:B------:R-:W-:Y:S01]  /*7900*/  SHF.R.U64 R12, R12, 0x3, RZ ;  /* 0x000000030c0c7819 */ /* 0x000fe200000012ff */
[----:B------:R-:W-:Y:S01]  /*7910*/  ULDC.64 UR8, c[0x0][0xae8] ;  /* 0x0002ba0000087ab9 */ /* 0x000fe20000000a00 */
[----:B------:R-:W-:Y:S01]  /*7920*/  SHF.R.U64 R6, R6, 0x3, RZ ;  /* 0x0000000306067819 */ /* 0x000fe200000012ff */
[----:B------:R-:W-:Y:S01]  /*7930*/  IMAD.U32 R90, RZ, RZ, UR6 ;  /* 0x00000006ff5a7e24 */ /* 0x000fe2000f8e00ff */
[----:B------:R-:W-:-:S02]  /*7940*/  UIADD3 UR6, UR7, UR5, URZ ;  /* 0x0000000507067290 */ /* 0x000fc4000fffe03f */
[----:B------:R-:W-:Y:S01]  /*7950*/  IMAD.U32 R91, RZ, RZ, UR7 ;  /* 0x00000007ff5b7e24 */ /* 0x000fe2000f8e00ff */
[----:B------:R-:W-:Y:S01]  /*7960*/  LOP3.LUT R12, R12, R13, RZ, 0x3c, !PT ;  /* 0x0000000d0c0c7212 */ /* 0x000fe200078e3cff */
[----:B------:R-:W-:Y:S01]  /*7970*/  ULDC UR5, c[0x0][0xa88] ;  /* 0x0002a20000057ab9 */ /* 0x000fe20000000800 */
[----:B------:R-:W-:Y:S01]  /*7980*/  IMAD.X R13, RZ, RZ, R89, P3 ;  /* 0x000000ffff0d7224 */ /* 0x000fe200018e0659 */
[----:B------:R-:W-:Y:S01]  /*7990*/  LOP3.LUT R10, R11, 0x380, RZ, 0xc0, !PT ;  /* 0x000003800b0a7812 */ /* 0x000fe200078ec0ff */
[----:B------:R-:W-:Y:S01]  /*79a0*/  IMAD.U32 R91, RZ, RZ, UR6 ;  /* 0x00000006ff5b7e24 */ /* 0x000fe2000f8e00ff */
[----:B------:R-:W-:Y:S01]  /*79b0*/  ULDC.64 UR6, c[0x0][0xb88] ;  /* 0x0002e20000067ab9 */ /* 0x000fe20000000a00 */
[----:B------:R-:W-:Y:S01]  /*79c0*/  LOP3.LUT R8, R9, 0x380, RZ, 0xc0, !PT ;  /* 0x0000038009087812 */ /* 0x000fe200078ec0ff */
[----:B--2---:R-:W-:Y:S01]  /*79d0*/  IMAD.WIDE.U32 R90, R92, UR38, R90 ;  /* 0x000000265c5a7c25 */ /* 0x004fe2000f8e005a */
[----:B------:R-:W-:Y:S02]  /*79e0*/  LOP3.LUT R6, R6, R7, RZ, 0x3c, !PT ;  /* 0x0000000706067212 */ /* 0x000fe400078e3cff */
[----:B------:R-:W-:Y:S01]  /*79f0*/  SHF.R.U64 R10, R10, 0x3, RZ ;  /* 0x000000030a0a7819 */ /* 0x000fe200000012ff */
[----:B------:R-:W-:Y:S01]  /*7a00*/  IMAD.X R7, RZ, RZ, R89, P6 ;  /* 0x000000ffff077224 */ /* 0x000fe200030e0659 */
[----:B------:R-:W-:-:S02]  /*7a10*/  SHF.R.U64 R8, R8, 0x3, RZ ;  /* 0x0000000308087819 */ /* 0x000fc400000012ff */
[----:B------:R-:W-:Y:S01]  /*7a20*/  LOP3.LUT R10, R10, R11, RZ, 0x3c, !PT ;  /* 0x0000000b0a0a7212 */ /* 0x000fe200078e3cff */
[--C-:B------:R-:W-:Y:S01]  /*7a30*/  IMAD.X R11, RZ, RZ, R89.reuse, P4 ;  /* 0x000000ffff0b7224 */ /* 0x100fe200020e0659 */
[----:B------:R-:W-:Y:S01]  /*7a40*/  LOP3.LUT R8, R8, R9, RZ, 0x3c, !PT ;  /* 0x0000000908087212 */ /* 0x000fe200078e3cff */
[----:B------:R-:W-:Y:S01]  /*7a50*/  IMAD.X R9, RZ, RZ, R89, P5 ;  /* 0x000000ffff097224 */ /* 0x000fe200028e0659 */
[----:B------:R-:W-:Y:S02]  /*7a60*/  UIADD3 UR4, UR4, 0x34820, URZ ;  /* 0x0003482004047890 */ /* 0x000fe4000fffe03f */
[----:B------:R-:W-:Y:S01]  /*7a70*/  UIADD3 UR36, UR36, 0x1, URZ ;  /* 0x0000000124247890 */ /* 0x000fe2000fffe03f */
[----:B------:R-:W-:Y:S02]  /*7a80*/  WARPGROUP.DEPBAR.LE gsb0, 0x0 ;  /* 0x00008000000079c5 */ /* 0x000fe40000010000 */
[----:B------:R0:W-:Y:S01]  /*7a90*/  @!P1 SYNCS.ARRIVE.TRANS64.RED.A1T0 RZ, [R105+URZ], RZ ;  /* 0x000000ff69ff99a7 */ /* 0x0001e2000810043f */
[-C--:B----4-:R-:W-:Y:S01]  /*7aa0*/  FMUL.FTZ R25, R25, R99.reuse ;  /* 0x0000006319197220 */ /* 0x090fe20000410000 */
        /* <DEDUP_REMOVED lines=31> */
[----:B------:R-:W-:Y:S01]  /*7ca0*/  IADD3 R99, -R101, RZ, RZ ;  /* 0x000000ff65637210 */ /* 0x000fe20007ffe1ff */
[-C--:B------:R-:W-:Y:S01]  /*7cb0*/  FMUL.FTZ R27, R27, R98.reuse ;  /* 0x000000621b1b7220 */ /* 0x080fe20000410000 */
[----:B------:R-:W-:Y:S01]  /*7cc0*/  FMUL.FTZ R26, R26, R98 ;  /* 0x000000621a1a7220 */ /* 0x000fe20000410000 */
[----:B------:R-:W-:Y:S01]  /*7cd0*/  F2FP.F16.F32.PACK_AB R24, R25, R24 ;  /* 0x000000181918723e */ /* 0x000fe200000000ff */
[----:B------:R-:W-:-:S02]  /*7ce0*/  IMAD R36, R92, UR12, RZ ;  /* 0x0000000c5c247c24 */ /* 0x000fc4000f8e02ff */
[----:B------:R-:W-:Y:S01]  /*7cf0*/  FMUL.FTZ R31, R31, R98 ;  /* 0x000000621f1f7220 */ /* 0x000fe20000410000 */
[----:B------:R-:W-:Y:S01]  /*7d00*/  IMAD R99, R0, R99, R109 ;  /* 0x0000006300637224 */ /* 0x000fe200078e026d */
[----:B------:R-:W-:Y:S01]  /*7d10*/  F2FP.F16.F32.PACK_AB R25, R27, R26 ;  /* 0x0000001a1b19723e */ /* 0x000fe200000000ff */
[----:B------:R-:W-:Y:S01]  /*7d20*/  FMUL.FTZ R30, R30, R98 ;  /* 0x000000621e1e7220 */ /* 0x000fe20000410000 */
[----:B------:R-:W-:Y:S01]  /*7d30*/  F2FP.F16.F32.PACK_AB R26, R29, R28 ;  /* 0x0000001c1d1a723e */ /* 0x000fe200000000ff */
[----:B------:R-:W-:Y:S01]  /*7d40*/  IMAD R93, R93, UR38, R36 ;  /* 0x000000265d5d7c24 */ /* 0x000fe2000f8e0224 */
[----:B------:R-:W-:Y:S01]  /*7d50*/  F2FP.F16.F32.PACK_AB R28, R33, R32 ;  /* 0x00000020211c723e */ /* 0x000fe200000000ff */
[-C--:B------:R-:W-:Y:S01]  /*7d60*/  FMUL.FTZ R39, R39, R98.reuse ;  /* 0x0000006227277220 */ /* 0x080fe20000410000 */
[----:B------:R-:W-:Y:S01]  /*7d70*/  SHF.R.S32.HI R32, RZ, 0x1f, R99 ;  /* 0x0000001fff207819 */ /* 0x000fe20000011463 */
[-C--:B------:R-:W-:Y:S01]  /*7d80*/  FMUL.FTZ R38, R38, R98.reuse ;  /* 0x0000006226267220 */ /* 0x080fe20000410000 */
[----:B------:R-:W-:Y:S01]  /*7d90*/  SHF.R.S32.HI R33, RZ, 0x1f, R101 ;  /* 0x0000001fff217819 */ /* 0x000fe20000011465 */
[----:B------:R-:W-:Y:S01]  /*7da0*/  FMUL.FTZ R35, R35, R98 ;  /* 0x0000006223237220 */ /* 0x000fe20000410000 */
[----:B------:R-:W-:Y:S01]  /*7db0*/  IADD3 R36, P0, R101, R90, RZ ;  /* 0x0000005a65247210 */ /* 0x000fe20007f1e0ff */
[----:B------:R-:W-:Y:S01]  /*7dc0*/  IMAD R32, R32, UR6, RZ ;  /* 0x0000000620207c24 */ /* 0x000fe2000f8e02ff */
[----:B------:R-:W-:Y:S01]  /*7dd0*/  F2FP.F16.F32.PACK_AB R27, R31, R30 ;  /* 0x0000001e1f1b723e */ /* 0x000fe200000000ff */
[----:B------:R-:W-:Y:S01]  /*7de0*/  BAR.SYNC.DEFER_BLOCKING 0x1, 0x100 ;  /* 0x0044000000007b1d */ /* 0x000fe20000010000 */
[----:B------:R-:W-:Y:S01]  /*7df0*/  F2FP.F16.F32.PACK_AB R30, R37, R102 ;  /* 0x00000066251e723e */ /* 0x000fe200000000ff */
[-C--:B------:R-:W-:Y:S01]  /*7e00*/  FMUL.FTZ R34, R34, R98.reuse ;  /* 0x0000006222227220 */ /* 0x080fe20000410000 */
[----:B------:R-:W-:Y:S01]  /*7e10*/  IADD3.X R37, R33, R91, R93, P0, !PT ;  /* 0x0000005b21257210 */ /* 0x000fe200007fe45d */
[----:B------:R-:W-:Y:S01]  /*7e20*/  FMUL.FTZ R43, R43, R98 ;  /* 0x000000622b2b7220 */ /* 0x000fe20000410000 */
[----:B------:R-:W-:Y:S01]  /*7e30*/  F2FP.F16.F32.PACK_AB R31, R39, R38 ;  /* 0x00000026271f723e */ /* 0x000fe200000000ff */
[----:B------:R-:W-:Y:S01]  /*7e40*/  IMAD R39, R99, UR7, R32 ;  /* 0x0000000763277c24 */ /* 0x000fe2000f8e0220 */
[----:B------:R-:W-:Y:S01]  /*7e50*/  F2FP.F16.F32.PACK_AB R32, R41, R40 ;  /* 0x000000282920723e */ /* 0x000fe200000000ff */
[----:B------:R-:W-:-:S04]  /*7e60*/  IMAD.WIDE.U32 R36, R99, UR6, R36 ;  /* 0x0000000663247c25 */ /* 0x000fc8000f8e0024 */
[-C--:B------:R-:W-:Y:S01]  /*7e70*/  FMUL.FTZ R42, R42, R98.reuse ;  /* 0x000000622a2a7220 */ /* 0x080fe20000410000 */
[-C--:B------:R-:W-:Y:S01]  /*7e80*/  FMUL.FTZ R47, R47, R98.reuse ;  /* 0x000000622f2f7220 */ /* 0x080fe20000410000 */
[-C--:B------:R-:W-:Y:S01]  /*7e90*/  FMUL.FTZ R46, R46, R98.reuse ;  /* 0x000000622e2e7220 */ /* 0x080fe20000410000 */
[----:B------:R-:W-:Y:S01]  /*7ea0*/  IMAD R41, R3, 0x80, R186 ;  /* 0x0000008003297824 */ /* 0x000fe200078e02ba */
[----:B------:R-:W-:Y:S01]  /*7eb0*/  ULDC.64 UR6, c[0x0][0xb50] ;  /* 0x0002d40000067ab9 */ /* 0x000fe20000000a00 */
[----:B------:R-:W-:Y:S01]  /*7ec0*/  IMAD R92, R0, UR5, RZ ;  /* 0x00000005005c7c24 */ /* 0x000fe2000f8e02ff */
[----:B------:R-:W-:Y:S01]  /*7ed0*/  LOP3.LUT P0, RZ, R23, 0x3, RZ, 0xc0, !PT ;  /* 0x0000000317ff7812 */ /* 0x000fe2000780c0ff */
[-C--:B------:R-:W-:Y:S01]  /*7ee0*/  FMUL.FTZ R51, R51, R98.reuse ;  /* 0x0000006233337220 */ /* 0x080fe20000410000 */
[-C--:B------:R-:W-:Y:S01]  /*7ef0*/  FMUL.FTZ R50, R50, R98.reuse ;  /* 0x0000006232327220 */ /* 0x080fe20000410000 */
[-C--:B------:R-:W-:Y:S01]  /*7f00*/  FMUL.FTZ R55, R55, R98.reuse ;  /* 0x0000006237377220 */ /* 0x080fe20000410000 */
[----:B------:R-:W-:Y:S01]  /*7f10*/  FMUL.FTZ R54, R54, R98 ;  /* 0x0000006236367220 */ /* 0x000fe20000410000 */
[----:B------:R-:W-:Y:S01]  /*7f20*/  F2FP.F16.F32.PACK_AB R29, R35, R34 ;  /* 0x00000022231d723e */ /* 0x000fe200000000ff */
[-C--:B------:R-:W-:Y:S01]  /*7f30*/  FMUL.FTZ R59, R59, R98.reuse ;  /* 0x000000623b3b7220 */ /* 0x080fe20000410000 */
[-C--:B------:R-:W-:Y:S01]  /*7f40*/  FMUL.FTZ R58, R58, R98.reuse ;  /* 0x000000623a3a7220 */ /* 0x080fe20000410000 */
[-C--:B------:R-:W-:Y:S01]  /*7f50*/  FMUL.FTZ R63, R63, R98.reuse ;  /* 0x000000623f3f7220 */ /* 0x080fe20000410000 */
[----:B------:R1:W-:Y:S01]  /*7f60*/  STSM.16.M88.4 [R110], R24 ;  /* 0x000000186e007844 */ /* 0x0003e20000000200 */
[----:B------:R-:W-:Y:S01]  /*7f70*/  FMUL.FTZ R62, R62, R98 ;  /* 0x000000623e3e7220 */ /* 0x000fe20000410000 */
[----:B------:R-:W-:Y:S01]  /*7f80*/  F2FP.F16.F32.PACK_AB R33, R43, R42 ;  /* 0x0000002a2b21723e */ /* 0x000fe200000000ff */
[----:B------:R-:W-:Y:S01]  /*7f90*/  FMUL.FTZ R67, R67, R98 ;  /* 0x0000006243437220 */ /* 0x000fe20000410000 */
[----:B------:R-:W-:Y:S01]  /*7fa0*/  F2FP.F16.F32.PACK_AB R34, R45, R44 ;  /* 0x0000002c2d22723e */ /* 0x000fe200000000ff */
[----:B------:R-:W-:Y:S01]  /*7fb0*/  FMUL.FTZ R66, R66, R98 ;  /* 0x0000006242427220 */ /* 0x000fe20000410000 */
[----:B------:R-:W-:Y:S01]  /*7fc0*/  F2FP.F16.F32.PACK_AB R35, R47, R46 ;  /* 0x0000002e2f23723e */ /* 0x000fe200000000ff */
        /* <DEDUP_REMOVED lines=8> */
[C---:B------:R-:W-:Y:S01]  /*8050*/  ISETP.GE.OR P1, PT, R41.reuse, R92, P0 ;  /* 0x0000005c2900720c */ /* 0x040fe20000726670 */
[----:B-1----:R-:W-:-:S02]  /*8060*/  VIADD R25, R41, 0x8 ;  /* 0x0000000829197836 */ /* 0x002fc40000000000 */
[-C--:B------:R-:W-:Y:S01]  /*8070*/  FMUL.FTZ R87, R87, R98.reuse ;  /* 0x0000006257577220 */ /* 0x080fe20000410000 */
[----:B------:R-:W-:Y:S01]  /*8080*/  IMAD.IADD R27, R37, 0x1, R39 ;  /* 0x00000001251b7824 */ /* 0x000fe200078e0227 */
[----:B------:R-:W-:Y:S01]  /*8090*/  LEA R37, P3, R36, UR6, 0x2 ;  /* 0x0000000624257c11 */ /* 0x000fe2000f8610ff */
[----:B------:R-:W-:Y:S01]  /*80a0*/  FMUL.FTZ R86, R86, R98 ;  /* 0x0000006256567220 */ /* 0x000fe20000410000 */
[----:B------:R-:W-:Y:S01]  /*80b0*/  ISETP.GE.OR P0, PT, R25, R92, P0 ;  /* 0x0000005c1900720c */ /* 0x000fe20000706670 */
[----:B------:R1:W-:Y:S01]  /*80c0*/  STSM.16.M88.4 [R107], R28 ;  /* 0x0000001c6b007844 */ /* 0x0003e20000000200 */
[----:B------:R-:W-:Y:S02]  /*80d0*/  LEA.HI.X R36, R36, UR7, R27, 0x2, P3 ;  /* 0x0000000724247c11 */ /* 0x000fe400098f141b */
[----:B------:R-:W-:Y:S01]  /*80e0*/  F2FP.F16.F32.PACK_AB R24, R49, R48 ;  /* 0x000000303118723e */ /* 0x000fe200000000ff */
[----:B------:R2:W-:Y:S01]  /*80f0*/  STSM.16.M88.4 [R103], R32 ;  /* 0x0000002067007844 */ /* 0x0005e20000000200 */
[----:B------:R-:W-:-:S02]  /*8100*/  F2FP.F16.F32.PACK_AB R25, R51, R50 ;  /* 0x000000323319723e */ /* 0x000fc400000000ff */
[----:B------:R-:W-:Y:S02]  /*8110*/  F2FP.F16.F32.PACK_AB R26, R53, R52 ;  /* 0x00000034351a723e */ /* 0x000fe400000000ff */
[----:B------:R-:W-:Y:S01]  /*8120*/  F2FP.F16.F32.PACK_AB R27, R55, R54 ;  /* 0x00000036371b723e */ /* 0x000fe200000000ff */
[----:B------:R-:W-:Y:S01]  /*8130*/  SHFL.IDX PT, R52, R37, RZ, 0x1c1f ;  /* 0x001c1fff25347589 */ /* 0x000fe200000e0000 */
[----:B------:R-:W-:Y:S02]  /*8140*/  F2FP.F16.F32.PACK_AB R72, R73, R72 ;  /* 0x000000484948723e */ /* 0x000fe400000000ff */
[----:B------:R-:W-:Y:S01]  /*8150*/  F2FP.F16.F32.PACK_AB R73, R75, R74 ;  /* 0x0000004a4b49723e */ /* 0x000fe200000000ff */
[----:B------:R-:W-:Y:S01]  /*8160*/  STSM.16.M88.4 [R100], R24 ;  /* 0x0000001864007844 */ /* 0x000fe20000000200 */
[----:B------:R-:W-:Y:S02]  /*8170*/  F2FP.F16.F32.PACK_AB R80, R81, R80 ;  /* 0x000000505150723e */ /* 0x000fe400000000ff */
[----:B-1----:R-:W-:Y:S01]  /*8180*/  F2FP.F16.F32.PACK_AB R28, R57, R56 ;  /* 0x00000038391c723e */ /* 0x002fe200000000ff */
[----:B------:R-:W1:Y:S01]  /*8190*/  SHFL.IDX PT, R53, R36, RZ, 0x1c1f ;  /* 0x001c1fff24357589 */ /* 0x000e6200000e0000 */
[----:B------:R-:W-:Y:S01]  /*81a0*/  F2FP.F16.F32.PACK_AB R29, R59, R58 ;  /* 0x0000003a3b1d723e */ /* 0x000fe200000000ff */
[----:B------:R-:W3:Y:S01]  /*81b0*/  @P2 LDC R57, c[0x0][0xbec] ;  /* 0x0002fb00ff392b82 */ /* 0x000ee20000000800 */
[----:B------:R-:W-:Y:S01]  /*81c0*/  F2FP.F16.F32.PACK_AB R30, R61, R60 ;  /* 0x0000003c3d1e723e */ /* 0x000fe200000000ff */
[----:B------:R-:W-:Y:S01]  /*81d0*/  SHFL.IDX PT, R54, R37, 0x1, 0x1c1f ;  /* 0x003c1f0025367f89 */ /* 0x000fe200000e0000 */
[----:B------:R-:W-:-:S02]  /*81e0*/  F2FP.F16.F32.PACK_AB R31, R63, R62 ;  /* 0x0000003e3f1f723e */ /* 0x000fc400000000ff */
[----:B--2---:R-:W-:Y:S01]  /*81f0*/  F2FP.F16.F32.PACK_AB R32, R65, R64 ;  /* 0x000000404120723e */ /* 0x004fe200000000ff */
[----:B------:R-:W2:Y:S01]  /*8200*/  SHFL.IDX PT, R55, R36, 0x1, 0x1c1f ;  /* 0x003c1f0024377f89 */ /* 0x000ea200000e0000 */
[----:B------:R-:W-:Y:S01]  /*8210*/  F2FP.F16.F32.PACK_AB R33, R67, R66 ;  /* 0x000000424321723e */ /* 0x000fe200000000ff */
[----:B------:R-:W4:Y:S01]  /*8220*/  @P2 LDC R56, c[0x0][0xbf0] ;  /* 0x0002fc00ff382b82 */ /* 0x000f220000000800 */
[----:B------:R-:W-:Y:S01]  /*8230*/  F2FP.F16.F32.PACK_AB R34, R69, R68 ;  /* 0x000000444522723e */ /* 0x000fe200000000ff */
[----:B------:R0:W-:Y:S01]  /*8240*/  STSM.16.M88.4 [R106], R28 ;  /* 0x0000001c6a007844 */ /* 0x0001e20000000200 */
[----:B------:R-:W-:Y:S02]  /*8250*/  F2FP.F16.F32.PACK_AB R35, R71, R70 ;  /* 0x000000464723723e */ /* 0x000fe400000000ff */
[----:B------:R-:W-:Y:S02]  /*8260*/  F2FP.F16.F32.PACK_AB R74, R77, R76 ;  /* 0x0000004c4d4a723e */ /* 0x000fe400000000ff */
[----:B------:R-:W-:Y:S01]  /*8270*/  F2FP.F16.F32.PACK_AB R75, R79, R78 ;  /* 0x0000004e4f4b723e */ /* 0x000fe200000000ff */
[----:B------:R-:W-:Y:S01]  /*8280*/  STSM.16.M88.4 [R104], R32 ;  /* 0x0000002068007844 */ /* 0x000fe20000000200 */
[----:B------:R-:W-:-:S02]  /*8290*/  F2FP.F16.F32.PACK_AB R81, R83, R82 ;  /* 0x000000525351723e */ /* 0x000fc400000000ff */
[----:B------:R-:W-:Y:S01]  /*82a0*/  F2FP.F16.F32.PACK_AB R82, R85, R84 ;  /* 0x000000545552723e */ /* 0x000fe200000000ff */
[----:B------:R-:W-:Y:S01]  /*82b0*/  STSM.16.M88.4 [R97], R72 ;  /* 0x0000004861007844 */ /* 0x000fe20000000200 */
[----:B------:R-:W-:-:S05]  /*82c0*/  F2FP.F16.F32.PACK_AB R83, R87, R86 ;  /* 0x000000565753723e */ /* 0x000fca00000000ff */
[----:B------:R-:W-:Y:S01]  /*82d0*/  STSM.16.M88.4 [R96], R80 ;  /* 0x0000005060007844 */ /* 0x000fe20000000200 */
[----:B------:R-:W-:Y:S01]  /*82e0*/  BAR.SYNC.DEFER_BLOCKING 0x1, 0x100 ;  /* 0x0044000000007b1d */ /* 0x000fe20000010000 */
[----:B------:R-:W-:Y:S02]  /*82f0*/  UIMAD UR5, UR11, UR8, URZ ;  /* 0x000000080b0572a4 */ /* 0x000fe4000f8e023f */
[----:B------:R-:W-:Y:S02]  /*8300*/  UIMAD.WIDE.U32 UR6, UR10, UR8, URZ ;  /* 0x000000080a0672a5 */ /* 0x000fe4000f8e003f */
[----:B------:R-:W-:-:S03]  /*8310*/  UIMAD UR5, UR10, UR9, UR5 ;  /* 0x000000090a0572a4 */ /* 0x000fc6000f8e0205 */
[----:B------:R-:W-:Y:S01]  /*8320*/  ULDC.64 UR8, c[0x0][0xaf0] ;  /* 0x0002bc0000087ab9 */ /* 0x000fe20000000a00 */
[----:B-1----:R1:W-:Y:S04]  /*8330*/  @!P1 ST.E desc[UR60][R52.64], R95 ;  /* 0x0000005f34009985 */ /* 0x0023e8000c10193c */
[----:B--2---:R2:W-:Y:S04]  /*8340*/  @!P0 ST.E desc[UR60][R54.64], R94 ;  /* 0x0000005e36008985 */ /* 0x0045e8000c10193c */
[----:B0-----:R3:W5:Y:S01]  /*8350*/  LD.E.128 R28, desc[UR60][R4.64] ;  /* 0x0000003c041c7980 */ /* 0x001762000c101d00 */
[----:B-1----:R-:W-:Y:S01]  /*8360*/  IMAD R52, R18, 0x20, R22 ;  /* 0x0000002012347824 */ /* 0x002fe200078e0216 */
[----:B------:R-:W-:-:S02]  /*8370*/  UIADD3 UR7, UR7, UR5, URZ ;  /* 0x0000000507077290 */ /* 0x000fc4000fffe03f */
[----:B------:R0:W5:Y:S01]  /*8380*/  LD.E.128 R32, desc[UR60][R6.64] ;  /* 0x0000003c06207980 */ /* 0x000162000c101d00 */
[----:B--2---:R-:W1:Y:S01]  /*8390*/  LDC.64 R54, c[0x0][0xae0] ;  /* 0x0002b800ff367b82 */ /* 0x004e620000000a00 */
[----:B------:R-:W-:Y:S02]  /*83a0*/  IMAD R52, R3, 0x80, R52 ;  /* 0x0000008003347824 */ /* 0x000fe400078e0234 */
[----:B------:R-:W5:Y:S02]  /*83b0*/  LD.E.128 R88, desc[UR60][R88.64] ;  /* 0x0000003c58587980 */ /* 0x000f64000c101d00 */
[----:B---3--:R-:W-:Y:S01]  /*83c0*/  @P2 IMAD.HI.U32 R5, R52, R57, RZ ;  /* 0x0000003934052227 */ /* 0x008fe200078e00ff */
[----:B------:R-:W-:Y:S01]  /*83d0*/  MOV R4, R52 ;  /* 0x0000003400047202 */ /* 0x000fe20000000f00 */
[----:B------:R-:W-:Y:S01]  /*83e0*/  UIMAD UR5, UR12, UR8, URZ ;  /* 0x000000080c0572a4 */ /* 0x000fe2000f8e023f */
[----:B------:R-:W5:Y:S02]  /*83f0*/  LD.E.128 R40, desc[UR60][R20.64] ;  /* 0x0000003c14287980 */ /* 0x000f64000c101d00 */
[----:B----4-:R-:W-:Y:S01]  /*8400*/  @P2 SHF.R.U32.HI R4, RZ, R56, R5 ;  /* 0x00000038ff042219 */ /* 0x010fe20000011605 */
[----:B------:R-:W-:Y:S01]  /*8410*/  UIMAD UR5, UR38, UR9, UR5 ;  /* 0x00000009260572a4 */ /* 0x000fe2000f8e0205 */
[----:B------:R-:W5:Y:S01]  /*8420*/  LD.E.128 R36, desc[UR60][R14.64] ;  /* 0x0000003c0e247980 */ /* 0x000f62000c101d00 */
[----:B------:R-:W-:Y:S01]  /*8430*/  UIMAD.WIDE.U32 UR6, UR38, UR8, UR6 ;  /* 0x00000008260672a5 */ /* 0x000fe2000f8e0006 */
[--C-:B------:R-:W-:Y:S01]  /*8440*/  SHF.R.S32.HI R5, RZ, 0x1f, R4.reuse ;  /* 0x0000001fff057819 */ /* 0x100fe20000011404 */
[----:B0-----:R-:W-:Y:S01]  /*8450*/  IMAD.MOV R7, RZ, RZ, -R4 ;  /* 0x000000ffff077224 */ /* 0x001fe200078e0a04 */
[----:B------:R-:W5:Y:S01]  /*8460*/  LD.E.128 R24, desc[UR60][R12.64] ;  /* 0x0000003c0c187980 */ /* 0x000f62000c101d00 */
[----:B------:R-:W-:-:S02]  /*8470*/  UIADD3 UR7, UR7, UR5, URZ ;  /* 0x0000000507077290 */ /* 0x000fc4000fffe03f */
[----:B------:R-:W-:Y:S01]  /*8480*/  IMAD R7, R0, R7, R52 ;  /* 0x0000000700077224 */ /* 0x000fe200078e0234 */
[----:B------:R-:W5:Y:S01]  /*8490*/  LD.E.128 R44, desc[UR60][R10.64] ;  /* 0x0000003c0a2c7980 */ /* 0x000f62000c101d00 */
[----:B-1----:R-:W-:-:S03]  /*84a0*/  IMAD R5, R5, R54, RZ ;  /* 0x0000003605057224 */ /* 0x002fc600078e02ff */
[----:B------:R0:W5:Y:S01]  /*84b0*/  LD.E.128 R48, desc[UR60][R8.64] ;  /* 0x0000003c08307980 */ /* 0x000162000c101d00 */
[----:B------:R-:W-:Y:S01]  /*84c0*/  SHF.R.S32.HI R0, RZ, 0x1f, R7 ;  /* 0x0000001fff007819 */ /* 0x000fe20000011407 */
[----:B------:R-:W-:Y:S01]  /*84d0*/  @!PT LDS RZ, [RZ] ;  /* 0x00000000fffff984 */ /* 0x000fe20000000800 */
[----:B------:R-:W-:Y:S01]  /*84e0*/  @!PT LDS RZ, [RZ] ;  /* 0x00000000fffff984 */ /* 0x000fe20000000800 */
[----:B------:R-:W-:Y:S01]  /*84f0*/  @!PT LDS RZ, [RZ] ;  /* 0x00000000fffff984 */ /* 0x000fe20000000800 */
[----:B------:R-:W-:Y:S01]  /*8500*/  @!PT LDS RZ, [RZ] ;  /* 0x00000000fffff984 */ /* 0x000fe20000000800 */
[----:B------:R1:W-:Y:S06]  /*8510*/  MEMBAR.ALL.CTA ;  /* 0x0000000000007992 */ /* 0x0003ec0000008000 */
[----:B-1----:R-:W1:Y:S01]  /*8520*/  FENCE.VIEW.ASYNC.S ;  /* 0x00000000000073c6 */ /* 0x002e620000000000 */
[C---:B0-----:R-:W-:Y:S02]  /*8530*/  IMAD R9, R4.reuse, R55, R5 ;  /* 0x0000003704097224 */ /* 0x041fe400078e0205 */
[----:B------:R-:W-:Y:S01]  /*8540*/  IMAD.WIDE.U32 R4, R4, R54, UR6 ;  /* 0x0000000604047e25 */ /* 0x000fe2000f8e0036 */
[----:B------:R-:W-:-:S03]  /*8550*/  ULDC.64 UR6, c[0x0][0xad8] ;  /* 0x0002b60000067ab9 */ /* 0x000fc60000000a00 */
[----:B------:R-:W-:Y:S02]  /*8560*/  IMAD.IADD R5, R5, 0x1, R9 ;  /* 0x0000000105057824 */ /* 0x000fe400078e0209 */
[----:B------:R-:W-:Y:S02]  /*8570*/  IMAD R0, R0, UR6, RZ ;  /* 0x0000000600007c24 */ /* 0x000fe4000f8e02ff */
[----:B------:R-:W-:Y:S02]  /*8580*/  IMAD R11, R3, 0x80, R22 ;  /* 0x00000080030b7824 */ /* 0x000fe400078e0216 */
[C---:B------:R-:W-:Y:S02]  /*8590*/  IMAD R9, R7.reuse, UR7, R0 ;  /* 0x0000000707097c24 */ /* 0x040fe4000f8e0200 */
[----:B------:R-:W-:Y:S01]  /*85a0*/  IMAD.WIDE.U32 R4, R7, UR6, R4 ;  /* 0x0000000607047c25 */ /* 0x000fe2000f8e0004 */
[CC--:B------:R-:W-:Y:S01]  /*85b0*/  ISETP.GE.AND P1, PT, R11.reuse, R92.reuse, PT ;  /* 0x0000005c0b00720c */ /* 0x0c0fe20003f26270 */
[----:B------:R-:W-:Y:S01]  /*85c0*/  ULDC.64 UR6, c[0x0][0xa80] ;  /* 0x0002a00000067ab9 */ /* 0x000fe20000000a00 */
[----:B------:R-:W-:Y:S01]  /*85d0*/  UPRMT UR4, URZ, 0x654, UR4 ;  /* 0x000006543f047896 */ /* 0x000fe20008000004 */
[----:B------:R-:W-:Y:S01]  /*85e0*/  VIADD R3, R11, 0x20 ;  /* 0x000000200b037836 */ /* 0x000fe20000000000 */
[----:B------:R-:W-:Y:S01]  /*85f0*/  IADD3 R5, R5, R9, RZ ;  /* 0x0000000905057210 */ /* 0x000fe20007ffe0ff */
[----:B------:R-:W-:Y:S01]  /*8600*/  UISETP.NE.AND UP0, UPT, UR36, 0x2, UPT ;  /* 0x000000022400788c */ /* 0x000fe2000bf05270 */
[C---:B------:R-:W-:Y:S01]  /*8610*/  LEA R0, P2, R4.reuse, UR6, 0x1 ;  /* 0x0000000604007c11 */ /* 0x040fe2000f8408ff */
[----:B------:R-:W-:Y:S01]  /*8620*/  ULDC UR5, c[0x0][0xc] ;  /* 0x0000030000057ab9 */ /* 0x000fe20000000800 */
[-C--:B------:R-:W-:Y:S01]  /*8630*/  ISETP.GE.AND P3, PT, R3, R92.reuse, PT ;  /* 0x0000005c0300720c */ /* 0x080fe20003f66270 */
[----:B------:R-:W-:Y:S01]  /*8640*/  USEL UR6, URZ, 0x1, UP0 ;  /* 0x000000013f067887 */ /* 0x000fe20008000000 */
[----:B------:R-:W-:Y:S01]  /*8650*/  LEA.HI.X R10, R4, UR7, R5, 0x1, P2 ;  /* 0x00000007040a7c11 */ /* 0x000fe200090f0c05 */
[----:B------:R-:W-:Y:S01]  /*8660*/  VIADD R3, R11, 0x40 ;  /* 0x000000400b037836 */ /* 0x000fe20000000000 */
[----:B------:R-:W-:Y:S01]  /*8670*/  UIADD3 UR39, UR5, UR39, URZ ;  /* 0x0000002705277290 */ /* 0x000fe2000fffe03f */
[----:B-1----:R0:W1:Y:S01]  /*8680*/  SHFL.IDX PT, R8, R0, RZ, 0x181f ;  /* 0x00181fff00087589 */ /* 0x00206200000e0000 */
[----:B------:R-:W-:Y:S01]  /*8690*/  ULOP3.LUT UR37, UR37, UR6, URZ, 0x3c, !UPT ;  /* 0x0000000625257292 */ /* 0x000fe2000f8e3c3f */
[----:B------:R-:W-:Y:S01]  /*86a0*/  SYNCS.ARRIVE.TRANS64.RED.A1T0 RZ, [UR4], RZ ;  /* 0x000000ffffff79a7 */ /* 0x000fe20008100404 */
[----:B------:R-:W-:Y:S01]  /*86b0*/  USEL UR36, UR36, URZ, UP0 ;  /* 0x0000003f24247287 */ /* 0x000fe20008000000 */
[----:B------:R0:W2:Y:S01]  /*86c0*/  SHFL.IDX PT, R9, R10, RZ, 0x181f ;  /* 0x00181fff0a097589 */ /* 0x0000a200000e0000 */
[----:B------:R-:W-:Y:S01]  /*86d0*/  BSSY B0, `(.L_x_29) ;  /* 0x000000b000007945 */ /* 0x000fe20003800000 */
[----:B------:R-:W-:-:S03]  /*86e0*/  ISETP.GE.AND P0, PT, R3, R92, PT ;  /* 0x0000005c0300720c */ /* 0x000fc60003f06270 */
[----:B------:R-:W-:Y:S10]  /*86f0*/  @P1 BRA `(.L_x_30) ;  /* 0x0000000000201947 */ /* 0x000ff40003800000 */
[----:B------:R-:W-:Y:S02]  /*8700*/  ULDC UR4, c[0x0][0xac8] ;  /* 0x0002b20000047ab9 */ /* 0x000fe40000000800 */
[----:B------:R-:W-:Y:S02]  /*8710*/  ISETP.GE.AND P2, PT, R17, UR4, PT ;  /* 0x0000000411007c0c */ /* 0x000fe4000bf46270 */
[----:B------:R-:W-:-:S11]  /*8720*/  ISETP.GE.AND P1, PT, R16, UR4, PT ;  /* 0x0000000410007c0c */ /* 0x000fd6000bf26270 */
[C---:B-1----:R-:W-:Y:S02]  /*8730*/  @!P2 LEA R6, P4, R17.reuse, R8, 0x1 ;  /* 0x000000081106a211 */ /* 0x042fe400078808ff */
[----:B--2---:R-:W-:Y:S02]  /*8740*/  @!P1 IMAD.WIDE R4, R16, 0x2, R8 ;  /* 0x0000000210049825 */ /* 0x004fe400078e0208 */
[----:B------:R-:W-:-:S03]  /*8750*/  @!P2 LEA.HI.X R7, R17, R9, R190, 0x1, P4 ;  /* 0x000000091107a211 */ /* 0x000fc600020f0cbe */
[----:B-----5:R3:W-:Y:S04]  /*8760*/  @!P1 ST.E.128 desc[UR60][R4.64], R88 ;  /* 0x0000005804009985 */ /* 0x0207e8000c101d3c */
[----:B------:R3:W-:Y:S02]  /*8770*/  @!P2 ST.E.128 desc[UR60][R6.64], R44 ;  /* 0x0000002c0600a985 */ /* 0x0007e4000c101d3c */
.L_x_30:
[----:B------:R-:W-:Y:S05]  /*8780*/  BSYNC B0 ;  /* 0x0000000000007941 */ /* 0x000fea0003800000 */
.L_x_29:
[----:B--2---:R2:W4:Y:S01]  /*8790*/  SHFL.IDX PT, R9, R10, 0x1, 0x181f ;  /* 0x00381f000a097f89 */ /* 0x00452200000e0000 */
[----:B------:R-:W-:Y:S03]  /*87a0*/  BSSY B0, `(.L_x_31) ;  /* 0x000000b000007945 */ /* 0x000fe60003800000 */
[----:B-1----:R2:W1:Y:S01]  /*87b0*/  SHFL.IDX PT, R8, R0, 0x1, 0x181f ;  /* 0x00381f0000087f89 */ /* 0x00246200000e0000 */
[----:B------:R-:W-:Y:S05]  /*87c0*/  @P3 BRA `(.L_x_32) ;  /* 0x0000000000203947 */ /* 0x000fea0003800000 */
[----:B------:R-:W-:Y:S02]  /*87d0*/  ULDC UR4, c[0x0][0xac8] ;  /* 0x0002b20000047ab9 */ /* 0x000fe40000000800 */
[----:B------:R-:W-:Y:S02]  /*87e0*/  ISETP.GE.AND P3, PT, R17, UR4, PT ;  /* 0x0000000411007c0c */ /* 0x000fe4000bf66270 */
[----:B------:R-:W-:-:S11]  /*87f0*/  ISETP.GE.AND P2, PT, R16, UR4, PT ;  /* 0x0000000410007c0c */ /* 0x000fd6000bf46270 */
[C---:B-1-3--:R-:W-:Y:S02]  /*8800*/  @!P3 LEA R6, P1, R17.reuse, R8, 0x1 ;  /* 0x000000081106b211 */ /* 0x04afe400078208ff */
[----:B----4-:R-:W-:Y:S02]  /*8810*/  @!P2 IMAD.WIDE R4, R16, 0x2, R8 ;  /* 0x000000021004a825 */ /* 0x010fe400078e0208 */
[----:B------:R-:W-:-:S03]  /*8820*/  @!P3 LEA.HI.X R7, R17, R9, R190, 0x1, P1 ;  /* 0x000000091107b211 */ /* 0x000fc600008f0cbe */
[----:B-----5:R1:W-:Y:S04]  /*8830*/  @!P2 ST.E.128 desc[UR60][R4.64], R40 ;  /* 0x000000280400a985 */ /* 0x0203e8000c101d3c */
[----:B------:R1:W-:Y:S02]  /*8840*/  @!P3 ST.E.128 desc[UR60][R6.64], R48 ;  /* 0x000000300600b985 */ /* 0x0003e4000c101d3c */
.L_x_32:
[----:B------:R-:W-:Y:S05]  /*8850*/  BSYNC B0 ;  /* 0x0000000000007941 */ /* 0x000fea0003800000 */
.L_x_31:
[----:B----4-:R4:W0:Y:S01]  /*8860*/  SHFL.IDX PT, R9, R10, 0x2, 0x181f ;  /* 0x00581f000a097f89 */ /* 0x01082200000e0000 */
[----:B------:R-:W-:Y:S03]  /*8870*/  BSSY B0, `(.L_x_33) ;  /* 0x000000b000007945 */ /* 0x000fe60003800000 */
[----:B-1----:R4:W1:Y:S01]  /*8880*/  SHFL.IDX PT, R8, R0, 0x2, 0x181f ;  /* 0x00581f0000087f89 */ /* 0x00286200000e0000 */
[----:B------:R-:W-:Y:S05]  /*8890*/  @P0 BRA `(.L_x_34) ;  /* 0x0000000000200947 */ /* 0x000fea0003800000 */
[----:B------:R-:W-:Y:S02]  /*88a0*/  ULDC UR4, c[0x0][0xac8] ;  /* 0x0002b20000047ab9 */ /* 0x000fe40000000800 */
[----:B------:R-:W-:Y:S02]  /*88b0*/  ISETP.GE.AND P2, PT, R17, UR4, PT ;  /* 0x0000000411007c0c */ /* 0x000fe4000bf46270 */
[----:B------:R-:W-:-:S11]  /*88c0*/  ISETP.GE.AND P1, PT, R16, UR4, PT ;  /* 0x0000000410007c0c */ /* 0x000fd6000bf26270 */
[C---:B-1-3--:R-:W-:Y:S02]  /*88d0*/  @!P2 LEA R6, P0, R17.reuse, R8, 0x1 ;  /* 0x000000081106a211 */ /* 0x04afe400078008ff */
[----:B0-----:R-:W-:Y:S02]  /*88e0*/  @!P1 IMAD.WIDE R4, R16, 0x2, R8 ;  /* 0x0000000210049825 */ /* 0x001fe400078e0208 */
[----:B------:R-:W-:-:S03]  /*88f0*/  @!P2 LEA.HI.X R7, R17, R9, R190, 0x1, P0 ;  /* 0x000000091107a211 */ /* 0x000fc600000f0cbe */
[----:B-----5:R0:W-:Y:S04]  /*8900*/  @!P1 ST.E.128 desc[UR60][R4.64], R36 ;  /* 0x0000002404009985 */ /* 0x0201e8000c101d3c */
[----:B------:R0:W-:Y:S02]  /*8910*/  @!P2 ST.E.128 desc[UR60][R6.64], R32 ;  /* 0x000000200600a985 */ /* 0x0001e4000c101d3c */
.L_x_34:
[----:B------:R-:W-:Y:S05]  /*8920*/  BSYNC B0 ;  /* 0x0000000000007941 */ /* 0x000fea0003800000 */
.L_x_33:
[----:B------:R-:W-:Y:S01]  /*8930*/  VIADD R3, R11, 0x60 ;  /* 0x000000600b037836 */ /* 0x000fe20000000000 */
[----:B0-----:R0:W0:Y:S01]  /*8940*/  SHFL.IDX PT, R9, R10, 0x3, 0x181f ;  /* 0x00781f000a097f89 */ /* 0x00102200000e0000 */
[----:B------:R-:W-:Y:S01]  /*8950*/  BSSY B0, `(.L_x_35) ;  /* 0x000000d000007945 */ /* 0x000fe20003800000 */
[----:B------:R-:W-:Y:S02]  /*8960*/  VIADD R19, R19, 0x1 ;  /* 0x0000000113137836 */ /* 0x000fe40000000000 */
[----:B------:R-:W-:Y:S01]  /*8970*/  ISETP.GE.AND P0, PT, R3, R92, PT ;  /* 0x0000005c0300720c */ /* 0x000fe20003f06270 */
[----:B-1----:R1:W0:-:S12]  /*8980*/  SHFL.IDX PT, R8, R0, 0x3, 0x181f ;  /* 0x00781f0000087f89 */ /* 0x00221800000e0000 */
[----:B-1----:R-:W-:Y:S05]  /*8990*/  @P0 BRA `(.L_x_36) ;  /* 0x0000000000200947 */ /* 0x002fea0003800000 */
[----:B------:R-:W-:Y:S02]  /*89a0*/  ULDC UR4, c[0x0][0xac8] ;  /* 0x0002b20000047ab9 */ /* 0x000fe40000000800 */
[----:B------:R-:W-:Y:S02]  /*89b0*/  ISETP.GE.AND P2, PT, R17, UR4, PT ;  /* 0x0000000411007c0c */ /* 0x000fe4000bf46270 */
[----:B------:R-:W-:-:S11]  /*89c0*/  ISETP.GE.AND P1, PT, R16, UR4, PT ;  /* 0x0000000410007c0c */ /* 0x000fd6000bf26270 */
[C---:B0--3--:R-:W-:Y:S02]  /*89d0*/  @!P2 LEA R6, P0, R17.reuse, R8, 0x1 ;  /* 0x000000081106a211 */ /* 0x049fe400078008ff */
[----:B------:R-:W-:Y:S02]  /*89e0*/  @!P1 IMAD.WIDE R4, R16, 0x2, R8 ;  /* 0x0000000210049825 */ /* 0x000fe400078e0208 */
[----:B------:R-:W-:-:S03]  /*89f0*/  @!P2 LEA.HI.X R7, R17, R9, R190, 0x1, P0 ;  /* 0x000000091107a211 */ /* 0x000fc600000f0cbe */
[----:B-----5:R1:W-:Y:S04]  /*8a00*/  @!P1 ST.E.128 desc[UR60][R4.64], R24 ;  /* 0x0000001804009985 */ /* 0x0203e8000c101d3c */
[----:B------:R1:W-:Y:S02]  /*8a10*/  @!P2 ST.E.128 desc[UR60][R6.64], R28 ;  /* 0x0000001c0600a985 */ /* 0x0003e4000c101d3c */
.L_x_36:
[----:B------:R-:W-:Y:S05]  /*8a20*/  BSYNC B0 ;  /* 0x0000000000007941 */ /* 0x000fea0003800000 */
.L_x_35:
[----:B--2-4-:R-:W2:Y:S02]  /*8a30*/  LDC R0, c[0x0][0xc34] ;  /* 0x00030d00ff007b82 */ /* 0x014ea40000000800 */
[----:B--2---:R-:W-:-:S13]  /*8a40*/  ISETP.LE.AND P0, PT, R0, UR39, PT ;  /* 0x0000002700007c0c */ /* 0x004fda000bf03270 */
[----:B------:R-:W-:Y:S05]  /*8a50*/  @!P0 BRA `(.L_x_37) ;  /* 0xffffff8000c08947 */ /* 0x000fea000383ffff */
[----:B------:R-:W-:Y:S05]  /*8a60*/  EXIT ;  /* 0x000000000000794d */ /* 0x000fea0003800000 */
.L_x_7:
[----:B------:R-:W-:-:S08]  /*8a70*/  NOP ;  /* 0x0000000000007918 */ /* 0x000fd00000000000 */
[----:B0-----:R-:W0:-:S00]  /*8a80*/  USETMAXREG.DEALLOC.CTAPOOL 0x18 ;  /* 0x00000018000079c8 */ /* 0x001e0000080e0500 */
[----:B------:R-:W1:Y:S01]  /*8a90*/  S2UR UR5, SR_CTAID.X ;  /* 0x00000000000579c3 */ /* 0x000e620000002500 */
[----:B0-----:R-:W-:Y:S02]  /*8aa0*/  IMAD.MOV.U32 R2, RZ, RZ, 0x1 ;  /* 0x00000001ff027424 */ /* 0x001fe400078e00ff */
[----:B------:R-:W-:-:S05]  /*8ab0*/  IMAD.MOV.U32 R18, RZ, RZ, RZ ;  /* 0x000000ffff127224 */ /* 0x000fca00078e00ff */
[----:B------:R-:W1:Y:S02]  /*8ac0*/  LDC R3, c[0x0][0xc34] ;  /* 0x00030d00ff037b82 */ /* 0x000e640000000800 */
[----:B-1----:R-:W-:Y:S01]  /*8ad0*/  ISETP.LE.AND P0, PT, R3, UR5, PT ;  /* 0x0000000503007c0c */ /* 0x002fe2000bf03270 */
[----:B------:R-:W-:-:S05]  /*8ae0*/  IMAD.MOV.U32 R3, RZ, RZ, 0x1 ;  /* 0x00000001ff037424 */ /* 0x000fca00078e00ff */
[----:B------:R0:W-:Y:S07]  /*8af0*/  STL [R1], R3 ;  /* 0x0000000301007387 */ /* 0x0001ee0000100800 */
[----:B------:R-:W-:Y:S05]  /*8b00*/  @P0 BRA `(.L_x_38) ;  /* 0x0000003c00ac0947 */ /* 0x000fea0003800000 */
[----:B------:R-:W1:Y:S01]  /*8b10*/  S2UR UR4, SR_CgaCtaId ;  /* 0x00000000000479c3 */ /* 0x000e620000008800 */
[C---:B------:R-:W-:Y:S01]  /*8b20*/  SHF.L.U32 R2, R0.reuse, 0x3, RZ ;  /* 0x0000000300027819 */ /* 0x040fe200000006ff */
[----:B------:R-:W-:Y:S01]  /*8b30*/  UMOV UR36, 0x400 ;  /* 0x0000040000247882 */ /* 0x000fe20000000000 */
[----:B------:R-:W-:Y:S01]  /*8b40*/  LOP3.LUT R5, R0, 0x7f, RZ, 0xc0, !PT ;  /* 0x0000007f00057812 */ /* 0x000fe200078ec0ff */
[----:B------:R-:W-:Y:S01]  /*8b50*/  IMAD.MOV.U32 R18, RZ, RZ, RZ ;  /* 0x000000ffff127224 */ /* 0x000fe200078e00ff */
[C---:B0-----:R-:W-:Y:S01]  /*8b60*/  LOP3.LUT R3, R2.reuse, 0x1f8, RZ, 0xc0, !PT ;  /* 0x000001f802037812 */ /* 0x041fe200078ec0ff */
[----:B------:R-:W-:Y:S01]  /*8b70*/  ULDC.64 UR38, c[0x0][0x198] ;  /* 0x0000660000267ab9 */ /* 0x000fe20000000a00 */
[----:B------:R-:W-:Y:S01]  /*8b80*/  LOP3.LUT R2, R2, 0x38, RZ, 0xc0, !PT ;  /* 0x0000003802027812 */ /* 0x000fe200078ec0ff */
[----:B------:R-:W-:Y:S01]  /*8b90*/  ULDC UR37, c[0x0][0xc] ;  /* 0x0000030000257ab9 */ /* 0x000fe20000000800 */
[----:B------:R-:W-:Y:S01]  /*8ba0*/  LOP3.LUT R4, R3, 0x38, R0, 0x78, !PT ;  /* 0x0000003803047812 */ /* 0x000fe200078e7800 */
[----:B------:R-:W-:Y:S01]  /*8bb0*/  IMAD.SHL.U32 R3, R5, 0x8, RZ ;  /* 0x0000000805037824 */ /* 0x000fe200078e00ff */
[----:B------:R-:W-:-:S04]  /*8bc0*/  SHF.R.U32.HI R5, RZ, 0x3, R5 ;  /* 0x00000003ff057819 */ /* 0x000fc80000011605 */
[----:B------:R-:W-:Y:S01]  /*8bd0*/  LOP3.LUT R4, R4, 0x200, R3, 0xf8, !PT ;  /* 0x0000020004047812 */ /* 0x000fe200078ef803 */
[----:B------:R-:W-:-:S05]  /*8be0*/  IMAD.SHL.U32 R3, R0, 0x10, RZ ;  /* 0x0000001000037824 */ /* 0x000fca00078e00ff */
[----:B------:R-:W-:Y:S01]  /*8bf0*/  LOP3.LUT R0, R5, 0x70, R3, 0xf8, !PT ;  /* 0x0000007005007812 */ /* 0x000fe200078ef803 */
[----:B------:R-:W-:Y:S01]  /*8c00*/  IMAD.U32 R3, RZ, RZ, UR5 ;  /* 0x00000005ff037e24 */ /* 0x000fe2000f8e00ff */
[----:B-1----:R-:W-:Y:S01]  /*8c10*/  ULEA UR36, UR4, UR36, 0x18 ;  /* 0x0000002404247291 */ /* 0x002fe2000f8ec03f */
[----:B------:R-:W-:-:S05]  /*8c20*/  IMAD.MOV.U32 R0, RZ, RZ, 0x1 ;  /* 0x00000001ff007424 */ /* 0x000fca00078e00ff */
[----:B------:R-:W-:-:S05]  /*8c30*/  LEA R4, R4, UR36, 0x1 ;  /* 0x0000002404047c11 */ /* 0x000fca000f8e08ff */
[----:B------:R-:W-:Y:S04]  /*8c40*/  STL [R1+0x14], R4 ;  /* 0x0000140401007387 */ /* 0x000fe80000100800 */
[----:B------:R0:W-:Y:S04]  /*8c50*/  STL [R1+0x28], R3 ;  /* 0x0000280301007387 */ /* 0x0001e80000100800 */
[----:B------:R1:W-:Y:S04]  /*8c60*/  STL [R1], R0 ;  /* 0x0000000001007387 */ /* 0x0003e80000100800 */
[----:B------:R2:W-:Y:S01]  /*8c70*/  STL [R1+0x30], RZ ;  /* 0x000030ff01007387 */ /* 0x0005e20000100800 */
[----:B0-----:R-:W-:-:S02]  /*8c80*/  LOP3.LUT R3, R2, 0x40, RZ, 0xfc, !PT ;  /* 0x0000004002037812 */ /* 0x001fc400078efcff */
[----:B-1----:R-:W-:-:S07]  /*8c90*/  LOP3.LUT R0, R2, 0x80, RZ, 0xfc, !PT ;  /* 0x0000008002007812 */ /* 0x002fce00078efcff */
.L_x_114:
[----:B------:R-:W3:Y:S01]  /*8ca0*/  LDL R2, [R1+0x28] ;  /* 0x0000280001027983 */ /* 0x000ee20000100800 */
[----:B0-----:R-:W0:Y:S01]  /*8cb0*/  LDC R0, c[0x0][0xc38] ;  /* 0x00030e00ff007b82 */ /* 0x001e220000000800 */
[----:B------:R-:W-:Y:S05]  /*8cc0*/  YIELD ;  /* 0x0000000000007946 */ /* 0x000fea0003800000 */
[----:B------:R-:W-:Y:S02]  /*8cd0*/  ULDC.64 UR4, c[0x0][0x418] ;  /* 0x0001060000047ab9 */ /* 0x000fe40000000a00 */
[----:B-1----:R-:W1:Y:S01]  /*8ce0*/  LDC R16, c[0x0][0xc44] ;  /* 0x00031100ff107b82 */ /* 0x002e620000000800 */
[----:B------:R-:W-:-:S03]  /*8cf0*/  UISETP.NE.U32.AND UP0, UPT, UR4, URZ, UPT ;  /* 0x0000003f0400728c */ /* 0x000fc6000bf05070 */
[----:B------:R-:W-:Y:S01]  /*8d00*/  ULDC UR4, c[0x0][0x424] ;  /* 0x0001090000047ab9 */ /* 0x000fe20000000800 */
[----:B------:R-:W-:Y:S02]  /*8d10*/  UISETP.NE.AND.EX UP0, UPT, UR5, URZ, UPT, UP0 ;  /* 0x0000003f0500728c */ /* 0x000fe4000bf05300 */
[----:B------:R-:W-:Y:S02]  /*8d20*/  UIADD3 UR5, UR36, 0x1c400, URZ ;  /* 0x0001c40024057890 */ /* 0x000fe4000fffe03f */
[----:B------:R-:W-:Y:S02]  /*8d30*/  USEL UR4, UR4, 0x1, UP0 ;  /* 0x0000000104047887 */ /* 0x000fe40008000000 */
[----:B------:R-:W-:Y:S01]  /*8d40*/  ULOP3.LUT UP0, URZ, UR5, 0x3ff, URZ, 0xc0, !UPT ;  /* 0x000003ff053f7892 */ /* 0x000fe2000f80c03f */
[----:B0-----:R-:W-:-:S13]  /*8d50*/  ISETP.NE.AND P0, PT, R0, 0x1, PT ;  /* 0x000000010000780c */ /* 0x001fda0003f05270 */
[----:B------:R-:W3:Y:S08]  /*8d60*/  @P0 LDC R0, c[0x0][0xc3c] ;  /* 0x00030f00ff000b82 */ /* 0x000ef00000000800 */
[----:B------:R-:W0:Y:S01]  /*8d70*/  @P0 LDC R3, c[0x0][0xc40] ;  /* 0x00031000ff030b82 */ /* 0x000e220000000800 */
[----:B---3--:R-:W-:Y:S01]  /*8d80*/  @P0 IMAD.HI.U32 R0, R2, R0, RZ ;  /* 0x0000000002000227 */ /* 0x008fe200078e00ff */
[----:B------:R-:W-:-:S04]  /*8d90*/  MOV R4, R2 ;  /* 0x0000000200047202 */ /* 0x000fc80000000f00 */
[----:B0-----:R-:W-:Y:S02]  /*8da0*/  @P0 SHF.R.U32.HI R4, RZ, R3, R0 ;  /* 0x00000003ff040219 */ /* 0x001fe40000011600 */
[----:B-1----:R-:W-:Y:S01]  /*8db0*/  ISETP.NE.AND P0, PT, R16, 0x1, PT ;  /* 0x000000011000780c */ /* 0x002fe20003f05270 */
[----:B------:R-:W0:Y:S02]  /*8dc0*/  LDC R0, c[0x0][0x2f0] ;  /* 0x0000bc00ff007b82 */ /* 0x000e240000000800 */
[----:B------:R-:W-:Y:S01]  /*8dd0*/  IMAD.MOV.U32 R19, RZ, RZ, R4 ;  /* 0x000000ffff137224 */ /* 0x000fe200078e0004 */
[----:B------:R1:W-:Y:S09]  /*8de0*/  STL [R1+0x20], R4 ;  /* 0x0000200401007387 */ /* 0x0003f20000100800 */
[----:B------:R-:W3:Y:S02]  /*8df0*/  @P0 LDC.64 R2, c[0x0][0xc48] ;  /* 0x00031200ff020b82 */ /* 0x000ee40000000a00 */
[----:B---3--:R-:W-:-:S05]  /*8e00*/  @P0 IMAD.HI.U32 R2, R4, R2, RZ ;  /* 0x0000000204020227 */ /* 0x008fca00078e00ff */
[----:B------:R-:W-:Y:S01]  /*8e10*/  @P0 SHF.R.U32.HI R19, RZ, R3, R2 ;  /* 0x00000003ff130219 */ /* 0x000fe20000011602 */
[----:B0-----:R-:W-:Y:S01]  /*8e20*/  IMAD R2, R0, UR4, RZ ;  /* 0x0000000400027c24 */ /* 0x001fe2000f8e02ff */
[----:B------:R-:W-:-:S03]  /*8e30*/  PLOP3.LUT P0, PT, PT, PT, UP0, 0x80, 0x0 ;  /* 0x000000000000781c */ /* 0x000fc60003f0f008 */
[----:B------:R-:W-:Y:S01]  /*8e40*/  IMAD.MOV R3, RZ, RZ, -R19 ;  /* 0x000000ffff037224 */ /* 0x000fe200078e0a13 */
[----:B------:R1:W-:Y:S01]  /*8e50*/  STL [R1+0x18], R19 ;  /* 0x0000181301007387 */ /* 0x0003e20000100800 */
[----:B------:R-:W-:Y:S02]  /*8e60*/  VIADD R0, R2, 0x7f ;  /* 0x0000007f02007836 */ /* 0x000fe40000000000 */
[----:B------:R-:W-:Y:S01]  /*8e70*/  IMAD R16, R16, R3, R4 ;  /* 0x0000000310107224 */ /* 0x000fe200078e0204 */
[----:B------:R1:W-:Y:S02]  /*8e80*/  STL [R1+0x2c], R2 ;  /* 0x00002c0201007387 */ /* 0x0003e40000100800 */
[----:B------:R-:W-:-:S04]  /*8e90*/  SHF.R.S32.HI R3, RZ, 0x1f, R0 ;  /* 0x0000001fff037819 */ /* 0x000fc80000011400 */
[----:B------:R-:W-:-:S04]  /*8ea0*/  LEA.HI R3, R3, R0, RZ, 0x7 ;  /* 0x0000000003037211 */ /* 0x000fc800078f38ff */
[----:B------:R-:W-:-:S05]  /*8eb0*/  SHF.R.S32.HI R0, RZ, 0x7, R3 ;  /* 0x00000007ff007819 */ /* 0x000fca0000011403 */
[----:B------:R1:W-:Y:S01]  /*8ec0*/  STL [R1+0x24], R0 ;  /* 0x0000240001007387 */ /* 0x0003e20000100800 */
[----:B--2---:R-:W-:Y:S05]  /*8ed0*/  @!P0 BRA `(.L_x_39) ;  /* 0x0000000000408947 */ /* 0x004fea0003800000 */
[----:B-1----:R-:W-:Y:S01]  /*8ee0*/  MOV R2, 0x0 ;  /* 0x0000000000027802 */ /* 0x002fe20000000f00 */
[----:B------:R-:W-:Y:S01]  /*8ef0*/  ULDC.64 UR6, c[0x4][0xb8] ;  /* 0x01002e0000067ab9 */ /* 0x000fe20000000a00 */
[----:B------:R-:W-:Y:S01]  /*8f00*/  ULDC.64 UR8, c[0x4][0xc0] ;  /* 0x0100300000087ab9 */ /* 0x000fe20000000a00 */
[----:B------:R-:W-:Y:S01]  /*8f10*/  ULDC.64 UR4, c[0x4][0x8] ;  /* 0x0100020000047ab9 */ /* 0x000fe20000000a00 */
[----:B------:R-:W-:Y:S01]  /*8f20*/  IMAD.U32 R4, RZ, RZ, UR6 ;  /* 0x00000006ff047e24 */ /* 0x000fe2000f8e00ff */
[----:B------:R-:W-:Y:S01]  /*8f30*/  MOV R6, UR8 ;  /* 0x0000000800067c02 */ /* 0x000fe20008000f00 */
[----:B------:R-:W0:Y:S01]  /*8f40*/  LDC.64 R2, c[0x4][R2] ;  /* 0x0100000002027b82 */ /* 0x000e220000000a00 */
[----:B------:R-:W-:Y:S01]  /*8f50*/  IMAD.U32 R5, RZ, RZ, UR7 ;  /* 0x00000007ff057e24 */ /* 0x000fe2000f8e00ff */
[----:B------:R-:W-:Y:S01]  /*8f60*/  MOV R13, RZ ;  /* 0x000000ff000d7202 */ /* 0x000fe20000000f00 */
[----:B------:R-:W-:Y:S02]  /*8f70*/  IMAD.U32 R7, RZ, RZ, UR9 ;  /* 0x00000009ff077e24 */ /* 0x000fe4000f8e00ff */
[----:B------:R-:W-:-:S02]  /*8f80*/  IMAD.U32 R10, RZ, RZ, UR4 ;  /* 0x00000004ff0a7e24 */ /* 0x000fc4000f8e00ff */
[----:B------:R-:W-:Y:S02]  /*8f90*/  IMAD.U32 R11, RZ, RZ, UR5 ;  /* 0x00000005ff0b7e24 */ /* 0x000fe4000f8e00ff */
[----:B------:R-:W-:Y:S02]  /*8fa0*/  IMAD.MOV.U32 R8, RZ, RZ, 0x70 ;  /* 0x00000070ff087424 */ /* 0x000fe400078e00ff */
[----:B------:R-:W-:-:S07]  /*8fb0*/  IMAD.MOV.U32 R12, RZ, RZ, 0x1 ;  /* 0x00000001ff0c7424 */ /* 0x000fce00078e00ff */
[----:B------:R-:W-:-:S07]  /*8fc0*/  LEPC R20, `(.L_x_39) ;  /* 0x000000001014794e */ /* 0x000fce0000000000 */
[----:B0-2---:R-:W-:Y:S05]  /*8fd0*/  CALL.ABS.NOINC R2 ;  /* 0x0000000002007343 */ /* 0x005fea0003c00000 */
.L_x_39:
[----:B------:R-:W-:-:S04]  /*8fe0*/  UIADD3 UR4, UR36, 0x400, URZ ;  /* 0x0000040024047890 */ /* 0x000fc8000fffe03f */
[----:B------:R-:W-:-:S06]  /*8ff0*/  ULOP3.LUT UP0, URZ, UR4, 0x3ff, URZ, 0xc0, !UPT ;  /* 0x000003ff043f7892 */ /* 0x000fcc000f80c03f */
[----:B------:R-:W-:-:S13]  /*9000*/  PLOP3.LUT P0, PT, PT, PT, UP0, 0x80, 0x0 ;  /* 0x000000000000781c */ /* 0x000fda0003f0f008 */
[----:B------:R-:W-:Y:S05]  /*9010*/  @!P0 BRA `(.L_x_40) ;  /* 0x00000000007c8947 */ /* 0x000fea0003800000 */
[----:B------:R-:W-:Y:S01]  /*9020*/  MOV R17, 0x0 ;  /* 0x0000000000117802 */ /* 0x000fe20000000f00 */
[----:B------:R-:W-:Y:S01]  /*9030*/  ULDC.64 UR6, c[0x4][0xb8] ;  /* 0x01002e0000067ab9 */ /* 0x000fe20000000a00 */
[----:B------:R-:W-:Y:S01]  /*9040*/  ULDC.64 UR8, c[0x4][0xc0] ;  /* 0x0100300000087ab9 */ /* 0x000fe20000000a00 */
[----:B------:R-:W-:Y:S01]  /*9050*/  ULDC.64 UR4, c[0x4][0x10] ;  /* 0x0100040000047ab9 */ /* 0x000fe20000000a00 */
[----:B-1----:R0:W1:Y:S01]  /*9060*/  LDC.64 R2, c[0x4][R17] ;  /* 0x0100000011027b82 */ /* 0x0020620000000a00 */
[----:B------:R-:W-:Y:S01]  /*9070*/  IMAD.U32 R4, RZ, RZ, UR6 ;  /* 0x00000006ff047e24 */ /* 0x000fe2000f8e00ff */
[----:B------:R-:W-:Y:S01]  /*9080*/  MOV R11, UR5 ;  /* 0x00000005000b7c02 */ /* 0x000fe20008000f00 */
[----:B------:R-:W-:Y:S02]  /*9090*/  IMAD.U32 R5, RZ, RZ, UR7 ;  /* 0x00000007ff057e24 */ /* 0x000fe4000f8e00ff */
[----:B------:R-:W-:Y:S02]  /*90a0*/  IMAD.U32 R6, RZ, RZ, UR8 ;  /* 0x00000008ff067e24 */ /* 0x000fe4000f8e00ff */
[----:B------:R-:W-:-:S02]  /*90b0*/  IMAD.U32 R7, RZ, RZ, UR9 ;  /* 0x00000009ff077e24 */ /* 0x000fc4000f8e00ff */
[----:B------:R-:W-:Y:S02]  /*90c0*/  IMAD.U32 R10, RZ, RZ, UR4 ;  /* 0x00000004ff0a7e24 */ /* 0x000fe4000f8e00ff */
[----:B------:R-:W-:Y:S02]  /*90d0*/  IMAD.MOV.U32 R8, RZ, RZ, 0x70 ;  /* 0x00000070ff087424 */ /* 0x000fe400078e00ff */
[----:B------:R-:W-:Y:S02]  /*90e0*/  IMAD.MOV.U32 R12, RZ, RZ, 0x1 ;  /* 0x00000001ff0c7424 */ /* 0x000fe400078e00ff */
[----:B0-----:R-:W-:-:S07]  /*90f0*/  IMAD.MOV.U32 R13, RZ, RZ, RZ ;  /* 0x000000ffff0d7224 */ /* 0x001fce00078e00ff */
[----:B------:R-:W-:-:S07]  /*9100*/  LEPC R20, `(.L_x_41) ;  /* 0x000000001014794e */ /* 0x000fce0000000000 */
[----:B-12---:R-:W-:Y:S05]  /*9110*/  CALL.ABS.NOINC R2 ;  /* 0x0000000002007343 */ /* 0x006fea0003c00000 */
.L_x_41:
[----:B------:R0:W1:Y:S01]  /*9120*/  LDC.64 R2, c[0x4][R17] ;  /* 0x0100000011027b82 */ /* 0x0000620000000a00 */
[----:B------:R-:W-:Y:S01]  /*9130*/  ULDC.64 UR6, c[0x4][0xb8] ;  /* 0x01002e0000067ab9 */ /* 0x000fe20000000a00 */
[----:B------:R-:W-:Y:S01]  /*9140*/  ULDC.64 UR8, c[0x4][0xc0] ;  /* 0x0100300000087ab9 */ /* 0x000fe20000000a00 */
[----:B------:R-:W-:Y:S01]  /*9150*/  ULDC.64 UR4, c[0x4][0x18] ;  /* 0x0100060000047ab9 */ /* 0x000fe20000000a00 */
[----:B------:R-:W-:Y:S01]  /*9160*/  IMAD.U32 R4, RZ, RZ, UR6 ;  /* 0x00000006ff047e24 */ /* 0x000fe2000f8e00ff */
[----:B------:R-:W-:Y:S01]  /*9170*/  MOV R6, UR8 ;  /* 0x0000000800067c02 */ /* 0x000fe20008000f00 */
[----:B------:R-:W-:Y:S01]  /*9180*/  IMAD.U32 R5, RZ, RZ, UR7 ;  /* 0x00000007ff057e24 */ /* 0x000fe2000f8e00ff */
[----:B------:R-:W-:Y:S01]  /*9190*/  MOV R13, RZ ;  /* 0x000000ff000d7202 */ /* 0x000fe20000000f00 */
[----:B------:R-:W-:Y:S02]  /*91a0*/  IMAD.U32 R7, RZ, RZ, UR9 ;  /* 0x00000009ff077e24 */ /* 0x000fe4000f8e00ff */
[----:B------:R-:W-:-:S02]  /*91b0*/  IMAD.U32 R10, RZ, RZ, UR4 ;  /* 0x00000004ff0a7e24 */ /* 0x000fc4000f8e00ff */
[----:B------:R-:W-:Y:S02]  /*91c0*/  IMAD.U32 R11, RZ, RZ, UR5 ;  /* 0x00000005ff0b7e24 */ /* 0x000fe4000f8e00ff */
[----:B------:R-:W-:Y:S02]  /*91d0*/  IMAD.MOV.U32 R8, RZ, RZ, 0x70 ;  /* 0x00000070ff087424 */ /* 0x000fe400078e00ff */
[----:B0-----:R-:W-:-:S07]  /*91e0*/  IMAD.MOV.U32 R12, RZ, RZ, 0x1 ;  /* 0x00000001ff0c7424 */ /* 0x001fce00078e00ff */
[----:B------:R-:W-:-:S07]  /*91f0*/  LEPC R20, `(.L_x_40) ;  /* 0x000000001014794e */ /* 0x000fce0000000000 */
[----:B-1----:R-:W-:Y:S05]  /*9200*/  CALL.ABS.NOINC R2 ;  /* 0x0000000002007343 */ /* 0x002fea0003c00000 */
.L_x_40:
[----:B------:R-:W-:Y:S01]  /*9210*/  ULDC.64 UR4, c[0x0][0x9f8] ;  /* 0x00027e0000047ab9 */ /* 0x000fe20000000a00 */
[----:B------:R-:W3:Y:S01]  /*9220*/  LDL R17, [R1+0x24] ;  /* 0x0000240001117983 */ /* 0x000ee20000100800 */
[----:B------:R-:W-:-:S04]  /*9230*/  ISETP.NE.U32.AND P0, PT, RZ, UR4, PT ;  /* 0x00000004ff007c0c */ /* 0x000fc8000bf05070 */
[----:B------:R-:W-:-:S13]  /*9240*/  ISETP.NE.AND.EX P0, PT, RZ, UR5, PT, P0 ;  /* 0x00000005ff007c0c */ /* 0x000fda000bf05300 */
[----:B-1----:R-:W0:Y:S02]  /*9250*/  @P0 LDC.64 R2, c[0x0][0x9f8] ;  /* 0x00027e00ff020b82 */ /* 0x002e240000000a00 */
[----:B0-----:R-:W-:-:S05]  /*9260*/  @P0 IMAD.WIDE R2, R19, 0x4, R2 ;  /* 0x0000000413020825 */ /* 0x001fca00078e0202 */
[----:B------:R0:W4:Y:S01]  /*9270*/  @P0 LDG.E R19, desc[UR60][R2.64] ;  /* 0x0000003c02130981 */ /* 0x000122000c1e1900 */
[----:B------:R-:W-:Y:S01]  /*9280*/  UMOV UR4, 0xffffffff ;  /* 0xffffffff00047882 */ /* 0x000fe20000000000 */
[----:B0-----:R-:W0:Y:S02]  /*9290*/  LDC.64 R2, c[0x0][0x418] ;  /* 0x00010600ff027b82 */ /* 0x001e240000000a00 */
[----:B0-----:R-:W-:-:S04]  /*92a0*/  ISETP.NE.U32.AND P0, PT, R2, RZ, PT ;  /* 0x000000ff0200720c */ /* 0x001fc80003f05070 */
[----:B------:R-:W-:-:S04]  /*92b0*/  ISETP.NE.AND.EX P1, PT, R3, RZ, PT, P0 ;  /* 0x000000ff0300720c */ /* 0x000fc80003f25300 */
[----:B------:R-:W-:Y:S01]  /*92c0*/  P2R R0, PR, RZ, 0x2 ;  /* 0x00000002ff007803 */ /* 0x000fe20000000000 */
[----:B---3--:R-:W-:-:S05]  /*92d0*/  VIADD R8, R17, 0xffffffff ;  /* 0xffffffff11087836 */ /* 0x008fca0000000000 */
[----:B------:R0:W-:Y:S04]  /*92e0*/  STL [R1+0x1c], R8 ;  /* 0x00001c0801007387 */ /* 0x0001e80000100800 */
[----:B------:R0:W-:Y:S01]  /*92f0*/  STL [R1+0x10], R0 ;  /* 0x0000100001007387 */ /* 0x0001e20000100800 */
[----:B----4-:R-:W-:Y:S02]  /*9300*/  SHF.R.S32.HI R7, RZ, 0x1f, R19 ;  /* 0x0000001fff077819 */ /* 0x010fe40000011413 */
[----:B------:R-:W-:-:S03]  /*9310*/  SEL R17, R19, RZ, !P1 ;  /* 0x000000ff13117207 */ /* 0x000fc60004800000 */
[----:B------:R0:W-:Y:S01]  /*9320*/  STL [R1+0x8], R7 ;  /* 0x0000080701007387 */ /* 0x0001e20000100800 */
[----:B------:R-:W-:Y:S05]  /*9330*/  BRA.DIV UR4, `(.L_x_42) ;  /* 0x0000003a04ec7947 */ /* 0x000fea000b800000 */
[----:B0-----:R-:W0:Y:S02]  /*9340*/  S2R R0, SR_TID.X ;  /* 0x0000000000007919 */ /* 0x001e240000002100 */
[----:B0-----:R-:W-:-:S04]  /*9350*/  SHF.R.U32.HI R0, RZ, 0x5, R0 ;  /* 0x00000005ff007819 */ /* 0x001fc80000011600 */
[----:B------:R-:W-:-:S05]  /*9360*/  LOP3.LUT R0, R0, 0x3, RZ, 0xc0, !PT ;  /* 0x0000000300007812 */ /* 0x000fca00078ec0ff */
[----:B------:R0:W1:Y:S02]  /*9370*/  SHFL.IDX PT, R14, R0, RZ, 0x1f ;  /* 0x00001fff000e7589 */ /* 0x00006400000e0000 */
.L_x_130:
[----:B------:R-:W-:Y:S02]  /*9380*/  PLOP3.LUT P2, PT, PT, PT, PT, 0x8, 0x0 ;  /* 0x000000000000781c */ /* 0x000fe40003f4e170 */
[----:B-1----:R-:W-:Y:S02]  /*9390*/  ISETP.NE.AND P0, PT, R14, RZ, PT ;  /* 0x000000ff0e00720c */ /* 0x002fe40003f05270 */
[----:B0-----:R-:W-:-:S05]  /*93a0*/  P2R R0, PR, RZ, 0x4 ;  /* 0x00000004ff007803 */ /* 0x001fca0000000000 */
[----:B------:R0:W-:Y:S06]  /*93b0*/  STL [R1+0xc], R0 ;  /* 0x00000c0001007387 */ /* 0x0001ec0000100800 */
[----:B------:R-:W-:Y:S05]  /*93c0*/  @P0 BRA `(.L_x_43) ;  /* 0x0000000400240947 */ /* 0x000fea0003800000 */
[----:B------:R-:W-:-:S03]  /*93d0*/  UMOV UR4, 0xffffffff ;  /* 0xffffffff00047882 */ /* 0x000fc60000000000 */
[----:B------:R-:W-:Y:S05]  /*93e0*/  BRA.DIV UR4, `(.L_x_44) ;  /* 0x0000003a04f47947 */ /* 0x000fea000b800000 */
[----:B------:R-:W-:-:S13]  /*93f0*/  ELECT P6, URZ, PT ;  /* 0x00000000003f782f */ /* 0x000fda00038c0000 */
.L_x_133:
[----:B------:R-:W-:Y:S05]  /*9400*/  @!P6 BRA `(.L_x_43) ;  /* 0x000000040014e947 */ /* 0x000fea0003800000 */
[----:B------:R1:W-:Y:S01]  /*9410*/  STL [R1+0x4], R8 ;  /* 0x0000040801007387 */ /* 0x0003e20000100800 */
[----:B------:R-:W-:Y:S01]  /*9420*/  IMAD.MOV.U32 R17, RZ, RZ, R19 ;  /* 0x000000ffff117224 */ /* 0x000fe200078e0013 */
[----:B------:R-:W-:Y:S06]  /*9430*/  @!P1 BRA `(.L_x_45) ;  /* 0x00000000004c9947 */ /* 0x000fec0003800000 */
[----:B------:R-:W3:Y:S01]  /*9440*/  LDC R6, c[0x0][0x43c] ;  /* 0x00010f00ff067b82 */ /* 0x000ee20000000800 */
[----:B0-----:R-:W-:Y:S01]  /*9450*/  IMAD.MOV.U32 R0, RZ, RZ, R8 ;  /* 0x000000ffff007224 */ /* 0x001fe200078e0008 */
[----:B------:R-:W-:Y:S01]  /*9460*/  ULDC.64 UR4, c[0x0][0x428] ;  /* 0x00010a0000047ab9 */ /* 0x000fe20000000a00 */
[----:B---3--:R-:W-:-:S13]  /*9470*/  ISETP.NE.AND P0, PT, R6, 0x1, PT ;  /* 0x000000010600780c */ /* 0x008fda0003f05270 */
[----:B------:R-:W0:Y:S02]  /*9480*/  @P0 LDC.64 R4, c[0x0][0x440] ;  /* 0x00011000ff040b82 */ /* 0x000e240000000a00 */
[----:B0-----:R-:W-:-:S05]  /*9490*/  @P0 IMAD.HI.U32 R4, R8, R4, RZ ;  /* 0x0000000408040227 */ /* 0x001fca00078e00ff */
[----:B------:R-:W-:-:S04]  /*94a0*/  @P0 SHF.R.U32.HI R0, RZ, R5, R4 ;  /* 0x00000005ff000219 */ /* 0x000fc80000011604 */
[--C-:B------:R-:W-:Y:S01]  /*94b0*/  SHF.R.S32.HI R5, RZ, 0x1f, R0.reuse ;  /* 0x0000001fff057819 */ /* 0x100fe20000011400 */
[----:B------:R-:W-:-:S04]  /*94c0*/  IMAD.MOV R4, RZ, RZ, -R0 ;  /* 0x000000ffff047224 */ /* 0x000fc800078e0a00 */
[----:B------:R-:W-:Y:S02]  /*94d0*/  IMAD R6, R6, R4, R8 ;  /* 0x0000000406067224 */ /* 0x000fe400078e0208 */
[----:B------:R-:W-:-:S03]  /*94e0*/  IMAD.MOV.U32 R4, RZ, RZ, R0 ;  /* 0x000000ffff047224 */ /* 0x000fc600078e0000 */
[----:B------:R0:W-:Y:S01]  /*94f0*/  STL [R1+0x4], R6 ;  /* 0x0000040601007387 */ /* 0x0001e20000100800 */
[----:B------:R-:W-:-:S03]  /*9500*/  IMAD.WIDE.U32 R4, R19, UR4, R4 ;  /* 0x0000000413047c25 */ /* 0x000fc6000f8e0004 */
[----:B------:R-:W-:Y:S01]  /*9510*/  LEA R2, P0, R4, R2, 0x2 ;  /* 0x0000000204027211 */ /* 0x000fe200078010ff */
[----:B0-----:R-:W-:-:S04]  /*9520*/  IMAD R6, R7, UR4, RZ ;  /* 0x0000000407067c24 */ /* 0x001fc8000f8e02ff */
[----:B------:R-:W-:-:S05]  /*9530*/  IMAD R0, R19, UR5, R6 ;  /* 0x0000000513007c24 */ /* 0x000fca000f8e0206 */
[----:B------:R-:W-:-:S04]  /*9540*/  IADD3 R0, R5, R0, RZ ;  /* 0x0000000005007210 */ /* 0x000fc80007ffe0ff */
[----:B------:R-:W-:-:S05]  /*9550*/  LEA.HI.X R3, R4, R3, R0, 0x2, P0 ;  /* 0x0000000304037211 */ /* 0x000fca00000f1400 */
[----:B------:R3:W5:Y:S02]  /*9560*/  LDG.E R17, desc[UR60][R2.64] ;  /* 0x0000003c02117981 */ /* 0x000764000c1e1900 */
.L_x_45:
[----:B---3--:R-:W3:Y:S01]  /*9570*/  LDL R2, [R1] ;  /* 0x0000000001027983 */ /* 0x008ee20000100800 */
[----:B0-----:R-:W-:Y:S02]  /*9580*/  LEA R0, R18, UR36, 0x3 ;  /* 0x0000002412007c11 */ /* 0x001fe4000f8e18ff */
[----:B---3--:R-:W-:-:S04]  /*9590*/  SHF.L.U32 R2, R2, 0x1f, RZ ;  /* 0x0000001f02027819 */ /* 0x008fc800000006ff */
[----:B------:R-:W0:Y:S02]  /*95a0*/  SYNCS.PHASECHK.TRANS64.TRYWAIT P0, [R0+URZ+0x34840], R2 ;  /* 0x03484002000075a7 */ /* 0x000e24000800017f */
[----:B0-----:R-:W-:Y:S05]  /*95b0*/  @!P0 BRA `(.L_x_46) ;  /* 0x0000003800a08947 */ /* 0x001fea0003800000 */
.L_x_134:
[----:B------:R-:W3:Y:S02]  /*95c0*/  S2R R3, SR_TID.X ;  /* 0x0000000000037919 */ /* 0x000ee40000002100 */
[----:B---3--:R-:W-:-:S04]  /*95d0*/  LOP3.LUT R3, R3, 0x7f, RZ, 0xc0, !PT ;  /* 0x0000007f03037812 */ /* 0x008fc800078ec0ff */
[----:B------:R-:W-:-:S13]  /*95e0*/  ISETP.NE.AND P0, PT, R3, RZ, PT ;  /* 0x000000ff0300720c */ /* 0x000fda0003f05270 */
[----:B------:R-:W-:Y:S05]  /*95f0*/  @P0 BRA `(.L_x_47) ;  /* 0x00000000001c0947 */ /* 0x000fea0003800000 */
[----:B------:R-:W3:Y:S01]  /*9600*/  S2R R3, SR_TID.X ;  /* 0x0000000000037919 */ /* 0x000ee20000002100 */
[----:B0-----:R-:W-:-:S04]  /*9610*/  IMAD.MOV.U32 R2, RZ, RZ, 0xc000 ;  /* 0x0000c000ff027424 */ /* 0x001fc800078e00ff */
[----:B------:R4:W-:Y:S01]  /*9620*/  SYNCS.ARRIVE.TRANS64 RZ, [R0+URZ+0x34830], R2 ;  /* 0x0348300200ff79a7 */ /* 0x0009e2000800003f */
[----:B---3--:R-:W-:-:S04]  /*9630*/  LOP3.LUT R3, R3, 0x1f, RZ, 0xc0, !PT ;  /* 0x0000001f03037812 */ /* 0x008fc800078ec0ff */
[----:B------:R-:W-:-:S13]  /*9640*/  ISETP.NE.AND P0, PT, R3, RZ, PT ;  /* 0x000000ff0300720c */ /* 0x000fda0003f05270 */
[----:B----4-:R-:W-:Y:S05]  /*9650*/  @!P0 BRA `(.L_x_47) ;  /* 0x0000000000048947 */ /* 0x010fea0003800000 */
[----:B------:R-:W-:Y:S01]  /*9660*/  BPT.TRAP 0x1 ;  /* 0x000000040000795c */ /* 0x000fe20000300000 */
.L_x_47:
[----:B0-----:R-:W3:Y:S01]  /*9670*/  LDL R2, [R1+0x4] ;  /* 0x0000040001027983 */ /* 0x001ee20000100800 */
[----:B------:R-:W-:Y:S01]  /*9680*/  R2UR UR8, R18 ;  /* 0x00000000120872ca */ /* 0x000fe200000e0000 */
[----:B------:R-:W-:Y:S01]  /*9690*/  UIADD3 UR4, UP0, UR38, 0x370, URZ ;  /* 0x0000037026047890 */ /* 0x000fe2000ff1e03f */
[----:B------:R-:W-:Y:S01]  /*96a0*/  R2UR UR9, R0 ;  /* 0x00000000000972ca */ /* 0x000fe200000e0000 */
[----:B------:R-:W-:Y:S01]  /*96b0*/  UMOV UR10, URZ ;  /* 0x0000003f000a7c82 */ /* 0x000fe20008000000 */
[----:B------:R-:W-:Y:S01]  /*96c0*/  R2UR UR12, R16 ;  /* 0x00000000100c72ca */ /* 0x000fe200000e0000 */
[----:B------:R-:W-:Y:S01]  /*96d0*/  UIADD3.X UR5, URZ, UR39, URZ, UP0, !UPT ;  /* 0x000000273f057290 */ /* 0x000fe200087fe43f */
[----:B-----5:R-:W-:Y:S01]  /*96e0*/  R2UR UR13, R17 ;  /* 0x00000000110d72ca */ /* 0x020fe200000e0000 */
[----:B------:R-:W-:Y:S01]  /*96f0*/  UMOV UR6, 0x0 ;  /* 0x0000000000067882 */ /* 0x000fe20000000000 */
[----:B------:R-:W-:Y:S01]  /*9700*/  PLOP3.LUT P0, PT, PT, PT, PT, 0x80, 0x0 ;  /* 0x000000000000781c */ /* 0x000fe20003f0f070 */
[----:B------:R-:W-:Y:S01]  /*9710*/  UMOV UR7, 0x14f00000 ;  /* 0x14f0000000077882 */ /* 0x000fe20000000000 */
[----:B------:R-:W-:-:S02]  /*9720*/  UMOV UR16, 0x40 ;  /* 0x0000004000107882 */ /* 0x000fc40000000000 */
[----:B------:R-:W-:Y:S01]  /*9730*/  P2R R0, PR, RZ, 0x1 ;  /* 0x00000001ff007803 */ /* 0x000fe20000000000 */
[----:B------:R-:W-:Y:S02]  /*9740*/  UIMAD UR8, UR8, 0xc000, UR36 ;  /* 0x0000c000080878a4 */ /* 0x000fe4000f8e0224 */
[----:B------:R-:W-:Y:S02]  /*9750*/  UIADD3 UR9, UR9, 0x34830, URZ ;  /* 0x0003483009097890 */ /* 0x000fe4000fffe03f */
[----:B------:R-:W-:Y:S01]  /*9760*/  UIADD3 UR14, UR8, 0x1c400, URZ ;  /* 0x0001c400080e7890 */ /* 0x000fe2000fffe03f */
[----:B------:R4:W-:Y:S01]  /*9770*/  STL [R1+0xc], R0 ;  /* 0x00000c0001007387 */ /* 0x0009e20000100800 */
[----:B------:R-:W-:Y:S02]  /*9780*/  UIADD3 UR15, UR8, 0x20400, URZ ;  /* 0x00020400080f7890 */ /* 0x000fe4000fffe03f */
[----:B------:R-:W-:-:S03]  /*9790*/  UIADD3 UR17, UR8, 0x24400, URZ ;  /* 0x0002440008117890 */ /* 0x000fc6000fffe03f */
[----:B------:R-:W-:Y:S01]  /*97a0*/  UMOV UR8, UR14 ;  /* 0x0000000e00087c82 */ /* 0x000fe20008000000 */
[----:B------:R-:W-:Y:S01]  /*97b0*/  UMOV UR14, 0x80 ;  /* 0x00000080000e7882 */ /* 0x000fe20000000000 */
[----:B---3--:R-:W-:-:S13]  /*97c0*/  R2UR UR11, R2 ;  /* 0x00000000020b72ca */ /* 0x008fda00000e0000 */
[----:B------:R-:W-:-:S09]  /*97d0*/  USHF.L.U32 UR11, UR11, 0x7, URZ ;  /* 0x000000070b0b7899 */ /* 0x000fd2000800063f */
[----:B------:R0:W-:Y:S02]  /*97e0*/  UTMALDG.4D [UR8], [UR4], desc[UR6] ;  /* 0x00000608040075b4 */ /* 0x0001e40008019000 */
[----:B0-----:R-:W-:Y:S01]  /*97f0*/  UMOV UR8, UR15 ;  /* 0x0000000f00087c82 */ /* 0x001fe20008000000 */
[----:B------:R-:W-:Y:S02]  /*9800*/  UMOV UR10, UR16 ;  /* 0x00000010000a7c82 */ /* 0x000fe40008000000 */
[----:B------:R0:W-:Y:S02]  /*9810*/  UTMALDG.4D [UR8], [UR4], desc[UR6] ;  /* 0x00000608040075b4 */ /* 0x0001e40008019000 */
[----:B0-----:R-:W-:Y:S01]  /*9820*/  UMOV UR8, UR17 ;  /* 0x0000001100087c82 */ /* 0x001fe20008000000 */
[----:B------:R-:W-:Y:S02]  /*9830*/  UMOV UR10, UR14 ;  /* 0x0000000e000a7c82 */ /* 0x000fe40008000000 */
[----:B------:R4:W-:Y:S02]  /*9840*/  UTMALDG.4D [UR8], [UR4], desc[UR6] ;  /* 0x00000608040075b4 */ /* 0x0009e40008019000 */
[----:B----4-:R-:W-:Y:S01]  /*9850*/  NOP ;  /* 0x0000000000007918 */ /* 0x010fe20000000000 */
.L_x_43:
[----:B------:R-:W-:Y:S05]  /*9860*/  WARPSYNC.ALL ;  /* 0x0000000000007948 */ /* 0x000fea0003800000 */
[----:B------:R-:W-:Y:S01]  /*9870*/  UIADD3 UR4, UR36, 0x10400, URZ ;  /* 0x0001040024047890 */ /* 0x000fe2000fffe03f */
[----:B------:R-:W-:Y:S03]  /*9880*/  BAR.SYNC.DEFER_BLOCKING 0x8, 0x180 ;  /* 0x0206000000007b1d */ /* 0x000fe60000010000 */
[----:B------:R-:W-:-:S06]  /*9890*/  ULOP3.LUT UP0, URZ, UR4, 0x3ff, URZ, 0xc0, !UPT ;  /* 0x000003ff043f7892 */ /* 0x000fcc000f80c03f */
[----:B------:R-:W-:-:S13]  /*98a0*/  PLOP3.LUT P0, PT, PT, PT, UP0, 0x80, 0x0 ;  /* 0x000000000000781c */ /* 0x000fda0003f0f008 */
[----:B------:R-:W-:Y:S05]  /*98b0*/  @!P0 BRA `(.L_x_48) ;  /* 0x0000000000408947 */ /* 0x000fea0003800000 */
[----:B------:R-:W-:Y:S01]  /*98c0*/  MOV R2, 0x0 ;  /* 0x0000000000027802 */ /* 0x000fe20000000f00 */
[----:B------:R-:W-:Y:S01]  /*98d0*/  ULDC.64 UR6, c[0x4][0xb8] ;  /* 0x01002e0000067ab9 */ /* 0x000fe20000000a00 */
[----:B------:R-:W-:Y:S01]  /*98e0*/  ULDC.64 UR8, c[0x4][0xc0] ;  /* 0x0100300000087ab9 */ /* 0x000fe20000000a00 */
[----:B------:R-:W-:Y:S01]  /*98f0*/  ULDC.64 UR4, c[0x4][0x20] ;  /* 0x0100080000047ab9 */ /* 0x000fe20000000a00 */
[----:B------:R-:W-:Y:S01]  /*9900*/  IMAD.U32 R4, RZ, RZ, UR6 ;  /* 0x00000006ff047e24 */ /* 0x000fe2000f8e00ff */
[----:B------:R-:W-:Y:S01]  /*9910*/  MOV R10, UR4 ;  /* 0x00000004000a7c02 */ /* 0x000fe20008000f00 */
[----:B------:R-:W3:Y:S01]  /*9920*/  LDC.64 R2, c[0x4][R2] ;  /* 0x0100000002027b82 */ /* 0x000ee20000000a00 */
[----:B------:R-:W-:Y:S02]  /*9930*/  IMAD.U32 R5, RZ, RZ, UR7 ;  /* 0x00000007ff057e24 */ /* 0x000fe4000f8e00ff */
[----:B------:R-:W-:Y:S02]  /*9940*/  IMAD.U32 R6, RZ, RZ, UR8 ;  /* 0x00000008ff067e24 */ /* 0x000fe4000f8e00ff */
[----:B------:R-:W-:-:S02]  /*9950*/  IMAD.U32 R7, RZ, RZ, UR9 ;  /* 0x00000009ff077e24 */ /* 0x000fc4000f8e00ff */
[----:B------:R-:W-:Y:S02]  /*9960*/  IMAD.U32 R11, RZ, RZ, UR5 ;  /* 0x00000005ff0b7e24 */ /* 0x000fe4000f8e00ff */
[----:B-1----:R-:W-:Y:S02]  /*9970*/  IMAD.MOV.U32 R8, RZ, RZ, 0x70 ;  /* 0x00000070ff087424 */ /* 0x002fe400078e00ff */
[----:B------:R-:W-:Y:S02]  /*9980*/  IMAD.MOV.U32 R12, RZ, RZ, 0x1 ;  /* 0x00000001ff0c7424 */ /* 0x000fe400078e00ff */
[----:B------:R-:W-:-:S07]  /*9990*/  IMAD.MOV.U32 R13, RZ, RZ, RZ ;  /* 0x000000ffff0d7224 */ /* 0x000fce00078e00ff */
[----:B------:R-:W-:-:S07]  /*99a0*/  LEPC R20, `(.L_x_48) ;  /* 0x000000001014794e */ /* 0x000fce0000000000 */
[----:B0-23--:R-:W-:Y:S05]  /*99b0*/  CALL.ABS.NOINC R2 ;  /* 0x0000000002007343 */ /* 0x00dfea0003c00000 */
.L_x_48:
[----:B------:R-:W3:Y:S01]  /*99c0*/  LDL.LU R5, [R1+0x18] ;  /* 0x0000180001057983 */ /* 0x000ee20000300800 */
[----:B0-----:R-:W-:Y:S01]  /*99d0*/  SHF.R.S32.HI R0, RZ, 0x1f, R16 ;  /* 0x0000001fff007819 */ /* 0x001fe20000011410 */
[----:B------:R-:W-:Y:S01]  /*99e0*/  ULDC.64 UR4, c[0x0][0x2d8] ;  /* 0x0000b60000047ab9 */ /* 0x000fe20000000a00 */
[----:B-1----:R-:W0:Y:S01]  /*99f0*/  LDC R8, c[0x0][0x448] ;  /* 0x00011200ff087b82 */ /* 0x002e220000000800 */
[----:B------:R-:W4:Y:S01]  /*9a00*/  LDL.LU R7, [R1+0x20] ;  /* 0x0000200001077983 */ /* 0x000f220000300800 */
[----:B------:R-:W-:-:S03]  /*9a10*/  ULDC.64 UR6, c[0x0][0x280] ;  /* 0x0000a00000067ab9 */ /* 0x000fc60000000a00 */
[----:B------:R-:W2:Y:S01]  /*9a20*/  LDL R4, [R1+0x28] ;  /* 0x0000280001047983 */ /* 0x000ea20000100800 */
[----:B------:R-:W-:Y:S02]  /*9a30*/  IMAD R0, R0, UR4, RZ ;  /* 0x0000000400007c24 */ /* 0x000fe4000f8e02ff */
[C---:B------:R-:W-:Y:S01]  /*9a40*/  IMAD.WIDE.U32 R2, R16.reuse, UR4, RZ ;  /* 0x0000000410027c25 */ /* 0x040fe2000f8e00ff */
[----:B------:R-:W1:Y:S03]  /*9a50*/  S2R R11, SR_TID.X ;  /* 0x00000000000b7919 */ /* 0x000e660000002100 */
[----:B------:R-:W-:Y:S01]  /*9a60*/  IMAD R0, R16, UR5, R0 ;  /* 0x0000000510007c24 */ /* 0x000fe2000f8e0200 */
[----:B------:R-:W-:-:S03]  /*9a70*/  ULDC.64 UR4, c[0x0][0x2e0] ;  /* 0x0000b80000047ab9 */ /* 0x000fc60000000a00 */
[----:B------:R-:W-:Y:S01]  /*9a80*/  IMAD.IADD R3, R3, 0x1, R0 ;  /* 0x0000000103037824 */ /* 0x000fe200078e0200 */
[----:B0-----:R-:W-:-:S13]  /*9a90*/  ISETP.NE.AND P0, PT, R8, 0x1, PT ;  /* 0x000000010800780c */ /* 0x001fda0003f05270 */
[----:B------:R-:W0:Y:S01]  /*9aa0*/  @P0 LDC R6, c[0x0][0x44c] ;  /* 0x00011300ff060b82 */ /* 0x000e220000000800 */
[----:B-1----:R-:W-:-:S05]  /*9ab0*/  IMAD.SHL.U32 R11, R11, 0x8, RZ ;  /* 0x000000080b0b7824 */ /* 0x002fca00078e00ff */
[----:B------:R-:W-:-:S04]  /*9ac0*/  LOP3.LUT R11, R11, 0x38, RZ, 0xc0, !PT ;  /* 0x000000380b0b7812 */ /* 0x000fc800078ec0ff */
[----:B------:R-:W-:Y:S02]  /*9ad0*/  LOP3.LUT R10, R11, 0x40, RZ, 0xfc, !PT ;  /* 0x000000400b0a7812 */ /* 0x000fe400078efcff */
[----:B---3--:R-:W-:Y:S01]  /*9ae0*/  SHF.R.S32.HI R0, RZ, 0x1f, R5 ;  /* 0x0000001fff007819 */ /* 0x008fe20000011405 */
[----:B------:R-:W-:-:S04]  /*9af0*/  IMAD.WIDE.U32 R2, R5, UR4, R2 ;  /* 0x0000000405027c25 */ /* 0x000fc8000f8e0002 */
[----:B------:R-:W-:Y:S01]  /*9b00*/  IMAD R0, R0, UR4, RZ ;  /* 0x0000000400007c24 */ /* 0x000fe2000f8e02ff */
[----:B------:R-:W-:-:S03]  /*9b10*/  ULDC UR4, c[0x0][0xc38] ;  /* 0x00030e0000047ab9 */ /* 0x000fc60000000800 */
[----:B------:R-:W-:Y:S02]  /*9b20*/  IMAD R0, R5, UR5, R0 ;  /* 0x0000000505007c24 */ /* 0x000fe4000f8e0200 */
[----:B------:R-:W1:Y:S03]  /*9b30*/  S2R R5, SR_TID.X ;  /* 0x0000000000057919 */ /* 0x000e660000002100 */
[----:B------:R-:W-:Y:S01]  /*9b40*/  IADD3 R3, R3, R0, RZ ;  /* 0x0000000003037210 */ /* 0x000fe20007ffe0ff */
[----:B----4-:R-:W-:Y:S02]  /*9b50*/  IMAD.MOV R0, RZ, RZ, -R7 ;  /* 0x000000ffff007224 */ /* 0x010fe400078e0a07 */
[----:B------:R-:W3:Y:S02]  /*9b60*/  @P0 LDC R7, c[0x0][0x450] ;  /* 0x00011400ff070b82 */ /* 0x000ee40000000800 */
[----:B--2---:R-:W-:Y:S01]  /*9b70*/  IMAD R0, R0, UR4, R4 ;  /* 0x0000000400007c24 */ /* 0x004fe2000f8e0204 */
[----:B------:R-:W-:-:S03]  /*9b80*/  ULDC.64 UR4, c[0x0][0x2d0] ;  /* 0x0000b40000047ab9 */ /* 0x000fc60000000a00 */
[----:B------:R-:W-:Y:S01]  /*9b90*/  IMAD.SHL.U32 R4, R0, 0x80, RZ ;  /* 0x0000008000047824 */ /* 0x000fe200078e00ff */
[----:B-1----:R-:W-:-:S04]  /*9ba0*/  LOP3.LUT R5, R5, 0x7f, RZ, 0xc0, !PT ;  /* 0x0000007f05057812 */ /* 0x002fc800078ec0ff */
[----:B------:R-:W-:Y:S02]  /*9bb0*/  SHF.R.U32.HI R9, RZ, 0x3, R5 ;  /* 0x00000003ff097819 */ /* 0x000fe40000011605 */
[----:B------:R-:W1:Y:S02]  /*9bc0*/  S2R R5, SR_TID.X ;  /* 0x0000000000057919 */ /* 0x000e640000002100 */
[----:B-1----:R-:W-:-:S05]  /*9bd0*/  IMAD.SHL.U32 R5, R5, 0x10, RZ ;  /* 0x0000001005057824 */ /* 0x002fca00078e00ff */
[----:B------:R-:W-:Y:S02]  /*9be0*/  LOP3.LUT R5, R9, 0x70, R5, 0xf8, !PT ;  /* 0x0000007009057812 */ /* 0x000fe400078ef805 */
[----:B------:R-:W-:Y:S02]  /*9bf0*/  LOP3.LUT R9, R11, 0x80, RZ, 0xfc, !PT ;  /* 0x000000800b097812 */ /* 0x000fe400078efcff */
[----:B------:R-:W-:-:S05]  /*9c00*/  LOP3.LUT R0, R5, R4, RZ, 0xfc, !PT ;  /* 0x0000000405007212 */ /* 0x000fca00078efcff */
[----:B0-----:R-:W-:-:S04]  /*9c10*/  @P0 IMAD.HI.U32 R6, R0, R6, RZ ;  /* 0x0000000600060227 */ /* 0x001fc800078e00ff */
[----:B------:R-:W-:Y:S01]  /*9c20*/  IMAD.MOV.U32 R5, RZ, RZ, R0 ;  /* 0x000000ffff057224 */ /* 0x000fe200078e0000 */
[----:B---3--:R-:W-:-:S05]  /*9c30*/  @P0 SHF.R.U32.HI R5, RZ, R7, R6 ;  /* 0x00000007ff050219 */ /* 0x008fca0000011606 */
[----:B------:R-:W-:Y:S02]  /*9c40*/  IMAD.MOV R6, RZ, RZ, -R5 ;  /* 0x000000ffff067224 */ /* 0x000fe400078e0a05 */
[----:B------:R-:W-:-:S04]  /*9c50*/  IMAD.WIDE.U32 R2, R5, UR4, R2 ;  /* 0x0000000405027c25 */ /* 0x000fc8000f8e0002 */
[----:B------:R-:W-:Y:S01]  /*9c60*/  IMAD R0, R8, R6, R0 ;  /* 0x0000000608007224 */ /* 0x000fe200078e0200 */
[----:B------:R-:W-:-:S05]  /*9c70*/  SHF.R.S32.HI R6, RZ, 0x1f, R5 ;  /* 0x0000001fff067819 */ /* 0x000fca0000011405 */
[----:B------:R-:W-:-:S04]  /*9c80*/  IMAD R6, R6, UR4, RZ ;  /* 0x0000000406067c24 */ /* 0x000fc8000f8e02ff */
[----:B------:R-:W-:Y:S01]  /*9c90*/  IMAD R6, R5, UR5, R6 ;  /* 0x0000000505067c24 */ /* 0x000fe2000f8e0206 */
[----:B------:R-:W-:Y:S01]  /*9ca0*/  SHF.R.S32.HI R5, RZ, 0x1f, R0 ;  /* 0x0000001fff057819 */ /* 0x000fe20000011400 */
[----:B------:R-:W-:-:S03]  /*9cb0*/  ULDC.64 UR4, c[0x0][0x2c8] ;  /* 0x0000b20000047ab9 */ /* 0x000fc60000000a00 */
[----:B------:R-:W-:Y:S01]  /*9cc0*/  IADD3 R3, R3, R6, RZ ;  /* 0x0000000603037210 */ /* 0x000fe20007ffe0ff */
[----:B------:R-:W-:Y:S02]  /*9cd0*/  IMAD R5, R5, UR4, RZ ;  /* 0x0000000405057c24 */ /* 0x000fe4000f8e02ff */
[----:B------:R-:W-:Y:S01]  /*9ce0*/  IMAD.WIDE.U32 R2, R0, UR4, R2 ;  /* 0x0000000400027c25 */ /* 0x000fe2000f8e0002 */
[----:B------:R-:W-:Y:S02]  /*9cf0*/  ULDC UR4, c[0x0][0x2b8] ;  /* 0x0000ae0000047ab9 */ /* 0x000fe40000000800 */
[----:B------:R-:W-:Y:S01]  /*9d00*/  ISETP.GE.AND P1, PT, R10, UR4, PT ;  /* 0x000000040a007c0c */ /* 0x000fe2000bf26270 */
[----:B------:R-:W-:Y:S01]  /*9d10*/  IMAD R5, R0, UR5, R5 ;  /* 0x0000000500057c24 */ /* 0x000fe2000f8e0205 */
[----:B------:R0:W5:Y:S01]  /*9d20*/  LDL R10, [R1+0x14] ;  /* 0x00001400010a7983 */ /* 0x0001620000100800 */
[----:B------:R-:W-:Y:S02]  /*9d30*/  LEA R0, P3, R2, UR6, 0x1 ;  /* 0x0000000602007c11 */ /* 0x000fe4000f8608ff */
[----:B------:R-:W-:Y:S01]  /*9d40*/  IMAD.IADD R5, R3, 0x1, R5 ;  /* 0x0000000103057824 */ /* 0x000fe200078e0205 */
[----:B------:R-:W-:-:S02]  /*9d50*/  ISETP.GE.AND P0, PT, R11, UR4, PT ;  /* 0x000000040b007c0c */ /* 0x000fc4000bf06270 */
[----:B------:R-:W-:Y:S01]  /*9d60*/  ISETP.GE.AND P2, PT, R9, UR4, PT ;  /* 0x0000000409007c0c */ /* 0x000fe2000bf46270 */
[----:B------:R-:W-:Y:S01]  /*9d70*/  UMOV UR4, 0xffffffff ;  /* 0xffffffff00047882 */ /* 0x000fe20000000000 */
[----:B------:R-:W-:Y:S02]  /*9d80*/  LEA.HI.X R2, R2, UR7, R5, 0x1, P3 ;  /* 0x0000000702027c11 */ /* 0x000fe400098f0c05 */
[----:B0-----:R-:W-:Y:S09]  /*9d90*/  BRA.DIV UR4, `(.L_x_49) ;  /* 0x0000003204bc7947 */ /* 0x001ff2000b800000 */
[----:B------:R-:W0:Y:S01]  /*9da0*/  S2R R6, SR_TID.X ;  /* 0x0000000000067919 */ /* 0x000e220000002100 */
[----:B------:R-:W-:Y:S02]  /*9db0*/  ULDC UR4, c[0x0][0x288] ;  /* 0x0000a20000047ab9 */ /* 0x000fe40000000800 */
[----:B------:R-:W-:Y:S01]  /*9dc0*/  IMAD R3, R8, UR4, RZ ;  /* 0x0000000408037c24 */ /* 0x000fe2000f8e02ff */
[----:B------:R-:W1:Y:S01]  /*9dd0*/  S2R R11, SR_TID.X ;  /* 0x00000000000b7919 */ /* 0x000e620000002100 */
[----:B------:R-:W2:Y:S04]  /*9de0*/  SHFL.IDX PT, R7, R0, RZ, 0x181f ;  /* 0x00181fff00077589 */ /* 0x000ea800000e0000 */
[----:B------:R-:W-:Y:S01]  /*9df0*/  SHFL.IDX PT, R9, R2, 0x1, 0x181f ;  /* 0x00381f0002097f89 */ /* 0x000fe200000e0000 */
[----:B0-----:R-:W-:-:S04]  /*9e00*/  LOP3.LUT R6, R6, 0x7f, RZ, 0xc0, !PT ;  /* 0x0000007f06067812 */ /* 0x001fc800078ec0ff */
[----:B------:R-:W-:Y:S01]  /*9e10*/  SHF.R.U32.HI R6, RZ, 0x3, R6 ;  /* 0x00000003ff067819 */ /* 0x000fe20000011606 */
[----:B-1----:R-:W-:-:S04]  /*9e20*/  IMAD.SHL.U32 R11, R11, 0x8, RZ ;  /* 0x000000080b0b7824 */ /* 0x002fc800078e00ff */
[----:B------:R-:W-:Y:S01]  /*9e30*/  IMAD.IADD R4, R6, 0x1, R4 ;  /* 0x0000000106047824 */ /* 0x000fe200078e0204 */
[----:B------:R-:W-:Y:S01]  /*9e40*/  LOP3.LUT R11, R11, 0x38, RZ, 0xc0, !PT ;  /* 0x000000380b0b7812 */ /* 0x000fe200078ec0ff */
[----:B------:R-:W0:Y:S02]  /*9e50*/  SHFL.IDX PT, R6, R2, RZ, 0x181f ;  /* 0x00181fff02067589 */ /* 0x000e2400000e0000 */
[C---:B------:R-:W-:Y:S01]  /*9e60*/  VIADD R5, R4.reuse, 0x10 ;  /* 0x0000001004057836 */ /* 0x040fe20000000000 */
[----:B------:R-:W-:-:S04]  /*9e70*/  ISETP.GE.AND P4, PT, R4, R3, PT ;  /* 0x000000030400720c */ /* 0x000fc80003f86270 */
[----:B------:R-:W-:Y:S02]  /*9e80*/  ISETP.GE.AND P3, PT, R5, R3, PT ;  /* 0x000000030500720c */ /* 0x000fe40003f66270 */
[----:B------:R-:W1:Y:S07]  /*9e90*/  SHFL.IDX PT, R5, R0, 0x1, 0x181f ;  /* 0x00381f0000057f89 */ /* 0x000e6e00000e0000 */
[----:B--2---:R-:W-:-:S04]  /*9ea0*/  @!P4 LEA R7, P5, R11, R7, 0x1 ;  /* 0x000000070b07c211 */ /* 0x004fc800078a08ff */
[----:B0-----:R-:W-:-:S04]  /*9eb0*/  @!P4 IADD3.X R6, RZ, R6, RZ, P5, !PT ;  /* 0x00000006ff06c210 */ /* 0x001fc80002ffe4ff */
[----:B------:R-:W-:-:S04]  /*9ec0*/  @!P4 LOP3.LUT R7, R7, R6, RZ, 0x3c, !PT ;  /* 0x000000060707c212 */ /* 0x000fc800078e3cff */
[----:B------:R-:W-:Y:S02]  /*9ed0*/  @!P4 LOP3.LUT R6, R7, R6, RZ, 0x3c, !PT ;  /* 0x000000060706c212 */ /* 0x000fe400078e3cff */
[----:B-1----:R-:W-:Y:S02]  /*9ee0*/  @!P3 LEA R8, P5, R11, R5, 0x1 ;  /* 0x000000050b08b211 */ /* 0x002fe400078a08ff */
[----:B------:R-:W-:-:S03]  /*9ef0*/  @!P4 LOP3.LUT R7, R7, R6, RZ, 0x3c, !PT ;  /* 0x000000060707c212 */ /* 0x000fc600078e3cff */
[----:B------:R-:W-:Y:S02]  /*9f00*/  @!P3 IMAD.X R5, RZ, RZ, R9, P5 ;  /* 0x000000ffff05b224 */ /* 0x000fe400028e0609 */
[----:B-----5:R-:W-:Y:S04]  /*9f10*/  @!P4 LDGSTS.E.BYPASS.LTC128B.128 [R10+0x10400], desc[UR60][R6.64], !P0 ;  /* 0x10400000060acfae */ /* 0x020fe8000c101d7c */
[----:B------:R-:W-:Y:S04]  /*9f20*/  @!P4 LDGSTS.E.BYPASS.LTC128B.128 [R10+0x14400], desc[UR60][R6.64+0x80], !P1 ;  /* 0x14400080060acfae */ /* 0x000fe8000c901d7c */
[----:B------:R0:W-:Y:S02]  /*9f30*/  @!P4 LDGSTS.E.BYPASS.LTC128B.128 [R10+0x18400], desc[UR60][R6.64+0x100], !P2 ;  /* 0x18400100060acfae */ /* 0x0001e4000d101d7c */
[----:B0-----:R-:W-:-:S02]  /*9f40*/  @!P3 IMAD.MOV.U32 R6, RZ, RZ, R8 ;  /* 0x000000ffff06b224 */ /* 0x001fc400078e0008 */
[----:B------:R-:W-:Y:S01]  /*9f50*/  @!P3 IMAD.MOV.U32 R7, RZ, RZ, R5 ;  /* 0x000000ffff07b224 */ /* 0x000fe200078e0005 */
[----:B------:R-:W0:Y:S01]  /*9f60*/  SHFL.IDX PT, R8, R0, 0x2, 0x181f ;  /* 0x00581f0000087f89 */ /* 0x000e2200000e0000 */
[----:B------:R-:W-:-:S03]  /*9f70*/  VIADD R5, R4, 0x20 ;  /* 0x0000002004057836 */ /* 0x000fc60000000000 */
[----:B------:R-:W-:Y:S04]  /*9f80*/  @!P3 LDGSTS.E.BYPASS.LTC128B.128 [R10+0x10c00], desc[UR60][R6.64], !P0 ;  /* 0x10c00000060abfae */ /* 0x000fe8000c101d7c */
[----:B------:R-:W-:Y:S04]  /*9f90*/  @!P3 LDGSTS.E.BYPASS.LTC128B.128 [R10+0x14c00], desc[UR60][R6.64+0x80], !P1 ;  /* 0x14c00080060abfae */ /* 0x000fe8000c901d7c */
[----:B------:R1:W-:Y:S01]  /*9fa0*/  @!P3 LDGSTS.E.BYPASS.LTC128B.128 [R10+0x18c00], desc[UR60][R6.64+0x100], !P2 ;  /* 0x18c00100060abfae */ /* 0x0003e2000d101d7c */
[----:B------:R-:W-:-:S03]  /*9fb0*/  ISETP.GE.AND P3, PT, R5, R3, PT ;  /* 0x000000030500720c */ /* 0x000fc60003f66270 */
[----:B------:R-:W2:Y:S10]  /*9fc0*/  SHFL.IDX PT, R5, R2, 0x2, 0x181f ;  /* 0x00581f0002057f89 */ /* 0x000eb400000e0000 */
[----:B0-----:R-:W-:-:S04]  /*9fd0*/  @!P3 LEA R8, P4, R11, R8, 0x1 ;  /* 0x000000080b08b211 */ /* 0x001fc800078808ff */
[----:B-1----:R-:W-:Y:S01]  /*9fe0*/  @!P3 MOV R6, R8 ;  /* 0x000000080006b202 */ /* 0x002fe20000000f00 */
[----:B--2---:R-:W-:Y:S02]  /*9ff0*/  @!P3 IMAD.X R9, RZ, RZ, R5, P4 ;  /* 0x000000ffff09b224 */ /* 0x004fe400020e0605 */
[----:B------:R-:W-:Y:S02]  /*a000*/  VIADD R5, R4, 0x30 ;  /* 0x0000003004057836 */ /* 0x000fe40000000000 */
[----:B------:R-:W-:-:S05]  /*a010*/  @!P3 IMAD.MOV.U32 R7, RZ, RZ, R9 ;  /* 0x000000ffff07b224 */ /* 0x000fca00078e0009 */
[----:B------:R-:W-:Y:S04]  /*a020*/  @!P3 LDGSTS.E.BYPASS.LTC128B.128 [R10+0x11400], desc[UR60][R6.64], !P0 ;  /* 0x11400000060abfae */ /* 0x000fe8000c101d7c */
[----:B------:R-:W-:Y:S04]  /*a030*/  @!P3 LDGSTS.E.BYPASS.LTC128B.128 [R10+0x15400], desc[UR60][R6.64+0x80], !P1 ;  /* 0x15400080060abfae */ /* 0x000fe8000c901d7c */
[----:B------:R0:W-:Y:S01]  /*a040*/  @!P3 LDGSTS.E.BYPASS.LTC128B.128 [R10+0x19400], desc[UR60][R6.64+0x100], !P2 ;  /* 0x19400100060abfae */ /* 0x0001e2000d101d7c */
[----:B------:R-:W-:-:S03]  /*a050*/  ISETP.GE.AND P3, PT, R5, R3, PT ;  /* 0x000000030500720c */ /* 0x000fc60003f66270 */
[----:B------:R-:W-:Y:S04]  /*a060*/  SHFL.IDX PT, R5, R2, 0x3, 0x181f ;  /* 0x00781f0002057f89 */ /* 0x000fe800000e0000 */
[----:B0-----:R-:W0:Y:S06]  /*a070*/  SHFL.IDX PT, R6, R0, 0x3, 0x181f ;  /* 0x00781f0000067f89 */ /* 0x001e2c00000e0000 */
[----:B0-----:R-:W-:-:S05]  /*a080*/  @!P3 LEA R6, P4, R11, R6, 0x1 ;  /* 0x000000060b06b211 */ /* 0x001fca00078808ff */
[----:B------:R-:W-:-:S04]  /*a090*/  @!P3 IMAD.X R5, RZ, RZ, R5, P4 ;  /* 0x000000ffff05b224 */ /* 0x000fc800020e0605 */
[----:B------:R-:W-:Y:S02]  /*a0a0*/  @!P3 IMAD.MOV.U32 R7, RZ, RZ, R5 ;  /* 0x000000ffff07b224 */ /* 0x000fe400078e0005 */
[----:B------:R-:W-:-:S03]  /*a0b0*/  VIADD R5, R4, 0x40 ;  /* 0x0000004004057836 */ /* 0x000fc60000000000 */
[----:B------:R-:W-:Y:S04]  /*a0c0*/  @!P3 LDGSTS.E.BYPASS.LTC128B.128 [R10+0x11c00], desc[UR60][R6.64], !P0 ;  /* 0x11c00000060abfae */ /* 0x000fe8000c101d7c */
[----:B------:R-:W-:Y:S04]  /*a0d0*/  @!P3 LDGSTS.E.BYPASS.LTC128B.128 [R10+0x15c00], desc[UR60][R6.64+0x80], !P1 ;  /* 0x15c00080060abfae */ /* 0x000fe8000c901d7c */
[----:B------:R0:W-:Y:S01]  /*a0e0*/  @!P3 LDGSTS.E.BYPASS.LTC128B.128 [R10+0x19c00], desc[UR60][R6.64+0x100], !P2 ;  /* 0x19c00100060abfae */ /* 0x0001e2000d101d7c */
[----:B------:R-:W-:-:S03]  /*a0f0*/  ISETP.GE.AND P3, PT, R5, R3, PT ;  /* 0x000000030500720c */ /* 0x000fc60003f66270 */
[----:B------:R-:W-:Y:S04]  /*a100*/  SHFL.IDX PT, R5, R2, 0x4, 0x181f ;  /* 0x00981f0002057f89 */ /* 0x000fe800000e0000 */
[----:B0-----:R-:W0:Y:S06]  /*a110*/  SHFL.IDX PT, R6, R0, 0x4, 0x181f ;  /* 0x00981f0000067f89 */ /* 0x001e2c00000e0000 */
[----:B0-----:R-:W-:-:S04]  /*a120*/  @!P3 LEA R6, P4, R11, R6, 0x1 ;  /* 0x000000060b06b211 */ /* 0x001fc800078808ff */
[----:B------:R-:W-:-:S05]  /*a130*/  @!P3 IADD3.X R5, RZ, R5, RZ, P4, !PT ;  /* 0x00000005ff05b210 */ /* 0x000fca00027fe4ff */
        /* <DEDUP_REMOVED lines=12> */
[----:B------:R-:W-:Y:S02]  /*a200*/  @!P3 LDGSTS.E.BYPASS.LTC128B.128 [R10+0x12c00], desc[UR60][R6.64], !P0 ;  /* 0x12c00000060abfae */ /* 0x000fe4000c101d7c */
[----:B------:R-:W-:Y:S02]  /*a210*/  ISETP.GE.AND P4, PT, R5, R3, PT ;  /* 0x000000030500720c */ /* 0x000fe40003f86270 */
[----:B------:R-:W-:Y:S04]  /*a220*/  @!P3 LDGSTS.E.BYPASS.LTC128B.128 [R10+0x16c00], desc[UR60][R6.64+0x80], !P1 ;  /* 0x16c00080060abfae */ /* 0x000fe8000c901d7c */
[----:B------:R0:W-:Y:S04]  /*a230*/  @!P3 LDGSTS.E.BYPASS.LTC128B.128 [R10+0x1ac00], desc[UR60][R6.64+0x100], !P2 ;  /* 0x1ac00100060abfae */ /* 0x0001e8000d101d7c */
[----:B------:R-:W-:Y:S04]  /*a240*/  SHFL.IDX PT, R5, R2, 0x6, 0x181f ;  /* 0x00d81f0002057f89 */ /* 0x000fe800000e0000 */
[----:B0-----:R-:W0:Y:S04]  /*a250*/  SHFL.IDX PT, R6, R0, 0x6, 0x181f ;  /* 0x00d81f0000067f89 */ /* 0x001e2800000e0000 */
[----:B------:R-:W1:Y:S01]  /*a260*/  SHFL.IDX PT, R0, R0, 0x7, 0x181f ;  /* 0x00f81f0000007f89 */ /* 0x000e6200000e0000 */
[----:B0-----:R-:W-:-:S04]  /*a270*/  @!P4 LEA R6, P3, R11, R6, 0x1 ;  /* 0x000000060b06c211 */ /* 0x001fc800078608ff */
[----:B------:R-:W-:-:S05]  /*a280*/  @!P4 IADD3.X R5, RZ, R5, RZ, P3, !PT ;  /* 0x00000005ff05c210 */ /* 0x000fca0001ffe4ff */
[----:B------:R-:W-:Y:S02]  /*a290*/  @!P4 IMAD.MOV.U32 R7, RZ, RZ, R5 ;  /* 0x000000ffff07c224 */ /* 0x000fe400078e0005 */
[----:B------:R2:W3:Y:S04]  /*a2a0*/  SHFL.IDX PT, R5, R2, 0x7, 0x181f ;  /* 0x00f81f0002057f89 */ /* 0x0004e800000e0000 */
[----:B------:R2:W-:Y:S04]  /*a2b0*/  @!P4 LDGSTS.E.BYPASS.LTC128B.128 [R10+0x13400], desc[UR60][R6.64], !P0 ;  /* 0x13400000060acfae */ /* 0x0005e8000c101d7c */
[----:B------:R2:W-:Y:S04]  /*a2c0*/  @!P4 LDGSTS.E.BYPASS.LTC128B.128 [R10+0x17400], desc[UR60][R6.64+0x80], !P1 ;  /* 0x17400080060acfae */ /* 0x0005e8000c901d7c */
[----:B-1----:R2:W-:Y:S02]  /*a2d0*/  @!P4 LDGSTS.E.BYPASS.LTC128B.128 [R10+0x1b400], desc[UR60][R6.64+0x100], !P2 ;  /* 0x1b400100060acfae */ /* 0x0025e4000d101d7c */
.L_x_151:
[----:B------:R-:W-:Y:S01]  /*a2e0*/  VIADD R4, R4, 0x70 ;  /* 0x0000007004047836 */ /* 0x000fe20000000000 */
[----:B------:R-:W-:Y:S04]  /*a2f0*/  BSSY B0, `(.L_x_50) ;  /* 0x000000e000007945 */ /* 0x000fe80003800000 */
[----:B------:R-:W-:-:S13]  /*a300*/  ISETP.GE.AND P3, PT, R4, R3, PT ;  /* 0x000000030400720c */ /* 0x000fda0003f66270 */
[----:B------:R-:W-:Y:S05]  /*a310*/  @P3 BRA `(.L_x_51) ;  /* 0x00000000002c3947 */ /* 0x000fea0003800000 */
[----:B--2---:R-:W1:Y:S02]  /*a320*/  S2R R2, SR_TID.X ;  /* 0x0000000000027919 */ /* 0x004e640000002100 */
[----:B-1----:R-:W-:-:S05]  /*a330*/  IMAD.SHL.U32 R2, R2, 0x8, RZ ;  /* 0x0000000802027824 */ /* 0x002fca00078e00ff */
[----:B------:R-:W-:-:S04]  /*a340*/  LOP3.LUT R2, R2, 0x38, RZ, 0xc0, !PT ;  /* 0x0000003802027812 */ /* 0x000fc800078ec0ff */
[----:B------:R-:W-:-:S05]  /*a350*/  LEA R2, P3, R2, R0, 0x1 ;  /* 0x0000000002027211 */ /* 0x000fca00078608ff */
[----:B---3--:R-:W-:-:S05]  /*a360*/  IMAD.X R3, RZ, RZ, R5, P3 ;  /* 0x000000ffff037224 */ /* 0x008fca00018e0605 */
[----:B------:R-:W-:Y:S01]  /*a370*/  @!PT LDS RZ, [RZ] ;  /* 0x00000000fffff984 */ /* 0x000fe20000000800 */
[----:B------:R-:W-:Y:S01]  /*a380*/  @!PT LDS RZ, [RZ] ;  /* 0x00000000fffff984 */ /* 0x000fe20000000800 */
[----:B------:R-:W-:Y:S01]  /*a390*/  @!PT LDS RZ, [RZ] ;  /* 0x00000000fffff984 */ /* 0x000fe20000000800 */
[----:B------:R1:W-:Y:S04]  /*a3a0*/  LDGSTS.E.BYPASS.LTC128B.128 [R10+0x13c00], desc[UR60][R2.64], !P0 ;  /* 0x13c00000020a7fae */ /* 0x0003e8000c101d7c */
[----:B------:R1:W-:Y:S04]  /*a3b0*/  LDGSTS.E.BYPASS.LTC128B.128 [R10+0x17c00], desc[UR60][R2.64+0x80], !P1 ;  /* 0x17c00080020a7fae */ /* 0x0003e8000c901d7c */
[----:B------:R1:W-:Y:S02]  /*a3c0*/  LDGSTS.E.BYPASS.LTC128B.128 [R10+0x1bc00], desc[UR60][R2.64+0x100], !P2 ;  /* 0x1bc00100020a7fae */ /* 0x0003e4000d101d7c */
.L_x_51:
[----:B------:R-:W-:Y:S05]  /*a3d0*/  BSYNC B0 ;  /* 0x0000000000007941 */ /* 0x000fea0003800000 */
.L_x_50:
[----:B-12---:R-:W2:Y:S01]  /*a3e0*/  LDL R2, [R1+0x30] ;  /* 0x0000300001027983 */ /* 0x006ea20000100800 */
[----:B------:R-:W-:Y:S01]  /*a3f0*/  NOP ;  /* 0x0000000000007918 */ /* 0x000fe20000000000 */
[----:B------:R-:W-:Y:S02]  /*a400*/  SYNCS.ARRIVE.TRANS64.RED.A0T1 RZ, [UR36+0x34800], RZ ;  /* 0x034800ffffff79a7 */ /* 0x000fe40008200424 */
[----:B------:R-:W-:Y:S01]  /*a410*/  ARRIVES.LDGSTSBAR.64.TRANSCNT [UR36+0x34800] ;  /* 0x03480000ff0079b0 */ /* 0x000fe20008000aa4 */
[----:B--2---:R-:W-:-:S04]  /*a420*/  LOP3.LUT R0, R2, 0x1, RZ, 0xc, !PT ;  /* 0x0000000102007812 */ /* 0x004fc800078e0cff */
[----:B------:R-:W-:Y:S01]  /*a430*/  SHF.L.U32 R0, R0, 0x1f, RZ ;  /* 0x0000001f00007819 */ /* 0x000fe200000006ff */
[----:B------:R-:W-:Y:S01]  /*a440*/  NOP ;  /* 0x0000000000007918 */ /* 0x000fe20000000000 */
[----:B------:R-:W2:Y:S01]  /*a450*/  LDL.LU R2, [R1+0x2c] ;  /* 0x00002c0001027983 */ /* 0x000ea20000300800 */
[----:B------:R-:W-:Y:S01]  /*a460*/  SYNCS.ARRIVE.TRANS64.A1T0 RZ, [UR36+0x34800], RZ ;  /* 0x034800ffffff79a7 */ /* 0x000fe20008100024 */
[----:B------:R-:W-:Y:S01]  /*a470*/  BSSY B0, `(.L_x_52) ;  /* 0x0000005000007945 */ /* 0x000fe20003800000 */
[----:B------:R-:W-:Y:S01]  /*a480*/  IMAD.U32 R15, RZ, RZ, UR36 ;  /* 0x00000024ff0f7e24 */ /* 0x000fe2000f8e00ff */
[----:B------:R-:W1:Y:S01]  /*a490*/  SYNCS.PHASECHK.TRANS64.TRYWAIT P0, [UR36+0x34820], R0 ;  /* 0x03482000ff0075a7 */ /* 0x000e620008000164 */
[----:B--2---:R-:W-:Y:S01]  /*a4a0*/  ISETP.GE.AND P1, PT, R2, 0x81, PT ;  /* 0x000000810200780c */ /* 0x004fe20003f26270 */
[----:B-1----:R-:W-:-:S12]  /*a4b0*/  @!P0 BRA `(.L_x_53) ;  /* 0x0000003400e88947 */ /* 0x002fd80003800000 */
.L_x_152:
[----:B------:R-:W-:Y:S05]  /*a4c0*/  BSYNC B0 ;  /* 0x0000000000007941 */ /* 0x000fea0003800000 */
.L_x_52:
[----:B0-----:R-:W-:Y:S01]  /*a4d0*/  IADD3 R10, R15, 0x34800, RZ ;  /* 0x000348000f0a7810 */ /* 0x001fe20007ffe0ff */
[----:B------:R-:W-:Y:S06]  /*a4e0*/  @!P1 BRA `(.L_x_54) ;  /* 0x0000001c00fc9947 */ /* 0x000fec0003800000 */
[----:B------:R-:W2:Y:S01]  /*a4f0*/  LDL R2, [R1+0x24] ;  /* 0x0000240001027983 */ /* 0x000ea20000100800 */
[----:B-1----:R-:W-:Y:S02]  /*a500*/  IMAD.MOV.U32 R0, RZ, RZ, 0x1 ;  /* 0x00000001ff007424 */ /* 0x002fe400078e00ff */
[----:B--2---:R-:W-:-:S05]  /*a510*/  IMAD.MOV R9, RZ, RZ, -R2 ;  /* 0x000000ffff097224 */ /* 0x004fca00078e0a02 */
[----:B------:R-:W-:-:S05]  /*a520*/  VIADDMNMX R9, R9, R0, 0xffffffff, !PT ;  /* 0xffffffff09097446 */ /* 0x000fca0007800100 */
[----:B------:R-:W-:-:S05]  /*a530*/  IMAD.IADD R0, R2, 0x1, R9 ;  /* 0x0000000102007824 */ /* 0x000fca00078e0209 */
[----:B------:R-:W-:-:S04]  /*a540*/  LOP3.LUT R0, R0, 0x1, RZ, 0xc0, !PT ;  /* 0x0000000100007812 */ /* 0x000fc800078ec0ff */
[----:B------:R-:W-:Y:S01]  /*a550*/  ISETP.NE.U32.AND P0, PT, R0, 0x1, PT ;  /* 0x000000010000780c */ /* 0x000fe20003f05070 */
[----:B------:R-:W-:-:S12]  /*a560*/  VIADD R0, R2, 0xfffffffe ;  /* 0xfffffffe02007836 */ /* 0x000fd80000000000 */
[----:B------:R-:W-:Y:S05]  /*a570*/  @P0 BRA `(.L_x_55) ;  /* 0x0000000800a00947 */ /* 0x000fea0003800000 */
[----:B------:R-:W2:Y:S04]  /*a580*/  LDL R3, [R1+0xc] ;  /* 0x00000c0001037983 */ /* 0x000ea80000100800 */
[----:B------:R-:W4:Y:S01]  /*a590*/  LDL R2, [R1] ;  /* 0x0000000001027983 */ /* 0x000f220000100800 */
[----:B------:R-:W-:Y:S01]  /*a5a0*/  VIADD R4, R18, 0x1 ;  /* 0x0000000112047836 */ /* 0x000fe20000000000 */
[----:B------:R-:W-:Y:S04]  /*a5b0*/  BSSY B0, `(.L_x_56) ;  /* 0x00000a0000007945 */ /* 0x000fe80003800000 */
[----:B------:R-:W-:-:S04]  /*a5c0*/  ISETP.NE.AND P0, PT, R4, 0x2, PT ;  /* 0x000000020400780c */ /* 0x000fc80003f05270 */
[----:B------:R-:W-:Y:S02]  /*a5d0*/  SEL R8, RZ, 0x1, P0 ;  /* 0x00000001ff087807 */ /* 0x000fe40000000000 */
[----:B------:R-:W-:Y:S02]  /*a5e0*/  SEL R4, R4, RZ, P0 ;  /* 0x000000ff04047207 */ /* 0x000fe40000000000 */
[----:B--2---:R-:W-:Y:S02]  /*a5f0*/  ISETP.NE.AND P2, PT, R3, RZ, PT ;  /* 0x000000ff0300720c */ /* 0x004fe40003f45270 */
[----:B----4-:R-:W-:-:S11]  /*a600*/  LOP3.LUT R8, R2, R8, RZ, 0x3c, !PT ;  /* 0x0000000802087212 */ /* 0x010fd600078e3cff */
[----:B------:R-:W-:Y:S05]  /*a610*/  @!P2 BRA `(.L_x_57) ;  /* 0x000000080064a947 */ /* 0x000fea0003800000 */
[----:B------:R-:W2:Y:S01]  /*a620*/  LDL R2, [R1+0x10] ;  /* 0x0000100001027983 */ /* 0x000ea20000100800 */
[----:B------:R-:W-:Y:S02]  /*a630*/  MOV R6, R17 ;  /* 0x0000001100067202 */ /* 0x000fe40000000f00 */
[----:B--2---:R-:W-:-:S13]  /*a640*/  ISETP.NE.AND P2, PT, R2, RZ, PT ;  /* 0x000000ff0200720c */ /* 0x004fda0003f45270 */
[----:B------:R-:W-:Y:S05]  /*a650*/  @!P2 BRA `(.L_x_58) ;  /* 0x00000000004ca947 */ /* 0x000fea0003800000 */
[----:B------:R-:W2:Y:S01]  /*a660*/  LDL R7, [R1+0x8] ;  /* 0x0000080001077983 */ /* 0x000ea20000100800 */
[----:B------:R-:W0:Y:S01]  /*a670*/  LDC R6, c[0x0][0x43c] ;  /* 0x00010f00ff067b82 */ /* 0x000e220000000800 */
[----:B------:R-:W-:Y:S01]  /*a680*/  ULDC.64 UR4, c[0x0][0x428] ;  /* 0x00010a0000047ab9 */ /* 0x000fe20000000a00 */
[----:B0-----:R-:W-:-:S13]  /*a690*/  ISETP.NE.AND P0, PT, R6, 0x1, PT ;  /* 0x000000010600780c */ /* 0x001fda0003f05270 */
[----:B------:R-:W3:Y:S02]  /*a6a0*/  @P0 LDC.64 R2, c[0x0][0x440] ;  /* 0x00011000ff020b82 */ /* 0x000ee40000000a00 */
[----:B---3--:R-:W-:-:S04]  /*a6b0*/  @P0 IMAD.HI.U32 R5, R0, R2, RZ ;  /* 0x0000000200050227 */ /* 0x008fc800078e00ff */
[----:B------:R-:W-:Y:S01]  /*a6c0*/  IMAD.MOV.U32 R2, RZ, RZ, R0 ;  /* 0x000000ffff027224 */ /* 0x000fe200078e0000 */
[----:B------:R-:W-:-:S05]  /*a6d0*/  @P0 SHF.R.U32.HI R2, RZ, R3, R5 ;  /* 0x00000003ff020219 */ /* 0x000fca0000011605 */
[----:B------:R-:W-:-:S04]  /*a6e0*/  IMAD.MOV R3, RZ, RZ, -R2 ;  /* 0x000000ffff037224 */ /* 0x000fc800078e0a02 */
[----:B------:R-:W-:Y:S01]  /*a6f0*/  IMAD R0, R6, R3, R0 ;  /* 0x0000000306007224 */ /* 0x000fe200078e0200 */
[----:B------:R-:W-:-:S03]  /*a700*/  SHF.R.S32.HI R3, RZ, 0x1f, R2 ;  /* 0x0000001fff037819 */ /* 0x000fc60000011402 */
[----:B------:R-:W-:-:S04]  /*a710*/  IMAD.WIDE.U32 R2, R19, UR4, R2 ;  /* 0x0000000413027c25 */ /* 0x000fc8000f8e0002 */
[----:B--2---:R-:W-:-:S04]  /*a720*/  IMAD R5, R7, UR4, RZ ;  /* 0x0000000407057c24 */ /* 0x004fc8000f8e02ff */
[----:B------:R-:W-:Y:S01]  /*a730*/  IMAD R5, R19, UR5, R5 ;  /* 0x0000000513057c24 */ /* 0x000fe2000f8e0205 */
[----:B------:R-:W-:Y:S02]  /*a740*/  ULDC.64 UR4, c[0x0][0x418] ;  /* 0x0001060000047ab9 */ /* 0x000fe40000000a00 */
[----:B------:R-:W-:Y:S01]  /*a750*/  LEA R6, P0, R2, UR4, 0x2 ;  /* 0x0000000402067c11 */ /* 0x000fe2000f8010ff */
[----:B------:R-:W-:-:S05]  /*a760*/  IMAD.IADD R3, R5, 0x1, R3 ;  /* 0x0000000105037824 */ /* 0x000fca00078e0203 */
[----:B------:R-:W-:-:S05]  /*a770*/  LEA.HI.X R7, R2, UR5, R3, 0x2, P0 ;  /* 0x0000000502077c11 */ /* 0x000fca00080f1403 */
[----:B------:R0:W5:Y:S02]  /*a780*/  LDG.E R6, desc[UR60][R6.64] ;  /* 0x0000003c06067981 */ /* 0x000164000c1e1900 */
.L_x_58:
[----:B------:R-:W-:Y:S01]  /*a790*/  LEA R3, R4, UR36, 0x3 ;  /* 0x0000002404037c11 */ /* 0x000fe2000f8e18ff */
[----:B------:R-:W-:Y:S01]  /*a7a0*/  BSSY B1, `(.L_x_59) ;  /* 0x0000004000017945 */ /* 0x000fe20003800000 */
[----:B------:R-:W-:-:S04]  /*a7b0*/  SHF.L.U32 R2, R8, 0x1f, RZ ;  /* 0x0000001f08027819 */ /* 0x000fc800000006ff */
[----:B------:R-:W1:Y:S02]  /*a7c0*/  SYNCS.PHASECHK.TRANS64.TRYWAIT P0, [R3+URZ+0x34840], R2 ;  /* 0x03484002030075a7 */ /* 0x000e64000800017f */
[----:B-1----:R-:W-:Y:S05]  /*a7d0*/  @!P0 BRA `(.L_x_60) ;  /* 0x0000003400348947 */ /* 0x002fea0003800000 */
.L_x_153:
[----:B------:R-:W-:Y:S05]  /*a7e0*/  BSYNC B1 ;  /* 0x0000000000017941 */ /* 0x000fea0003800000 */
.L_x_59:
[----:B---3--:R-:W2:Y:S01]  /*a7f0*/  S2R R5, SR_TID.X ;  /* 0x0000000000057919 */ /* 0x008ea20000002100 */
[----:B------:R-:W-:Y:S01]  /*a800*/  BSSY B1, `(.L_x_61) ;  /* 0x000000b000017945 */ /* 0x000fe20003800000 */
[----:B--2---:R-:W-:-:S04]  /*a810*/  LOP3.LUT R5, R5, 0x7f, RZ, 0xc0, !PT ;  /* 0x0000007f05057812 */ /* 0x004fc800078ec0ff */
[----:B------:R-:W-:-:S13]  /*a820*/  ISETP.NE.AND P1, PT, R5, RZ, PT ;  /* 0x000000ff0500720c */ /* 0x000fda0003f25270 */
[----:B------:R-:W-:Y:S05]  /*a830*/  @P1 BRA `(.L_x_62) ;  /* 0x00000000001c1947 */ /* 0x000fea0003800000 */
[----:B------:R-:W2:Y:S01]  /*a840*/  S2R R5, SR_TID.X ;  /* 0x0000000000057919 */ /* 0x000ea20000002100 */
[----:B-1----:R-:W-:-:S04]  /*a850*/  IMAD.MOV.U32 R2, RZ, RZ, 0xc000 ;  /* 0x0000c000ff027424 */ /* 0x002fc800078e00ff */
[----:B------:R3:W-:Y:S01]  /*a860*/  SYNCS.ARRIVE.TRANS64 RZ, [R3+URZ+0x34830], R2 ;  /* 0x0348300203ff79a7 */ /* 0x0007e2000800003f */
[----:B--2---:R-:W-:-:S04]  /*a870*/  LOP3.LUT R5, R5, 0x1f, RZ, 0xc0, !PT ;  /* 0x0000001f05057812 */ /* 0x004fc800078ec0ff */
[----:B------:R-:W-:-:S13]  /*a880*/  ISETP.NE.AND P0, PT, R5, RZ, PT ;  /* 0x000000ff0500720c */ /* 0x000fda0003f05270 */
[----:B---3--:R-:W-:Y:S05]  /*a890*/  @!P0 BRA `(.L_x_62) ;  /* 0x0000000000048947 */ /* 0x008fea0003800000 */
[----:B------:R-:W-:Y:S01]  /*a8a0*/  BPT.TRAP 0x1 ;  /* 0x000000040000795c */ /* 0x000fe20000300000 */
.L_x_62:
[----:B------:R-:W-:Y:S05]  /*a8b0*/  BSYNC B1 ;  /* 0x0000000000017941 */ /* 0x000fea0003800000 */
.L_x_61:
[----:B------:R-:W-:Y:S01]  /*a8c0*/  IMAD.MOV.U32 R11, RZ, RZ, RZ ;  /* 0x000000ffff0b7224 */ /* 0x000fe200078e00ff */
[----:B------:R-:W-:Y:S01]  /*a8d0*/  UIADD3 UR4, UP0, UR38, 0x370, URZ ;  /* 0x0000037026047890 */ /* 0x000fe2000ff1e03f */
[----:B------:R-:W-:Y:S01]  /*a8e0*/  IMAD R5, R4, 0xc000, R15 ;  /* 0x0000c00004057824 */ /* 0x000fe200078e020f */
[----:B------:R-:W-:Y:S01]  /*a8f0*/  PLOP3.LUT P0, PT, PT, PT, PT, 0x80, 0x0 ;  /* 0x000000000000781c */ /* 0x000fe20003f0f070 */
[----:B-1----:R-:W-:Y:S01]  /*a900*/  IMAD.SHL.U32 R2, R0, 0x80, RZ ;  /* 0x0000008000027824 */ /* 0x002fe200078e00ff */
[----:B------:R-:W-:Y:S01]  /*a910*/  R2UR UR10, R11 ;  /* 0x000000000b0a72ca */ /* 0x000fe200000e0000 */
[----:B0-----:R-:W-:Y:S01]  /*a920*/  VIADD R7, R5, 0x1c400 ;  /* 0x0001c40005077836 */ /* 0x001fe20000000000 */
[----:B------:R-:W-:Y:S01]  /*a930*/  IADD3 R3, R3, 0x34830, RZ ;  /* 0x0003483003037810 */ /* 0x000fe20007ffe0ff */
[----:B------:R-:W-:Y:S01]  /*a940*/  UIADD3.X UR5, URZ, UR39, URZ, UP0, !UPT ;  /* 0x000000273f057290 */ /* 0x000fe200087fe43f */
[----:B------:R-:W-:Y:S01]  /*a950*/  UMOV UR6, 0x0 ;  /* 0x0000000000067882 */ /* 0x000fe20000000000 */
[----:B------:R-:W-:-:S10]  /*a960*/  UMOV UR7, 0x14f00000 ;  /* 0x14f0000000077882 */ /* 0x000fd40000000000 */
.L_x_63:
[----:B------:R-:W-:-:S13]  /*a970*/  @P0 ELECT P2, URZ, PT ;  /* 0x00000000003f082f */ /* 0x000fda0003840000 */
[----:B-----5:R-:W-:Y:S02]  /*a980*/  @P2 R2UR UR13, R6 ;  /* 0x00000000060d22ca */ /* 0x020fe400000e0000 */
[----:B------:R-:W-:Y:S02]  /*a990*/  @P2 R2UR UR12, R16 ;  /* 0x00000000100c22ca */ /* 0x000fe400000e0000 */
[----:B------:R-:W-:Y:S02]  /*a9a0*/  @P2 R2UR UR11, R2 ;  /* 0x00000000020b22ca */ /* 0x000fe400000e0000 */
[----:B------:R-:W-:Y:S02]  /*a9b0*/  @P2 R2UR UR9, R3 ;  /* 0x00000000030922ca */ /* 0x000fe400000e0000 */
[----:B------:R-:W-:Y:S02]  /*a9c0*/  @P2 R2UR UR8, R7 ;  /* 0x00000000070822ca */ /* 0x000fe400000e0000 */
[----:B------:R-:W-:-:S02]  /*a9d0*/  @P2 PLOP3.LUT P0, PT, P2, PT, PT, 0x8, 0x0 ;  /* 0x000000000000281c */ /* 0x000fc4000170e170 */
[----:B------:R-:W-:-:S09]  /*a9e0*/  PLOP3.LUT P2, PT, PT, PT, PT, 0x8, 0x0 ;  /* 0x000000000000781c */ /* 0x000fd20003f4e170 */
[----:B------:R0:W-:Y:S02]  /*a9f0*/  UTMALDG.4D [UR8], [UR4], desc[UR6] ;  /* 0x00000608040075b4 */ /* 0x0001e40008019000 */
[----:B0-----:R-:W-:Y:S05]  /*aa00*/  @P0 BRA.U.ANY `(.L_x_63) ;  /* 0xfffffffd00d80947 */ /* 0x001fea000393ffff */
[----:B------:R-:W-:Y:S01]  /*aa10*/  IMAD.MOV.U32 R14, RZ, RZ, 0x40 ;  /* 0x00000040ff0e7424 */ /* 0x000fe200078e00ff */
[----:B------:R-:W-:Y:S01]  /*aa20*/  PLOP3.LUT P0, PT, PT, PT, PT, 0x80, 0x0 ;  /* 0x000000000000781c */ /* 0x000fe20003f0f070 */
[----:B------:R-:W-:Y:S01]  /*aa30*/  VIADD R7, R5, 0x20400 ;  /* 0x0002040005077836 */ /* 0x000fe20000000000 */
[----:B------:R-:W-:Y:S01]  /*aa40*/  UMOV UR6, 0x0 ;  /* 0x0000000000067882 */ /* 0x000fe20000000000 */
[----:B------:R-:W-:Y:S01]  /*aa50*/  UMOV UR7, 0x14f00000 ;  /* 0x14f0000000077882 */ /* 0x000fe20000000000 */
[----:B------:R-:W-:-:S15]  /*aa60*/  R2UR UR10, R14 ;  /* 0x000000000e0a72ca */ /* 0x000fde00000e0000 */
.L_x_64:
[----:B------:R-:W-:-:S13]  /*aa70*/  @P0 ELECT P2, URZ, PT ;  /* 0x00000000003f082f */ /* 0x000fda0003840000 */
[----:B------:R-:W-:Y:S02]  /*aa80*/  @P2 R2UR UR13, R6 ;  /* 0x00000000060d22ca */ /* 0x000fe400000e0000 */
        /* <DEDUP_REMOVED lines=8> */
[----:B------:R-:W-:Y:S01]  /*ab10*/  PLOP3.LUT P0, PT, PT, PT, PT, 0x80, 0x0 ;  /* 0x000000000000781c */ /* 0x000fe20003f0f070 */
[----:B------:R-:W-:Y:S01]  /*ab20*/  VIADD R5, R5, 0x24400 ;  /* 0x0002440005057836 */ /* 0x000fe20000000000 */
[----:B------:R-:W-:Y:S01]  /*ab30*/  UMOV UR6, 0x0 ;  /* 0x0000000000067882 */ /* 0x000fe20000000000 */
[----:B------:R-:W-:Y:S01]  /*ab40*/  UMOV UR7, 0x14f00000 ;  /* 0x14f0000000077882 */ /* 0x000fe20000000000 */
[----:B------:R-:W-:-:S09]  /*ab50*/  UMOV UR10, 0x80 ;  /* 0x00000080000a7882 */ /* 0x000fd20000000000 */
.L_x_65:
        /* <DEDUP_REMOVED lines=10> */
[----:B------:R-:W2:Y:S01]  /*ac00*/  LDL.LU R7, [R1] ;  /* 0x0000000001077983 */ /* 0x000ea20000300800 */
[----:B------:R-:W-:Y:S01]  /*ac10*/  LEA R3, R18, R10, 0x3 ;  /* 0x0000000a12037211 */ /* 0x000fe200078e18ff */
[----:B------:R-:W-:Y:S01]  /*ac20*/  BSSY B1, `(.L_x_66) ;  /* 0x0000004000017945 */ /* 0x000fe20003800000 */
[----:B--2---:R-:W-:-:S04]  /*ac30*/  SHF.L.U32 R2, R7, 0x1f, RZ ;  /* 0x0000001f07027819 */ /* 0x004fc800000006ff */
[----:B------:R-:W0:Y:S02]  /*ac40*/  SYNCS.PHASECHK.TRANS64.TRYWAIT P0, [R3+URZ+0x60], R2 ;  /* 0x00006002030075a7 */ /* 0x000e24000800017f */
[----:B0-----:R-:W-:Y:S05]  /*ac50*/  @!P0 BRA `(.L_x_67) ;  /* 0x0000003000288947 */ /* 0x001fea0003800000 */
.L_x_154:
[----:B------:R-:W-:Y:S05]  /*ac60*/  BSYNC B1 ;  /* 0x0000000000017941 */ /* 0x000fea0003800000 */
.L_x_66:
[----:B------:R-:W-:Y:S01]  /*ac70*/  BSSY B1, `(.L_x_68) ;  /* 0x000000c000017945 */ /* 0x000fe20003800000 */
[----:B------:R-:W-:Y:S02]  /*ac80*/  IMAD.MOV.U32 R12, RZ, RZ, 0x0 ;  /* 0x00000000ff0c7424 */ /* 0x000fe400078e00ff */
[----:B------:R-:W-:Y:S01]  /*ac90*/  IMAD.MOV.U32 R13, RZ, RZ, 0x14f00000 ;  /* 0x14f00000ff0d7424 */ /* 0x000fe200078e00ff */
[----:B------:R-:W-:Y:S06]  /*aca0*/  @P1 BRA `(.L_x_69) ;  /* 0x0000000000201947 */ /* 0x000fec0003800000 */
[----:B------:R-:W1:Y:S01]  /*acb0*/  S2R R5, SR_TID.X ;  /* 0x0000000000057919 */ /* 0x000e620000002100 */
[----:B0-----:R-:W-:Y:S01]  /*acc0*/  LEA R2, R18, UR36, 0x3 ;  /* 0x0000002412027c11 */ /* 0x001fe2000f8e18ff */
[----:B------:R-:W-:-:S04]  /*acd0*/  IMAD.MOV.U32 R3, RZ, RZ, 0x8000 ;  /* 0x00008000ff037424 */ /* 0x000fc800078e00ff */
[----:B------:R2:W-:Y:S01]  /*ace0*/  SYNCS.ARRIVE.TRANS64 RZ, [R2+URZ+0x34850], R3 ;  /* 0x0348500302ff79a7 */ /* 0x0005e2000800003f */
[----:B-1----:R-:W-:-:S04]  /*acf0*/  LOP3.LUT R5, R5, 0x1f, RZ, 0xc0, !PT ;  /* 0x0000001f05057812 */ /* 0x002fc800078ec0ff */
[----:B------:R-:W-:-:S13]  /*ad00*/  ISETP.NE.AND P0, PT, R5, RZ, PT ;  /* 0x000000ff0500720c */ /* 0x000fda0003f05270 */
[----:B--2---:R-:W-:Y:S05]  /*ad10*/  @!P0 BRA `(.L_x_69) ;  /* 0x0000000000048947 */ /* 0x004fea0003800000 */
[----:B------:R-:W-:Y:S01]  /*ad20*/  BPT.TRAP 0x1 ;  /* 0x000000040000795c */ /* 0x000fe20000300000 */
.L_x_69:
[----:B------:R-:W-:Y:S05]  /*ad30*/  BSYNC B1 ;  /* 0x0000000000017941 */ /* 0x000fea0003800000 */
.L_x_68:
[----:B------:R-:W2:Y:S01]  /*ad40*/  LDL.LU R5, [R1+0x4] ;  /* 0x0000040001057983 */ /* 0x000ea20000300800 */
[----:B------:R-:W-:Y:S01]  /*ad50*/  R2UR UR10, R11 ;  /* 0x000000000b0a72ca */ /* 0x000fe200000e0000 */
[----:B------:R-:W-:Y:S01]  /*ad60*/  UIADD3 UR4, UP0, UR38, 0x470, URZ ;  /* 0x0000047026047890 */ /* 0x000fe2000ff1e03f */
[----:B------:R-:W-:Y:S02]  /*ad70*/  R2UR UR6, R12 ;  /* 0x000000000c0672ca */ /* 0x000fe400000e0000 */
[----:B------:R-:W-:Y:S01]  /*ad80*/  R2UR UR7, R13 ;  /* 0x000000000d0772ca */ /* 0x000fe200000e0000 */
[----:B------:R-:W-:Y:S01]  /*ad90*/  UIADD3.X UR5, URZ, UR39, URZ, UP0, !UPT ;  /* 0x000000273f057290 */ /* 0x000fe200087fe43f */
[C---:B0-----:R-:W-:Y:S02]  /*ada0*/  LEA R2, R18.reuse, UR36, 0x3 ;  /* 0x0000002412027c11 */ /* 0x041fe4000f8e18ff */
[----:B------:R-:W-:Y:S02]  /*adb0*/  LEA R3, R18, UR36, 0xf ;  /* 0x0000002412037c11 */ /* 0x000fe4000f8e78ff */
[----:B------:R-:W-:Y:S01]  /*adc0*/  PLOP3.LUT P0, PT, PT, PT, PT, 0x80, 0x0 ;  /* 0x000000000000781c */ /* 0x000fe20003f0f070 */
[----:B------:R-:W-:Y:S01]  /*add0*/  VIADD R2, R2, 0x34850 ;  /* 0x0003485002027836 */ /* 0x000fe20000000000 */
[----:B------:R-:W-:Y:S01]  /*ade0*/  IADD3 R7, R3, 0x400, RZ ;  /* 0x0000040003077810 */ /* 0x000fe20007ffe0ff */
[----:B--2---:R-:W-:-:S10]  /*adf0*/  IMAD.SHL.U32 R5, R5, 0x80, RZ ;  /* 0x0000008005057824 */ /* 0x004fd400078e00ff */
.L_x_70:
        /* <DEDUP_REMOVED lines=10> */
[----:B------:R-:W-:Y:S01]  /*aea0*/  R2UR UR10, R14 ;  /* 0x000000000e0a72ca */ /* 0x000fe200000e0000 */
[----:B------:R-:W-:Y:S01]  /*aeb0*/  VIADD R3, R3, 0x4400 ;  /* 0x0000440003037836 */ /* 0x000fe20000000000 */
[----:B------:R-:W-:Y:S02]  /*aec0*/  R2UR UR6, R12 ;  /* 0x000000000c0672ca */ /* 0x000fe400000e0000 */
[----:B------:R-:W-:Y:S02]  /*aed0*/  R2UR UR7, R13 ;  /* 0x000000000d0772ca */ /* 0x000fe400000e0000 */
[----:B------:R-:W-:-:S13]  /*aee0*/  PLOP3.LUT P0, PT, PT, PT, PT, 0x80, 0x0 ;  /* 0x000000000000781c */ /* 0x000fda0003f0f070 */
.L_x_71:
        /* <DEDUP_REMOVED lines=10> */
[----:B------:R0:W-:Y:S01]  /*af90*/  STL [R1+0x4], R0 ;  /* 0x0000040001007387 */ /* 0x0001e20000100800 */
[----:B------:R-:W-:-:S07]  /*afa0*/  IMAD.MOV.U32 R17, RZ, RZ, R6 ;  /* 0x000000ffff117224 */ /* 0x000fce00078e0006 */
.L_x_57:
[----:B------:R-:W-:Y:S05]  /*afb0*/  BSYNC B0 ;  /* 0x0000000000007941 */ /* 0x000fea0003800000 */
.L_x_56:
[----:B0-----:R-:W2:Y:S01]  /*afc0*/  LDL.LU R0, [R1+0x24] ;  /* 0x0000240001007983 */ /* 0x001ea20000300800 */
[----:B------:R-:W-:-:S03]  /*afd0*/  IMAD.MOV.U32 R18, RZ, RZ, R4 ;  /* 0x000000ffff127224 */ /* 0x000fc600078e0004 */
[----:B------:R0:W-:Y:S02]  /*afe0*/  STL [R1], R8 ;  /* 0x0000000801007387 */ /* 0x0001e40000100800 */
[----:B0-2---:R-:W-:-:S07]  /*aff0*/  VIADD R0, R0, 0xfffffffd ;  /* 0xfffffffd00007836 */ /* 0x005fce0000000000 */
.L_x_55:
[----:B------:R-:W2:Y:S01]  /*b000*/  LDL.LU R2, [R1+0x1c] ;  /* 0x00001c0001027983 */ /* 0x000ea20000300800 */
[----:B------:R-:W-:Y:S01]  /*b010*/  IMAD.MOV R9, RZ, RZ, -R9 ;  /* 0x000000ffff097224 */ /* 0x000fe200078e0a09 */
[----:B------:R-:W-:Y:S04]  /*b020*/  BSSY B0, `(.L_x_54) ;  /* 0x000014b000007945 */ /* 0x000fe80003800000 */
[----:B--2---:R-:W-:-:S13]  /*b030*/  ISETP.NE.AND P0, PT, R2, R9, PT ;  /* 0x000000090200720c */ /* 0x004fda0003f05270 */
[----:B------:R-:W-:Y:S05]  /*b040*/  @!P0 BRA `(.L_x_72) ;  /* 0x0000001400208947 */ /* 0x000fea0003800000 */
[----:B------:R-:W-:-:S07]  /*b050*/  MOV R4, R17 ;  /* 0x0000001100047202 */ /* 0x000fce0000000f00 */
.L_x_105:
[----:B--2---:R-:W2:Y:S04]  /*b060*/  LDL R3, [R1+0xc] ;  /* 0x00000c0001037983 */ /* 0x004ea80000100800 */
        /* <DEDUP_REMOVED lines=8> */
[----:B01----:R-:W-:Y:S05]  /*b0f0*/  @!P1 BRA `(.L_x_74) ;  /* 0x00000008005c9947 */ /* 0x003fea0003800000 */
[----:B------:R-:W2:Y:S01]  /*b100*/  LDL R2, [R1+0x10] ;  /* 0x0000100001027983 */ /* 0x000ea20000100800 */
[----:B------:R-:W-:Y:S01]  /*b110*/  IMAD.MOV.U32 R8, RZ, RZ, R0 ;  /* 0x000000ffff087224 */ /* 0x000fe200078e0000 */
[----:B--2---:R-:W-:-:S13]  /*b120*/  ISETP.NE.AND P1, PT, R2, RZ, PT ;  /* 0x000000ff0200720c */ /* 0x004fda0003f25270 */
[----:B------:R-:W-:Y:S05]  /*b130*/  @!P1 BRA `(.L_x_75) ;  /* 0x00000000004c9947 */ /* 0x000fea0003800000 */
[----:B---3--:R-:W2:Y:S01]  /*b140*/  LDL R5, [R1+0x8] ;  /* 0x0000080001057983 */ /* 0x008ea20000100800 */
[----:B------:R-:W0:Y:S01]  /*b150*/  LDC R8, c[0x0][0x43c] ;  /* 0x00010f00ff087b82 */ /* 0x000e220000000800 */
[----:B------:R-:W-:Y:S01]  /*b160*/  ULDC.64 UR4, c[0x0][0x428] ;  /* 0x00010a0000047ab9 */ /* 0x000fe20000000a00 */
[----:B0-----:R-:W-:-:S13]  /*b170*/  ISETP.NE.AND P0, PT, R8, 0x1, PT ;  /* 0x000000010800780c */ /* 0x001fda0003f05270 */
[----:B------:R-:W0:Y:S02]  /*b180*/  @P0 LDC.64 R2, c[0x0][0x440] ;  /* 0x00011000ff020b82 */ /* 0x000e240000000a00 */
[----:B0-----:R-:W-:-:S04]  /*b190*/  @P0 IMAD.HI.U32 R4, R0, R2, RZ ;  /* 0x0000000200040227 */ /* 0x001fc800078e00ff */
        /* <DEDUP_REMOVED lines=8> */
[----:B------:R-:W-:-:S03]  /*b220*/  ULDC.64 UR4, c[0x0][0x418] ;  /* 0x0001060000047ab9 */ /* 0x000fc60000000a00 */
[----:B------:R-:W-:Y:S01]  /*b230*/  IMAD.IADD R3, R4, 0x1, R3 ;  /* 0x0000000104037824 */ /* 0x000fe200078e0203 */
[----:B------:R-:W-:-:S04]  /*b240*/  LEA R4, P0, R2, UR4, 0x2 ;  /* 0x0000000402047c11 */ /* 0x000fc8000f8010ff */
[----:B------:R-:W-:-:S05]  /*b250*/  LEA.HI.X R5, R2, UR5, R3, 0x2, P0 ;  /* 0x0000000502057c11 */ /* 0x000fca00080f1403 */
[----:B------:R0:W5:Y:S04]  /*b260*/  LDG.E R4, desc[UR60][R4.64] ;  /* 0x0000003c04047981 */ /* 0x000168000c1e1900 */
.L_x_75:
[----:B------:R-:W-:Y:S01]  /*b270*/  LEA R3, R6, UR36, 0x3 ;  /* 0x0000002406037c11 */ /* 0x000fe2000f8e18ff */
[----:B------:R-:W-:Y:S01]  /*b280*/  BSSY B2, `(.L_x_76) ;  /* 0x0000004000027945 */ /* 0x000fe20003800000 */
[----:B------:R-:W-:-:S04]  /*b290*/  SHF.L.U32 R2, R7, 0x1f, RZ ;  /* 0x0000001f07027819 */ /* 0x000fc800000006ff */
[----:B------:R-:W1:Y:S02]  /*b2a0*/  SYNCS.PHASECHK.TRANS64.TRYWAIT P0, [R3+URZ+0x34840], R2 ;  /* 0x03484002030075a7 */ /* 0x000e64000800017f */
[----:B-1----:R-:W-:Y:S05]  /*b2b0*/  @!P0 BRA `(.L_x_77) ;  /* 0x0000002800a48947 */ /* 0x002fea0003800000 */
.L_x_155:
[----:B------:R-:W-:Y:S05]  /*b2c0*/  BSYNC B2 ;  /* 0x0000000000027941 */ /* 0x000fea0003800000 */
.L_x_76:
[----:B0--3--:R-:W0:Y:S01]  /*b2d0*/  S2R R5, SR_TID.X ;  /* 0x0000000000057919 */ /* 0x009e220000002100 */
[----:B------:R-:W-:Y:S01]  /*b2e0*/  BSSY B2, `(.L_x_78) ;  /* 0x000000b000027945 */ /* 0x000fe20003800000 */
[----:B0-----:R-:W-:-:S04]  /*b2f0*/  LOP3.LUT R5, R5, 0x7f, RZ, 0xc0, !PT ;  /* 0x0000007f05057812 */ /* 0x001fc800078ec0ff */
[----:B------:R-:W-:-:S13]  /*b300*/  ISETP.NE.AND P1, PT, R5, RZ, PT ;  /* 0x000000ff0500720c */ /* 0x000fda0003f25270 */
[----:B------:R-:W-:Y:S05]  /*b310*/  @P1 BRA `(.L_x_79) ;  /* 0x00000000001c1947 */ /* 0x000fea0003800000 */
[----:B------:R-:W0:Y:S01]  /*b320*/  S2R R5, SR_TID.X ;  /* 0x0000000000057919 */ /* 0x000e220000002100 */
[----:B-1----:R-:W-:-:S04]  /*b330*/  MOV R2, 0xc000 ;  /* 0x0000c00000027802 */ /* 0x002fc80000000f00 */
[----:B------:R2:W-:Y:S01]  /*b340*/  SYNCS.ARRIVE.TRANS64 RZ, [R3+URZ+0x34830], R2 ;  /* 0x0348300203ff79a7 */ /* 0x0005e2000800003f */
[----:B0-----:R-:W-:-:S04]  /*b350*/  LOP3.LUT R5, R5, 0x1f, RZ, 0xc0, !PT ;  /* 0x0000001f05057812 */ /* 0x001fc800078ec0ff */
[----:B------:R-:W-:-:S13]  /*b360*/  ISETP.NE.AND P0, PT, R5, RZ, PT ;  /* 0x000000ff0500720c */ /* 0x000fda0003f05270 */
[----:B--2---:R-:W-:Y:S05]  /*b370*/  @!P0 BRA `(.L_x_79) ;  /* 0x0000000000048947 */ /* 0x004fea0003800000 */
[----:B------:R-:W-:Y:S01]  /*b380*/  BPT.TRAP 0x1 ;  /* 0x000000040000795c */ /* 0x000fe20000300000 */
.L_x_79:
[----:B------:R-:W-:Y:S05]  /*b390*/  BSYNC B2 ;  /* 0x0000000000027941 */ /* 0x000fea0003800000 */
.L_x_78:
[----:B------:R-:W-:Y:S01]  /*b3a0*/  IMAD.MOV.U32 R11, RZ, RZ, RZ ;  /* 0x000000ffff0b7224 */ /* 0x000fe200078e00ff */
[----:B------:R-:W-:Y:S01]  /*b3b0*/  UIADD3 UR4, UP0, UR38, 0x370, URZ ;  /* 0x0000037026047890 */ /* 0x000fe2000ff1e03f */
[----:B------:R-:W-:Y:S01]  /*b3c0*/  IMAD R5, R6, 0xc000, R15 ;  /* 0x0000c00006057824 */ /* 0x000fe200078e020f */
[----:B------:R-:W-:Y:S01]  /*b3d0*/  PLOP3.LUT P0, PT, PT, PT, PT, 0x80, 0x0 ;  /* 0x000000000000781c */ /* 0x000fe20003f0f070 */
[----:B-1----:R-:W-:Y:S01]  /*b3e0*/  VIADD R3, R3, 0x34830 ;  /* 0x0003483003037836 */ /* 0x002fe20000000000 */
[----:B------:R-:W-:Y:S01]  /*b3f0*/  R2UR UR10, R11 ;  /* 0x000000000b0a72ca */ /* 0x000fe200000e0000 */
[----:B------:R-:W-:Y:S01]  /*b400*/  IMAD.SHL.U32 R2, R8, 0x80, RZ ;  /* 0x0000008008027824 */ /* 0x000fe200078e00ff */
[----:B------:R-:W-:Y:S01]  /*b410*/  UIADD3.X UR5, URZ, UR39, URZ, UP0, !UPT ;  /* 0x000000273f057290 */ /* 0x000fe200087fe43f */
[----:B------:R-:W-:Y:S01]  /*b420*/  VIADD R9, R5, 0x1c400 ;  /* 0x0001c40005097836 */ /* 0x000fe20000000000 */
[----:B------:R-:W-:Y:S01]  /*b430*/  UMOV UR6, 0x0 ;  /* 0x0000000000067882 */ /* 0x000fe20000000000 */
[----:B------:R-:W-:-:S10]  /*b440*/  UMOV UR7, 0x14f00000 ;  /* 0x14f0000000077882 */ /* 0x000fd40000000000 */
.L_x_80:
        /* <DEDUP_REMOVED lines=12> */
[----:B------:R-:W-:Y:S01]  /*b510*/  UMOV UR6, 0x0 ;  /* 0x0000000000067882 */ /* 0x000fe20000000000 */
[----:B------:R-:W-:Y:S01]  /*b520*/  IADD3 R9, R5, 0x20400, RZ ;  /* 0x0002040005097810 */ /* 0x000fe20007ffe0ff */
[----:B------:R-:W-:Y:S01]  /*b530*/  UMOV UR7, 0x14f00000 ;  /* 0x14f0000000077882 */ /* 0x000fe20000000000 */
[----:B------:R-:W-:-:S15]  /*b540*/  R2UR UR10, R14 ;  /* 0x000000000e0a72ca */ /* 0x000fde00000e0000 */
.L_x_81:
        /* <DEDUP_REMOVED lines=15> */
.L_x_82:
        /* <DEDUP_REMOVED lines=11> */
[----:B------:R-:W-:Y:S01]  /*b6f0*/  IMAD R2, R18, 0x8, R10 ;  /* 0x0000000812027824 */ /* 0x000fe200078e020a */
[----:B------:R-:W-:Y:S01]  /*b700*/  BSSY B2, `(.L_x_83) ;  /* 0x0000004000027945 */ /* 0x000fe20003800000 */
[----:B--2---:R-:W-:-:S04]  /*b710*/  SHF.L.U32 R3, R9, 0x1f, RZ ;  /* 0x0000001f09037819 */ /* 0x004fc800000006ff */
[----:B------:R-:W0:Y:S02]  /*b720*/  SYNCS.PHASECHK.TRANS64.TRYWAIT P0, [R2+URZ+0x60], R3 ;  /* 0x00006003020075a7 */ /* 0x000e24000800017f */
[----:B0-----:R-:W-:Y:S05]  /*b730*/  @!P0 BRA `(.L_x_84) ;  /* 0x0000002400988947 */ /* 0x001fea0003800000 */
.L_x_156:
[----:B------:R-:W-:Y:S05]  /*b740*/  BSYNC B2 ;  /* 0x0000000000027941 */ /* 0x000fea0003800000 */
.L_x_83:
[----:B------:R-:W-:Y:S01]  /*b750*/  BSSY B2, `(.L_x_85) ;  /* 0x000000b000027945 */ /* 0x000fe20003800000 */
[----:B------:R-:W-:Y:S02]  /*b760*/  IMAD.MOV.U32 R12, RZ, RZ, 0x0 ;  /* 0x00000000ff0c7424 */ /* 0x000fe400078e00ff */
[----:B------:R-:W-:Y:S01]  /*b770*/  IMAD.MOV.U32 R13, RZ, RZ, 0x14f00000 ;  /* 0x14f00000ff0d7424 */ /* 0x000fe200078e00ff */
[----:B------:R-:W-:Y:S06]  /*b780*/  @P1 BRA `(.L_x_86) ;  /* 0x00000000001c1947 */ /* 0x000fec0003800000 */
[----:B------:R-:W1:Y:S01]  /*b790*/  S2R R5, SR_TID.X ;  /* 0x0000000000057919 */ /* 0x000e620000002100 */
[----:B0-----:R-:W-:-:S04]  /*b7a0*/  IMAD.MOV.U32 R3, RZ, RZ, 0x8000 ;  /* 0x00008000ff037424 */ /* 0x001fc800078e00ff */
[----:B------:R2:W-:Y:S01]  /*b7b0*/  SYNCS.ARRIVE.TRANS64 RZ, [R2+URZ+0x50], R3 ;  /* 0x0000500302ff79a7 */ /* 0x0005e2000800003f */
[----:B-1----:R-:W-:-:S04]  /*b7c0*/  LOP3.LUT R5, R5, 0x1f, RZ, 0xc0, !PT ;  /* 0x0000001f05057812 */ /* 0x002fc800078ec0ff */
[----:B------:R-:W-:-:S13]  /*b7d0*/  ISETP.NE.AND P0, PT, R5, RZ, PT ;  /* 0x000000ff0500720c */ /* 0x000fda0003f05270 */
[----:B--2---:R-:W-:Y:S05]  /*b7e0*/  @!P0 BRA `(.L_x_86) ;  /* 0x0000000000048947 */ /* 0x004fea0003800000 */
[----:B------:R-:W-:Y:S01]  /*b7f0*/  BPT.TRAP 0x1 ;  /* 0x000000040000795c */ /* 0x000fe20000300000 */
.L_x_86:
[----:B------:R-:W-:Y:S05]  /*b800*/  BSYNC B2 ;  /* 0x0000000000027941 */ /* 0x000fea0003800000 */
.L_x_85:
[----:B0-----:R-:W2:Y:S01]  /*b810*/  LDL.LU R3, [R1+0x4] ;  /* 0x0000040001037983 */ /* 0x001ea20000300800 */
[----:B------:R-:W-:Y:S01]  /*b820*/  R2UR UR10, R11 ;  /* 0x000000000b0a72ca */ /* 0x000fe200000e0000 */
[----:B------:R-:W-:Y:S01]  /*b830*/  UIADD3 UR4, UP0, UR38, 0x470, URZ ;  /* 0x0000047026047890 */ /* 0x000fe2000ff1e03f */
[----:B------:R-:W-:Y:S01]  /*b840*/  R2UR UR6, R12 ;  /* 0x000000000c0672ca */ /* 0x000fe200000e0000 */
[----:B------:R-:W-:Y:S01]  /*b850*/  VIADD R2, R2, 0x50 ;  /* 0x0000005002027836 */ /* 0x000fe20000000000 */
[----:B------:R-:W-:Y:S01]  /*b860*/  R2UR UR7, R13 ;  /* 0x000000000d0772ca */ /* 0x000fe200000e0000 */
[----:B------:R-:W-:Y:S01]  /*b870*/  UIADD3.X UR5, URZ, UR39, URZ, UP0, !UPT ;  /* 0x000000273f057290 */ /* 0x000fe200087fe43f */
[----:B------:R-:W-:Y:S02]  /*b880*/  LEA R18, R18, UR36, 0xf ;  /* 0x0000002412127c11 */ /* 0x000fe4000f8e78ff */
[----:B------:R-:W-:-:S03]  /*b890*/  PLOP3.LUT P0, PT, PT, PT, PT, 0x80, 0x0 ;  /* 0x000000000000781c */ /* 0x000fc60003f0f070 */
[----:B------:R-:W-:Y:S01]  /*b8a0*/  VIADD R5, R18, 0x400 ;  /* 0x0000040012057836 */ /* 0x000fe20000000000 */
[----:B--2---:R-:W-:-:S09]  /*b8b0*/  SHF.L.U32 R3, R3, 0x7, RZ ;  /* 0x0000000703037819 */ /* 0x004fd200000006ff */
.L_x_87:
        /* <DEDUP_REMOVED lines=15> */
.L_x_88:
        /* <DEDUP_REMOVED lines=12> */
.L_x_74:
[----:B------:R-:W-:Y:S05]  /*ba70*/  BSYNC B1 ;  /* 0x0000000000017941 */ /* 0x000fea0003800000 */
.L_x_73:
[----:B------:R-:W2:Y:S01]  /*ba80*/  LDL R2, [R1+0xc] ;  /* 0x00000c0001027983 */ /* 0x000ea20000100800 */
[----:B------:R-:W-:Y:S01]  /*ba90*/  VIADD R18, R6, 0x1 ;  /* 0x0000000106127836 */ /* 0x000fe20000000000 */
[----:B------:R-:W-:Y:S04]  /*baa0*/  BSSY B1, `(.L_x_89) ;  /* 0x000009f000017945 */ /* 0x000fe80003800000 */
[----:B------:R-:W-:-:S04]  /*bab0*/  ISETP.NE.AND P0, PT, R18, 0x2, PT ;  /* 0x000000021200780c */ /* 0x000fc80003f05270 */
[----:B------:R-:W-:Y:S02]  /*bac0*/  SEL R18, R18, RZ, P0 ;  /* 0x000000ff12127207 */ /* 0x000fe40000000000 */
[----:B--2---:R-:W-:Y:S02]  /*bad0*/  ISETP.NE.AND P1, PT, R2, RZ, PT ;  /* 0x000000ff0200720c */ /* 0x004fe40003f25270 */
[----:B------:R-:W-:-:S04]  /*bae0*/  SEL R2, RZ, 0x1, P0 ;  /* 0x00000001ff027807 */ /* 0x000fc80000000000 */
[----:B------:R-:W-:-:S05]  /*baf0*/  LOP3.LUT R9, R7, R2, RZ, 0x3c, !PT ;  /* 0x0000000207097212 */ /* 0x000fca00078e3cff */
[----:B------:R1:W-:Y:S02]  /*bb00*/  STL [R1], R9 ;  /* 0x0000000901007387 */ /* 0x0003e40000100800 */
[----:B------:R-:W-:Y:S05]  /*bb10*/  @!P1 BRA `(.L_x_90) ;  /* 0x00000008005c9947 */ /* 0x000fea0003800000 */
[----:B------:R-:W2:Y:S01]  /*bb20*/  LDL R3, [R1+0x10] ;  /* 0x0000100001037983 */ /* 0x000ea20000100800 */
[----:B0-----:R-:W-:Y:S02]  /*bb30*/  IADD3 R8, R0, -0x1, RZ ;  /* 0xffffffff00087810 */ /* 0x001fe40007ffe0ff */
[----:B--2---:R-:W-:-:S13]  /*bb40*/  ISETP.NE.AND P1, PT, R3, RZ, PT ;  /* 0x000000ff0300720c */ /* 0x004fda0003f25270 */
[----:B------:R-:W-:Y:S05]  /*bb50*/  @!P1 BRA `(.L_x_91) ;  /* 0x00000000004c9947 */ /* 0x000fea0003800000 */
[----:B------:R-:W2:Y:S01]  /*bb60*/  LDL R11, [R1+0x8] ;  /* 0x00000800010b7983 */ /* 0x000ea20000100800 */
[----:B---3--:R-:W0:Y:S01]  /*bb70*/  LDC R5, c[0x0][0x43c] ;  /* 0x00010f00ff057b82 */ /* 0x008e220000000800 */
        /* <DEDUP_REMOVED lines=17> */
.L_x_91:
[----:B------:R-:W-:Y:S01]  /*bc90*/  LEA R2, R18, UR36, 0x3 ;  /* 0x0000002412027c11 */ /* 0x000fe2000f8e18ff */
[----:B------:R-:W-:Y:S01]  /*bca0*/  BSSY B2, `(.L_x_92) ;  /* 0x0000004000027945 */ /* 0x000fe20003800000 */
[----:B------:R-:W-:-:S04]  /*bcb0*/  SHF.L.U32 R3, R9, 0x1f, RZ ;  /* 0x0000001f09037819 */ /* 0x000fc800000006ff */
[----:B------:R-:W2:Y:S02]  /*bcc0*/  SYNCS.PHASECHK.TRANS64.TRYWAIT P0, [R2+URZ+0x34840], R3 ;  /* 0x03484003020075a7 */ /* 0x000ea4000800017f */
[----:B--2---:R-:W-:Y:S05]  /*bcd0*/  @!P0 BRA `(.L_x_93) ;  /* 0x0000002000448947 */ /* 0x004fea0003800000 */
.L_x_157:
[----:B------:R-:W-:Y:S05]  /*bce0*/  BSYNC B2 ;  /* 0x0000000000027941 */ /* 0x000fea0003800000 */
.L_x_92:
[----:B0--3--:R-:W0:Y:S01]  /*bcf0*/  S2R R5, SR_TID.X ;  /* 0x0000000000057919 */ /* 0x009e220000002100 */
[----:B------:R-:W-:Y:S01]  /*bd00*/  BSSY B2, `(.L_x_94) ;  /* 0x000000b000027945 */ /* 0x000fe20003800000 */
[----:B0-----:R-:W-:-:S04]  /*bd10*/  LOP3.LUT R5, R5, 0x7f, RZ, 0xc0, !PT ;  /* 0x0000007f05057812 */ /* 0x001fc800078ec0ff */
[----:B------:R-:W-:-:S13]  /*bd20*/  ISETP.NE.AND P1, PT, R5, RZ, PT ;  /* 0x000000ff0500720c */ /* 0x000fda0003f25270 */
[----:B------:R-:W-:Y:S05]  /*bd30*/  @P1 BRA `(.L_x_95) ;  /* 0x00000000001c1947 */ /* 0x000fea0003800000 */
[----:B------:R-:W0:Y:S01]  /*bd40*/  S2R R5, SR_TID.X ;  /* 0x0000000000057919 */ /* 0x000e220000002100 */
[----:B--2---:R-:W-:-:S04]  /*bd50*/  IMAD.MOV.U32 R3, RZ, RZ, 0xc000 ;  /* 0x0000c000ff037424 */ /* 0x004fc800078e00ff */
[----:B------:R3:W-:Y:S01]  /*bd60*/  SYNCS.ARRIVE.TRANS64 RZ, [R2+URZ+0x34830], R3 ;  /* 0x0348300302ff79a7 */ /* 0x0007e2000800003f */
[----:B0-----:R-:W-:-:S04]  /*bd70*/  LOP3.LUT R5, R5, 0x1f, RZ, 0xc0, !PT ;  /* 0x0000001f05057812 */ /* 0x001fc800078ec0ff */
[----:B------:R-:W-:-:S13]  /*bd80*/  ISETP.NE.AND P0, PT, R5, RZ, PT ;  /* 0x000000ff0500720c */ /* 0x000fda0003f05270 */
[----:B---3--:R-:W-:Y:S05]  /*bd90*/  @!P0 BRA `(.L_x_95) ;  /* 0x0000000000048947 */ /* 0x008fea0003800000 */
[----:B------:R-:W-:Y:S01]  /*bda0*/  BPT.TRAP 0x1 ;  /* 0x000000040000795c */ /* 0x000fe20000300000 */
.L_x_95:
[----:B------:R-:W-:Y:S05]  /*bdb0*/  BSYNC B2 ;  /* 0x0000000000027941 */ /* 0x000fea0003800000 */
.L_x_94:
[----:B------:R-:W-:Y:S01]  /*bdc0*/  IMAD.MOV.U32 R11, RZ, RZ, RZ ;  /* 0x000000ffff0b7224 */ /* 0x000fe200078e00ff */
[C---:B--2---:R-:W-:Y:S01]  /*bdd0*/  LEA R3, R18.reuse, R10, 0x3 ;  /* 0x0000000a12037211 */ /* 0x044fe200078e18ff */
[----:B------:R-:W-:Y:S01]  /*bde0*/  IMAD R5, R18, 0xc000, R15 ;  /* 0x0000c00012057824 */ /* 0x000fe200078e020f */
[----:B------:R-:W-:Y:S01]  /*bdf0*/  UIADD3 UR4, UP0, UR38, 0x370, URZ ;  /* 0x0000037026047890 */ /* 0x000fe2000ff1e03f */
[----:B------:R-:W-:Y:S01]  /*be00*/  PLOP3.LUT P0, PT, PT, PT, PT, 0x80, 0x0 ;  /* 0x000000000000781c */ /* 0x000fe20003f0f070 */
[----:B------:R-:W-:Y:S01]  /*be10*/  IMAD.SHL.U32 R2, R8, 0x80, RZ ;  /* 0x0000008008027824 */ /* 0x000fe200078e00ff */
[----:B------:R-:W-:Y:S01]  /*be20*/  R2UR UR10, R11 ;  /* 0x000000000b0a72ca */ /* 0x000fe200000e0000 */
[----:B------:R-:W-:Y:S01]  /*be30*/  VIADD R3, R3, 0x30 ;  /* 0x0000003003037836 */ /* 0x000fe20000000000 */
[----:B------:R-:W-:Y:S01]  /*be40*/  UIADD3.X UR5, URZ, UR39, URZ, UP0, !UPT ;  /* 0x000000273f057290 */ /* 0x000fe200087fe43f */
[----:B-1----:R-:W-:Y:S01]  /*be50*/  VIADD R9, R5, 0x1c400 ;  /* 0x0001c40005097836 */ /* 0x002fe20000000000 */
[----:B------:R-:W-:Y:S01]  /*be60*/  UMOV UR6, 0x0 ;  /* 0x0000000000067882 */ /* 0x000fe20000000000 */
[----:B------:R-:W-:-:S10]  /*be70*/  UMOV UR7, 0x14f00000 ;  /* 0x14f0000000077882 */ /* 0x000fd40000000000 */
.L_x_96:
        /* <DEDUP_REMOVED lines=16> */
.L_x_97:
        /* <DEDUP_REMOVED lines=11> */
[----:B------:R-:W-:Y:S01]  /*c030*/  UMOV UR6, 0x0 ;  /* 0x0000000000067882 */ /* 0x000fe20000000000 */
[----:B------:R-:W-:Y:S01]  /*c040*/  IADD3 R5, R5, 0x24400, RZ ;  /* 0x0002440005057810 */ /* 0x000fe20007ffe0ff */
[----:B------:R-:W-:Y:S01]  /*c050*/  UMOV UR7, 0x14f00000 ;  /* 0x14f0000000077882 */ /* 0x000fe20000000000 */
[----:B------:R-:W-:-:S09]  /*c060*/  UMOV UR10, 0x80 ;  /* 0x00000080000a7882 */ /* 0x000fd20000000000 */
.L_x_98:
        /* <DEDUP_REMOVED lines=10> */
[----:B------:R-:W-:Y:S01]  /*c110*/  SHF.L.U32 R7, R7, 0x1f, RZ ;  /* 0x0000001f07077819 */ /* 0x000fe200000006ff */
[----:B------:R-:W-:Y:S01]  /*c120*/  IMAD R2, R6, 0x8, R10 ;  /* 0x0000000806027824 */ /* 0x000fe200078e020a */
[----:B------:R-:W-:Y:S03]  /*c130*/  BSSY B2, `(.L_x_99) ;  /* 0x0000003000027945 */ /* 0x000fe60003800000 */
[----:B------:R-:W0:Y:S02]  /*c140*/  SYNCS.PHASECHK.TRANS64.TRYWAIT P0, [R2+URZ+0x60], R7 ;  /* 0x00006007020075a7 */ /* 0x000e24000800017f */
[----:B0-----:R-:W-:Y:S05]  /*c150*/  @!P0 BRA `(.L_x_100) ;  /* 0x0000001c00388947 */ /* 0x001fea0003800000 */
.L_x_158:
[----:B------:R-:W-:Y:S05]  /*c160*/  BSYNC B2 ;  /* 0x0000000000027941 */ /* 0x000fea0003800000 */
.L_x_99:
[----:B------:R-:W-:Y:S01]  /*c170*/  BSSY B2, `(.L_x_101) ;  /* 0x000000b000027945 */ /* 0x000fe20003800000 */
[----:B------:R-:W-:Y:S02]  /*c180*/  IMAD.MOV.U32 R12, RZ, RZ, 0x0 ;  /* 0x00000000ff0c7424 */ /* 0x000fe400078e00ff */
[----:B------:R-:W-:Y:S01]  /*c190*/  IMAD.MOV.U32 R13, RZ, RZ, 0x14f00000 ;  /* 0x14f00000ff0d7424 */ /* 0x000fe200078e00ff */
[----:B------:R-:W-:Y:S06]  /*c1a0*/  @P1 BRA `(.L_x_102) ;  /* 0x00000000001c1947 */ /* 0x000fec0003800000 */
[----:B------:R-:W1:Y:S01]  /*c1b0*/  S2R R5, SR_TID.X ;  /* 0x0000000000057919 */ /* 0x000e620000002100 */
[----:B------:R-:W-:-:S04]  /*c1c0*/  IMAD.MOV.U32 R3, RZ, RZ, 0x8000 ;  /* 0x00008000ff037424 */ /* 0x000fc800078e00ff */
[----:B------:R2:W-:Y:S01]  /*c1d0*/  SYNCS.ARRIVE.TRANS64 RZ, [R2+URZ+0x50], R3 ;  /* 0x0000500302ff79a7 */ /* 0x0005e2000800003f */
[----:B-1----:R-:W-:-:S04]  /*c1e0*/  LOP3.LUT R5, R5, 0x1f, RZ, 0xc0, !PT ;  /* 0x0000001f05057812 */ /* 0x002fc800078ec0ff */
[----:B------:R-:W-:-:S13]  /*c1f0*/  ISETP.NE.AND P0, PT, R5, RZ, PT ;  /* 0x000000ff0500720c */ /* 0x000fda0003f05270 */
[----:B--2---:R-:W-:Y:S05]  /*c200*/  @!P0 BRA `(.L_x_102) ;  /* 0x0000000000048947 */ /* 0x004fea0003800000 */
[----:B------:R-:W-:Y:S01]  /*c210*/  BPT.TRAP 0x1 ;  /* 0x000000040000795c */ /* 0x000fe20000300000 */
.L_x_102:
[----:B------:R-:W-:Y:S05]  /*c220*/  BSYNC B2 ;  /* 0x0000000000027941 */ /* 0x000fea0003800000 */
.L_x_101:
[----:B------:R-:W2:Y:S01]  /*c230*/  LDL.LU R3, [R1+0x4] ;  /* 0x0000040001037983 */ /* 0x000ea20000300800 */
[----:B------:R-:W-:Y:S01]  /*c240*/  R2UR UR10, R11 ;  /* 0x000000000b0a72ca */ /* 0x000fe200000e0000 */
[----:B------:R-:W-:Y:S01]  /*c250*/  UIADD3 UR4, UP0, UR38, 0x470, URZ ;  /* 0x0000047026047890 */ /* 0x000fe2000ff1e03f */
[----:B------:R-:W-:Y:S02]  /*c260*/  R2UR UR6, R12 ;  /* 0x000000000c0672ca */ /* 0x000fe400000e0000 */
[----:B------:R-:W-:Y:S01]  /*c270*/  R2UR UR7, R13 ;  /* 0x000000000d0772ca */ /* 0x000fe200000e0000 */
[----:B------:R-:W-:Y:S01]  /*c280*/  UIADD3.X UR5, URZ, UR39, URZ, UP0, !UPT ;  /* 0x000000273f057290 */ /* 0x000fe200087fe43f */
[----:B------:R-:W-:Y:S02]  /*c290*/  LEA R6, R6, UR36, 0xf ;  /* 0x0000002406067c11 */ /* 0x000fe4000f8e78ff */
[----:B------:R-:W-:Y:S02]  /*c2a0*/  PLOP3.LUT P0, PT, PT, PT, PT, 0x80, 0x0 ;  /* 0x000000000000781c */ /* 0x000fe40003f0f070 */
[----:B0-----:R-:W-:Y:S01]  /*c2b0*/  IADD3 R2, R2, 0x50, RZ ;  /* 0x0000005002027810 */ /* 0x001fe20007ffe0ff */
[----:B------:R-:W-:-:S02]  /*c2c0*/  VIADD R5, R6, 0x400 ;  /* 0x0000040006057836 */ /* 0x000fc40000000000 */
[----:B--2---:R-:W-:-:S08]  /*c2d0*/  IMAD.SHL.U32 R3, R3, 0x80, RZ ;  /* 0x0000008003037824 */ /* 0x004fd000078e00ff */
.L_x_103:
        /* <DEDUP_REMOVED lines=15> */
.L_x_104:
        /* <DEDUP_REMOVED lines=12> */
.L_x_90:
[----:B------:R-:W-:Y:S05]  /*c490*/  BSYNC B1 ;  /* 0x0000000000017941 */ /* 0x000fea0003800000 */
.L_x_89:
[C---:B------:R-:W-:Y:S01]  /*c4a0*/  ISETP.GT.AND P0, PT, R0.reuse, 0x1, PT ;  /* 0x000000010000780c */ /* 0x040fe20003f04270 */
[----:B------:R-:W-:-:S12]  /*c4b0*/  VIADD R0, R0, 0xfffffffe ;  /* 0xfffffffe00007836 */ /* 0x000fd80000000000 */
[----:B------:R-:W-:Y:S05]  /*c4c0*/  @P0 BRA `(.L_x_105) ;  /* 0xffffffe800e40947 */ /* 0x000fea000383ffff */
.L_x_72:
[----:B------:R-:W-:Y:S05]  /*c4d0*/  BSYNC B0 ;  /* 0x0000000000007941 */ /* 0x000fea0003800000 */
.L_x_54:
[----:B-1----:R-:W4:Y:S01]  /*c4e0*/  LDL.LU R0, [R1+0xc] ;  /* 0x00000c0001007983 */ /* 0x002f220000300800 */
[----:B------:R-:W-:Y:S01]  /*c4f0*/  BSSY B0, `(.L_x_106) ;  /* 0x000003b000007945 */ /* 0x000fe20003800000 */
[----:B----4-:R-:W-:-:S13]  /*c500*/  ISETP.NE.AND P0, PT, R0, RZ, PT ;  /* 0x000000ff0000720c */ /* 0x010fda0003f05270 */
[----:B------:R-:W-:Y:S05]  /*c510*/  @!P0 BRA `(.L_x_107) ;  /* 0x0000000000e08947 */ /* 0x000fea0003800000 */
[----:B------:R-:W4:Y:S01]  /*c520*/  LDL R0, [R1] ;  /* 0x0000000001007983 */ /* 0x000f220000100800 */
[----:B------:R-:W-:Y:S01]  /*c530*/  LEA R3, R18, UR36, 0x3 ;  /* 0x0000002412037c11 */ /* 0x000fe2000f8e18ff */
[----:B------:R-:W-:Y:S01]  /*c540*/  BSSY B1, `(.L_x_108) ;  /* 0x0000007000017945 */ /* 0x000fe20003800000 */
[----:B------:R-:W1:Y:S02]  /*c550*/  S2R R2, SR_TID.X ;  /* 0x0000000000027919 */ /* 0x000e640000002100 */
[----:B-1----:R-:W-:-:S04]  /*c560*/  LOP3.LUT R2, R2, 0x7f, RZ, 0xc0, !PT ;  /* 0x0000007f02027812 */ /* 0x002fc800078ec0ff */
[----:B------:R-:W-:Y:S02]  /*c570*/  ISETP.NE.AND P1, PT, R2, RZ, PT ;  /* 0x000000ff0200720c */ /* 0x000fe40003f25270 */
[----:B----4-:R-:W-:-:S04]  /*c580*/  SHF.L.U32 R0, R0, 0x1f, RZ ;  /* 0x0000001f00007819 */ /* 0x010fc800000006ff */
[----:B------:R-:W1:Y:S02]  /*c590*/  SYNCS.PHASECHK.TRANS64.TRYWAIT P0, [R3+URZ+0x34860], R0 ;  /* 0x03486000030075a7 */ /* 0x000e64000800017f */
[----:B-1----:R-:W-:Y:S05]  /*c5a0*/  @!P0 BRA `(.L_x_109) ;  /* 0x0000001800388947 */ /* 0x002fea0003800000 */
.L_x_159:
[----:B------:R-:W-:Y:S05]  /*c5b0*/  BSYNC B1 ;  /* 0x0000000000017941 */ /* 0x000fea0003800000 */
.L_x_108:
[----:B------:R-:W-:Y:S04]  /*c5c0*/  BSSY B1, `(.L_x_110) ;  /* 0x0000009000017945 */ /* 0x000fe80003800000 */
[----:B------:R-:W-:Y:S05]  /*c5d0*/  @P1 BRA `(.L_x_111) ;  /* 0x00000000001c1947 */ /* 0x000fea0003800000 */
[----:B------:R-:W4:Y:S01]  /*c5e0*/  S2R R2, SR_TID.X ;  /* 0x0000000000027919 */ /* 0x000f220000002100 */
[----:B-1----:R-:W-:-:S04]  /*c5f0*/  IMAD.MOV.U32 R0, RZ, RZ, 0x8000 ;  /* 0x00008000ff007424 */ /* 0x002fc800078e00ff */
[----:B------:R1:W-:Y:S01]  /*c600*/  SYNCS.ARRIVE.TRANS64 RZ, [R3+URZ+0x34850], R0 ;  /* 0x0348500003ff79a7 */ /* 0x0003e2000800003f */
[----:B----4-:R-:W-:-:S04]  /*c610*/  LOP3.LUT R2, R2, 0x1f, RZ, 0xc0, !PT ;  /* 0x0000001f02027812 */ /* 0x010fc800078ec0ff */
[----:B------:R-:W-:-:S13]  /*c620*/  ISETP.NE.AND P0, PT, R2, RZ, PT ;  /* 0x000000ff0200720c */ /* 0x000fda0003f05270 */
[----:B-1----:R-:W-:Y:S05]  /*c630*/  @!P0 BRA `(.L_x_111) ;  /* 0x0000000000048947 */ /* 0x002fea0003800000 */
[----:B------:R-:W-:Y:S01]  /*c640*/  BPT.TRAP 0x1 ;  /* 0x000000040000795c */ /* 0x000fe20000300000 */
.L_x_111:
[----:B------:R-:W-:Y:S05]  /*c650*/  BSYNC B1 ;  /* 0x0000000000017941 */ /* 0x000fea0003800000 */
.L_x_110:
[----:B------:R-:W4:Y:S01]  /*c660*/  LDL R4, [R1+0x4] ;  /* 0x0000040001047983 */ /* 0x000f220000100800 */
[----:B------:R-:W-:Y:S01]  /*c670*/  LEA R2, R18, UR36, 0xf ;  /* 0x0000002412027c11 */ /* 0x000fe2000f8e78ff */
[----:B------:R-:W-:Y:S01]  /*c680*/  UIADD3 UR4, UP0, UR38, 0x470, URZ ;  /* 0x0000047026047890 */ /* 0x000fe2000ff1e03f */
[----:B-1----:R-:W-:Y:S01]  /*c690*/  IADD3 R0, R3, 0x34850, RZ ;  /* 0x0003485003007810 */ /* 0x002fe20007ffe0ff */
[----:B------:R-:W-:Y:S01]  /*c6a0*/  UMOV UR6, 0x0 ;  /* 0x0000000000067882 */ /* 0x000fe20000000000 */
[----:B------:R-:W-:Y:S01]  /*c6b0*/  PLOP3.LUT P0, PT, PT, PT, PT, 0x80, 0x0 ;  /* 0x000000000000781c */ /* 0x000fe20003f0f070 */
[----:B------:R-:W-:Y:S01]  /*c6c0*/  UIADD3.X UR5, URZ, UR39, URZ, UP0, !UPT ;  /* 0x000000273f057290 */ /* 0x000fe200087fe43f */
[----:B------:R-:W-:Y:S01]  /*c6d0*/  UMOV UR7, 0x14f00000 ;  /* 0x14f0000000077882 */ /* 0x000fe20000000000 */
[----:B------:R-:W-:Y:S01]  /*c6e0*/  UMOV UR10, URZ ;  /* 0x0000003f000a7c82 */ /* 0x000fe20008000000 */
[----:B----4-:R-:W-:Y:S02]  /*c6f0*/  IMAD.SHL.U32 R3, R4, 0x80, RZ ;  /* 0x0000008004037824 */ /* 0x010fe400078e00ff */
[----:B------:R-:W-:-:S07]  /*c700*/  VIADD R4, R2, 0x400 ;  /* 0x0000040002047836 */ /* 0x000fce0000000000 */
.L_x_112:
        /* <DEDUP_REMOVED lines=9> */
[----:B-1----:R-:W-:Y:S05]  /*c7a0*/  @P0 BRA.U.ANY `(.L_x_112) ;  /* 0xfffffffd00d80947 */ /* 0x002fea000393ffff */
[----:B------:R-:W-:Y:S01]  /*c7b0*/  PLOP3.LUT P0, PT, PT, PT, PT, 0x80, 0x0 ;  /* 0x000000000000781c */ /* 0x000fe20003f0f070 */
[----:B------:R-:W-:Y:S01]  /*c7c0*/  VIADD R2, R2, 0x4400 ;  /* 0x0000440002027836 */ /* 0x000fe20000000000 */
[----:B------:R-:W-:Y:S01]  /*c7d0*/  UMOV UR6, 0x0 ;  /* 0x0000000000067882 */ /* 0x000fe20000000000 */
[----:B------:R-:W-:Y:S01]  /*c7e0*/  UMOV UR7, 0x14f00000 ;  /* 0x14f0000000077882 */ /* 0x000fe20000000000 */
[----:B------:R-:W-:-:S09]  /*c7f0*/  UMOV UR10, 0x40 ;  /* 0x00000040000a7882 */ /* 0x000fd20000000000 */
.L_x_113:
        /* <DEDUP_REMOVED lines=10> */
.L_x_107:
[----:B------:R-:W-:Y:S05]  /*c8a0*/  BSYNC B0 ;  /* 0x0000000000007941 */ /* 0x000fea0003800000 */
.L_x_106:
[----:B------:R-:W4:Y:S01]  /*c8b0*/  LDL.LU R6, [R1+0x28] ;  /* 0x0000280001067983 */ /* 0x000f220000300800 */
[----:B------:R-:W-:Y:S01]  /*c8c0*/  VIADD R18, R18, 0x1 ;  /* 0x0000000112127836 */ /* 0x000fe20000000000 */
[----:B------:R-:W-:Y:S02]  /*c8d0*/  ULDC UR4, c[0x0][0xc34] ;  /* 0x00030d0000047ab9 */ /* 0x000fe40000000800 */
[----:B---3--:R-:W3:Y:S04]  /*c8e0*/  LDL.LU R5, [R1] ;  /* 0x0000000001057983 */ /* 0x008ee80000300800 */
[----:B------:R-:W5:Y:S01]  /*c8f0*/  LDL.LU R4, [R1+0x30] ;  /* 0x0000300001047983 */ /* 0x000f620000300800 */
[----:B------:R-:W-:-:S04]  /*c900*/  ISETP.NE.AND P0, PT, R18, 0x2, PT ;  /* 0x000000021200780c */ /* 0x000fc80003f05270 */
[----:B------:R-:W-:Y:S02]  /*c910*/  SEL R0, RZ, 0x1, P0 ;  /* 0x00000001ff007807 */ /* 0x000fe40000000000 */
[----:B------:R-:W-:Y:S01]  /*c920*/  SEL R18, R18, RZ, P0 ;  /* 0x000000ff12127207 */ /* 0x000fe20000000000 */
[----:B----4-:R-:W-:Y:S01]  /*c930*/  VIADD R6, R6, UR37 ;  /* 0x0000002506067c36 */ /* 0x010fe20008000000 */
[----:B---3--:R-:W-:-:S04]  /*c940*/  LOP3.LUT R5, R5, R0, RZ, 0x3c, !PT ;  /* 0x0000000005057212 */ /* 0x008fc800078e3cff */
[----:B------:R1:W-:Y:S01]  /*c950*/  STL [R1+0x28], R6 ;  /* 0x0000280601007387 */ /* 0x0003e20000100800 */
[----:B------:R-:W-:Y:S02]  /*c960*/  ISETP.GE.AND P1, PT, R6, UR4, PT ;  /* 0x0000000406007c0c */ /* 0x000fe4000bf26270 */
[----:B-----5:R-:W-:-:S05]  /*c970*/  IADD3 R4, R4, 0x1, RZ ;  /* 0x0000000104047810 */ /* 0x020fca0007ffe0ff */
[----:B------:R1:W-:Y:S04]  /*c980*/  STL [R1+0x30], R4 ;  /* 0x0000300401007387 */ /* 0x0003e80000100800 */
[----:B------:R1:W-:Y:S02]  /*c990*/  STL [R1], R5 ;  /* 0x0000000501007387 */ /* 0x0003e40000100800 */
[----:B------:R-:W-:Y:S05]  /*c9a0*/  @!P1 BRA `(.L_x_114) ;  /* 0xffffffc000bc9947 */ /* 0x000fea000383ffff */
[----:B------:R-:W-:-:S07]  /*c9b0*/  LOP3.LUT R2, R4, 0x1, RZ, 0xc, !PT ;  /* 0x0000000104027812 */ /* 0x000fce00078e0cff */
.L_x_38:
[----:B0-----:R-:W0:Y:S01]  /*c9c0*/  S2R R3, SR_CgaCtaId ;  /* 0x0000000000037919 */ /* 0x001e220000008800 */
[----:B------:R-:W-:Y:S01]  /*c9d0*/  MOV R0, 0x400 ;  /* 0x0000040000007802 */ /* 0x000fe20000000f00 */
[----:B------:R-:W-:Y:S03]  /*c9e0*/  BSSY B0, `(.L_x_115) ;  /* 0x0000005000007945 */ /* 0x000fe60003800000 */
[----:B0-----:R-:W-:Y:S02]  /*c9f0*/  LEA R0, R3, R0, 0x18 ;  /* 0x0000000003007211 */ /* 0x001fe400078ec0ff */
[----:B------:R-:W-:-:S04]  /*ca00*/  SHF.L.U32 R3, R2, 0x1f, RZ ;  /* 0x0000001f02037819 */ /* 0x000fc800000006ff */
[----:B------:R-:W0:Y:S02]  /*ca10*/  SYNCS.PHASECHK.TRANS64.TRYWAIT P0, [R0+URZ+0x34820], R3 ;  /* 0x03482003000075a7 */ /* 0x000e24000800017f */
[----:B0-----:R-:W-:Y:S05]  /*ca20*/  @!P0 BRA `(.L_x_116) ;  /* 0x00000014002c8947 */ /* 0x001fea0003800000 */
.L_x_160:
[----:B------:R-:W-:Y:S05]  /*ca30*/  BSYNC B0 ;  /* 0x0000000000007941 */ /* 0x000fea0003800000 */
.L_x_115:
[----:B------:R-:W-:-:S03]  /*ca40*/  UMOV UR4, 0xffffffff ;  /* 0xffffffff00047882 */ /* 0x000fc60000000000 */
[----:B------:R-:W-:Y:S05]  /*ca50*/  BRA.DIV UR4, `(.L_x_117) ;  /* 0x0000001604347947 */ /* 0x000fea000b800000 */
[----:B------:R-:W3:Y:S02]  /*ca60*/  S2R R2, SR_TID.X ;  /* 0x0000000000027919 */ /* 0x000ee40000002100 */
[----:B---3--:R-:W-:-:S04]  /*ca70*/  SHF.R.U32.HI R2, RZ, 0x5, R2 ;  /* 0x00000005ff027819 */ /* 0x008fc80000011602 */
[----:B------:R-:W-:-:S05]  /*ca80*/  LOP3.LUT R2, R2, 0x3, RZ, 0xc0, !PT ;  /* 0x0000000302027812 */ /* 0x000fca00078ec0ff */
[----:B------:R3:W4:Y:S02]  /*ca90*/  SHFL.IDX PT, R14, R2, RZ, 0x1f ;  /* 0x00001fff020e7589 */ /* 0x00072400000e0000 */
.L_x_163:
[----:B----4-:R-:W-:Y:S01]  /*caa0*/  ISETP.NE.AND P0, PT, R14, RZ, PT ;  /* 0x000000ff0e00720c */ /* 0x010fe20003f05270 */
[----:B------:R-:W-:-:S12]  /*cab0*/  BSSY B0, `(.L_x_118) ;  /* 0x0000025000007945 */ /* 0x000fd80003800000 */
[----:B------:R-:W-:Y:S05]  /*cac0*/  @P0 BRA `(.L_x_119) ;  /* 0x00000000008c0947 */ /* 0x000fea0003800000 */
[----:B------:R-:W-:-:S03]  /*cad0*/  UMOV UR4, 0xffffffff ;  /* 0xffffffff00047882 */ /* 0x000fc60000000000 */
[----:B------:R-:W-:Y:S05]  /*cae0*/  BRA.DIV UR4, `(.L_x_120) ;  /* 0x0000001604447947 */ /* 0x000fea000b800000 */
[----:B------:R-:W-:-:S13]  /*caf0*/  ELECT P6, URZ, PT ;  /* 0x00000000003f782f */ /* 0x000fda00038c0000 */
.L_x_166:
[----:B------:R-:W-:Y:S05]  /*cb00*/  @!P6 BRA `(.L_x_119) ;  /* 0x00000000007ce947 */ /* 0x000fea0003800000 */
[----:B---3--:R-:W3:Y:S02]  /*cb10*/  LDL.LU R2, [R1+0x34] ;  /* 0x0000340001027983 */ /* 0x008ee40000300800 */
[----:B---3--:R-:W-:-:S04]  /*cb20*/  LOP3.LUT R2, R2, 0x2, RZ, 0xfc, !PT ;  /* 0x0000000202027812 */ /* 0x008fc800078efcff */
[----:B------:R-:W-:-:S13]  /*cb30*/  ISETP.NE.AND P2, PT, R2, 0x3, PT ;  /* 0x000000030200780c */ /* 0x000fda0003f45270 */
[----:B------:R-:W-:Y:S05]  /*cb40*/  @!P2 BRA `(.L_x_121) ;  /* 0x000000000004a947 */ /* 0x000fea0003800000 */
[----:B------:R-:W-:Y:S01]  /*cb50*/  BPT.TRAP 0x1 ;  /* 0x000000040000795c */ /* 0x000fe20000300000 */
.L_x_121:
[----:B------:R-:W3:Y:S01]  /*cb60*/  LDL.LU R7, [R1] ;  /* 0x0000000001077983 */ /* 0x000ee20000300800 */
[----:B0-----:R-:W-:Y:S02]  /*cb70*/  VIADD R3, R0, 0x34840 ;  /* 0x0003484000037836 */ /* 0x001fe40000000000 */
[C---:B------:R-:W-:Y:S02]  /*cb80*/  VIADD R2, R18.reuse, 0x1 ;  /* 0x0000000112027836 */ /* 0x040fe40000000000 */
[----:B-1----:R-:W-:-:S03]  /*cb90*/  IMAD R6, R18, 0x8, R3 ;  /* 0x0000000812067824 */ /* 0x002fc600078e0203 */
[----:B------:R-:W-:-:S04]  /*cba0*/  ISETP.NE.AND P1, PT, R2, 0x2, PT ;  /* 0x000000020200780c */ /* 0x000fc80003f25270 */
[----:B------:R-:W-:Y:S02]  /*cbb0*/  SEL R4, RZ, 0x1, P1 ;  /* 0x00000001ff047807 */ /* 0x000fe40000800000 */
[C---:B---3--:R-:W-:Y:S02]  /*cbc0*/  SHF.L.U32 R5, R7.reuse, 0x1f, RZ ;  /* 0x0000001f07057819 */ /* 0x048fe400000006ff */
[----:B------:R-:W-:Y:S02]  /*cbd0*/  LOP3.LUT R7, R7, R4, RZ, 0x3c, !PT ;  /* 0x0000000407077212 */ /* 0x000fe400078e3cff */
[----:B------:R-:W0:Y:S01]  /*cbe0*/  SYNCS.PHASECHK.TRANS64.TRYWAIT P0, [R6+URZ], R5 ;  /* 0x00000005060075a7 */ /* 0x000e22000800017f */
[----:B------:R-:W-:Y:S02]  /*cbf0*/  SEL R4, R2, RZ, P1 ;  /* 0x000000ff02047207 */ /* 0x000fe40000800000 */
[----:B------:R-:W-:-:S03]  /*cc00*/  SHF.L.U32 R2, R7, 0x1f, RZ ;  /* 0x0000001f07027819 */ /* 0x000fc600000006ff */
[----:B------:R-:W-:Y:S01]  /*cc10*/  IMAD R3, R4, 0x8, R3 ;  /* 0x0000000804037824 */ /* 0x000fe200078e0203 */
[----:B0-----:R-:W-:Y:S06]  /*cc20*/  @!P0 BRA `(.L_x_122) ;  /* 0x0000001400148947 */ /* 0x001fec0003800000 */
.L_x_167:
[----:B------:R-:W1:Y:S02]  /*cc30*/  SYNCS.PHASECHK.TRANS64.TRYWAIT P0, [R3+URZ], R2 ;  /* 0x00000002030075a7 */ /* 0x000e64000800017f */
[----:B-1----:R-:W-:Y:S05]  /*cc40*/  @!P0 BRA `(.L_x_123) ;  /* 0x0000001400208947 */ /* 0x002fea0003800000 */
.L_x_168:
[----:B------:R-:W-:Y:S05]  /*cc50*/  @!P2 BRA `(.L_x_124) ;  /* 0x000000000004a947 */ /* 0x000fea0003800000 */
[----:B------:R-:W-:Y:S01]  /*cc60*/  BPT.TRAP 0x1 ;  /* 0x000000040000795c */ /* 0x000fe20000300000 */
.L_x_124:
[----:B-1----:R-:W-:-:S05]  /*cc70*/  VIADD R3, R0, 0x34860 ;  /* 0x0003486000037836 */ /* 0x002fca0000000000 */
[----:B------:R-:W-:-:S04]  /*cc80*/  LEA R18, R18, R3, 0x3 ;  /* 0x0000000312127211 */ /* 0x000fc800078e18ff */
[----:B------:R-:W1:Y:S02]  /*cc90*/  SYNCS.PHASECHK.TRANS64.TRYWAIT P0, [R18+URZ], R5 ;  /* 0x00000005120075a7 */ /* 0x000e64000800017f */
[----:B-1----:R-:W-:Y:S05]  /*cca0*/  @!P0 BRA `(.L_x_125) ;  /* 0x00000014001c8947 */ /* 0x002fea0003800000 */
.L_x_169:
[----:B------:R-:W-:-:S07]  /*ccb0*/  IMAD R3, R4, 0x8, R3 ;  /* 0x0000000804037824 */ /* 0x000fce00078e0203 */
.L_x_126:
[----:B---3--:R3:W4:Y:S02]  /*ccc0*/  SYNCS.PHASECHK.TRANS64.TRYWAIT P0, [R3+URZ], R2 ;  /* 0x00000002030075a7 */ /* 0x008724000800017f */
[----:B----4-:R-:W-:Y:S05]  /*ccd0*/  @!P0 NANOSLEEP.SYNCS 0x989680 ;  /* 0x009896800000895d */ /* 0x010fea0003900000 */
[----:B------:R-:W4:Y:S02]  /*cce0*/  @!P0 SYNCS.PHASECHK.TRANS64 P0, [R3+URZ], R2 ;  /* 0x00000002030085a7 */ /* 0x000f24000800007f */
[----:B----4-:R-:W-:Y:S05]  /*ccf0*/  @!P0 BRA `(.L_x_126) ;  /* 0xfffffffc00f08947 */ /* 0x010fea000383ffff */
.L_x_119:
[----:B------:R-:W-:Y:S05]  /*cd00*/  BSYNC B0 ;  /* 0x0000000000007941 */ /* 0x000fea0003800000 */
.L_x_118:
[----:B------:R-:W-:Y:S05]  /*cd10*/  EXIT ;  /* 0x000000000000794d */ /* 0x000fea0003800000 */
.L_x_10:
[----:B0-----:R-:W-:-:S04]  /*cd20*/  IMAD.U32 R3, RZ, RZ, UR40 ;  /* 0x00000028ff037e24 */ /* 0x001fc8000f8e00ff */
[----:B------:R0:W1:Y:S03]  /*cd30*/  SYNCS.PHASECHK.TRANS64.TRYWAIT P1, [R3+URZ+0x34800], R0 ;  /* 0x03480000030075a7 */ /* 0x000066000802017f */
[----:B-1----:R-:W-:Y:S05]  /*cd40*/  @!P1 NANOSLEEP.SYNCS 0x989680 ;  /* 0x009896800000995d */ /* 0x002fea0003900000 */
[----:B------:R-:W1:Y:S02]  /*cd50*/  @!P1 SYNCS.PHASECHK.TRANS64 P1, [R3+URZ+0x34800], R0 ;  /* 0x03480000030095a7 */ /* 0x000e64000802007f */
[----:B-1----:R-:W-:Y:S05]  /*cd60*/  @!P1 BRA `(.L_x_10) ;  /* 0xfffffffc00ec9947 */ /* 0x002fea000383ffff */
[----:B------:R-:W-:Y:S05]  /*cd70*/  BRA `(.L_x_127) ;  /* 0xffffff4000ec7947 */ /* 0x000fea000383ffff */
.L_x_14:
[----:B-1----:R1:W2:Y:S02]  /*cd80*/  SYNCS.PHASECHK.TRANS64.TRYWAIT P2, [R0+URZ+0x34830], R3 ;  /* 0x03483003000075a7 */ /* 0x0022a4000804017f */
[----:B--2---:R-:W-:Y:S05]  /*cd90*/  @!P2 NANOSLEEP.SYNCS 0x989680 ;  /* 0x009896800000a95d */ /* 0x004fea0003900000 */
[----:B------:R-:W2:Y:S02]  /*cda0*/  @!P2 SYNCS.PHASECHK.TRANS64 P2, [R0+URZ+0x34830], R3 ;  /* 0x034830030000a5a7 */ /* 0x000ea4000804007f */
[----:B--2---:R-:W-:Y:S05]  /*cdb0*/  @!P2 BRA `(.L_x_14) ;  /* 0xfffffffc00f0a947 */ /* 0x004fea000383ffff */
[----:B------:R-:W-:Y:S05]  /*cdc0*/  BRA `(.L_x_13) ;  /* 0xffffff4400187947 */ /* 0x000fea000383ffff */
.L_x_19:
[----:B-1----:R-:W-:-:S04]  /*cdd0*/  IMAD.U32 R12, RZ, RZ, UR8 ;  /* 0x00000008ff0c7e24 */ /* 0x002fc8000f8e00ff */
[----:B------:R1:W2:Y:S03]  /*cde0*/  SYNCS.PHASECHK.TRANS64.TRYWAIT P2, [R12+URZ+0x34830], R9 ;  /* 0x034830090c0075a7 */ /* 0x0002a6000804017f */
[----:B--2---:R-:W-:Y:S05]  /*cdf0*/  @!P2 NANOSLEEP.SYNCS 0x989680 ;  /* 0x009896800000a95d */ /* 0x004fea0003900000 */
[----:B------:R-:W2:Y:S02]  /*ce00*/  @!P2 SYNCS.PHASECHK.TRANS64 P2, [R12+URZ+0x34830], R9 ;  /* 0x034830090c00a5a7 */ /* 0x000ea4000804007f */
[----:B--2---:R-:W-:Y:S05]  /*ce10*/  @!P2 BRA `(.L_x_19) ;  /* 0xfffffffc00eca947 */ /* 0x004fea000383ffff */
[----:B------:R-:W-:Y:S05]  /*ce20*/  BRA `(.L_x_18) ;  /* 0xffffff7000c87947 */ /* 0x000fea000383ffff */
.L_x_23:
[----:B01----:R-:W-:-:S04]  /*ce30*/  IMAD.U32 R9, RZ, RZ, UR9 ;  /* 0x00000009ff097e24 */ /* 0x003fc8000f8e00ff */
[----:B------:R0:W1:Y:S03]  /*ce40*/  SYNCS.PHASECHK.TRANS64.TRYWAIT P2, [R9+URZ+0x34850], R8 ;  /* 0x03485008090075a7 */ /* 0x000066000804017f */
[----:B-1----:R-:W-:Y:S05]  /*ce50*/  @!P2 NANOSLEEP.SYNCS 0x989680 ;  /* 0x009896800000a95d */ /* 0x002fea0003900000 */
[----:B------:R-:W1:Y:S02]  /*ce60*/  @!P2 SYNCS.PHASECHK.TRANS64 P2, [R9+URZ+0x34850], R8 ;  /* 0x034850080900a5a7 */ /* 0x000e64000804007f */
[----:B-1----:R-:W-:Y:S05]  /*ce70*/  @!P2 BRA `(.L_x_23) ;  /* 0xfffffffc00eca947 */ /* 0x002fea000383ffff */
[----:B------:R-:W-:Y:S05]  /*ce80*/  BRA `(.L_x_22) ;  /* 0xffffff7800f87947 */ /* 0x000fea000383ffff */
.L_x_28:
[----:B-1----:R-:W-:-:S04]  /*ce90*/  IMAD.U32 R5, RZ, RZ, UR12 ;  /* 0x0000000cff057e24 */ /* 0x002fc8000f8e00ff */
[----:B------:R1:W2:Y:S03]  /*cea0*/  SYNCS.PHASECHK.TRANS64.TRYWAIT P0, [R5+URZ+0x34850], R4 ;  /* 0x03485004050075a7 */ /* 0x0002a6000800017f */
[----:B--2---:R-:W-:Y:S05]  /*ceb0*/  @!P0 NANOSLEEP.SYNCS 0x989680 ;  /* 0x009896800000895d */ /* 0x004fea0003900000 */
[----:B------:R-:W2:Y:S02]  /*cec0*/  @!P0 SYNCS.PHASECHK.TRANS64 P0, [R5+URZ+0x34850], R4 ;  /* 0x03485004050085a7 */ /* 0x000ea4000800007f */
[----:B--2---:R-:W-:Y:S05]  /*ced0*/  @!P0 BRA `(.L_x_28) ;  /* 0xfffffffc00ec8947 */ /* 0x004fea000383ffff */
[----:B------:R-:W-:Y:S05]  /*cee0*/  BRA `(.L_x_27) ;  /* 0xffffff9c00d47947 */ /* 0x000fea000383ffff */
.L_x_42:
[----:B0-----:R-:W0:Y:S01]  /*cef0*/  S2R R0, SR_TID.X ;  /* 0x0000000000007919 */ /* 0x001e220000002100 */
[----:B------:R-:W-:Y:S01]  /*cf00*/  BSSY B0, `(.L_x_128) ;  /* 0x000000a000007945 */ /* 0x000fe20003800000 */
[----:B------:R-:W-:Y:S02]  /*cf10*/  IMAD.MOV.U32 R12, RZ, RZ, RZ ;  /* 0x000000ffff0c7224 */ /* 0x000fe400078e00ff */
[----:B------:R-:W-:Y:S02]  /*cf20*/  IMAD.MOV.U32 R11, RZ, RZ, 0x1f ;  /* 0x0000001fff0b7424 */ /* 0x000fe400078e00ff */
[----:B------:R-:W-:Y:S01]  /*cf30*/  IMAD.MOV.U32 R15, RZ, RZ, -0x1 ;  /* 0xffffffffff0f7424 */ /* 0x000fe200078e00ff */
[----:B0-----:R-:W-:-:S04]  /*cf40*/  SHF.R.U32.HI R0, RZ, 0x5, R0 ;  /* 0x00000005ff007819 */ /* 0x001fc80000011600 */
[----:B------:R-:W-:-:S04]  /*cf50*/  LOP3.LUT R0, R0, 0x3, RZ, 0xc0, !PT ;  /* 0x0000000300007812 */ /* 0x000fc800078ec0ff */
[----:B------:R-:W-:-:S07]  /*cf60*/  MOV R13, R0 ;  /* 0x00000000000d7202 */ /* 0x000fce0000000f00 */
[----:B--2---:R-:W-:Y:S05]  /*cf70*/  WARPSYNC.COLLECTIVE R15, `(.L_x_129) ;  /* 0x000000000f087348 */ /* 0x004fea0003c00000 */
[----:B------:R0:W1:Y:S02]  /*cf80*/  SHFL.IDX P6, R14, R13, R12, R11 ;  /* 0x0000000c0d0e7389 */ /* 0x00006400000c000b */
[----:B012---:R-:W-:Y:S01]  /*cf90*/  ENDCOLLECTIVE ;  /* 0x000000000000791b */ /* 0x007fe20003800000 */
.L_x_129:
[----:B------:R-:W-:Y:S05]  /*cfa0*/  BSYNC B0 ;  /* 0x0000000000007941 */ /* 0x000fea0003800000 */
.L_x_128:
[----:B------:R-:W-:Y:S05]  /*cfb0*/  BRA `(.L_x_130) ;  /* 0xffffffc000f07947 */ /* 0x000fea000383ffff */
.L_x_44:
[----:B------:R-:W-:Y:S01]  /*cfc0*/  BSSY B0, `(.L_x_131) ;  /* 0x0000006000007945 */ /* 0x000fe20003800000 */
[----:B------:R-:W-:-:S07]  /*cfd0*/  IMAD.MOV.U32 R15, RZ, RZ, -0x1 ;  /* 0xffffffffff0f7424 */ /* 0x000fce00078e00ff */
[----:B0-2---:R-:W-:Y:S05]  /*cfe0*/  WARPSYNC.COLLECTIVE R15, `(.L_x_132) ;  /* 0x000000000f0c7348 */ /* 0x005fea0003c00000 */
[----:B------:R-:W-:Y:S02]  /*cff0*/  ELECT P6, UR62, PT ;  /* 0x00000000003e782f */ /* 0x000fe400038c0000 */
[----:B------:R-:W-:Y:S01]  /*d000*/  MOV R14, UR62 ;  /* 0x0000003e000e7c02 */ /* 0x000fe20008000f00 */
[----:B0-2---:R-:W-:Y:S10]  /*d010*/  ENDCOLLECTIVE ;  /* 0x000000000000791b */ /* 0x005ff40003800000 */
.L_x_132:
[----:B------:R-:W-:Y:S05]  /*d020*/  BSYNC B0 ;  /* 0x0000000000007941 */ /* 0x000fea0003800000 */
.L_x_131:
[----:B------:R-:W-:Y:S05]  /*d030*/  BRA `(.L_x_133) ;  /* 0xffffffc000f07947 */ /* 0x000fea000383ffff */
.L_x_46:
[----:B0-----:R0:W3:Y:S02]  /*d040*/  SYNCS.PHASECHK.TRANS64.TRYWAIT P0, [R0+URZ+0x34840], R2 ;  /* 0x03484002000075a7 */ /* 0x0010e4000800017f */
[----:B---3--:R-:W-:Y:S05]  /*d050*/  @!P0 NANOSLEEP.SYNCS 0x989680 ;  /* 0x009896800000895d */ /* 0x008fea0003900000 */
[----:B------:R-:W3:Y:S02]  /*d060*/  @!P0 SYNCS.PHASECHK.TRANS64 P0, [R0+URZ+0x34840], R2 ;  /* 0x03484002000085a7 */ /* 0x000ee4000800007f */
[----:B---3--:R-:W-:Y:S05]  /*d070*/  @!P0 BRA `(.L_x_46) ;  /* 0xfffffffc00f08947 */ /* 0x008fea000383ffff */
[----:B------:R-:W-:Y:S05]  /*d080*/  BRA `(.L_x_134) ;  /* 0xffffffc4004c7947 */ /* 0x000fea000383ffff */
.L_x_49:
[----:B------:R-:W-:Y:S01]  /*d090*/  IMAD.MOV.U32 R13, RZ, RZ, R2 ;  /* 0x000000ffff0d7224 */ /* 0x000fe200078e0002 */
[----:B------:R-:W-:Y:S01]  /*d0a0*/  MOV R12, RZ ;  /* 0x000000ff000c7202 */ /* 0x000fe20000000f00 */
[----:B------:R-:W-:Y:S01]  /*d0b0*/  IMAD.MOV.U32 R11, RZ, RZ, 0x181f ;  /* 0x0000181fff0b7424 */ /* 0x000fe200078e00ff */
[----:B------:R-:W0:Y:S01]  /*d0c0*/  S2R R9, SR_TID.X ;  /* 0x0000000000097919 */ /* 0x000e220000002100 */
[----:B------:R-:W-:-:S07]  /*d0d0*/  IMAD.MOV.U32 R15, RZ, RZ, -0x1 ;  /* 0xffffffffff0f7424 */ /* 0x000fce00078e00ff */
[----:B0----5:R-:W-:Y:S05]  /*d0e0*/  WARPSYNC.COLLECTIVE R15, `(.L_x_135) ;  /* 0x000000000f087348 */ /* 0x021fea0003c00000 */
[----:B------:R1:W2:Y:S02]  /*d0f0*/  SHFL.IDX P6, R14, R13, R12, R11 ;  /* 0x0000000c0d0e7389 */ /* 0x0002a400000c000b */
[----:B012--5:R-:W-:Y:S01]  /*d100*/  ENDCOLLECTIVE ;  /* 0x000000000000791b */ /* 0x027fe20003800000 */
.L_x_135:
[----:B------:R-:W-:Y:S02]  /*d110*/  IMAD.MOV.U32 R13, RZ, RZ, R0 ;  /* 0x000000ffff0d7224 */ /* 0x000fe400078e0000 */
[----:B------:R-:W-:-:S07]  /*d120*/  IMAD.MOV.U32 R6, RZ, RZ, R14 ;  /* 0x000000ffff067224 */ /* 0x000fce00078e000e */
[----:B------:R-:W-:Y:S05]  /*d130*/  WARPSYNC.COLLECTIVE R15, `(.L_x_136) ;  /* 0x000000000f087348 */ /* 0x000fea0003c00000 */
[----:B------:R0:W1:Y:S02]  /*d140*/  SHFL.IDX P6, R14, R13, R12, R11 ;  /* 0x0000000c0d0e7389 */ /* 0x00006400000c000b */
[----:B01----:R-:W-:Y:S01]  /*d150*/  ENDCOLLECTIVE ;  /* 0x000000000000791b */ /* 0x003fe20003800000 */
.L_x_136:
[----:B------:R-:W-:Y:S01]  /*d160*/  ULDC UR4, c[0x0][0x288] ;  /* 0x0000a20000047ab9 */ /* 0x000fe20000000800 */
[----:B------:R-:W-:Y:S01]  /*d170*/  LOP3.LUT R9, R9, 0x7f, RZ, 0xc0, !PT ;  /* 0x0000007f09097812 */ /* 0x000fe200078ec0ff */
[----:B------:R-:W-:Y:S02]  /*d180*/  IMAD R3, R8, UR4, RZ ;  /* 0x0000000408037c24 */ /* 0x000fe4000f8e02ff */
[----:B------:R-:W0:Y:S01]  /*d190*/  S2R R8, SR_TID.X ;  /* 0x0000000000087919 */ /* 0x000e220000002100 */
[----:B------:R-:W-:-:S05]  /*d1a0*/  SHF.R.U32.HI R9, RZ, 0x3, R9 ;  /* 0x00000003ff097819 */ /* 0x000fca0000011609 */
[----:B------:R-:W-:Y:S02]  /*d1b0*/  IMAD.IADD R4, R9, 0x1, R4 ;  /* 0x0000000109047824 */ /* 0x000fe400078e0204 */
[----:B------:R-:W-:Y:S02]  /*d1c0*/  IMAD.MOV.U32 R13, RZ, RZ, R2 ;  /* 0x000000ffff0d7224 */ /* 0x000fe400078e0002 */
[----:B------:R-:W-:Y:S01]  /*d1d0*/  IMAD.MOV.U32 R12, RZ, RZ, 0x1 ;  /* 0x00000001ff0c7424 */ /* 0x000fe200078e00ff */
[C---:B------:R-:W-:Y:S01]  /*d1e0*/  ISETP.GE.AND P3, PT, R4.reuse, R3, PT ;  /* 0x000000030400720c */ /* 0x040fe20003f66270 */
[----:B------:R-:W-:Y:S02]  /*d1f0*/  VIADD R5, R4, 0x10 ;  /* 0x0000001004057836 */ /* 0x000fe40000000000 */
[----:B------:R-:W-:-:S10]  /*d200*/  IMAD.MOV.U32 R7, RZ, RZ, R14 ;  /* 0x000000ffff077224 */ /* 0x000fd400078e000e */
[----:B0-----:R-:W-:Y:S05]  /*d210*/  WARPSYNC.COLLECTIVE R15, `(.L_x_137) ;  /* 0x000000000f087348 */ /* 0x001fea0003c00000 */
[----:B------:R1:W2:Y:S02]  /*d220*/  SHFL.IDX P6, R14, R13, R12, R11 ;  /* 0x0000000c0d0e7389 */ /* 0x0002a400000c000b */
[----:B012---:R-:W-:Y:S01]  /*d230*/  ENDCOLLECTIVE ;  /* 0x000000000000791b */ /* 0x007fe20003800000 */
.L_x_137:
[----:B------:R-:W-:Y:S01]  /*d240*/  SHF.L.U32 R8, R8, 0x3, RZ ;  /* 0x0000000308087819 */ /* 0x000fe200000006ff */
[----:B------:R-:W-:-:S03]  /*d250*/  IMAD.MOV.U32 R13, RZ, RZ, R0 ;  /* 0x000000ffff0d7224 */ /* 0x000fc600078e0000 */
[----:B------:R-:W-:-:S04]  /*d260*/  LOP3.LUT R8, R8, 0x38, RZ, 0xc0, !PT ;  /* 0x0000003808087812 */ /* 0x000fc800078ec0ff */
[----:B------:R-:W-:-:S05]  /*d270*/  @!P3 LEA R7, P5, R8, R7, 0x1 ;  /* 0x000000070807b211 */ /* 0x000fca00078a08ff */
[----:B------:R-:W-:Y:S01]  /*d280*/  @!P3 IMAD.X R6, RZ, RZ, R6, P5 ;  /* 0x000000ffff06b224 */ /* 0x000fe200028e0606 */
[----:B------:R-:W-:-:S07]  /*d290*/  MOV R9, R14 ;  /* 0x0000000e00097202 */ /* 0x000fce0000000f00 */
[----:B------:R-:W-:Y:S05]  /*d2a0*/  WARPSYNC.COLLECTIVE R15, `(.L_x_138) ;  /* 0x000000000f087348 */ /* 0x000fea0003c00000 */
[----:B------:R0:W1:Y:S02]  /*d2b0*/  SHFL.IDX P6, R14, R13, R12, R11 ;  /* 0x0000000c0d0e7389 */ /* 0x00006400000c000b */
[----:B01----:R-:W-:Y:S01]  /*d2c0*/  ENDCOLLECTIVE ;  /* 0x000000000000791b */ /* 0x003fe20003800000 */
.L_x_138:
[----:B------:R-:W-:-:S04]  /*d2d0*/  @!P3 LOP3.LUT R7, R7, R6, RZ, 0x3c, !PT ;  /* 0x000000060707b212 */ /* 0x000fc800078e3cff */
[----:B------:R-:W-:-:S04]  /*d2e0*/  @!P3 LOP3.LUT R6, R7, R6, RZ, 0x3c, !PT ;  /* 0x000000060706b212 */ /* 0x000fc800078e3cff */
[----:B------:R-:W-:Y:S01]  /*d2f0*/  @!P3 LOP3.LUT R7, R7, R6, RZ, 0x3c, !PT ;  /* 0x000000060707b212 */ /* 0x000fe200078e3cff */
[----:B------:R-:W-:-:S04]  /*d300*/  IMAD.MOV.U32 R13, RZ, RZ, R2 ;  /* 0x000000ffff0d7224 */ /* 0x000fc800078e0002 */
[----:B------:R-:W-:Y:S01]  /*d310*/  @!PT LDS RZ, [RZ] ;  /* 0x00000000fffff984 */ /* 0x000fe20000000800 */
[----:B------:R-:W-:Y:S01]  /*d320*/  @!PT LDS RZ, [RZ] ;  /* 0x00000000fffff984 */ /* 0x000fe20000000800 */
[----:B------:R-:W-:Y:S01]  /*d330*/  @!PT LDS RZ, [RZ] ;  /* 0x00000000fffff984 */ /* 0x000fe20000000800 */
[----:B------:R0:W-:Y:S01]  /*d340*/  @!P3 LDGSTS.E.BYPASS.LTC128B.128 [R10+0x10400], desc[UR60][R6.64], !P0 ;  /* 0x10400000060abfae */ /* 0x0001e2000c101d7c */
[----:B------:R-:W-:-:S03]  /*d350*/  IMAD.MOV.U32 R12, RZ, RZ, 0x2 ;  /* 0x00000002ff0c7424 */ /* 0x000fc600078e00ff */
[----:B------:R0:W-:Y:S04]  /*d360*/  @!P3 LDGSTS.E.BYPASS.LTC128B.128 [R10+0x14400], desc[UR60][R6.64+0x80], !P1 ;  /* 0x14400080060abfae */ /* 0x0001e8000c901d7c */
[----:B------:R0:W-:Y:S01]  /*d370*/  @!P3 LDGSTS.E.BYPASS.LTC128B.128 [R10+0x18400], desc[UR60][R6.64+0x100], !P2 ;  /* 0x18400100060abfae */ /* 0x0001e2000d101d7c */
[----:B------:R-:W-:Y:S01]  /*d380*/  ISETP.GE.AND P3, PT, R5, R3, PT ;  /* 0x000000030500720c */ /* 0x000fe20003f66270 */
[----:B------:R-:W-:-:S12]  /*d390*/  IMAD.MOV.U32 R5, RZ, RZ, R14 ;  /* 0x000000ffff057224 */ /* 0x000fd800078e000e */
[----:B0-----:R-:W-:Y:S05]  /*d3a0*/  WARPSYNC.COLLECTIVE R15, `(.L_x_139) ;  /* 0x000000000f087348 */ /* 0x001fea0003c00000 */
[----:B------:R1:W2:Y:S02]  /*d3b0*/  SHFL.IDX P6, R14, R13, R12, R11 ;  /* 0x0000000c0d0e7389 */ /* 0x0002a400000c000b */
[----:B012---:R-:W-:Y:S01]  /*d3c0*/  ENDCOLLECTIVE ;  /* 0x000000000000791b */ /* 0x007fe20003800000 */
.L_x_139:
[----:B------:R-:W-:Y:S01]  /*d3d0*/  @!P3 LEA R8, P5, R8, R5, 0x1 ;  /* 0x000000050808b211 */ /* 0x000fe200078a08ff */
[----:B------:R-:W-:-:S04]  /*d3e0*/  IMAD.MOV.U32 R13, RZ, RZ, R0 ;  /* 0x000000ffff0d7224 */ /* 0x000fc800078e0000 */
[----:B------:R-:W-:Y:S02]  /*d3f0*/  @!P3 IMAD.X R5, RZ, RZ, R9, P5 ;  /* 0x000000ffff05b224 */ /* 0x000fe400028e0609 */
[----:B------:R-:W0:Y:S01]  /*d400*/  S2R R9, SR_TID.X ;  /* 0x0000000000097919 */ /* 0x000e220000002100 */
[----:B------:R-:W-:Y:S02]  /*d410*/  @!P3 IMAD.MOV.U32 R6, RZ, RZ, R8 ;  /* 0x000000ffff06b224 */ /* 0x000fe400078e0008 */
[----:B------:R-:W-:Y:S01]  /*d420*/  @!P3 IMAD.MOV.U32 R7, RZ, RZ, R5 ;  /* 0x000000ffff07b224 */ /* 0x000fe200078e0005 */
[----:B------:R-:W-:-:S04]  /*d430*/  IADD3 R5, R4, 0x20, RZ ;  /* 0x0000002004057810 */ /* 0x000fc80007ffe0ff */
[----:B------:R-:W-:Y:S01]  /*d440*/  @!PT LDS RZ, [RZ] ;  /* 0x00000000fffff984 */ /* 0x000fe20000000800 */
[----:B------:R-:W-:Y:S01]  /*d450*/  @!PT LDS RZ, [RZ] ;  /* 0x00000000fffff984 */ /* 0x000fe20000000800 */
[----:B------:R-:W-:Y:S01]  /*d460*/  @!PT LDS RZ, [RZ] ;  /* 0x00000000fffff984 */ /* 0x000fe20000000800 */
[----:B------:R1:W-:Y:S04]  /*d470*/  @!P3 LDGSTS.E.BYPASS.LTC128B.128 [R10+0x10c00], desc[UR60][R6.64], !P0 ;  /* 0x10c00000060abfae */ /* 0x0003e8000c101d7c */
[----:B------:R1:W-:Y:S04]  /*d480*/  @!P3 LDGSTS.E.BYPASS.LTC128B.128 [R10+0x14c00], desc[UR60][R6.64+0x80], !P1 ;  /* 0x14c00080060abfae */ /* 0x0003e8000c901d7c */
[----:B------:R1:W-:Y:S01]  /*d490*/  @!P3 LDGSTS.E.BYPASS.LTC128B.128 [R10+0x18c00], desc[UR60][R6.64+0x100], !P2 ;  /* 0x18c00100060abfae */ /* 0x0003e2000d101d7c */
[----:B------:R-:W-:Y:S01]  /*d4a0*/  ISETP.GE.AND P3, PT, R5, R3, PT ;  /* 0x000000030500720c */ /* 0x000fe20003f66270 */
[----:B------:R-:W-:-:S12]  /*d4b0*/  IMAD.MOV.U32 R5, RZ, RZ, R14 ;  /* 0x000000ffff057224 */ /* 0x000fd800078e000e */
[----:B01----:R-:W-:Y:S05]  /*d4c0*/  WARPSYNC.COLLECTIVE R15, `(.L_x_140) ;  /* 0x000000000f087348 */ /* 0x003fea0003c00000 */
[----:B------:R2:W3:Y:S02]  /*d4d0*/  SHFL.IDX P6, R14, R13, R12, R11 ;  /* 0x0000000c0d0e7389 */ /* 0x0004e400000c000b */
[----:B0123--:R-:W-:Y:S01]  /*d4e0*/  ENDCOLLECTIVE ;  /* 0x000000000000791b */ /* 0x00ffe20003800000 */
.L_x_140:
[----:B------:R-:W-:Y:S02]  /*d4f0*/  IMAD.SHL.U32 R9, R9, 0x8, RZ ;  /* 0x0000000809097824 */ /* 0x000fe400078e00ff */
[----:B------:R-:W-:Y:S01]  /*d500*/  IMAD.MOV.U32 R13, RZ, RZ, R2 ;  /* 0x000000ffff0d7224 */ /* 0x000fe200078e0002 */
[----:B------:R-:W-:Y:S02]  /*d510*/  MOV R12, 0x3 ;  /* 0x00000003000c7802 */ /* 0x000fe40000000f00 */
[----:B------:R-:W-:Y:S02]  /*d520*/  LOP3.LUT R9, R9, 0x38, RZ, 0xc0, !PT ;  /* 0x0000003809097812 */ /* 0x000fe400078ec0ff */
[----:B------:R-:W-:-:S07]  /*d530*/  MOV R8, R14 ;  /* 0x0000000e00087202 */ /* 0x000fce0000000f00 */
[----:B------:R-:W-:Y:S05]  /*d540*/  WARPSYNC.COLLECTIVE R15, `(.L_x_141) ;  /* 0x000000000f087348 */ /* 0x000fea0003c00000 */
[----:B------:R0:W1:Y:S02]  /*d550*/  SHFL.IDX P6, R14, R13, R12, R11 ;  /* 0x0000000c0d0e7389 */ /* 0x00006400000c000b */
[----:B01----:R-:W-:Y:S01]  /*d560*/  ENDCOLLECTIVE ;  /* 0x000000000000791b */ /* 0x003fe20003800000 */
.L_x_141:
[----:B------:R-:W-:-:S05]  /*d570*/  @!P3 LEA R8, P4, R9, R8, 0x1 ;  /* 0x000000080908b211 */ /* 0x000fca00078808ff */
[----:B------:R-:W-:Y:S02]  /*d580*/  @!P3 IMAD.X R9, RZ, RZ, R5, P4 ;  /* 0x000000ffff09b224 */ /* 0x000fe400020e0605 */
[----:B------:R-:W-:Y:S02]  /*d590*/  @!P3 IMAD.MOV.U32 R6, RZ, RZ, R8 ;  /* 0x000000ffff06b224 */ /* 0x000fe400078e0008 */
[----:B------:R-:W-:Y:S02]  /*d5a0*/  @!P3 IMAD.MOV.U32 R7, RZ, RZ, R9 ;  /* 0x000000ffff07b224 */ /* 0x000fe400078e0009 */
[----:B------:R-:W0:Y:S01]  /*d5b0*/  S2R R9, SR_TID.X ;  /* 0x0000000000097919 */ /* 0x000e220000002100 */
[C---:B------:R-:W-:Y:S02]  /*d5c0*/  VIADD R5, R4.reuse, 0x30 ;  /* 0x0000003004057836 */ /* 0x040fe40000000000 */
[----:B------:R-:W-:Y:S01]  /*d5d0*/  IMAD.MOV.U32 R13, RZ, RZ, R0 ;  /* 0x000000ffff0d7224 */ /* 0x000fe200078e0000 */
[----:B------:R-:W-:Y:S01]  /*d5e0*/  @!PT LDS RZ, [RZ] ;  /* 0x00000000fffff984 */ /* 0x000fe20000000800 */
[----:B------:R-:W-:Y:S01]  /*d5f0*/  @!PT LDS RZ, [RZ] ;  /* 0x00000000fffff984 */ /* 0x000fe20000000800 */
[----:B------:R-:W-:Y:S01]  /*d600*/  @!PT LDS RZ, [RZ] ;  /* 0x00000000fffff984 */ /* 0x000fe20000000800 */
[----:B------:R1:W-:Y:S01]  /*d610*/  @!P3 LDGSTS.E.BYPASS.LTC128B.128 [R10+0x11400], desc[UR60][R6.64], !P0 ;  /* 0x11400000060abfae */ /* 0x0003e2000c101d7c */
[----:B------:R-:W-:-:S03]  /*d620*/  VIADD R8, R4, 0x60 ;  /* 0x0000006004087836 */ /* 0x000fc60000000000 */
[----:B------:R1:W-:Y:S04]  /*d630*/  @!P3 LDGSTS.E.BYPASS.LTC128B.128 [R10+0x15400], desc[UR60][R6.64+0x80], !P1 ;  /* 0x15400080060abfae */ /* 0x0003e8000c901d7c */
[----:B------:R1:W-:Y:S01]  /*d640*/  @!P3 LDGSTS.E.BYPASS.LTC128B.128 [R10+0x19400], desc[UR60][R6.64+0x100], !P2 ;  /* 0x19400100060abfae */ /* 0x0003e2000d101d7c */
[----:B------:R-:W-:Y:S01]  /*d650*/  ISETP.GE.AND P3, PT, R5, R3, PT ;  /* 0x000000030500720c */ /* 0x000fe20003f66270 */
[----:B------:R-:W-:-:S12]  /*d660*/  IMAD.MOV.U32 R5, RZ, RZ, R14 ;  /* 0x000000ffff057224 */ /* 0x000fd800078e000e */
[----:B01----:R-:W-:Y:S05]  /*d670*/  WARPSYNC.COLLECTIVE R15, `(.L_x_142) ;  /* 0x000000000f087348 */ /* 0x003fea0003c00000 */
[----:B------:R2:W3:Y:S02]  /*d680*/  SHFL.IDX P6, R14, R13, R12, R11 ;  /* 0x0000000c0d0e7389 */ /* 0x0004e400000c000b */
[----:B0123--:R-:W-:Y:S01]  /*d690*/  ENDCOLLECTIVE ;  /* 0x000000000000791b */ /* 0x00ffe20003800000 */
.L_x_142:
[----:B------:R-:W-:Y:S02]  /*d6a0*/  IMAD.MOV.U32 R13, RZ, RZ, R2 ;  /* 0x000000ffff0d7224 */ /* 0x000fe400078e0002 */
[----:B------:R-:W-:Y:S02]  /*d6b0*/  IMAD.MOV.U32 R12, RZ, RZ, 0x4 ;  /* 0x00000004ff0c7424 */ /* 0x000fe400078e00ff */
[----:B------:R-:W-:-:S05]  /*d6c0*/  IMAD.SHL.U32 R9, R9, 0x8, RZ ;  /* 0x0000000809097824 */ /* 0x000fca00078e00ff */
[----:B------:R-:W-:Y:S01]  /*d6d0*/  LOP3.LUT R9, R9, 0x38, RZ, 0xc0, !PT ;  /* 0x0000003809097812 */ /* 0x000fe200078ec0ff */
[----:B------:R-:W-:-:S07]  /*d6e0*/  IMAD.MOV.U32 R6, RZ, RZ, R14 ;  /* 0x000000ffff067224 */ /* 0x000fce00078e000e */
[----:B------:R-:W-:Y:S05]  /*d6f0*/  WARPSYNC.COLLECTIVE R15, `(.L_x_143) ;  /* 0x000000000f087348 */ /* 0x000fea0003c00000 */
[----:B------:R0:W1:Y:S02]  /*d700*/  SHFL.IDX P6, R14, R13, R12, R11 ;  /* 0x0000000c0d0e7389 */ /* 0x00006400000c000b */
[----:B01----:R-:W-:Y:S01]  /*d710*/  ENDCOLLECTIVE ;  /* 0x000000000000791b */ /* 0x003fe20003800000 */
.L_x_143:
[----:B------:R-:W-:-:S05]  /*d720*/  @!P3 LEA R6, P4, R9, R6, 0x1 ;  /* 0x000000060906b211 */ /* 0x000fca00078808ff */
[----:B------:R-:W-:-:S05]  /*d730*/  @!P3 IMAD.X R5, RZ, RZ, R5, P4 ;  /* 0x000000ffff05b224 */ /* 0x000fca00020e0605 */
[----:B------:R-:W-:Y:S01]  /*d740*/  @!P3 MOV R7, R5 ;  /* 0x000000050007b202 */ /* 0x000fe20000000f00 */
[----:B------:R-:W-:Y:S02]  /*d750*/  VIADD R5, R4, 0x40 ;  /* 0x0000004004057836 */ /* 0x000fe40000000000 */
[----:B------:R-:W-:Y:S02]  /*d760*/  IMAD.MOV.U32 R13, RZ, RZ, R0 ;  /* 0x000000ffff0d7224 */ /* 0x000fe400078e0000 */
        /* <DEDUP_REMOVED lines=8> */
[----:B0-----:R-:W-:Y:S05]  /*d7f0*/  WARPSYNC.COLLECTIVE R15, `(.L_x_144) ;  /* 0x000000000f087348 */ /* 0x001fea0003c00000 */
[----:B------:R1:W2:Y:S02]  /*d800*/  SHFL.IDX P6, R14, R13, R12, R11 ;  /* 0x0000000c0d0e7389 */ /* 0x0002a400000c000b */
[----:B012---:R-:W-:Y:S01]  /*d810*/  ENDCOLLECTIVE ;  /* 0x000000000000791b */ /* 0x007fe20003800000 */
.L_x_144:
[----:B------:R-:W-:Y:S02]  /*d820*/  IMAD.MOV.U32 R13, RZ, RZ, R2 ;  /* 0x000000ffff0d7224 */ /* 0x000fe400078e0002 */
[----:B------:R-:W-:Y:S01]  /*d830*/  IMAD.MOV.U32 R12, RZ, RZ, 0x5 ;  /* 0x00000005ff0c7424 */ /* 0x000fe200078e00ff */
[----:B------:R-:W-:-:S07]  /*d840*/  MOV R6, R14 ;  /* 0x0000000e00067202 */ /* 0x000fce0000000f00 */
[----:B------:R-:W-:Y:S05]  /*d850*/  WARPSYNC.COLLECTIVE R15, `(.L_x_145) ;  /* 0x000000000f087348 */ /* 0x000fea0003c00000 */
[----:B------:R0:W1:Y:S02]  /*d860*/  SHFL.IDX P6, R14, R13, R12, R11 ;  /* 0x0000000c0d0e7389 */ /* 0x00006400000c000b */
[----:B01----:R-:W-:Y:S01]  /*d870*/  ENDCOLLECTIVE ;  /* 0x000000000000791b */ /* 0x003fe20003800000 */
.L_x_145:
[----:B------:R-:W-:-:S05]  /*d880*/  @!P3 LEA R6, P4, R9, R6, 0x1 ;  /* 0x000000060906b211 */ /* 0x000fca00078808ff */
[----:B------:R-:W-:-:S04]  /*d890*/  @!P3 IMAD.X R5, RZ, RZ, R5, P4 ;  /* 0x000000ffff05b224 */ /* 0x000fc800020e0605 */
[----:B------:R-:W-:Y:S02]  /*d8a0*/  @!P3 IMAD.MOV.U32 R7, RZ, RZ, R5 ;  /* 0x000000ffff07b224 */ /* 0x000fe400078e0005 */
[----:B------:R-:W-:Y:S02]  /*d8b0*/  VIADD R5, R4, 0x50 ;  /* 0x0000005004057836 */ /* 0x000fe40000000000 */
[----:B------:R-:W-:Y:S01]  /*d8c0*/  IMAD.MOV.U32 R13, RZ, RZ, R0 ;  /* 0x000000ffff0d7224 */ /* 0x000fe200078e0000 */
[----:B------:R-:W-:Y:S01]  /*d8d0*/  @!PT LDS RZ, [RZ] ;  /* 0x00000000fffff984 */ /* 0x000fe20000000800 */
[----:B------:R-:W-:Y:S01]  /*d8e0*/  @!PT LDS RZ, [RZ] ;  /* 0x00000000fffff984 */ /* 0x000fe20000000800 */
[----:B------:R-:W-:Y:S01]  /*d8f0*/  @!PT LDS RZ, [RZ] ;  /* 0x00000000fffff984 */ /* 0x000fe20000000800 */
[----:B------:R0:W-:Y:S04]  /*d900*/  @!P3 LDGSTS.E.BYPASS.LTC128B.128 [R10+0x12400], desc[UR60][R6.64], !P0 ;  /* 0x12400000060abfae */ /* 0x0001e8000c101d7c */
[----:B------:R0:W-:Y:S04]  /*d910*/  @!P3 LDGSTS.E.BYPASS.LTC128B.128 [R10+0x16400], desc[UR60][R6.64+0x80], !P1 ;  /* 0x16400080060abfae */ /* 0x0001e8000c901d7c */
[----:B------:R0:W-:Y:S01]  /*d920*/  @!P3 LDGSTS.E.BYPASS.LTC128B.128 [R10+0x1a400], desc[UR60][R6.64+0x100], !P2 ;  /* 0x1a400100060abfae */ /* 0x0001e2000d101d7c */
[----:B------:R-:W-:-:S02]  /*d930*/  ISETP.GE.AND P3, PT, R5, R3, PT ;  /* 0x000000030500720c */ /* 0x000fc40003f66270 */
[----:B------:R-:W-:-:S11]  /*d940*/  MOV R5, R14 ;  /* 0x0000000e00057202 */ /* 0x000fd60000000f00 */
[----:B0-----:R-:W-:Y:S05]  /*d950*/  WARPSYNC.COLLECTIVE R15, `(.L_x_146) ;  /* 0x000000000f087348 */ /* 0x001fea0003c00000 */
[----:B------:R1:W2:Y:S02]  /*d960*/  SHFL.IDX P6, R14, R13, R12, R11 ;  /* 0x0000000c0d0e7389 */ /* 0x0002a400000c000b */
[----:B012---:R-:W-:Y:S01]  /*d970*/  ENDCOLLECTIVE ;  /* 0x000000000000791b */ /* 0x007fe20003800000 */
.L_x_146:
[----:B------:R-:W-:Y:S01]  /*d980*/  IMAD.MOV.U32 R13, RZ, RZ, R2 ;  /* 0x000000ffff0d7224 */ /* 0x000fe200078e0002 */
[----:B------:R-:W-:Y:S01]  /*d990*/  MOV R12, 0x6 ;  /* 0x00000006000c7802 */ /* 0x000fe20000000f00 */
[----:B------:R-:W-:-:S07]  /*d9a0*/  IMAD.MOV.U32 R6, RZ, RZ, R14 ;  /* 0x000000ffff067224 */ /* 0x000fce00078e000e */
[----:B------:R-:W-:Y:S05]  /*d9b0*/  WARPSYNC.COLLECTIVE R15, `(.L_x_147) ;  /* 0x000000000f087348 */ /* 0x000fea0003c00000 */
[----:B------:R0:W1:Y:S02]  /*d9c0*/  SHFL.IDX P6, R14, R13, R12, R11 ;  /* 0x0000000c0d0e7389 */ /* 0x00006400000c000b */
[----:B01----:R-:W-:Y:S01]  /*d9d0*/  ENDCOLLECTIVE ;  /* 0x000000000000791b */ /* 0x003fe20003800000 */
.L_x_147:
[----:B------:R-:W-:-:S05]  /*d9e0*/  @!P3 LEA R6, P4, R9, R6, 0x1 ;  /* 0x000000060906b211 */ /* 0x000fca00078808ff */
[----:B------:R-:W-:Y:S01]  /*d9f0*/  @!P3 IMAD.X R5, RZ, RZ, R5, P4 ;  /* 0x000000ffff05b224 */ /* 0x000fe200020e0605 */
[----:B------:R-:W-:-:S03]  /*da00*/  ISETP.GE.AND P4, PT, R8, R3, PT ;  /* 0x000000030800720c */ /* 0x000fc60003f86270 */
[----:B------:R-:W-:Y:S02]  /*da10*/  @!P3 IMAD.MOV.U32 R7, RZ, RZ, R5 ;  /* 0x000000ffff07b224 */ /* 0x000fe400078e0005 */
[----:B------:R-:W-:-:S03]  /*da20*/  IMAD.MOV.U32 R13, RZ, RZ, R0 ;  /* 0x000000ffff0d7224 */ /* 0x000fc600078e0000 */
[----:B------:R-:W-:Y:S01]  /*da30*/  @!PT LDS RZ, [RZ] ;  /* 0x00000000fffff984 */ /* 0x000fe20000000800 */
[----:B------:R-:W-:Y:S01]  /*da40*/  @!PT LDS RZ, [RZ] ;  /* 0x00000000fffff984 */ /* 0x000fe20000000800 */
[----:B------:R-:W-:Y:S01]  /*da50*/  @!PT LDS RZ, [RZ] ;  /* 0x00000000fffff984 */ /* 0x000fe20000000800 */
[----:B------:R0:W-:Y:S04]  /*da60*/  @!P3 LDGSTS.E.BYPASS.LTC128B.128 [R10+0x12c00], desc[UR60][R6.64], !P0 ;  /* 0x12c00000060abfae */ /* 0x0001e8000c101d7c */
[----:B------:R0:W-:Y:S01]  /*da70*/  @!P3 LDGSTS.E.BYPASS.LTC128B.128 [R10+0x16c00], desc[UR60][R6.64+0x80], !P1 ;  /* 0x16c00080060abfae */ /* 0x0001e2000c901d7c */
[----:B------:R-:W-:-:S03]  /*da80*/  IMAD.MOV.U32 R5, RZ, RZ, R14 ;  /* 0x000000ffff057224 */ /* 0x000fc600078e000e */
[----:B------:R0:W-:Y:S04]  /*da90*/  @!P3 LDGSTS.E.BYPASS.LTC128B.128 [R10+0x1ac00], desc[UR60][R6.64+0x100], !P2 ;  /* 0x1ac00100060abfae */ /* 0x0001e8000d101d7c */
[----:B0-----:R-:W-:Y:S05]  /*daa0*/  WARPSYNC.COLLECTIVE R15, `(.L_x_148) ;  /* 0x000000000f087348 */ /* 0x001fea0003c00000 */
[----:B------:R1:W2:Y:S02]  /*dab0*/  SHFL.IDX P6, R14, R13, R12, R11 ;  /* 0x0000000c0d0e7389 */ /* 0x0002a400000c000b */
[----:B012---:R-:W-:Y:S01]  /*dac0*/  ENDCOLLECTIVE ;  /* 0x000000000000791b */ /* 0x007fe20003800000 */
.L_x_148:
[----:B------:R-:W-:Y:S02]  /*dad0*/  IMAD.MOV.U32 R13, RZ, RZ, R2 ;  /* 0x000000ffff0d7224 */ /* 0x000fe400078e0002 */
[----:B------:R-:W-:Y:S02]  /*dae0*/  IMAD.MOV.U32 R12, RZ, RZ, 0x7 ;  /* 0x00000007ff0c7424 */ /* 0x000fe400078e00ff */
[----:B------:R-:W-:-:S07]  /*daf0*/  IMAD.MOV.U32 R6, RZ, RZ, R14 ;  /* 0x000000ffff067224 */ /* 0x000fce00078e000e */
[----:B------:R-:W-:Y:S05]  /*db00*/  WARPSYNC.COLLECTIVE R15, `(.L_x_149) ;  /* 0x000000000f087348 */ /* 0x000fea0003c00000 */
[----:B------:R0:W1:Y:S02]  /*db10*/  SHFL.IDX P6, R14, R13, R12, R11 ;  /* 0x0000000c0d0e7389 */ /* 0x00006400000c000b */
[----:B01----:R-:W-:Y:S01]  /*db20*/  ENDCOLLECTIVE ;  /* 0x000000000000791b */ /* 0x003fe20003800000 */
.L_x_149:
[----:B------:R-:W-:-:S05]  /*db30*/  @!P4 LEA R6, P3, R9, R6, 0x1 ;  /* 0x000000060906c211 */ /* 0x000fca00078608ff */
[----:B------:R-:W-:-:S05]  /*db40*/  @!P4 IMAD.X R5, RZ, RZ, R5, P3 ;  /* 0x000000ffff05c224 */ /* 0x000fca00018e0605 */
[----:B------:R-:W-:Y:S01]  /*db50*/  @!P4 MOV R7, R5 ;  /* 0x000000050007c202 */ /* 0x000fe20000000f00 */
[----:B------:R-:W-:-:S04]  /*db60*/  IMAD.MOV.U32 R13, RZ, RZ, R0 ;  /* 0x000000ffff0d7224 */ /* 0x000fc800078e0000 */
[----:B------:R-:W-:Y:S01]  /*db70*/  @!PT LDS RZ, [RZ] ;  /* 0x00000000fffff984 */ /* 0x000fe20000000800 */
[----:B------:R-:W-:Y:S01]  /*db80*/  @!PT LDS RZ, [RZ] ;  /* 0x00000000fffff984 */ /* 0x000fe20000000800 */
[----:B------:R-:W-:Y:S01]  /*db90*/  @!PT LDS RZ, [RZ] ;  /* 0x00000000fffff984 */ /* 0x000fe20000000800 */
[----:B------:R0:W-:Y:S04]  /*dba0*/  @!P4 LDGSTS.E.BYPASS.LTC128B.128 [R10+0x13400], desc[UR60][R6.64], !P0 ;  /* 0x13400000060acfae */ /* 0x0001e8000c101d7c */
[----:B------:R0:W-:Y:S01]  /*dbb0*/  @!P4 LDGSTS.E.BYPASS.LTC128B.128 [R10+0x17400], desc[UR60][R6.64+0x80], !P1 ;  /* 0x17400080060acfae */ /* 0x0001e2000c901d7c */
[----:B------:R-:W-:-:S07]  /*dbc0*/  IMAD.MOV.U32 R5, RZ, RZ, R14 ;  /* 0x000000ffff057224 */ /* 0x000fce00078e000e */
[----:B0-----:R-:W-:Y:S05]  /*dbd0*/  WARPSYNC.COLLECTIVE R15, `(.L_x_150) ;  /* 0x000000000f087348 */ /* 0x001fea0003c00000 */
[----:B------:R1:W2:Y:S02]  /*dbe0*/  SHFL.IDX P6, R14, R13, R12, R11 ;  /* 0x0000000c0d0e7389 */ /* 0x0002a400000c000b */
[----:B012---:R-:W-:Y:S01]  /*dbf0*/  ENDCOLLECTIVE ;  /* 0x000000000000791b */ /* 0x007fe20003800000 */
.L_x_150:
[----:B------:R-:W-:Y:S01]  /*dc00*/  @!PT LDS RZ, [RZ] ;  /* 0x00000000fffff984 */ /* 0x000fe20000000800 */
[----:B------:R-:W-:Y:S01]  /*dc10*/  @!PT LDS RZ, [RZ] ;  /* 0x00000000fffff984 */ /* 0x000fe20000000800 */
[----:B------:R-:W-:Y:S01]  /*dc20*/  @!PT LDS RZ, [RZ] ;  /* 0x00000000fffff984 */ /* 0x000fe20000000800 */
[----:B------:R0:W-:Y:S01]  /*dc30*/  @!P4 LDGSTS.E.BYPASS.LTC128B.128 [R10+0x1b400], desc[UR60][R6.64+0x100], !P2 ;  /* 0x1b400100060acfae */ /* 0x0001e2000d101d7c */
[----:B------:R-:W-:Y:S01]  /*dc40*/  IMAD.MOV.U32 R0, RZ, RZ, R14 ;  /* 0x000000ffff007224 */ /* 0x000fe200078e000e */
[----:B------:R-:W-:Y:S06]  /*dc50*/  BRA `(.L_x_151) ;  /* 0xffffffc400a07947 */ /* 0x000fec000383ffff */
.L_x_53:
[----:B-1----:R1:W2:Y:S02]  /*dc60*/  SYNCS.PHASECHK.TRANS64.TRYWAIT P0, [R15+URZ+0x34820], R0 ;  /* 0x034820000f0075a7 */ /* 0x0022a4000800017f */
[----:B--2---:R-:W-:Y:S05]  /*dc70*/  @!P0 NANOSLEEP.SYNCS 0x989680 ;  /* 0x009896800000895d */ /* 0x004fea0003900000 */
[----:B------:R-:W2:Y:S02]  /*dc80*/  @!P0 SYNCS.PHASECHK.TRANS64 P0, [R15+URZ+0x34820], R0 ;  /* 0x034820000f0085a7 */ /* 0x000ea4000800007f */
[----:B--2---:R-:W-:Y:S05]  /*dc90*/  @!P0 BRA `(.L_x_53) ;  /* 0xfffffffc00f08947 */ /* 0x004fea000383ffff */
[----:B------:R-:W-:Y:S05]  /*dca0*/  BRA `(.L_x_152) ;  /* 0xffffffc800047947 */ /* 0x000fea000383ffff */
.L_x_60:
[----:B-1----:R1:W2:Y:S02]  /*dcb0*/  SYNCS.PHASECHK.TRANS64.TRYWAIT P0, [R3+URZ+0x34840], R2 ;  /* 0x03484002030075a7 */ /* 0x0022a4000800017f */
[----:B--2---:R-:W-:Y:S05]  /*dcc0*/  @!P0 NANOSLEEP.SYNCS 0x989680 ;  /* 0x009896800000895d */ /* 0x004fea0003900000 */
[----:B------:R-:W2:Y:S02]  /*dcd0*/  @!P0 SYNCS.PHASECHK.TRANS64 P0, [R3+URZ+0x34840], R2 ;  /* 0x03484002030085a7 */ /* 0x000ea4000800007f */
[----:B--2---:R-:W-:Y:S05]  /*dce0*/  @!P0 BRA `(.L_x_60) ;  /* 0xfffffffc00f08947 */ /* 0x004fea000383ffff */
[----:B------:R-:W-:Y:S05]  /*dcf0*/  BRA `(.L_x_153) ;  /* 0xffffffc800b87947 */ /* 0x000fea000383ffff */
.L_x_67:
[----:B0-----:R0:W1:Y:S02]  /*dd00*/  SYNCS.PHASECHK.TRANS64.TRYWAIT P0, [R3+URZ+0x60], R2 ;  /* 0x00006002030075a7 */ /* 0x001064000800017f */
[----:B-1----:R-:W-:Y:S05]  /*dd10*/  @!P0 NANOSLEEP.SYNCS 0x989680 ;  /* 0x009896800000895d */ /* 0x002fea0003900000 */
[----:B------:R-:W1:Y:S02]  /*dd20*/  @!P0 SYNCS.PHASECHK.TRANS64 P0, [R3+URZ+0x60], R2 ;  /* 0x00006002030085a7 */ /* 0x000e64000800007f */
[----:B-1----:R-:W-:Y:S05]  /*dd30*/  @!P0 BRA `(.L_x_67) ;  /* 0xfffffffc00f08947 */ /* 0x002fea000383ffff */
[----:B------:R-:W-:Y:S05]  /*dd40*/  BRA `(.L_x_154) ;  /* 0xffffffcc00c47947 */ /* 0x000fea000383ffff */
.L_x_77:
[----:B-1----:R1:W2:Y:S02]  /*dd50*/  SYNCS.PHASECHK.TRANS64.TRYWAIT P0, [R3+URZ+0x34840], R2 ;  /* 0x03484002030075a7 */ /* 0x0022a4000800017f */
[----:B--2---:R-:W-:Y:S05]  /*dd60*/  @!P0 NANOSLEEP.SYNCS 0x989680 ;  /* 0x009896800000895d */ /* 0x004fea0003900000 */
[----:B------:R-:W2:Y:S02]  /*dd70*/  @!P0 SYNCS.PHASECHK.TRANS64 P0, [R3+URZ+0x34840], R2 ;  /* 0x03484002030085a7 */ /* 0x000ea4000800007f */
[----:B--2---:R-:W-:Y:S05]  /*dd80*/  @!P0 BRA `(.L_x_77) ;  /* 0xfffffffc00f08947 */ /* 0x004fea000383ffff */
[----:B------:R-:W-:Y:S05]  /*dd90*/  BRA `(.L_x_155) ;  /* 0xffffffd400487947 */ /* 0x000fea000383ffff */
.L_x_84:
[----:B0-----:R0:W1:Y:S02]  /*dda0*/  SYNCS.PHASECHK.TRANS64.TRYWAIT P0, [R2+URZ+0x60], R3 ;  /* 0x00006003020075a7 */ /* 0x001064000800017f */
[----:B-1----:R-:W-:Y:S05]  /*ddb0*/  @!P0 NANOSLEEP.SYNCS 0x989680 ;  /* 0x009896800000895d */ /* 0x002fea0003900000 */
[----:B------:R-:W1:Y:S02]  /*ddc0*/  @!P0 SYNCS.PHASECHK.TRANS64 P0, [R2+URZ+0x60], R3 ;  /* 0x00006003020085a7 */ /* 0x000e64000800007f */
[----:B-1----:R-:W-:Y:S05]  /*ddd0*/  @!P0 BRA `(.L_x_84) ;  /* 0xfffffffc00f08947 */ /* 0x002fea000383ffff */
[----:B------:R-:W-:Y:S05]  /*dde0*/  BRA `(.L_x_156) ;  /* 0xffffffd800547947 */ /* 0x000fea000383ffff */
.L_x_93:
[----:B--2---:R2:W4:Y:S02]  /*ddf0*/  SYNCS.PHASECHK.TRANS64.TRYWAIT P0, [R2+URZ+0x34840], R3 ;  /* 0x03484003020075a7 */ /* 0x004524000800017f */
[----:B----4-:R-:W-:Y:S05]  /*de00*/  @!P0 NANOSLEEP.SYNCS 0x989680 ;  /* 0x009896800000895d */ /* 0x010fea0003900000 */
[----:B------:R-:W4:Y:S02]  /*de10*/  @!P0 SYNCS.PHASECHK.TRANS64 P0, [R2+URZ+0x34840], R3 ;  /* 0x03484003020085a7 */ /* 0x000f24000800007f */
[----:B----4-:R-:W-:Y:S05]  /*de20*/  @!P0 BRA `(.L_x_93) ;  /* 0xfffffffc00f08947 */ /* 0x010fea000383ffff */
[----:B------:R-:W-:Y:S05]  /*de30*/  BRA `(.L_x_157) ;  /* 0xffffffdc00a87947 */ /* 0x000fea000383ffff */
.L_x_100:
[----:B0-----:R0:W1:Y:S02]  /*de40*/  SYNCS.PHASECHK.TRANS64.TRYWAIT P0, [R2+URZ+0x60], R7 ;  /* 0x00006007020075a7 */ /* 0x001064000800017f */
[----:B-1----:R-:W-:Y:S05]  /*de50*/  @!P0 NANOSLEEP.SYNCS 0x989680 ;  /* 0x009896800000895d */ /* 0x002fea0003900000 */
[----:B------:R-:W1:Y:S02]  /*de60*/  @!P0 SYNCS.PHASECHK.TRANS64 P0, [R2+URZ+0x60], R7 ;  /* 0x00006007020085a7 */ /* 0x000e64000800007f */
[----:B-1----:R-:W-:Y:S05]  /*de70*/  @!P0 BRA `(.L_x_100) ;  /* 0xfffffffc00f08947 */ /* 0x002fea000383ffff */
[----:B------:R-:W-:Y:S05]  /*de80*/  BRA `(.L_x_158) ;  /* 0xffffffe000b47947 */ /* 0x000fea000383ffff */
.L_x_109:
[----:B-1----:R1:W4:Y:S02]  /*de90*/  SYNCS.PHASECHK.TRANS64.TRYWAIT P0, [R3+URZ+0x34860], R0 ;  /* 0x03486000030075a7 */ /* 0x002324000800017f */
[----:B----4-:R-:W-:Y:S05]  /*dea0*/  @!P0 NANOSLEEP.SYNCS 0x989680 ;  /* 0x009896800000895d */ /* 0x010fea0003900000 */
[----:B------:R-:W4:Y:S02]  /*deb0*/  @!P0 SYNCS.PHASECHK.TRANS64 P0, [R3+URZ+0x34860], R0 ;  /* 0x03486000030085a7 */ /* 0x000f24000800007f */
[----:B----4-:R-:W-:Y:S05]  /*dec0*/  @!P0 BRA `(.L_x_109) ;  /* 0xfffffffc00f08947 */ /* 0x010fea000383ffff */
[----:B------:R-:W-:Y:S05]  /*ded0*/  BRA `(.L_x_159) ;  /* 0xffffffe400b47947 */ /* 0x000fea000383ffff */
.L_x_116:
[----:B0-----:R0:W3:Y:S02]  /*dee0*/  SYNCS.PHASECHK.TRANS64.TRYWAIT P0, [R0+URZ+0x34820], R3 ;  /* 0x03482003000075a7 */ /* 0x0010e4000800017f */
[----:B---3--:R-:W-:Y:S05]  /*def0*/  @!P0 NANOSLEEP.SYNCS 0x989680 ;  /* 0x009896800000895d */ /* 0x008fea0003900000 */
[----:B------:R-:W3:Y:S02]  /*df00*/  @!P0 SYNCS.PHASECHK.TRANS64 P0, [R0+URZ+0x34820], R3 ;  /* 0x03482003000085a7 */ /* 0x000ee4000800007f */
[----:B---3--:R-:W-:Y:S05]  /*df10*/  @!P0 BRA `(.L_x_116) ;  /* 0xfffffffc00f08947 */ /* 0x008fea000383ffff */
[----:B------:R-:W-:Y:S05]  /*df20*/  BRA `(.L_x_160) ;  /* 0xffffffe800c07947 */ /* 0x000fea000383ffff */
.L_x_117:
[----:B------:R-:W3:Y:S01]  /*df30*/  S2R R2, SR_TID.X ;  /* 0x0000000000027919 */ /* 0x000ee20000002100 */
[----:B------:R-:W-:Y:S01]  /*df40*/  BSSY B0, `(.L_x_161) ;  /* 0x000000a000007945 */ /* 0x000fe20003800000 */
[----:B------:R-:W-:Y:S02]  /*df50*/  IMAD.MOV.U32 R12, RZ, RZ, RZ ;  /* 0x000000ffff0c7224 */ /* 0x000fe400078e00ff */
[----:B------:R-:W-:Y:S02]  /*df60*/  IMAD.MOV.U32 R11, RZ, RZ, 0x1f ;  /* 0x0000001fff0b7424 */ /* 0x000fe400078e00ff */
[----:B------:R-:W-:Y:S01]  /*df70*/  IMAD.MOV.U32 R15, RZ, RZ, -0x1 ;  /* 0xffffffffff0f7424 */ /* 0x000fe200078e00ff */
[----:B---3--:R-:W-:-:S04]  /*df80*/  SHF.R.U32.HI R2, RZ, 0x5, R2 ;  /* 0x00000005ff027819 */ /* 0x008fc80000011602 */
[----:B------:R-:W-:-:S04]  /*df90*/  LOP3.LUT R2, R2, 0x3, RZ, 0xc0, !PT ;  /* 0x0000000302027812 */ /* 0x000fc800078ec0ff */
[----:B------:R-:W-:-:S07]  /*dfa0*/  MOV R13, R2 ;  /* 0x00000002000d7202 */ /* 0x000fce0000000f00 */
[----:B012---:R-:W-:Y:S05]  /*dfb0*/  WARPSYNC.COLLECTIVE R15, `(.L_x_162) ;  /* 0x000000000f087348 */ /* 0x007fea0003c00000 */
[----:B------:R3:W4:Y:S02]  /*dfc0*/  SHFL.IDX P6, R14, R13, R12, R11 ;  /* 0x0000000c0d0e7389 */ /* 0x00072400000c000b */
[----:B01234-:R-:W-:Y:S01]  /*dfd0*/  ENDCOLLECTIVE ;  /* 0x000000000000791b */ /* 0x01ffe20003800000 */
.L_x_162:
[----:B------:R-:W-:Y:S05]  /*dfe0*/  BSYNC B0 ;  /* 0x0000000000007941 */ /* 0x000fea0003800000 */
.L_x_161:
[----:B------:R-:W-:Y:S05]  /*dff0*/  BRA `(.L_x_163) ;  /* 0xffffffe800a87947 */ /* 0x000fea000383ffff */
.L_x_120:
[----:B------:R-:W-:Y:S01]  /*e000*/  BSSY B1, `(.L_x_164) ;  /* 0x0000006000017945 */ /* 0x000fe20003800000 */
[----:B------:R-:W-:-:S07]  /*e010*/  IMAD.MOV.U32 R15, RZ, RZ, -0x1 ;  /* 0xffffffffff0f7424 */ /* 0x000fce00078e00ff */
[----:B0123--:R-:W-:Y:S05]  /*e020*/  WARPSYNC.COLLECTIVE R15, `(.L_x_165) ;  /* 0x000000000f0c7348 */ /* 0x00ffea0003c00000 */
[----:B------:R-:W-:Y:S02]  /*e030*/  ELECT P6, UR62, PT ;  /* 0x00000000003e782f */ /* 0x000fe400038c0000 */
[----:B------:R-:W-:Y:S01]  /*e040*/  MOV R14, UR62 ;  /* 0x0000003e000e7c02 */ /* 0x000fe20008000f00 */
[----:B0123--:R-:W-:Y:S10]  /*e050*/  ENDCOLLECTIVE ;  /* 0x000000000000791b */ /* 0x00fff40003800000 */
.L_x_165:
[----:B------:R-:W-:Y:S05]  /*e060*/  BSYNC B1 ;  /* 0x0000000000017941 */ /* 0x000fea0003800000 */
.L_x_164:
[----:B------:R-:W-:Y:S05]  /*e070*/  BRA `(.L_x_166) ;  /* 0xffffffe800a07947 */ /* 0x000fea000383ffff */
.L_x_122:
[----:B0-----:R0:W1:Y:S02]  /*e080*/  SYNCS.PHASECHK.TRANS64.TRYWAIT P0, [R6+URZ], R5 ;  /* 0x00000005060075a7 */ /* 0x001064000800017f */
[----:B-1----:R-:W-:Y:S05]  /*e090*/  @!P0 NANOSLEEP.SYNCS 0x989680 ;  /* 0x009896800000895d */ /* 0x002fea0003900000 */
[----:B------:R-:W1:Y:S02]  /*e0a0*/  @!P0 SYNCS.PHASECHK.TRANS64 P0, [R6+URZ], R5 ;  /* 0x00000005060085a7 */ /* 0x000e64000800007f */
[----:B-1----:R-:W-:Y:S05]  /*e0b0*/  @!P0 BRA `(.L_x_122) ;  /* 0xfffffffc00f08947 */ /* 0x002fea000383ffff */
[----:B------:R-:W-:Y:S05]  /*e0c0*/  BRA `(.L_x_167) ;  /* 0xffffffe800d87947 */ /* 0x000fea000383ffff */
.L_x_123:
[----:B-1----:R1:W3:Y:S02]  /*e0d0*/  SYNCS.PHASECHK.TRANS64.TRYWAIT P0, [R3+URZ], R2 ;  /* 0x00000002030075a7 */ /* 0x0022e4000800017f */
[----:B---3--:R-:W-:Y:S05]  /*e0e0*/  @!P0 NANOSLEEP.SYNCS 0x989680 ;  /* 0x009896800000895d */ /* 0x008fea0003900000 */
[----:B------:R-:W3:Y:S02]  /*e0f0*/  @!P0 SYNCS.PHASECHK.TRANS64 P0, [R3+URZ], R2 ;  /* 0x00000002030085a7 */ /* 0x000ee4000800007f */
[----:B---3--:R-:W-:Y:S05]  /*e100*/  @!P0 BRA `(.L_x_123) ;  /* 0xfffffffc00f08947 */ /* 0x008fea000383ffff */
[----:B------:R-:W-:Y:S05]  /*e110*/  BRA `(.L_x_168) ;  /* 0xffffffe800cc7947 */ /* 0x000fea000383ffff */
.L_x_125:
[----:B-1----:R1:W3:Y:S02]  /*e120*/  SYNCS.PHASECHK.TRANS64.TRYWAIT P0, [R18+URZ], R5 ;  /* 0x00000005120075a7 */ /* 0x0022e4000800017f */
[----:B---3--:R-:W-:Y:S05]  /*e130*/  @!P0 NANOSLEEP.SYNCS 0x989680 ;  /* 0x009896800000895d */ /* 0x008fea0003900000 */
[----:B------:R-:W3:Y:S02]  /*e140*/  @!P0 SYNCS.PHASECHK.TRANS64 P0, [R18+URZ], R5 ;  /* 0x00000005120085a7 */ /* 0x000ee4000800007f */
[----:B---3--:R-:W-:Y:S05]  /*e150*/  @!P0 BRA `(.L_x_125) ;  /* 0xfffffffc00f08947 */ /* 0x008fea000383ffff */
[----:B------:R-:W-:Y:S05]  /*e160*/  BRA `(.L_x_169) ;  /* 0xffffffe800d07947 */ /* 0x000fea000383ffff */
.L_x_170:
[----:B------:R-:W-:-:S00]  /*e170*/  BRA `(.L_x_170) ;  /* 0xfffffffc00fc7947 */ /* 0x000fc0000383ffff */
[----:B------:R-:W-:-:S00]  /*e180*/  NOP ;  /* 0x0000000000007918 */ /* 0x000fc00000000000 */
[----:B------:R-:W-:-:S00]  /*e190*/  NOP ;  /* 0x0000000000007918 */ /* 0x000fc00000000000 */
[----:B------:R-:W-:-:S00]  /*e1a0*/  NOP ;  /* 0x0000000000007918 */ /* 0x000fc00000000000 */
[----:B------:R-:W-:-:S00]  /*e1b0*/  NOP ;  /* 0x0000000000007918 */ /* 0x000fc00000000000 */
[----:B------:R-:W-:-:S00]  /*e1c0*/  NOP ;  /* 0x0000000000007918 */ /* 0x000fc00000000000 */
[----:B------:R-:W-:-:S00]  /*e1d0*/  NOP ;  /* 0x0000000000007918 */ /* 0x000fc00000000000 */
[----:B------:R-:W-:-:S00]  /*e1e0*/  NOP ;  /* 0x0000000000007918 */ /* 0x000fc00000000000 */
[----:B------:R-:W-:-:S00]  /*e1f0*/  NOP ;  /* 0x0000000000007918 */ /* 0x000fc00000000000 */
.L_x_3193:


//--------------------- .text._ZN7cutlass13device_kernelIN5flash11enable_sm90INS1_16FlashAttnFwdSm90INS1_25CollectiveMainloopFwdSm90ILi2EN4cute5tupleIJNS5_1CILi2EEENS7_ILi1EEES9_EEENS6_IJNS7_ILi128EEESB_NS7_ILi192EEEEEELi128ENS_6half_tEfNS_4arch4Sm90ELb0ELb0ELb1ELb0ELb0ELb0ELb0ELb1ELb1ELb1ELb0ELb0EEENS1_21CollectiveEpilogueFwdINS6_IJSB_SB_SB_EEESA_SE_SG_Li256ELb0ELb1ELb0ELb0EEENS1_29StaticPersistentTileSchedulerILb0EEEEEEEEEvNT_6ParamsE --------------------------
	.section	.text._ZN7cutlass13device_kernelIN5flash11enable_sm90INS1_16FlashAttnFwdSm90INS1_25CollectiveMainloopFwdSm90ILi2EN4cute5tupleIJNS5_1CILi2EEENS7_ILi1EEES9_EEENS6_IJNS7_ILi128EEESB_NS7_ILi192EEEEEELi128ENS_6half_tEfNS_4arch4Sm90ELb0ELb0ELb1ELb0ELb0ELb0ELb0ELb1ELb1ELb1ELb0ELb0EEENS1_21CollectiveEpilogueFwdINS6_IJSB_SB_SB_EEESA_SE_SG_Li256ELb0ELb1ELb0ELb0EEENS1_29StaticPersistentTileSchedulerILb0EEEEEEEEEvNT_6ParamsE,"ax",@progbits
	.align	128
.text._ZN7cutlass13device_kernelIN5flash11enable_sm90INS1_16FlashAttnFwdSm90INS1_25CollectiveMainloopFwdSm90ILi2EN4cute5tupleIJNS5_1CILi2EEENS7_ILi1EEES9_EEENS6_IJNS7_ILi128EEESB_NS7_ILi192EEEEEELi128ENS_6half_tEfNS_4arch4Sm90ELb0ELb0ELb1ELb0ELb0ELb0ELb0ELb1ELb1ELb1ELb0ELb0EEENS1_21CollectiveEpilogueFwdINS6_IJSB_SB_SB_EEESA_SE_SG_Li256ELb0ELb1ELb0ELb0EEENS1_29StaticPersistentTileSchedulerILb0EEEEEEEEEvNT_6ParamsE:
        .type           _ZN7cutlass13device_kernelIN5flash11enable_sm90INS1_16FlashAttnFwdSm90INS1_25CollectiveMainloopFwdSm90ILi2EN4cute5tupleIJNS5_1CILi2EEENS7_ILi1EEES9_EEENS6_IJNS7_ILi128EEESB_NS7_ILi192EEEEEELi128ENS_6half_tEfNS_4arch4Sm90ELb0ELb0ELb1ELb0ELb0ELb0ELb0ELb1ELb1ELb1ELb0ELb0EEENS1_21CollectiveEpilogueFwdINS6_IJSB_SB_SB_EEESA_SE_SG_Li256ELb0ELb1ELb0ELb0EEENS1_29StaticPersistentTileSchedulerILb0EEEEEEEEEvNT_6ParamsE,@function
        .size           _ZN7cutlass13device_kernelIN5flash11enable_sm90INS1_16FlashAttnFwdSm90INS1_25CollectiveMainloopFwdSm90ILi2EN4cute5tupleIJNS5_1CILi2EEENS7_ILi1EEES9_EEENS6_IJNS7_ILi128EEESB_NS7_ILi192EEEEEELi128ENS_6half_tEfNS_4arch4Sm90ELb0ELb0ELb1ELb0ELb0ELb0ELb0ELb1ELb1ELb1ELb0ELb0EEENS1_21CollectiveEpilogueFwdINS6_IJSB_SB_SB_EEESA_SE_SG_Li256ELb0ELb1ELb0ELb0EEENS1_29StaticPersistentTileSchedulerILb0EEEEEEEEEvNT_6ParamsE,(.L_x_3194 - _ZN7cutlass13device_kernelIN5flash11enable_sm90INS1_16FlashAttnFwdSm90INS1_25CollectiveMainloopFwdSm90ILi2EN4cute5tupleIJNS5_1CILi2EEENS7_ILi1EEES9_EEENS6_IJNS7_ILi128EEESB_NS7_ILi192EEEEEELi128ENS_6half_tEfNS_4arch4Sm90ELb0ELb0ELb1ELb0ELb0ELb0ELb0ELb1ELb1ELb1ELb0ELb0EEENS1_21CollectiveEpilogueFwdINS6_IJSB_SB_SB_EEESA_SE_SG_Li256ELb0ELb1ELb0ELb0EEENS1_29StaticPersistentTileSchedulerILb0EEEEEEEEEvNT_6ParamsE)
        .other          _ZN7cutlass13device_kernelIN5flash11enable_sm90INS1_16FlashAttnFwdSm90INS1_25CollectiveMainloopFwdSm90ILi2EN4cute5tupleIJNS5_1CILi2EEENS7_ILi1EEES9_EEENS6_IJNS7_ILi128EEESB_NS7_ILi192EEEEEELi128ENS_6half_tEfNS_4arch4Sm90ELb0ELb0ELb1ELb0ELb0ELb0ELb0ELb1ELb1ELb1ELb0ELb0EEENS1_21CollectiveEpilogueFwdINS6_IJSB_SB_SB_EEESA_SE_SG_Li256ELb0ELb1ELb0ELb0EEENS1_29StaticPersistentTileSchedulerILb0EEEEEEEEEvNT_6ParamsE,@"STO_CUDA_ENTRY STV_DEFAULT"
_ZN7cutlass13device_kernelIN5flash11enable_sm90INS1_16FlashAttnFwdSm90INS1_25CollectiveMainloopFwdSm90ILi2EN4cute5tupleIJNS5_1CILi2EEENS7_ILi1EEES9_EEENS6_IJNS7_ILi128EEESB_NS7_ILi192EEEEEELi128ENS_6half_tEfNS_4arch4Sm90ELb0ELb0ELb1ELb0ELb0ELb0ELb0ELb1ELb1ELb1ELb0ELb0EEENS1_21CollectiveEpilogueFwdINS6_IJSB_SB_SB_EEESA_SE_SG_Li256ELb0ELb1ELb0ELb0EEENS1_29StaticPersistentTileSchedulerILb0EEEEEEEEEvNT_6ParamsE:
[----:B------:R-:W0:Y:S02]  /*0000*/  LDC R1, c[0x0][0x28] ;  /* 0x00000a00ff017b82 */ /* 0x000e240000000800 */
[----:B0-----:R-:W-:Y:S01]  /*0010*/  VIADD R1, R1, 0xffffffc8 ;  /* 0xffffffc801017836 */ /* 0x001fe20000000000 */
[----:B------:R-:W0:Y:S01]  /*0020*/  S2R R0, SR_TID.X ;  /* 0x0000000000007919 */ /* 0x000e220000002100 */
[----:B------:R-:W-:Y:S01]  /*0030*/  ELECT P0, URZ, PT ;  /* 0x00000000003f782f */ /* 0x000fe20003800000 */
[----:B------:R-:W-:Y:S01]  /*0040*/  BSSY B0, `(.L_x_171) ;  /* 0x000000e000007945 */ /* 0x000fe20003800000 */
[----:B0-----:R-:W-:-:S05]  /*0050*/  SHF.R.U32.HI R3, RZ, 0x5, R0 ;  /* 0x00000005ff037819 */ /* 0x001fca0000011600 */
[----:B------:R-:W0:Y:S02]  /*0060*/  SHFL.IDX PT, R2, R3, RZ, 0x1f ;  /* 0x00001fff03027589 */ /* 0x000e2400000e0000 */
[----:B0-----:R-:W-:Y:S02]  /*0070*/  ISETP.EQ.AND P0, PT, R2, RZ, P0 ;  /* 0x000000ff0200720c */ /* 0x001fe40000702270 */
[----:B------:R-:W-:-:S11]  /*0080*/  SHF.R.U32.HI R2, RZ, 0x7, R0 ;  /* 0x00000007ff027819 */ /* 0x000fd60000011600 */
        /* <DEDUP_REMOVED lines=9> */
.L_x_172:
[----:B------:R-:W-:Y:S05]  /*0120*/  BSYNC B0 ;  /* 0x0000000000007941 */ /* 0x000fea0003800000 */
.L_x_171:
[----:B------:R-:W-:Y:S01]  /*0130*/  VOTEU.ANY UP0, P0 ;  /* 0x00000000003f7886 */ /* 0x000fe20000000100 */
[----:B------:R-:W0:Y:S01]  /*0140*/  SHFL.IDX PT, R2, R2, RZ, 0x1f ;  /* 0x00001fff02027589 */ /* 0x000e2200000e0000 */
[----:B------:R-:W-:Y:S01]  /*0150*/  UMOV UR4, 0x80 ;  /* 0x0000008000047882 */ /* 0x000fe20000000000 */
[----:B------:R-:W-:Y:S01]  /*0160*/  UMOV UR7, 0x200 ;  /* 0x0000020000077882 */ /* 0x000fe20000000000 */
[----:B------:R-:W-:Y:S01]  /*0170*/  VOTEU.ANY UP1, P0 ;  /* 0x00000000003f7886 */ /* 0x000fe20000020100 */
[----:B------:R-:W1:Y:S01]  /*0180*/  @UP0 S2UR UR8, SR_CgaCtaId ;  /* 0x00000000000809c3 */ /* 0x000e620000008800 */
[----:B------:R-:W2:Y:S01]  /*0190*/  SHFL.IDX PT, R4, R3, RZ, 0x1f ;  /* 0x00001fff03047589 */ /* 0x000ea200000e0000 */
[----:B------:R-:W-:Y:S01]  /*01a0*/  @UP0 UMOV UR6, 0x400 ;  /* 0x0000040000060882 */ /* 0x000fe20000000000 */
[----:B------:R-:W-:-:S04]  /*01b0*/  @UP0 UIADD3 UR4, -UR4, 0x100000, URZ ;  /* 0x0010000004040890 */ /* 0x000fc8000fffe13f */
[----:B------:R-:W-:Y:S02]  /*01c0*/  @UP0 USHF.L.U32 UR5, UR4, 0xb, URZ ;  /* 0x0000000b04050899 */ /* 0x000fe4000800063f */
[----:B------:R-:W-:Y:S01]  /*01d0*/  @UP0 USHF.L.U32 UR4, UR4, 0x1, URZ ;  /* 0x0000000104040899 */ /* 0x000fe2000800063f */
[----:B------:R-:W-:Y:S01]  /*01e0*/  VOTEU.ANY UP2, P0 ;  /* 0x00000000003f7886 */ /* 0x000fe20000040100 */
[----:B0-----:R-:W-:Y:S01]  /*01f0*/  R2UR UR9, R2 ;  /* 0x00000000020972ca */ /* 0x001fe200000e0000 */
[----:B-1----:R-:W-:Y:S01]  /*0200*/  @UP0 ULEA UR8, UR8, UR6, 0x18 ;  /* 0x0000000608080291 */ /* 0x002fe2000f8ec03f */
[----:B--2---:R-:W-:Y:S01]  /*0210*/  ISETP.NE.AND P1, PT, R4, RZ, PT ;  /* 0x000000ff0400720c */ /* 0x004fe20003f25270 */
[----:B------:R-:W-:-:S04]  /*0220*/  @UP0 UIADD3 UR6, -UR7, 0x100000, URZ ;  /* 0x0010000007060890 */ /* 0x000fc8000fffe13f */
[----:B------:R-:W-:Y:S02]  /*0230*/  @UP0 USHF.L.U32 UR7, UR6, 0xb, URZ ;  /* 0x0000000b06070899 */ /* 0x000fe4000800063f */
[----:B------:R-:W-:-:S04]  /*0240*/  @UP0 USHF.L.U32 UR6, UR6, 0x1, URZ ;  /* 0x0000000106060899 */ /* 0x000fc8000800063f */
[----:B------:R-:W-:Y:S01]  /*0250*/  UISETP.NE.AND UP0, UPT, UR9, URZ, UPT ;  /* 0x0000003f0900728c */ /* 0x000fe2000bf05270 */
[----:B------:R-:W0:Y:S02]  /*0260*/  FENCE.VIEW.ASYNC.S ;  /* 0x00000000000073c6 */ /* 0x000e240000000000 */
[----:B0-----:R0:W1:Y:S05]  /*0270*/  @UP1 SYNCS.EXCH.64 URZ, [UR8+0x34800], UR4 ;  /* 0x03480004083f15b2 */ /* 0x00106a0008000100 */
[----:B------:R0:W2:Y:S01]  /*0280*/  @UP2 SYNCS.EXCH.64 URZ, [UR8+0x34820], UR6 ;  /* 0x03482006083f25b2 */ /* 0x0000a20008000100 */
[----:B------:R-:W-:Y:S05]  /*0290*/  @P1 BRA `(.L_x_173) ;  /* 0x0000000000481947 */ /* 0x000fea0003800000 */
[----:B0-----:R-:W0:Y:S01]  /*02a0*/  S2UR UR5, SR_CgaCtaId ;  /* 0x00000000000579c3 */ /* 0x001e220000008800 */
[----:B------:R-:W-:Y:S01]  /*02b0*/  UMOV UR4, 0x400 ;  /* 0x0000040000047882 */ /* 0x000fe20000000000 */
[----:B------:R-:W-:Y:S01]  /*02c0*/  UMOV UR6, 0x1 ;  /* 0x0000000100067882 */ /* 0x000fe20000000000 */
[----:B------:R-:W-:Y:S01]  /*02d0*/  UMOV UR7, 0x4 ;  /* 0x0000000400077882 */ /* 0x000fe20000000000 */
[----:B------:R-:W-:Y:S01]  /*02e0*/  ELECT P0, URZ, PT ;  /* 0x00000000003f782f */ /* 0x000fe20003800000 */
[----:B0-----:R-:W-:Y:S02]  /*02f0*/  ULEA UR8, UR5, UR4, 0x18 ;  /* 0x0000000405087291 */ /* 0x001fe4000f8ec03f */
[----:B------:R-:W-:-:S04]  /*0300*/  UIADD3 UR4, -UR6, 0x100000, URZ ;  /* 0x0010000006047890 */ /* 0x000fc8000fffe13f */
[----:B------:R-:W-:Y:S02]  /*0310*/  USHF.L.U32 UR5, UR4, 0xb, URZ ;  /* 0x0000000b04057899 */ /* 0x000fe4000800063f */
[----:B------:R-:W-:Y:S02]  /*0320*/  USHF.L.U32 UR4, UR4, 0x1, URZ ;  /* 0x0000000104047899 */ /* 0x000fe4000800063f */
[----:B------:R-:W-:-:S04]  /*0330*/  UIADD3 UR6, -UR7, 0x100000, URZ ;  /* 0x0010000007067890 */ /* 0x000fc8000fffe13f */
[----:B------:R-:W-:Y:S02]  /*0340*/  USHF.L.U32 UR7, UR6, 0xb, URZ ;  /* 0x0000000b06077899 */ /* 0x000fe4000800063f */
[----:B------:R-:W-:Y:S01]  /*0350*/  USHF.L.U32 UR6, UR6, 0x1, URZ ;  /* 0x0000000106067899 */ /* 0x000fe2000800063f */
[----:B------:R-:W0:Y:S03]  /*0360*/  FENCE.VIEW.ASYNC.S ;  /* 0x00000000000073c6 */ /* 0x000e260000000000 */
[----:B0-----:R3:W4:Y:S08]  /*0370*/  SYNCS.EXCH.64 URZ, [UR8+0x34830], UR4 ;  /* 0x03483004083f75b2 */ /* 0x0017300008000100 */
[----:B------:R3:W0:Y:S01]  /*0380*/  SYNCS.EXCH.64 URZ, [UR8+0x34840], UR6 ;  /* 0x03484006083f75b2 */ /* 0x0006220008000100 */
[----:B------:R3:W0:Y:S01]  /*0390*/  SYNCS.EXCH.64 URZ, [UR8+0x34838], UR4 ;  /* 0x03483804083f75b2 */ /* 0x0006220008000100 */
[----:B------:R3:W0:Y:S02]  /*03a0*/  SYNCS.EXCH.64 URZ, [UR8+0x34848], UR6 ;  /* 0x03484806083f75b2 */ /* 0x0006240008000100 */
[----:B---3--:R-:W-:Y:S01]  /*03b0*/  NOP ;  /* 0x0000000000007918 */ /* 0x008fe20000000000 */
.L_x_173:
[----:B0-----:R-:W0:Y:S01]  /*03c0*/  S2UR UR4, SR_CTAID.Y ;  /* 0x00000000000479c3 */ /* 0x001e220000002600 */
[----:B------:R-:W3:Y:S01]  /*03d0*/  SHFL.IDX PT, R8, R3, RZ, 0x1f ;  /* 0x00001fff03087589 */ /* 0x000ee200000e0000 */
[----:B------:R-:W-:Y:S01]  /*03e0*/  ULDC UR5, c[0x0][0x154] ;  /* 0x0000550000057ab9 */ /* 0x000fe20000000800 */
[----:B------:R-:W-:Y:S01]  /*03f0*/  SHF.R.S32.HI R5, RZ, 0x1f, R0 ;  /* 0x0000001fff057819 */ /* 0x000fe20000011400 */
[----:B------:R-:W-:-:S03]  /*0400*/  NOP ;  /* 0x0000000000007918 */ /* 0x000fc60000000000 */
[----:B------:R-:W-:Y:S01]  /*0410*/  LEA.HI R5, R5, R0, RZ, 0x7 ;  /* 0x0000000005057211 */ /* 0x000fe200078f38ff */
[----:B------:R-:W5:Y:S08]  /*0420*/  S2UR UR6, SR_CTAID.X ;  /* 0x00000000000679c3 */ /* 0x000f700000002500 */
[----:B------:R-:W1:Y:S01]  /*0430*/  LDC R7, c[0x0][0x148] ;  /* 0x00005200ff077b82 */ /* 0x000e620000000800 */
[----:B0-----:R-:W-:-:S02]  /*0440*/  I2FP.F32.U32 R2, UR4 ;  /* 0x0000000400027c45 */ /* 0x001fc40008201000 */
[----:B---3--:R-:W-:-:S03]  /*0450*/  ISETP.NE.AND P0, PT, R8, RZ, PT ;  /* 0x000000ff0800720c */ /* 0x008fc60003f05270 */
[----:B------:R-:W-:Y:S01]  /*0460*/  FMUL R6, R2, UR5 ;  /* 0x0000000502067c20 */ /* 0x000fe20008400000 */
[----:B-----5:R-:W-:-:S05]  /*0470*/  I2FP.F32.U32 R2, UR6 ;  /* 0x0000000600027c45 */ /* 0x020fca0008201000 */
[----:B------:R-:W0:Y:S02]  /*0480*/  F2I.U32.TRUNC.NTZ R6, R6 ;  /* 0x0000000600067305 */ /* 0x000e24000020f000 */
[----:B0-----:R-:W-:-:S04]  /*0490*/  IMAD.MOV R10, RZ, RZ, -R6 ;  /* 0x000000ffff0a7224 */ /* 0x001fc800078e0a06 */
[----:B-1----:R-:W-:Y:S01]  /*04a0*/  IMAD R13, R7, R10, UR4 ;  /* 0x00000004070d7e24 */ /* 0x002fe2000f8e020a */
[----:B------:R-:W-:Y:S02]  /*04b0*/  ULDC UR4, c[0x0][0x150] ;  /* 0x0000540000047ab9 */ /* 0x000fe40000000800 */
[----:B------:R-:W-:Y:S01]  /*04c0*/  FMUL R10, R2, UR4 ;  /* 0x00000004020a7c20 */ /* 0x000fe20008400000 */
[----:B------:R-:W-:Y:S06]  /*04d0*/  @P0 BRA `(.L_x_174) ;  /* 0x0000000000480947 */ /* 0x000fec0003800000 */
[----:B------:R-:W0:Y:S01]  /*04e0*/  S2UR UR5, SR_CgaCtaId ;  /* 0x00000000000579c3 */ /* 0x000e220000008800 */
        /* <DEDUP_REMOVED lines=12> */
[----:B0-----:R0:W1:Y:S08]  /*05b0*/  SYNCS.EXCH.64 URZ, [UR8+0x34850], UR4 ;  /* 0x03485004083f75b2 */ /* 0x0010700008000100 */
[----:B------:R0:W3:Y:S01]  /*05c0*/  SYNCS.EXCH.64 URZ, [UR8+0x34860], UR6 ;  /* 0x03486006083f75b2 */ /* 0x0000e20008000100 */
[----:B------:R0:W0:Y:S01]  /*05d0*/  SYNCS.EXCH.64 URZ, [UR8+0x34858], UR4 ;  /* 0x03485804083f75b2 */ /* 0x0000220008000100 */
[----:B------:R0:W0:Y:S01]  /*05e0*/  SYNCS.EXCH.64 URZ, [UR8+0x34868], UR6 ;  /* 0x03486806083f75b2 */ /* 0x0000220008000100 */
[----:B------:R-:W-:Y:S01]  /*05f0*/  NOP ;  /* 0x0000000000007918 */ /* 0x000fe20000000000 */
.L_x_174:
[----:B------:R-:W5:Y:S01]  /*0600*/  SHFL.IDX PT, R9, R3, RZ, 0x1f ;  /* 0x00001fff03097589 */ /* 0x000f6200000e0000 */
[----:B------:R-:W-:Y:S01]  /*0610*/  LOP3.LUT R5, R5, 0xffffff80, RZ, 0xc0, !PT ;  /* 0xffffff8005057812 */ /* 0x000fe200078ec0ff */
[----:B------:R-:W0:Y:S01]  /*0620*/  LDC R12, c[0x0][0x144] ;  /* 0x00005100ff0c7b82 */ /* 0x000e220000000800 */
[----:B------:R-:W0:Y:S01]  /*0630*/  F2I.U32.TRUNC.NTZ R10, R10 ;  /* 0x0000000a000a7305 */ /* 0x000e22000020f000 */
[----:B------:R-:W-:Y:S01]  /*0640*/  SHF.R.S32.HI R11, RZ, 0x1f, R8 ;  /* 0x0000001fff0b7819 */ /* 0x000fe20000011408 */
[----:B------:R-:W-:Y:S01]  /*0650*/  NOP ;  /* 0x0000000000007918 */ /* 0x000fe20000000000 */
[----:B------:R-:W-:-:S05]  /*0660*/  IMAD.IADD R5, R0, 0x1, -R5 ;  /* 0x0000000100057824 */ /* 0x000fca00078e0a05 */
[----:B------:R-:W-:-:S04]  /*0670*/  SHF.R.S32.HI R2, RZ, 0x1f, R5 ;  /* 0x0000001fff027819 */ /* 0x000fc80000011405 */
[----:B------:R-:W-:-:S04]  /*0680*/  LEA.HI R2, R2, R5, RZ, 0x3 ;  /* 0x0000000502027211 */ /* 0x000fc800078f18ff */
[--C-:B------:R-:W-:Y:S02]  /*0690*/  SHF.R.S32.HI R6, RZ, 0x3, R2.reuse ;  /* 0x00000003ff067819 */ /* 0x100fe40000011402 */
[----:B------:R-:W-:Y:S02]  /*06a0*/  SHF.R.S32.HI R7, RZ, 0x1f, R2 ;  /* 0x0000001fff077819 */ /* 0x000fe40000011402 */
[----:B-----5:R-:W-:Y:S02]  /*06b0*/  ISETP.NE.AND P0, PT, R9, RZ, PT ;  /* 0x000000ff0900720c */ /* 0x020fe40003f05270 */
[----:B------:R-:W-:Y:S02]  /*06c0*/  LEA.HI R7, R7, R6, RZ, 0x2 ;  /* 0x0000000607077211 */ /* 0x000fe400078f10ff */
[----:B------:R-:W-:Y:S02]  /*06d0*/  SHF.R.S32.HI R9, RZ, 0x1f, R4 ;  /* 0x0000001fff097819 */ /* 0x000fe40000011404 */
[----:B------:R-:W-:-:S02]  /*06e0*/  LOP3.LUT R7, R7, 0xfffffffc, RZ, 0xc0, !PT ;  /* 0xfffffffc07077812 */ /* 0x000fc400078ec0ff */
[----:B------:R-:W-:-:S05]  /*06f0*/  LEA.HI R9, R9, R4, RZ, 0x2 ;  /* 0x0000000409097211 */ /* 0x000fca00078f10ff */
[----:B------:R-:W-:Y:S05]  /*0700*/  @P0 BRA `(.L_x_175) ;  /* 0x0000000000480947 */ /* 0x000fea0003800000 */
[----:B0-----:R-:W0:Y:S01]  /*0710*/  S2UR UR5, SR_CgaCtaId ;  /* 0x00000000000579c3 */ /* 0x001e220000008800 */
[----:B------:R-:W-:Y:S01]  /*0720*/  UMOV UR4, 0x400 ;  /* 0x0000040000047882 */ /* 0x000fe20000000000 */
[----:B------:R-:W-:Y:S01]  /*0730*/  UMOV UR6, 0x1 ;  /* 0x0000000100067882 */ /* 0x000fe20000000000 */
[----:B------:R-:W-:Y:S01]  /*0740*/  UMOV UR9, 0x2 ;  /* 0x0000000200097882 */ /* 0x000fe20000000000 */
[----:B------:R-:W-:-:S04]  /*0750*/  UIADD3 UR6, -UR6, 0x100000, URZ ;  /* 0x0010000006067890 */ /* 0x000fc8000fffe13f */
[----:B------:R-:W-:Y:S02]  /*0760*/  USHF.L.U32 UR7, UR6, 0xb, URZ ;  /* 0x0000000b06077899 */ /* 0x000fe4000800063f */
[----:B------:R-:W-:Y:S01]  /*0770*/  USHF.L.U32 UR6, UR6, 0x1, URZ ;  /* 0x0000000106067899 */ /* 0x000fe2000800063f */
[----:B------:R-:W-:Y:S01]  /*0780*/  ELECT P0, URZ, PT ;  /* 0x00000000003f782f */ /* 0x000fe20003800000 */
[----:B0-----:R-:W-:Y:S02]  /*0790*/  ULEA UR8, UR5, UR4, 0x18 ;  /* 0x0000000405087291 */ /* 0x001fe4000f8ec03f */
[----:B------:R-:W-:-:S04]  /*07a0*/  UIADD3 UR4, -UR9, 0x100000, URZ ;  /* 0x0010000009047890 */ /* 0x000fc8000fffe13f */
[----:B------:R-:W-:Y:S02]  /*07b0*/  USHF.L.U32 UR5, UR4, 0xb, URZ ;  /* 0x0000000b04057899 */ /* 0x000fe4000800063f */
[----:B------:R-:W-:Y:S01]  /*07c0*/  USHF.L.U32 UR4, UR4, 0x1, URZ ;  /* 0x0000000104047899 */ /* 0x000fe2000800063f */
[----:B------:R-:W0:Y:S03]  /*07d0*/  FENCE.VIEW.ASYNC.S ;  /* 0x00000000000073c6 */ /* 0x000e260000000000 */
[----:B0-----:R0:W0:Y:S08]  /*07e0*/  SYNCS.EXCH.64 URZ, [UR8+0x34870], UR6 ;  /* 0x03487006083f75b2 */ /* 0x0010300008000100 */
[----:B------:R0:W0:Y:S01]  /*07f0*/  SYNCS.EXCH.64 URZ, [UR8+0x34880], UR4 ;  /* 0x03488004083f75b2 */ /* 0x0000220008000100 */
[----:B------:R0:W0:Y:S01]  /*0800*/  SYNCS.EXCH.64 URZ, [UR8+0x34878], UR6 ;  /* 0x03487806083f75b2 */ /* 0x0000220008000100 */
[----:B------:R0:W0:Y:S01]  /*0810*/  SYNCS.EXCH.64 URZ, [UR8+0x34888], UR4 ;  /* 0x03488804083f75b2 */ /* 0x0000220008000100 */
[----:B------:R-:W-:Y:S01]  /*0820*/  NOP ;  /* 0x0000000000007918 */ /* 0x000fe20000000000 */
.L_x_175:
[----:B------:R-:W5:Y:S01]  /*0830*/  SHFL.IDX PT, R14, R3, RZ, 0x1f ;  /* 0x00001fff030e7589 */ /* 0x000f6200000e0000 */
[----:B0-----:R-:W0:Y:S01]  /*0840*/  S2UR UR4, SR_CTAID.X ;  /* 0x00000000000479c3 */ /* 0x001e220000002500 */
[----:B------:R-:W-:Y:S01]  /*0850*/  LOP3.LUT R9, R9, 0x3ffffffc, RZ, 0xc0, !PT ;  /* 0x3ffffffc09097812 */ /* 0x000fe200078ec0ff */
[----:B------:R-:W-:Y:S01]  /*0860*/  IMAD.IADD R7, R6, 0x1, -R7 ;  /* 0x0000000106077824 */ /* 0x000fe200078e0a07 */
[----:B------:R-:W-:Y:S01]  /*0870*/  LEA.HI R11, R11, R8, RZ, 0x2 ;  /* 0x000000080b0b7211 */ /* 0x000fe200078f10ff */
[----:B------:R-:W-:Y:S02]  /*0880*/  NOP ;  /* 0x0000000000007918 */ /* 0x000fe40000000000 */
[----:B------:R-:W-:Y:S01]  /*0890*/  IMAD.IADD R4, R4, 0x1, -R9 ;  /* 0x0000000104047824 */ /* 0x000fe200078e0a09 */
[----:B------:R-:W-:Y:S01]  /*08a0*/  LOP3.LUT R11, R11, 0x3ffffffc, RZ, 0xc0, !PT ;  /* 0x3ffffffc0b0b7812 */ /* 0x000fe200078ec0ff */
[----:B------:R-:W1:Y:S02]  /*08b0*/  LDC R6, c[0x0][0x140] ;  /* 0x00005000ff067b82 */ /* 0x000e640000000800 */
[----:B------:R-:W-:-:S02]  /*08c0*/  IMAD R4, R4, 0x4, R7 ;  /* 0x0000000404047824 */ /* 0x000fc400078e0207 */
[----:B------:R-:W-:Y:S02]  /*08d0*/  IMAD.IADD R8, R8, 0x1, -R11 ;  /* 0x0000000108087824 */ /* 0x000fe400078e0a0b */
[----:B------:R-:W-:Y:S01]  /*08e0*/  IMAD.MOV R11, RZ, RZ, -R10 ;  /* 0x000000ffff0b7224 */ /* 0x000fe200078e0a0a */
[----:B------:R-:W-:Y:S01]  /*08f0*/  LEA.HI R2, R4, R4, RZ, 0x1 ;  /* 0x0000000404027211 */ /* 0x000fe200078f08ff */
[----:B------:R-:W-:-:S03]  /*0900*/  IMAD R8, R8, 0x4, R7 ;  /* 0x0000000408087824 */ /* 0x000fc600078e0207 */
[----:B------:R-:W-:Y:S02]  /*0910*/  LOP3.LUT R9, R2, 0xfffffffe, RZ, 0xc0, !PT ;  /* 0xfffffffe02097812 */ /* 0x000fe400078ec0ff */
[----:B------:R-:W-:Y:S02]  /*0920*/  LEA.HI R2, R8, R8, RZ, 0x1 ;  /* 0x0000000808027211 */ /* 0x000fe400078f08ff */
[----:B-----5:R-:W-:Y:S01]  /*0930*/  ISETP.NE.AND P0, PT, R14, RZ, PT ;  /* 0x000000ff0e00720c */ /* 0x020fe20003f05270 */
[----:B0-----:R-:W-:Y:S01]  /*0940*/  IMAD R12, R12, R11, UR4 ;  /* 0x000000040c0c7e24 */ /* 0x001fe2000f8e020b */
[----:B------:R-:W-:Y:S01]  /*0950*/  LOP3.LUT R7, R2, 0xfffffffe, RZ, 0xc0, !PT ;  /* 0xfffffffe02077812 */ /* 0x000fe200078ec0ff */
[----:B------:R-:W-:-:S04]  /*0960*/  IMAD.IADD R9, R4, 0x1, -R9 ;  /* 0x0000000104097824 */ /* 0x000fc800078e0a09 */
[----:B------:R-:W-:Y:S01]  /*0970*/  IMAD.IADD R7, R8, 0x1, -R7 ;  /* 0x0000000108077824 */ /* 0x000fe200078e0a07 */
[----:B------:R-:W-:-:S05]  /*0980*/  ISETP.NE.AND P5, PT, R9, R12, PT ;  /* 0x0000000c0900720c */ /* 0x000fca0003fa5270 */
[----:B------:R-:W-:Y:S08]  /*0990*/  @P0 BRA `(.L_x_176) ;  /* 0x0000000000480947 */ /* 0x000ff00003800000 */
        /* <DEDUP_REMOVED lines=18> */
.L_x_176:
[----:B------:R-:W5:Y:S01]  /*0ac0*/  SHFL.IDX PT, R9, R3, RZ, 0x1f ;  /* 0x00001fff03097589 */ /* 0x000f6200000e0000 */
[----:B------:R-:W-:Y:S01]  /*0ad0*/  ISETP.NE.AND P2, PT, R7, R12, PT ;  /* 0x0000000c0700720c */ /* 0x000fe20003f45270 */
[----:B------:R-:W-:Y:S01]  /*0ae0*/  IMAD.SHL.U32 R7, R4, 0x4, RZ ;  /* 0x0000000404077824 */ /* 0x000fe200078e00ff */
[----:B------:R-:W-:Y:S01]  /*0af0*/  LOP3.LUT P0, RZ, R5, 0x7, RZ, 0xc0, !PT ;  /* 0x0000000705ff7812 */ /* 0x000fe2000780c0ff */
[----:B------:R-:W-:Y:S01]  /*0b00*/  IMAD.SHL.U32 R17, R8, 0x4, RZ ;  /* 0x0000000408117824 */ /* 0x000fe200078e00ff */
[----:B-1----:R-:W-:Y:S01]  /*0b10*/  ISETP.EQ.U32.AND P1, PT, R6, 0x1, PT ;  /* 0x000000010600780c */ /* 0x002fe20003f22070 */
[----:B------:R-:W-:Y:S01]  /*0b20*/  IMAD.MOV.U32 R16, RZ, RZ, 0x1 ;  /* 0x00000001ff107424 */ /* 0x000fe200078e00ff */
[----:B------:R-:W-:Y:S01]  /*0b30*/  LOP3.LUT R18, R4, 0xc, R7, 0x78, !PT ;  /* 0x0000000c04127812 */ /* 0x000fe200078e7807 */
[----:B------:R-:W-:Y:S01]  /*0b40*/  NOP ;  /* 0x0000000000007918 */ /* 0x000fe20000000000 */
[----:B------:R-:W-:Y:S02]  /*0b50*/  LOP3.LUT R17, R8, 0xc, R17, 0x78, !PT ;  /* 0x0000000c08117812 */ /* 0x000fe400078e7811 */
[----:B------:R-:W-:-:S02]  /*0b60*/  ISETP.LT.U32.AND P4, PT, R18, 0x2, !P0 ;  /* 0x000000021200780c */ /* 0x000fc40004781070 */
[----:B------:R-:W-:Y:S02]  /*0b70*/  @P5 LEA.HI R2, R18, R18, RZ, 0x1 ;  /* 0x0000001212025211 */ /* 0x000fe400078f08ff */
[----:B------:R-:W-:Y:S02]  /*0b80*/  SEL R5, RZ, 0x1, !P4 ;  /* 0x00000001ff057807 */ /* 0x000fe40006000000 */
[----:B------:R-:W-:Y:S02]  /*0b90*/  @P5 SHF.R.S32.HI R2, RZ, 0x1, R2 ;  /* 0x00000001ff025819 */ /* 0x000fe40000011402 */
[----:B------:R-:W-:Y:S02]  /*0ba0*/  @P2 LEA.HI R4, R17, R17, RZ, 0x1 ;  /* 0x0000001111042211 */ /* 0x000fe400078f08ff */
[----:B------:R-:W-:Y:S01]  /*0bb0*/  @P5 ISETP.NE.AND P6, PT, R2, R13, PT ;  /* 0x0000000d0200520c */ /* 0x000fe20003fc5270 */
[----:B------:R-:W-:Y:S01]  /*0bc0*/  IMAD.MOV.U32 R2, RZ, RZ, 0x1 ;  /* 0x00000001ff027424 */ /* 0x000fe200078e00ff */
[----:B------:R-:W-:-:S02]  /*0bd0*/  @P2 SHF.R.S32.HI R4, RZ, 0x1, R4 ;  /* 0x00000001ff042819 */ /* 0x000fc40000011404 */
[----:B-----5:R-:W-:Y:S02]  /*0be0*/  ISETP.NE.AND P4, PT, R9, RZ, PT ;  /* 0x000000ff0900720c */ /* 0x020fe40003f85270 */
[----:B------:R-:W-:Y:S02]  /*0bf0*/  @P5 SEL R16, RZ, 0x1, P6 ;  /* 0x00000001ff105807 */ /* 0x000fe40003000000 */
[----:B------:R-:W-:Y:S02]  /*0c00*/  @P2 ISETP.NE.AND P3, PT, R4, R13, PT ;  /* 0x0000000d0400220c */ /* 0x000fe40003f65270 */
[----:B------:R-:W-:Y:S02]  /*0c10*/  ISETP.LT.U32.AND P0, PT, R17, 0x2, !P0 ;  /* 0x000000021100780c */ /* 0x000fe40004701070 */
[----:B------:R-:W-:Y:S02]  /*0c20*/  LOP3.LUT R16, R16, R5, RZ, 0xc0, !PT ;  /* 0x0000000510107212 */ /* 0x000fe400078ec0ff */
[----:B------:R-:W-:-:S02]  /*0c30*/  SEL R5, RZ, 0x1, !P0 ;  /* 0x00000001ff057807 */ /* 0x000fc40004000000 */
[----:B------:R-:W-:Y:S01]  /*0c40*/  @P2 SEL R2, RZ, 0x1, P3 ;  /* 0x00000001ff022807 */ /* 0x000fe20001800000 */
[----:B------:R-:W-:Y:S06]  /*0c50*/  @P4 BRA `(.L_x_177) ;  /* 0x0000000000484947 */ /* 0x000fec0003800000 */
        /* <DEDUP_REMOVED lines=16> */
[----:B------:R1:W0:Y:S02]  /*0d60*/  SYNCS.EXCH.64 URZ, [UR8+0x348c8], UR6 ;  /* 0x0348c806083f75b2 */ /* 0x0002240008000100 */
[----:B-1----:R-:W-:Y:S01]  /*0d70*/  NOP ;  /* 0x0000000000007918 */ /* 0x002fe20000000000 */
.L_x_177:
[----:B------:R-:W-:Y:S01]  /*0d80*/  LOP3.LUT R2, R2, R5, RZ, 0xc0, !PT ;  /* 0x0000000502027212 */ /* 0x000fe200078ec0ff */
[----:B------:R-:W-:Y:S01]  /*0d90*/  NOP ;  /* 0x0000000000007918 */ /* 0x000fe20000000000 */
[----:B------:R-:W-:Y:S05]  /*0da0*/  @!P1 BRA `(.L_x_178) ;  /* 0x0000000000089947 */ /* 0x000fea0003800000 */
[----:B0-234-:R-:W-:Y:S01]  /*0db0*/  UCGABAR_ARV ;  /* 0x00000000000079c7 */ /* 0x01dfe20008000000 */
[----:B------:R-:W-:Y:S05]  /*0dc0*/  BRA `(.L_x_179) ;  /* 0x0000000000047947 */ /* 0x000fea0003800000 */
.L_x_178:
[----:B0-234-:R-:W-:Y:S01]  /*0dd0*/  NOP ;  /* 0x0000000000007918 */ /* 0x01dfe20000000000 */
.L_x_179:
[----:B------:R-:W-:Y:S05]  /*0de0*/  @!P1 BRA `(.L_x_180) ;  /* 0x00000000000c9947 */ /* 0x000fea0003800000 */
[----:B------:R-:W-:Y:S01]  /*0df0*/  UCGABAR_WAIT ;  /* 0x0000000000007dc7 */ /* 0x000fe20008000000 */
[----:B------:R-:W-:Y:S01]  /*0e00*/  CCTL.IVALL ;  /* 0x00000000ff00798f */ /* 0x000fe20002000000 */
[----:B------:R-:W-:Y:S05]  /*0e10*/  BRA `(.L_x_181) ;  /* 0x0000000000047947 */ /* 0x000fea0003800000 */
.L_x_180:
[----:B------:R-:W-:Y:S06]  /*0e20*/  BAR.SYNC.DEFER_BLOCKING 0x0 ;  /* 0x0000000000007b1d */ /* 0x000fec0000010000 */
.L_x_181:
[----:B------:R-:W-:Y:S01]  /*0e30*/  UMOV UR4, 0x1 ;  /* 0x0000000100047882 */ /* 0x000fe20000000000 */
[----:B------:R-:W-:Y:S01]  /*0e40*/  PLOP3.LUT P0, PT, PT, PT, UP0, 0x80, 0x0 ;  /* 0x000000000000781c */ /* 0x000fe20003f0f008 */
[----:B------:R-:W-:Y:S01]  /*0e50*/  USEL UR4, UR4, 0x2, !UP0 ;  /* 0x0000000204047887 */ /* 0x000fe2000c000000 */
[----:B------:R-:W-:-:S05]  /*0e60*/  ULDC.64 UR60, c[0x0][0x208] ;  /* 0x00008200003c7ab9 */ /* 0x000fca0000000a00 */
[----:B------:R-:W-:-:S05]  /*0e70*/  IMAD.U32 R4, RZ, RZ, UR4 ;  /* 0x00000004ff047e24 */ /* 0x000fca000f8e00ff */
[----:B------:R0:W-:Y:S01]  /*0e80*/  STL [R1+0x30], R4 ;  /* 0x0000300401007387 */ /* 0x0001e20000100800 */
[----:B------:R-:W-:Y:S05]  /*0e90*/  @!P0 BRA `(.L_x_182) ;  /* 0x0000007c00948947 */ /* 0x000fea0003800000 */
.L_x_183:
        /* <DEDUP_REMOVED lines=9> */
[----:B0-----:R-:W2:Y:S01]  /*0f30*/  LDL R4, [R1+0x30] ;  /* 0x0000300001047983 */ /* 0x001ea20000100800 */
[----:B------:R-:W-:Y:S01]  /*0f40*/  VIADD R0, R0, 0xffffff80 ;  /* 0xffffff8000007836 */ /* 0x000fe20000000000 */
[----:B------:R-:W-:Y:S01]  /*0f50*/  UMOV UR37, URZ ;  /* 0x0000003f00257c82 */ /* 0x000fe20008000000 */
[----:B------:R-:W-:Y:S01]  /*0f60*/  IMAD.MOV.U32 R192, RZ, RZ, -0x2 ;  /* 0xfffffffeffc07424 */ /* 0x000fe200078e00ff */
[----:B------:R-:W-:Y:S01]  /*0f70*/  UMOV UR36, URZ ;  /* 0x0000003f00247c82 */ /* 0x000fe20008000000 */
[----:B------:R-:W-:Y:S01]  /*0f80*/  IMAD.MOV.U32 R184, RZ, RZ, RZ ;  /* 0x000000ffffb87224 */ /* 0x000fe200078e00ff */
[----:B------:R-:W-:-:S04]  /*0f90*/  SHF.R.S32.HI R3, RZ, 0x1f, R0 ;  /* 0x0000001fff037819 */ /* 0x000fc80000011400 */
[CC--:B------:R-:W-:Y:S02]  /*0fa0*/  LEA.HI R5, R3.reuse, R0.reuse, RZ, 0x7 ;  /* 0x0000000003057211 */ /* 0x0c0fe400078f38ff */
[-C--:B------:R-:W-:Y:S02]  /*0fb0*/  LEA.HI R6, R3, R0.reuse, RZ, 0x4 ;  /* 0x0000000003067211 */ /* 0x080fe400078f20ff */
[----:B------:R-:W-:Y:S02]  /*0fc0*/  LOP3.LUT R7, R5, 0xffffff80, RZ, 0xc0, !PT ;  /* 0xffffff8005077812 */ /* 0x000fe400078ec0ff */
[----:B------:R-:W-:Y:S02]  /*0fd0*/  LOP3.LUT R9, R6, 0x3fffff0, RZ, 0xc0, !PT ;  /* 0x03fffff006097812 */ /* 0x000fe400078ec0ff */
[----:B------:R-:W-:Y:S01]  /*0fe0*/  SHF.R.S32.HI R11, RZ, 0x4, R6 ;  /* 0x00000004ff0b7819 */ /* 0x000fe20000011406 */
[C---:B------:R-:W-:Y:S01]  /*0ff0*/  IMAD.IADD R186, R0.reuse, 0x1, -R7 ;  /* 0x0000000100ba7824 */ /* 0x040fe200078e0a07 */
[CC--:B------:R-:W-:Y:S01]  /*1000*/  LEA.HI R10, R3.reuse, R0.reuse, RZ, 0x2 ;  /* 0x00000000030a7211 */ /* 0x0c0fe200078f10ff */
[----:B------:R-:W-:Y:S01]  /*1010*/  IMAD.IADD R9, R0, 0x1, -R9 ;  /* 0x0000000100097824 */ /* 0x000fe200078e0a09 */
[----:B------:R-:W-:-:S02]  /*1020*/  LEA.HI R185, R3, R0, RZ, 0x3 ;  /* 0x0000000003b97211 */ /* 0x000fc400078f18ff */
[----:B------:R-:W-:Y:S02]  /*1030*/  SHF.R.S32.HI R7, RZ, 0x1f, R186 ;  /* 0x0000001fff077819 */ /* 0x000fe400000114ba */
[----:B------:R-:W-:Y:S02]  /*1040*/  LEA.HI R6, R6, R11, RZ, 0x1 ;  /* 0x0000000b06067211 */ /* 0x000fe400078f08ff */
[----:B------:R-:W-:Y:S02]  /*1050*/  SHF.R.S32.HI R188, RZ, 0x7, R5 ;  /* 0x00000007ffbc7819 */ /* 0x000fe40000011405 */
[----:B------:R-:W-:Y:S02]  /*1060*/  LOP3.LUT R6, R6, 0x1ffffffe, RZ, 0xc0, !PT ;  /* 0x1ffffffe06067812 */ /* 0x000fe400078ec0ff */
[----:B------:R-:W-:Y:S02]  /*1070*/  LOP3.LUT R23, R185, 0xfffffff8, RZ, 0xc0, !PT ;  /* 0xfffffff8b9177812 */ /* 0x000fe400078ec0ff */
[----:B------:R-:W-:Y:S01]  /*1080*/  LEA.HI R5, R5, R188, RZ, 0x1 ;  /* 0x000000bc05057211 */ /* 0x000fe200078f08ff */
[----:B------:R-:W-:Y:S01]  /*1090*/  IMAD.IADD R6, R11, 0x1, -R6 ;  /* 0x000000010b067824 */ /* 0x000fe200078e0a06 */
[----:B------:R-:W-:Y:S01]  /*10a0*/  SHF.R.S32.HI R185, RZ, 0x3, R185 ;  /* 0x00000003ffb97819 */ /* 0x000fe200000114b9 */
[----:B------:R-:W-:Y:S01]  /*10b0*/  IMAD.IADD R23, R0, 0x1, -R23 ;  /* 0x0000000100177824 */ /* 0x000fe200078e0a17 */
[----:B------:R-:W-:-:S03]  /*10c0*/  LOP3.LUT R5, R5, 0x3fffffe, RZ, 0xc0, !PT ;  /* 0x03fffffe05057812 */ /* 0x000fc600078ec0ff */
[----:B------:R-:W-:Y:S02]  /*10d0*/  IMAD.SHL.U32 R19, R23, 0x8, RZ ;  /* 0x0000000817137824 */ /* 0x000fe400078e00ff */
[----:B------:R-:W-:Y:S02]  /*10e0*/  IMAD.IADD R5, R188, 0x1, -R5 ;  /* 0x00000001bc057824 */ /* 0x000fe400078e0a05 */
[----:B------:R-:W-:-:S05]  /*10f0*/  VIADD R22, R19, 0x40 ;  /* 0x0000004013167836 */ /* 0x000fca0000000000 */
[----:B------:R-:W-:Y:S02]  /*1100*/  SHF.R.S32.HI R194, RZ, 0x1f, R22 ;  /* 0x0000001fffc27819 */ /* 0x000fe40000011416 */
[----:B--2---:R-:W-:Y:S02]  /*1110*/  R2UR UR4, R4 ;  /* 0x00000000040472ca */ /* 0x004fe400000e0000 */
[----:B------:R-:W-:Y:S02]  /*1120*/  LEA.HI R4, R3, R0, RZ, 0x5 ;  /* 0x0000000003047211 */ /* 0x000fe400078f28ff */
[----:B------:R-:W-:-:S03]  /*1130*/  LOP3.LUT R3, R10, 0xfffffffc, RZ, 0xc0, !PT ;  /* 0xfffffffc0a037812 */ /* 0x000fc600078ec0ff */
[----:B------:R-:W-:Y:S02]  /*1140*/  IMAD.SHL.U32 R4, R4, 0x20, RZ ;  /* 0x0000002004047824 */ /* 0x000fe400078e00ff */
[----:B------:R-:W-:-:S03]  /*1150*/  IMAD.IADD R10, R0, 0x1, -R3 ;  /* 0x00000001000a7824 */ /* 0x000fc600078e0a03 */
[----:B------:R-:W-:Y:S01]  /*1160*/  LOP3.LUT R8, R4, 0xfffffc00, RZ, 0xc0, !PT ;  /* 0xfffffc0004087812 */ /* 0x000fe200078ec0ff */
[----:B------:R-:W-:Y:S01]  /*1170*/  ULOP3.LUT UR4, UR4, 0x1, URZ, 0xfc, !UPT ;  /* 0x0000000104047892 */ /* 0x000fe2000f8efc3f */
[CC--:B------:R-:W-:Y:S02]  /*1180*/  LEA.HI R4, R7.reuse, R186.reuse, RZ, 0x2 ;  /* 0x000000ba07047211 */ /* 0x0c0fe400078f10ff */
[----:B------:R-:W-:Y:S01]  /*1190*/  LEA.HI R7, R7, R186, RZ, 0x5 ;  /* 0x000000ba07077211 */ /* 0x000fe200078f28ff */
[----:B------:R-:W-:Y:S01]  /*11a0*/  IMAD R9, R9, 0x40, R8 ;  /* 0x0000004009097824 */ /* 0x000fe200078e0208 */
[--C-:B------:R-:W-:Y:S01]  /*11b0*/  SHF.R.S32.HI R8, RZ, 0x2, R4.reuse ;  /* 0x00000002ff087819 */ /* 0x100fe20000011404 */
[----:B------:R-:W-:Y:S01]  /*11c0*/  IMAD.U32 R193, RZ, RZ, UR4 ;  /* 0x00000004ffc17e24 */ /* 0x000fe2000f8e00ff */
[----:B------:R-:W-:Y:S01]  /*11d0*/  SHF.R.S32.HI R13, RZ, 0x1f, R4 ;  /* 0x0000001fff0d7819 */ /* 0x000fe20000011404 */
[----:B------:R-:W-:Y:S01]  /*11e0*/  IMAD R191, R6, 0x8, R9 ;  /* 0x0000000806bf7824 */ /* 0x000fe200078e0209 */
[----:B------:R-:W-:-:S02]  /*11f0*/  LEA.HI R0, R10, R10, RZ, 0x1 ;  /* 0x0000000a0a007211 */ /* 0x000fc400078f08ff */
[----:B------:R-:W-:Y:S02]  /*1200*/  LEA.HI R13, R13, R8, RZ, 0x3 ;  /* 0x000000080d0d7211 */ /* 0x000fe400078f18ff */
[----:B------:R-:W-:Y:S02]  /*1210*/  SHF.R.S32.HI R7, RZ, 0x5, R7 ;  /* 0x00000005ff077819 */ /* 0x000fe40000011407 */
[----:B------:R-:W-:Y:S02]  /*1220*/  LOP3.LUT R13, R13, 0xfffffff8, RZ, 0xc0, !PT ;  /* 0xfffffff80d0d7812 */ /* 0x000fe400078ec0ff */
[----:B------:R-:W-:Y:S02]  /*1230*/  LOP3.LUT R3, R4, 0x7ffffffc, RZ, 0xc0, !PT ;  /* 0x7ffffffc04037812 */ /* 0x000fe400078ec0ff */
[----:B------:R-:W-:Y:S01]  /*1240*/  LOP3.LUT R9, R0, 0x1ffffffe, RZ, 0xc0, !PT ;  /* 0x1ffffffe00097812 */ /* 0x000fe200078ec0ff */
[----:B------:R-:W-:Y:S02]  /*1250*/  IMAD.IADD R8, R8, 0x1, -R13 ;  /* 0x0000000108087824 */ /* 0x000fe400078e0a0d */
[----:B------:R-:W-:-:S02]  /*1260*/  IMAD.IADD R3, R186, 0x1, -R3 ;  /* 0x00000001ba037824 */ /* 0x000fc400078e0a03 */
[----:B------:R-:W-:Y:S02]  /*1270*/  IMAD R8, R7, 0x10, R8 ;  /* 0x0000001007087824 */ /* 0x000fe400078e0208 */
[----:B------:R-:W-:Y:S02]  /*1280*/  IMAD.IADD R190, R10, 0x1, -R9 ;  /* 0x000000010abe7824 */ /* 0x000fe400078e0a09 */
[----:B------:R-:W-:Y:S02]  /*1290*/  IMAD R189, R5, 0x40, R8 ;  /* 0x0000004005bd7824 */ /* 0x000fe400078e0208 */
[----:B------:R-:W-:Y:S02]  /*12a0*/  IMAD R192, R3, R192, 0x80 ;  /* 0x0000008003c07424 */ /* 0x000fe400078e02c0 */
[----:B------:R-:W-:-:S07]  /*12b0*/  IMAD R190, R190, 0x8, R189 ;  /* 0x00000008bebe7824 */ /* 0x000fce00078e02bd */
.L_x_216:
[----:B0-----:R-:W0:Y:S01]  /*12c0*/  SHFL.IDX PT, R0, R188, RZ, 0x1f ;  /* 0x00001fffbc007589 */ /* 0x001e2200000e0000 */
[----:B------:R-:W1:Y:S01]  /*12d0*/  S2UR UR4, SR_CgaCtaId ;  /* 0x00000000000479c3 */ /* 0x000e620000008800 */
[----:B------:R-:W-:Y:S01]  /*12e0*/  ULDC.64 UR8, c[0x0][0x418] ;  /* 0x0001060000087ab9 */ /* 0x000fe20000000a00 */
[----:B------:R-:W-:Y:S01]  /*12f0*/  UMOV UR40, 0x400 ;  /* 0x0000040000287882 */ /* 0x000fe20000000000 */
[----:B------:R-:W-:Y:S01]  /*1300*/  UISETP.NE.U32.AND UP0, UPT, UR8, URZ, UPT ;  /* 0x0000003f0800728c */ /* 0x000fe2000bf05070 */
[----:B------:R-:W-:Y:S01]  /*1310*/  ULDC UR5, c[0x0][0xc38] ;  /* 0x00030e0000057ab9 */ /* 0x000fe20000000800 */
[----:B------:R-:W-:Y:S01]  /*1320*/  ULDC UR6, c[0x0][0x424] ;  /* 0x0001090000067ab9 */ /* 0x000fe20000000800 */
[----:B------:R-:W-:Y:S02]  /*1330*/  UISETP.NE.AND UP1, UPT, UR5, 0x1, UPT ;  /* 0x000000010500788c */ /* 0x000fe4000bf25270 */
[----:B--2---:R-:W2:Y:S01]  /*1340*/  LDC R89, c[0x0][0x2f0] ;  /* 0x0000bc00ff597b82 */ /* 0x004ea20000000800 */
        /* <DEDUP_REMOVED lines=19> */
[----:B----4-:R-:W-:Y:S01]  /*1480*/  SHF.R.S32.HI R3, RZ, 0x1f, R0 ;  /* 0x0000001fff037819 */ /* 0x010fe20000011400 */
        /* <DEDUP_REMOVED lines=10> */
[----:B---3-5:R-:W-:Y:S11]  /*1530*/  @!P0 BRA `(.L_x_184) ;  /* 0x0000000000408947 */ /* 0x028ff60003800000 */
[----:B------:R-:W-:Y:S01]  /*1540*/  MOV R0, 0x0 ;  /* 0x0000000000007802 */ /* 0x000fe20000000f00 */
[----:B------:R-:W-:Y:S01]  /*1550*/  ULDC.64 UR4, c[0x4][0xb8] ;  /* 0x01002e0000047ab9 */ /* 0x000fe20000000a00 */
[----:B------:R-:W-:Y:S01]  /*1560*/  ULDC.64 UR6, c[0x4][0x30] ;  /* 0x01000c0000067ab9 */ /* 0x000fe20000000a00 */
[----:B------:R-:W-:Y:S01]  /*1570*/  IMAD.U32 R4, RZ, RZ, UR4 ;  /* 0x00000004ff047e24 */ /* 0x000fe2000f8e00ff */
[----:B------:R0:W1:Y:S01]  /*1580*/  LDC.64 R14, c[0x4][R0] ;  /* 0x01000000000e7b82 */ /* 0x0000620000000a00 */
[----:B------:R-:W-:Y:S01]  /*1590*/  IMAD.U32 R5, RZ, RZ, UR5 ;  /* 0x00000005ff057e24 */ /* 0x000fe2000f8e00ff */
[----:B------:R-:W-:Y:S01]  /*15a0*/  ULDC.64 UR4, c[0x4][0xc0] ;  /* 0x0100300000047ab9 */ /* 0x000fe20000000a00 */
        /* <DEDUP_REMOVED lines=8> */
[----:B-1----:R-:W-:Y:S05]  /*1630*/  CALL.ABS.NOINC R14 ;  /* 0x000000000e007343 */ /* 0x002fea0003c00000 */
.L_x_184:
[----:B------:R-:W-:Y:S02]  /*1640*/  LOP3.LUT R0, R184, 0x1, RZ, 0xc0, !PT ;  /* 0x00000001b8007812 */ /* 0x000fe400078ec0ff */
[----:B------:R-:W-:Y:S02]  /*1650*/  R2UR UR4, R193 ;  /* 0x00000000c10472ca */ /* 0x000fe400000e0000 */
[----:B------:R-:W-:-:S04]  /*1660*/  SHF.L.U32 R0, R0, 0x1f, RZ ;  /* 0x0000001f00007819 */ /* 0x000fc800000006ff */
[----:B------:R-:W0:Y:S07]  /*1670*/  SYNCS.PHASECHK.TRANS64.TRYWAIT P1, [UR40+0x34800], R0 ;  /* 0x03480000ff0075a7 */ /* 0x000e2e0008020168 */
[----:B------:R-:W-:-:S05]  /*1680*/  IMAD.U32 R3, RZ, RZ, UR4 ;  /* 0x00000004ff037e24 */ /* 0x000fca000f8e00ff */
[----:B------:R-:W-:Y:S01]  /*1690*/  ISETP.NE.AND P0, PT, R3, 0x3, PT ;  /* 0x000000030300780c */ /* 0x000fe20003f05270 */
[----:B0-----:R-:W-:-:S12]  /*16a0*/  @!P1 BRA `(.L_x_185) ;  /* 0x000000bc00c49947 */ /* 0x001fd80003800000 */
.L_x_314:
[----:B------:R-:W-:Y:S05]  /*16b0*/  @!P0 BRA `(.L_x_186) ;  /* 0x0000000000048947 */ /* 0x000fea0003800000 */
[----:B------:R-:W-:Y:S01]  /*16c0*/  BPT.TRAP 0x1 ;  /* 0x000000040000795c */ /* 0x000fe20000300000 */
.L_x_186:
[----:B0-----:R-:W-:Y:S02]  /*16d0*/  IMAD.U32 R0, RZ, RZ, UR36 ;  /* 0x00000024ff007e24 */ /* 0x001fe4000f8e00ff */
[----:B------:R-:W-:-:S03]  /*16e0*/  IMAD.U32 R3, RZ, RZ, UR37 ;  /* 0x00000025ff037e24 */ /* 0x000fc6000f8e00ff */
[----:B------:R-:W-:Y:S02]  /*16f0*/  LEA R0, R0, UR40, 0x3 ;  /* 0x0000002800007c11 */ /* 0x000fe4000f8e18ff */
[----:B------:R-:W-:-:S04]  /*1700*/  SHF.L.U32 R3, R3, 0x1f, RZ ;  /* 0x0000001f03037819 */ /* 0x000fc800000006ff */
[----:B------:R0:W1:Y:S01]  /*1710*/  SYNCS.PHASECHK.TRANS64.TRYWAIT P1, [R0+URZ+0x34830], R3 ;  /* 0x03483003000075a7 */ /* 0x000062000802017f */
[----:B------:R-:W-:Y:S05]  /*1720*/  @!P0 BRA `(.L_x_187) ;  /* 0x0000000000048947 */ /* 0x000fea0003800000 */
[----:B------:R-:W-:Y:S01]  /*1730*/  BPT.TRAP 0x1 ;  /* 0x000000040000795c */ /* 0x000fe20000300000 */
.L_x_187:
[----:B-1----:R-:W-:Y:S05]  /*1740*/  @P1 BRA `(.L_x_188) ;  /* 0x0000000000081947 */ /* 0x002fea0003800000 */
[----:B------:R-:W1:Y:S02]  /*1750*/  SYNCS.PHASECHK.TRANS64.TRYWAIT P1, [R0+URZ+0x34830], R3 ;  /* 0x03483003000075a7 */ /* 0x000e64000802017f */
[----:B-1----:R-:W-:Y:S05]  /*1760*/  @!P1 BRA `(.L_x_189) ;  /* 0x000000bc00ac9947 */ /* 0x002fea0003800000 */
.L_x_188:
[----:B------:R-:W-:Y:S05]  /*1770*/  WARPSYNC.ALL ;  /* 0x0000000000007948 */ /* 0x000fea0003800000 */
[----:B------:R-:W-:Y:S01]  /*1780*/  UIADD3 UR40, UR40, 0x1c400, URZ ;  /* 0x0001c40028287890 */ /* 0x000fe2000fffe03f */
[----:B------:R-:W-:Y:S01]  /*1790*/  WARPGROUP.ARRIVE ;  /* 0x00000000000079c5 */ /* 0x000fe20000000000 */
[----:B------:R-:W-:Y:S02]  /*17a0*/  ULOP3.LUT UR4, UR41, 0x10000, URZ, 0xfc, !UPT ;  /* 0x0001000029047892 */ /* 0x000fe4000f8efc3f */
[----:B------:R-:W-:Y:S01]  /*17b0*/  USHF.R.U32.HI UR40, URZ, 0x4, UR40 ;  /* 0x000000043f287899 */ /* 0x000fe20008011628 */
[----:B------:R-:W-:Y:S01]  /*17c0*/  UMOV UR13, 0x40000040 ;  /* 0x40000040000d7882 */ /* 0x000fe20000000000 */
[----:B------:R-:W-:-:S02]  /*17d0*/  UMOV UR15, 0x40000040 ;  /* 0x40000040000f7882 */ /* 0x000fc40000000000 */
[----:B------:R-:W-:Y:S01]  /*17e0*/  ULOP3.LUT UR10, UR40, 0x3fff, URZ, 0xc0, !UPT ;  /* 0x00003fff280a7892 */ /* 0x000fe2000f8ec03f */
[----:B------:R-:W-:Y:S01]  /*17f0*/  IMAD.U32 R5, RZ, RZ, UR13 ;  /* 0x0000000dff057e24 */ /* 0x000fe2000f8e00ff */
[----:B------:R-:W-:Y:S01]  /*1800*/  UMOV UR12, UR4 ;  /* 0x00000004000c7c82 */ /* 0x000fe20008000000 */
[----:B------:R-:W-:Y:S01]  /*1810*/  UIADD3 UR6, UR4, 0x2, URZ ;  /* 0x0000000204067890 */ /* 0x000fe2000fffe03f */
[----:B------:R-:W-:Y:S01]  /*1820*/  IMAD.U32 R4, RZ, RZ, UR12 ;  /* 0x0000000cff047e24 */ /* 0x000fe2000f8e00ff */
[----:B------:R-:W-:Y:S02]  /*1830*/  ULOP3.LUT UR10, UR10, 0x10000, URZ, 0xfc, !UPT ;  /* 0x000100000a0a7892 */ /* 0x000fe4000f8efc3f */
[----:B------:R-:W-:Y:S02]  /*1840*/  UIADD3 UR56, UR4, 0x4, URZ ;  /* 0x0000000404387890 */ /* 0x000fe4000fffe03f */
[----:B------:R-:W-:Y:S01]  /*1850*/  UIMAD UR5, UR36, 0xc00, UR10 ;  /* 0x00000c00240578a4 */ /* 0x000fe2000f8e020a */
[----:B------:R-:W-:Y:S01]  /*1860*/  UMOV UR57, 0x40000040 ;  /* 0x4000004000397882 */ /* 0x000fe20000000000 */
[----:B------:R-:W-:-:S02]  /*1870*/  UMOV UR59, 0x40000040 ;  /* 0x40000040003b7882 */ /* 0x000fc40000000000 */
[----:B------:R-:W-:Y:S02]  /*1880*/  UIADD3 UR7, UR5, 0x2, URZ ;  /* 0x0000000205077890 */ /* 0x000fe4000fffe03f */
[----:B------:R-:W-:Y:S02]  /*1890*/  UIADD3 UR58, UR5, 0x4, URZ ;  /* 0x00000004053a7890 */ /* 0x000fe4000fffe03f */
        /* <DEDUP_REMOVED lines=12> */
[----:B------:R-:W-:-:S02]  /*1960*/  UIADD3 UR16, UR4, 0x402, URZ ;  /* 0x0000040204107890 */ /* 0x000fc4000fffe03f */
[----:B------:R-:W-:Y:S01]  /*1970*/  UIADD3 UR18, UR5, 0x402, URZ ;  /* 0x0000040205127890 */ /* 0x000fe2000fffe03f */
[----:B------:R-:W-:Y:S01]  /*1980*/  UMOV UR17, 0x40000040 ;  /* 0x4000004000117882 */ /* 0x000fe20000000000 */
[----:B------:R-:W-:Y:S01]  /*1990*/  UMOV UR19, 0x40000040 ;  /* 0x4000004000137882 */ /* 0x000fe20000000000 */
[----:B------:R-:W-:Y:S02]  /*19a0*/  UIADD3 UR20, UR4, 0x404, URZ ;  /* 0x0000040404147890 */ /* 0x000fe4000fffe03f */
[----:B------:R-:W-:Y:S01]  /*19b0*/  UIADD3 UR22, UR5, 0x404, URZ ;  /* 0x0000040405167890 */ /* 0x000fe2000fffe03f */
[----:B------:R-:W-:Y:S01]  /*19c0*/  UMOV UR21, 0x40000040 ;  /* 0x4000004000157882 */ /* 0x000fe20000000000 */
[----:B------:R-:W-:Y:S01]  /*19d0*/  UMOV UR23, 0x40000040 ;  /* 0x4000004000177882 */ /* 0x000fe20000000000 */
[----:B------:R-:W-:Y:S02]  /*19e0*/  UIADD3 UR24, UR4, 0x406, URZ ;  /* 0x0000040604187890 */ /* 0x000fe4000fffe03f */
[----:B------:R-:W-:Y:S01]  /*19f0*/  UIADD3 UR26, UR5, 0x406, URZ ;  /* 0x00000406051a7890 */ /* 0x000fe2000fffe03f */
[----:B------:R-:W-:Y:S01]  /*1a00*/  UMOV UR25, 0x40000040 ;  /* 0x4000004000197882 */ /* 0x000fe20000000000 */
[----:B------:R-:W-:Y:S01]  /*1a10*/  UMOV UR27, 0x40000040 ;  /* 0x40000040001b7882 */ /* 0x000fe20000000000 */
        /* <DEDUP_REMOVED lines=16> */
[----:B------:R-:W-:Y:S02]  /*1b20*/  WARPGROUP.DEPBAR.LE gsb0, 0x0 ;  /* 0x00008000000079c5 */ /* 0x000fe40000010000 */
[----:B------:R-:W-:-:S06]  /*1b30*/  WARPGROUP.ARRIVE ;  /* 0x00000000000079c5 */ /* 0x000fcc0000000000 */
[----:B------:R-:W-:Y:S01]  /*1b40*/  HGMMA.64x128x16.F32 R24, gdesc[UR12], R24, gsb0 ;  /* 0x01e000000c1879f0 */ /* 0x000fe20008000818 */
[----:B------:R-:W-:Y:S02]  /*1b50*/  UIADD3 UR12, UR4, 0x400, URZ ;  /* 0x00000400040c7890 */ /* 0x000fe4000fffe03f */
[----:B------:R-:W-:Y:S01]  /*1b60*/  UIADD3 UR14, UR5, 0x400, URZ ;  /* 0x00000400050e7890 */ /* 0x000fe2000fffe03f */
[----:B------:R-:W-:Y:S01]  /*1b70*/  UMOV UR13, 0x40000040 ;  /* 0x40000040000d7882 */ /* 0x000fe20000000000 */
        /* <DEDUP_REMOVED lines=34> */
.L_x_190:
[----:B------:R-:W-:Y:S01]  /*1da0*/  ULDC UR4, c[0x0][0x9d8] ;  /* 0x0002760000047ab9 */ /* 0x000fe20000000800 */
[----:B------:R-:W-:Y:S02]  /*1db0*/  IMAD.IADD R12, R192, 0x1, R89 ;  /* 0x00000001c00c7824 */ /* 0x000fe400078e0259 */
[----:B------:R-:W-:Y:S01]  /*1dc0*/  FMUL.FTZ R24, R24, UR4 ;  /* 0x0000000418187c20 */ /* 0x000fe20008410000 */
[----:B------:R-:W-:Y:S01]  /*1dd0*/  FMUL.FTZ R25, R25, UR4 ;  /* 0x0000000419197c20 */ /* 0x000fe20008410000 */
[----:B------:R-:W-:Y:S01]  /*1de0*/  FMUL.FTZ R28, R28, UR4 ;  /* 0x000000041c1c7c20 */ /* 0x000fe20008410000 */
[----:B------:R-:W-:Y:S01]  /*1df0*/  FMUL.FTZ R29, R29, UR4 ;  /* 0x000000041d1d7c20 */ /* 0x000fe20008410000 */
[----:B------:R-:W-:Y:S01]  /*1e00*/  FMUL.FTZ R32, R32, UR4 ;  /* 0x0000000420207c20 */ /* 0x000fe20008410000 */
[----:B------:R-:W-:Y:S01]  /*1e10*/  IMAD R12, R195, -0x80, R12 ;  /* 0xffffff80c30c7824 */ /* 0x000fe200078e020c */
[----:B------:R-:W2:Y:S01]  /*1e20*/  MUFU.TANH R24, R24 ;  /* 0x0000001800187308 */ /* 0x000ea20000002400 */
[----:B------:R-:W-:Y:S01]  /*1e30*/  FMUL.FTZ R33, R33, UR4 ;  /* 0x0000000421217c20 */ /* 0x000fe20008410000 */
[----:B------:R-:W-:Y:S01]  /*1e40*/  FMUL.FTZ R26, R26, UR4 ;  /* 0x000000041a1a7c20 */ /* 0x000fe20008410000 */
[----:B------:R-:W-:Y:S01]  /*1e50*/  FMUL.FTZ R36, R36, UR4 ;  /* 0x0000000424247c20 */ /* 0x000fe20008410000 */
[C---:B------:R-:W-:Y:S01]  /*1e60*/  ISETP.GT.AND P2, PT, R12.reuse, RZ, PT ;  /* 0x000000ff0c00720c */ /* 0x040fe20003f44270 */
[----:B------:R-:W-:Y:S01]  /*1e70*/  FMUL.FTZ R27, R27, UR4 ;  /* 0x000000041b1b7c20 */ /* 0x000fe20008410000 */
[C---:B------:R-:W-:Y:S01]  /*1e80*/  ISETP.GT.AND P1, PT, R12.reuse, 0x1, PT ;  /* 0x000000010c00780c */ /* 0x040fe20003f24270 */
[----:B------:R-:W-:Y:S01]  /*1e90*/  FMUL.FTZ R37, R37, UR4 ;  /* 0x0000000425257c20 */ /* 0x000fe20008410000 */
[----:B------:R-:W3:Y:S01]  /*1ea0*/  MUFU.TANH R25, R25 ;  /* 0x0000001900197308 */ /* 0x000ee20000002400 */
[----:B------:R-:W-:Y:S01]  /*1eb0*/  ISETP.GT.AND P6, PT, R12, 0x8, PT ;  /* 0x000000080c00780c */ /* 0x000fe20003fc4270 */
[----:B------:R-:W-:Y:S01]  /*1ec0*/  FMUL.FTZ R30, R30, UR4 ;  /* 0x000000041e1e7c20 */ /* 0x000fe20008410000 */
[----:B------:R-:W-:Y:S01]  /*1ed0*/  ISETP.GT.AND P5, PT, R12, 0x9, PT ;  /* 0x000000090c00780c */ /* 0x000fe20003fa4270 */
[----:B------:R-:W-:Y:S01]  /*1ee0*/  FMUL.FTZ R40, R40, UR4 ;  /* 0x0000000428287c20 */ /* 0x000fe20008410000 */
[----:B------:R-:W-:Y:S01]  /*1ef0*/  FMUL.FTZ R31, R31, UR4 ;  /* 0x000000041f1f7c20 */ /* 0x000fe20008410000 */
[----:B------:R-:W-:Y:S01]  /*1f00*/  FMUL.FTZ R34, R34, UR4 ;  /* 0x0000000422227c20 */ /* 0x000fe20008410000 */
[----:B------:R-:W-:Y:S01]  /*1f10*/  ISETP.GT.AND P4, PT, R12, 0x10, PT ;  /* 0x000000100c00780c */ /* 0x000fe20003f84270 */
[----:B------:R-:W4:Y:S01]  /*1f20*/  MUFU.TANH R28, R28 ;  /* 0x0000001c001c7308 */ /* 0x000f220000002400 */
[----:B--2---:R-:W-:Y:S01]  /*1f30*/  FSEL R14, R24, -INF , P2 ;  /* 0xff800000180e7808 */ /* 0x004fe20001000000 */
[----:B------:R-:W-:Y:S01]  /*1f40*/  FMUL.FTZ R41, R41, UR4 ;  /* 0x0000000429297c20 */ /* 0x000fe20008410000 */
[----:B------:R-:W-:Y:S01]  /*1f50*/  ISETP.GT.AND P3, PT, R12, 0x11, PT ;  /* 0x000000110c00780c */ /* 0x000fe20003f64270 */
[----:B------:R-:W-:Y:S01]  /*1f60*/  FMUL.FTZ R44, R44, UR4 ;  /* 0x000000042c2c7c20 */ /* 0x000fe20008410000 */
[----:B------:R-:W-:Y:S01]  /*1f70*/  FMUL.FTZ R35, R35, UR4 ;  /* 0x0000000423237c20 */ /* 0x000fe20008410000 */
[----:B------:R-:W-:Y:S01]  /*1f80*/  FMUL.FTZ R38, R38, UR4 ;  /* 0x0000000426267c20 */ /* 0x000fe20008410000 */
[----:B------:R-:W-:Y:S01]  /*1f90*/  FMUL.FTZ R45, R45, UR4 ;  /* 0x000000042d2d7c20 */ /* 0x000fe20008410000 */
[----:B------:R-:W2:Y:S01]  /*1fa0*/  MUFU.TANH R29, R29 ;  /* 0x0000001d001d7308 */ /* 0x000ea20000002400 */
[----:B---3--:R-:W-:Y:S01]  /*1fb0*/  FSEL R25, R25, -INF , P1 ;  /* 0xff80000019197808 */ /* 0x008fe20000800000 */
[----:B------:R-:W-:Y:S01]  /*1fc0*/  FMUL.FTZ R48, R48, UR4 ;  /* 0x0000000430307c20 */ /* 0x000fe20008410000 */
[----:B------:R-:W-:Y:S01]  /*1fd0*/  FMUL.FTZ R39, R39, UR4 ;  /* 0x0000000427277c20 */ /* 0x000fe20008410000 */
[----:B------:R-:W-:Y:S01]  /*1fe0*/  FMUL.FTZ R42, R42, UR4 ;  /* 0x000000042a2a7c20 */ /* 0x000fe20008410000 */
[----:B------:R-:W-:Y:S01]  /*1ff0*/  FMNMX.FTZ R9, R14, R25, !PT ;  /* 0x000000190e097209 */ /* 0x000fe20007810000 */
[----:B------:R-:W-:Y:S01]  /*2000*/  FMUL.FTZ R49, R49, UR4 ;  /* 0x0000000431317c20 */ /* 0x000fe20008410000 */
[----:B------:R-:W-:Y:S01]  /*2010*/  FMUL.FTZ R43, R43, UR4 ;  /* 0x000000042b2b7c20 */ /* 0x000fe20008410000 */
[----:B------:R-:W3:Y:S01]  /*2020*/  MUFU.TANH R32, R32 ;  /* 0x0000002000207308 */ /* 0x000ee20000002400 */
[----:B----4-:R-:W-:Y:S01]  /*2030*/  FSEL R88, R28, -INF , P6 ;  /* 0xff8000001c587808 */ /* 0x010fe20003000000 */
[----:B------:R-:W-:Y:S01]  /*2040*/  FMUL.FTZ R52, R52, UR4 ;  /* 0x0000000434347c20 */ /* 0x000fe20008410000 */
[----:B------:R-:W-:Y:S01]  /*2050*/  FMUL.FTZ R46, R46, UR4 ;  /* 0x000000042e2e7c20 */ /* 0x000fe20008410000 */
[----:B------:R-:W-:Y:S01]  /*2060*/  FMUL.FTZ R53, R53, UR4 ;  /* 0x0000000435357c20 */ /* 0x000fe20008410000 */
[----:B------:R-:W-:Y:S01]  /*2070*/  FMNMX.FTZ R9, R88, R9, !PT ;  /* 0x0000000958097209 */ /* 0x000fe20007810000 */
[----:B------:R-:W-:Y:S01]  /*2080*/  FMUL.FTZ R47, R47, UR4 ;  /* 0x000000042f2f7c20 */ /* 0x000fe20008410000 */
[----:B------:R-:W-:Y:S01]  /*2090*/  FMUL.FTZ R56, R56, UR4 ;  /* 0x0000000438387c20 */ /* 0x000fe20008410000 */
[----:B------:R-:W4:Y:S01]  /*20a0*/  MUFU.TANH R8, R26 ;  /* 0x0000001a00087308 */ /* 0x000f220000002400 */
        /* <DEDUP_REMOVED lines=15> */
[----:B01----:R-:W0:Y:S01]  /*21a0*/  MUFU.TANH R3, R27 ;  /* 0x0000001b00037308 */ /* 0x003e220000002400 */
[----:B----4-:R-:W-:Y:S01]  /*21b0*/  FSEL R8, R8, -INF , P2 ;  /* 0xff80000008087808 */ /* 0x010fe20001000000 */
        /* <DEDUP_REMOVED lines=29> */
[----:B------:R-:W-:Y:S01]  /*2390*/  ULDC UR5, c[0x0][0x988] ;  /* 0x0002620000057ab9 */ /* 0x000fe20000000800 */
[----:B------:R-:W1:Y:S01]  /*23a0*/  MUFU.TANH R20, R31 ;  /* 0x0000001f00147308 */ /* 0x000e620000002400 */
[----:B--2---:R-:W-:Y:S01]  /*23b0*/  FSEL R10, R10, -INF , P6 ;  /* 0xff8000000a0a7808 */ /* 0x004fe20003000000 */
[----:B------:R-:W-:Y:S01]  /*23c0*/  FMUL.FTZ R78, R78, UR4 ;  /* 0x000000044e4e7c20 */ /* 0x000fe20008410000 */
[----:B------:R-:W-:Y:S01]  /*23d0*/  ISETP.GT.AND P6, PT, R12, 0x20, PT ;  /* 0x000000200c00780c */ /* 0x000fe20003fc4270 */
[----:B------:R-:W-:Y:S01]  /*23e0*/  FMUL.FTZ R79, R79, UR4 ;  /* 0x000000044f4f7c20 */ /* 0x000fe20008410000 */
[----:B------:R-:W-:Y:S01]  /*23f0*/  P2R R11, PR, RZ, 0x1 ;  /* 0x00000001ff0b7803 */ /* 0x000fe20000000000 */
[----:B------:R-:W-:Y:S01]  /*2400*/  FMUL.FTZ R82, R82, UR4 ;  /* 0x0000000452527c20 */ /* 0x000fe20008410000 */
[----:B------:R-:W-:Y:S01]  /*2410*/  FMUL.FTZ R83, R83, UR4 ;  /* 0x0000000453537c20 */ /* 0x000fe20008410000 */
[----:B------:R-:W2:Y:S01]  /*2420*/  MUFU.TANH R40, R40 ;  /* 0x0000002800287308 */ /* 0x000ea20000002400 */
[----:B0-----:R-:W-:Y:S01]  /*2430*/  FSEL R98, R37, -INF , P1 ;  /* 0xff80000025627808 */ /* 0x001fe20000800000 */
[----:B------:R-:W-:Y:S01]  /*2440*/  FMUL.FTZ R86, R86, UR4 ;  /* 0x0000000456567c20 */ /* 0x000fe20008410000 */
[----:B------:R-:W-:Y:S01]  /*2450*/  FMUL.FTZ R87, R87, UR4 ;  /* 0x0000000457577c20 */ /* 0x000fe20008410000 */
[----:B------:R-:W-:-:S02]  /*2460*/  CS2R R150, SRZ ;  /* 0x0000000000967805 */ /* 0x000fc4000001ff00 */
[----:B------:R-:W-:Y:S02]  /*2470*/  FMNMX.FTZ R9, R98, R9, !PT ;  /* 0x0000000962097209 */ /* 0x000fe40007810000 */
[----:B------:R-:W-:Y:S02]  /*2480*/  CS2R R148, SRZ ;  /* 0x0000000000947805 */ /* 0x000fe4000001ff00 */
[----:B------:R-:W-:Y:S01]  /*2490*/  CS2R R146, SRZ ;  /* 0x0000000000927805 */ /* 0x000fe2000001ff00 */
[----:B------:R-:W0:Y:S01]  /*24a0*/  MUFU.TANH R34, R34 ;  /* 0x0000002200227308 */ /* 0x000e220000002400 */
[----:B-1----:R-:W-:Y:S02]  /*24b0*/  FSEL R20, R20, -INF , P5 ;  /* 0xff80000014147808 */ /* 0x002fe40002800000 */
[----:B------:R-:W-:Y:S02]  /*24c0*/  CS2R R144, SRZ ;  /* 0x0000000000907805 */ /* 0x000fe4000001ff00 */
[----:B------:R-:W-:-:S02]  /*24d0*/  ISETP.GT.AND P5, PT, R12, 0x21, PT ;  /* 0x000000210c00780c */ /* 0x000fc40003fa4270 */
[----:B------:R-:W-:Y:S02]  /*24e0*/  CS2R R142, SRZ ;  /* 0x00000000008e7805 */ /* 0x000fe4000001ff00 */
[----:B------:R-:W-:Y:S02]  /*24f0*/  CS2R R140, SRZ ;  /* 0x00000000008c7805 */ /* 0x000fe4000001ff00 */
[----:B------:R-:W-:Y:S01]  /*2500*/  CS2R R138, SRZ ;  /* 0x00000000008a7805 */ /* 0x000fe2000001ff00 */
[----:B------:R-:W1:Y:S01]  /*2510*/  MUFU.TANH R41, R41 ;  /* 0x0000002900297308 */ /* 0x000e620000002400 */
[----:B--2---:R-:W-:-:S04]  /*2520*/  FSEL R100, R40, -INF , P6 ;  /* 0xff80000028647808 */ /* 0x004fc80003000000 */
[----:B------:R-:W-:-:S03]  /*2530*/  FMNMX.FTZ R9, R100, R9, !PT ;  /* 0x0000000964097209 */ /* 0x000fc60007810000 */
[----:B------:R-:W2:Y:S01]  /*2540*/  MUFU.TANH R26, R35 ;  /* 0x00000023001a7308 */ /* 0x000ea20000002400 */
[----:B0-----:R-:W-:Y:S02]  /*2550*/  FSEL R24, R34, -INF , P4 ;  /* 0xff80000022187808 */ /* 0x001fe40002000000 */
[----:B------:R-:W-:-:S05]  /*2560*/  ISETP.GT.AND P4, PT, R12, 0x28, PT ;  /* 0x000000280c00780c */ /* 0x000fca0003f84270 */
[----:B------:R-:W0:Y:S01]  /*2570*/  MUFU.TANH R44, R44 ;  /* 0x0000002c002c7308 */ /* 0x000e220000002400 */
[----:B-1----:R-:W-:-:S04]  /*2580*/  FSEL R102, R41, -INF , P5 ;  /* 0xff80000029667808 */ /* 0x002fc80002800000 */
[----:B------:R-:W-:-:S03]  /*2590*/  FMNMX.FTZ R9, R102, R9, !PT ;  /* 0x0000000966097209 */ /* 0x000fc60007810000 */
[----:B------:R-:W1:Y:S01]  /*25a0*/  MUFU.TANH R38, R38 ;  /* 0x0000002600267308 */ /* 0x000e620000002400 */
[----:B--2---:R-:W-:Y:S02]  /*25b0*/  FSEL R26, R26, -INF , P3 ;  /* 0xff8000001a1a7808 */ /* 0x004fe40001800000 */
[----:B------:R-:W-:-:S05]  /*25c0*/  ISETP.GT.AND P3, PT, R12, 0x29, PT ;  /* 0x000000290c00780c */ /* 0x000fca0003f64270 */
[----:B------:R-:W2:Y:S01]  /*25d0*/  MUFU.TANH R45, R45 ;  /* 0x0000002d002d7308 */ /* 0x000ea20000002400 */
[----:B0-----:R-:W-:-:S04]  /*25e0*/  FSEL R104, R44, -INF , P4 ;  /* 0xff8000002c687808 */ /* 0x001fc80002000000 */
[----:B------:R-:W-:-:S03]  /*25f0*/  FMNMX.FTZ R9, R104, R9, !PT ;  /* 0x0000000968097209 */ /* 0x000fc60007810000 */
[----:B------:R-:W0:Y:S01]  /*2600*/  MUFU.TANH R30, R39 ;  /* 0x00000027001e7308 */ /* 0x000e220000002400 */
[----:B-1----:R-:W-:Y:S02]  /*2610*/  FSEL R28, R38, -INF , P2 ;  /* 0xff800000261c7808 */ /* 0x002fe40001000000 */
[----:B------:R-:W-:-:S05]  /*2620*/  ISETP.GT.AND P2, PT, R12, 0x30, PT ;  /* 0x000000300c00780c */ /* 0x000fca0003f44270 */
        /* <DEDUP_REMOVED lines=118> */
[----:B--2---:R-:W-:-:S04]  /*2d90*/  FSEL R136, R85, -INF , P1 ;  /* 0xff80000055887808 */ /* 0x004fc80000800000 */
[----:B------:R-:W-:Y:S01]  /*2da0*/  FMNMX.FTZ R13, R136, R9, !PT ;  /* 0x00000009880d7209 */ /* 0x000fe20007810000 */
[----:B------:R-:W-:Y:S02]  /*2db0*/  IMAD.U32 R9, RZ, RZ, UR5 ;  /* 0x00000005ff097e24 */ /* 0x000fe4000f8e00ff */
[----:B------:R-:W2:Y:S01]  /*2dc0*/  MUFU.TANH R82, R82 ;  /* 0x0000005200527308 */ /* 0x000ea20000002400 */
[----:B0-----:R-:W-:Y:S01]  /*2dd0*/  FSEL R78, R78, -INF , P6 ;  /* 0xff8000004e4e7808 */ /* 0x001fe20003000000 */
[----:B------:R-:W0:Y:S06]  /*2de0*/  SHFL.BFLY PT, R12, R13, 0x2, 0x1f ;  /* 0x0c401f000d0c7f89 */ /* 0x000e2c00000e0000 */
[----:B------:R-:W3:Y:S01]  /*2df0*/  MUFU.TANH R83, R83 ;  /* 0x0000005300537308 */ /* 0x000ee20000002400 */
[----:B-1----:R-:W-:-:S07]  /*2e00*/  FSEL R70, R79, -INF , P5 ;  /* 0xff8000004f467808 */ /* 0x002fce0002800000 */
[----:B------:R-:W1:Y:S01]  /*2e10*/  MUFU.TANH R86, R86 ;  /* 0x0000005600567308 */ /* 0x000e620000002400 */
[----:B--2---:R-:W-:-:S07]  /*2e20*/  FSEL R82, R82, -INF , P4 ;  /* 0xff80000052527808 */ /* 0x004fce0002000000 */
[----:B------:R-:W2:Y:S01]  /*2e30*/  MUFU.TANH R87, R87 ;  /* 0x0000005700577308 */ /* 0x000ea20000002400 */
[----:B---3--:R-:W-:Y:S02]  /*2e40*/  FSEL R74, R83, -INF , P3 ;  /* 0xff800000534a7808 */ /* 0x008fe40001800000 */
[----:B0-----:R-:W-:-:S05]  /*2e50*/  FMNMX.FTZ R15, R13, R12, !PT ;  /* 0x0000000c0d0f7209 */ /* 0x001fca0007810000 */
[----:B------:R-:W0:Y:S01]  /*2e60*/  SHFL.BFLY PT, R12, R15, 0x1, 0x1f ;  /* 0x0c201f000f0c7f89 */ /* 0x000e2200000e0000 */
[----:B-1----:R-:W-:Y:S02]  /*2e70*/  FSEL R86, R86, -INF , P2 ;  /* 0xff80000056567808 */ /* 0x002fe40001000000 */
[----:B------:R-:W-:Y:S02]  /*2e80*/  ISETP.GE.AND P2, PT, R89, 0x81, PT ;  /* 0x000000815900780c */ /* 0x000fe40003f46270 */
[----:B0-----:R-:W-:Y:S02]  /*2e90*/  FMNMX.FTZ R12, R15, R12, !PT ;  /* 0x0000000c0f0c7209 */ /* 0x001fe40007810000 */
        /* <DEDUP_REMOVED lines=11> */
[----:B--2---:R-:W-:Y:S01]  /*2f50*/  FSEL R88, R87, -INF , P1 ;  /* 0xff80000057587808 */ /* 0x004fe20000800000 */
        /* <DEDUP_REMOVED lines=26> */
[----:B------:R-:W2:Y:S01]  /*3100*/  MUFU.EX2 R13, R13 ;  /* 0x0000000d000d7308 */ /* 0x000ea20000000800 */
        /* <DEDUP_REMOVED lines=15> */
[----:B------:R4:W5:Y:S01]  /*3200*/  MUFU.EX2 R15, R94 ;  /* 0x0000005e000f7308 */ /* 0x0009620000000800 */
[----:B------:R-:W-:Y:S01]  /*3210*/  FFMA.FTZ R84, R84, R9, -R45 ;  /* 0x0000000954547223 */ /* 0x000fe2000001082d */
[----:B------:R-:W-:-:S02]  /*3220*/  CS2R R128, SRZ ;  /* 0x0000000000807805 */ /* 0x000fc4000001ff00 */
[----:B------:R-:W-:Y:S02]  /*3230*/  FMNMX.FTZ R29, R50, R27, !PT ;  /* 0x0000001b321d7209 */ /* 0x000fe40007810000 */
[----:B------:R-:W-:Y:S02]  /*3240*/  CS2R R126, SRZ ;  /* 0x00000000007e7805 */ /* 0x000fe4000001ff00 */
[----:B------:R-:W-:Y:S02]  /*3250*/  CS2R R124, SRZ ;  /* 0x00000000007c7805 */ /* 0x000fe4000001ff00 */
[----:B------:R-:W-:Y:S02]  /*3260*/  CS2R R120, SRZ ;  /* 0x0000000000787805 */ /* 0x000fe4000001ff00 */
[----:B------:R-:W-:Y:S01]  /*3270*/  FMNMX.FTZ R29, R52, R29, !PT ;  /* 0x0000001d341d7209 */ /* 0x000fe20007810000 */
[----:B------:R-:W5:Y:S01]  /*3280*/  MUFU.EX2 R178, R178 ;  /* 0x000000b200b27308 */ /* 0x000f620000000800 */
[----:B------:R-:W-:-:S02]  /*3290*/  CS2R R116, SRZ ;  /* 0x0000000000747805 */ /* 0x000fc4000001ff00 */
[----:B------:R-:W-:Y:S02]  /*32a0*/  CS2R R112, SRZ ;  /* 0x0000000000707805 */ /* 0x000fe4000001ff00 */
[----:B------:R-:W-:Y:S02]  /*32b0*/  FMNMX.FTZ R29, R54, R29, !PT ;  /* 0x0000001d361d7209 */ /* 0x000fe40007810000 */
[----:B------:R-:W-:Y:S02]  /*32c0*/  CS2R R108, SRZ ;  /* 0x00000000006c7805 */ /* 0x000fe4000001ff00 */
[----:B------:R-:W-:Y:S02]  /*32d0*/  CS2R R104, SRZ ;  /* 0x0000000000687805 */ /* 0x000fe4000001ff00 */
[----:B------:R-:W-:Y:S02]  /*32e0*/  CS2R R100, SRZ ;  /* 0x0000000000647805 */ /* 0x000fe4000001ff00 */
[----:B------:R-:W-:Y:S01]  /*32f0*/  FMNMX.FTZ R29, R56, R29, !PT ;  /* 0x0000001d381d7209 */ /* 0x000fe20007810000 */
[----:B------:R0:W-:Y:S01]  /*3300*/  MUFU.EX2 R21, R98 ;  /* 0x0000006200157308 */ /* 0x0001e20000000800 */
[----:B------:R-:W-:-:S02]  /*3310*/  CS2R R96, SRZ ;  /* 0x0000000000607805 */ /* 0x000fc4000001ff00 */
[----:B----4-:R-:W-:Y:S02]  /*3320*/  CS2R R94, SRZ ;  /* 0x00000000005e7805 */ /* 0x010fe4000001ff00 */
[----:B------:R-:W-:Y:S02]  /*3330*/  FMNMX.FTZ R31, R58, R29, !PT ;  /* 0x0000001d3a1f7209 */ /* 0x000fe40007810000 */
[----:B------:R-:W-:Y:S02]  /*3340*/  CS2R R92, SRZ ;  /* 0x00000000005c7805 */ /* 0x000fe4000001ff00 */
[----:B------:R-:W-:Y:S02]  /*3350*/  CS2R R90, SRZ ;  /* 0x00000000005a7805 */ /* 0x000fe4000001ff00 */
[----:B------:R-:W-:Y:S01]  /*3360*/  FMNMX.FTZ R31, R60, R31, !PT ;  /* 0x0000001f3c1f7209 */ /* 0x000fe20007810000 */
[----:B------:R-:W-:Y:S01]  /*3370*/  MUFU.EX2 R172, R172 ;  /* 0x000000ac00ac7308 */ /* 0x000fe20000000800 */
[----:B0-----:R-:W-:-:S02]  /*3380*/  CS2R R98, SRZ ;  /* 0x0000000000627805 */ /* 0x001fc4000001ff00 */
[----:B------:R-:W-:-:S04]  /*3390*/  FMNMX.FTZ R31, R62, R31, !PT ;  /* 0x0000001f3e1f7209 */ /* 0x000fc80007810000 */
[----:B------:R-:W-:Y:S01]  /*33a0*/  FMNMX.FTZ R31, R64, R31, !PT ;  /* 0x0000001f401f7209 */ /* 0x000fe20007810000 */
[----:B------:R0:W-:Y:S03]  /*33b0*/  MUFU.EX2 R25, R102 ;  /* 0x0000006600197308 */ /* 0x0001e60000000800 */
[----:B------:R-:W-:-:S04]  /*33c0*/  FMNMX.FTZ R33, R66, R31, !PT ;  /* 0x0000001f42217209 */ /* 0x000fc80007810000 */
[----:B------:R-:W-:Y:S01]  /*33d0*/  FMNMX.FTZ R33, R78, R33, !PT ;  /* 0x000000214e217209 */ /* 0x000fe20007810000 */
[----:B------:R-:W-:Y:S01]  /*33e0*/  MUFU.EX2 R174, R174 ;  /* 0x000000ae00ae7308 */ /* 0x000fe20000000800 */
[----:B0-----:R-:W-:Y:S02]  /*33f0*/  CS2R R102, SRZ ;  /* 0x0000000000667805 */ /* 0x001fe4000001ff00 */
[----:B------:R-:W-:-:S04]  /*3400*/  FMNMX.FTZ R33, R70, R33, !PT ;  /* 0x0000002146217209 */ /* 0x000fc80007810000 */
[----:B------:R-:W-:Y:S01]  /*3410*/  FMNMX.FTZ R33, R82, R33, !PT ;  /* 0x0000002152217209 */ /* 0x000fe20007810000 */
[----:B------:R0:W-:Y:S03]  /*3420*/  MUFU.EX2 R27, R106 ;  /* 0x0000006a001b7308 */ /* 0x0001e60000000800 */
[----:B------:R-:W-:-:S04]  /*3430*/  FMNMX.FTZ R35, R74, R33, !PT ;  /* 0x000000214a237209 */ /* 0x000fc80007810000 */
[----:B------:R-:W-:Y:S01]  /*3440*/  FMNMX.FTZ R35, R86, R35, !PT ;  /* 0x0000002356237209 */ /* 0x000fe20007810000 */
[----:B------:R-:W-:Y:S01]  /*3450*/  MUFU.EX2 R168, R168 ;  /* 0x000000a800a87308 */ /* 0x000fe20000000800 */
[----:B0-----:R-:W-:Y:S02]  /*3460*/  CS2R R106, SRZ ;  /* 0x00000000006a7805 */ /* 0x001fe4000001ff00 */
[----:B------:R-:W-:Y:S01]  /*3470*/  FMNMX.FTZ R14, R88, R35, !PT ;  /* 0x00000023580e7209 */ /* 0x000fe20007810000 */
[----:B------:R-:W-:Y:S01]  /*3480*/  FFMA.FTZ R35, R122, R9, -R45 ;  /* 0x000000097a237223 */ /* 0x000fe2000001082d */
[----:B------:R-:W-:-:S03]  /*3490*/  CS2R R122, SRZ ;  /* 0x00000000007a7805 */ /* 0x000fc6000001ff00 */
[----:B------:R-:W0:Y:S01]  /*34a0*/  SHFL.BFLY PT, R41, R14, 0x2, 0x1f ;  /* 0x0c401f000e297f89 */ /* 0x000e2200000e0000 */
[----:B------:R4:W-:Y:S08]  /*34b0*/  MUFU.EX2 R29, R110 ;  /* 0x0000006e001d7308 */ /* 0x0009f00000000800 */
[----:B------:R-:W-:Y:S01]  /*34c0*/  MUFU.EX2 R170, R170 ;  /* 0x000000aa00aa7308 */ /* 0x000fe20000000800 */
[----:B----4-:R-:W-:-:S07]  /*34d0*/  CS2R R110, SRZ ;  /* 0x00000000006e7805 */ /* 0x010fce000001ff00 */
[----:B------:R4:W-:Y:S01]  /*34e0*/  MUFU.EX2 R31, R114 ;  /* 0x00000072001f7308 */ /* 0x0009e20000000800 */
[----:B0-----:R-:W-:-:S07]  /*34f0*/  FMNMX.FTZ R43, R14, R41, !PT ;  /* 0x000000290e2b7209 */ /* 0x001fce0007810000 */
[----:B------:R-:W-:Y:S01]  /*3500*/  MUFU.EX2 R152, R152 ;  /* 0x0000009800987308 */ /* 0x000fe20000000800 */
[-CC-:B------:R-:W-:Y:S01]  /*3510*/  FFMA.FTZ R41, R130, R9.reuse, -R45.reuse ;  /* 0x0000000982297223 */ /* 0x180fe2000001082d */
[----:B------:R-:W-:Y:S01]  /*3520*/  FFMA.FTZ R45, R136, R9, -R45 ;  /* 0x00000009882d7223 */ /* 0x000fe2000001082d */
[----:B------:R-:W-:Y:S01]  /*3530*/  CS2R R136, SRZ ;  /* 0x0000000000887805 */ /* 0x000fe2000001ff00 */
[----:B------:R-:W0:Y:S01]  /*3540*/  SHFL.BFLY PT, R14, R43, 0x1, 0x1f ;  /* 0x0c201f002b0e7f89 */ /* 0x000e2200000e0000 */
[----:B------:R-:W-:Y:S02]  /*3550*/  CS2R R130, SRZ ;  /* 0x0000000000827805 */ /* 0x000fe4000001ff00 */
[----:B----4-:R-:W-:Y:S01]  /*3560*/  CS2R R114, SRZ ;  /* 0x0000000000727805 */ /* 0x010fe2000001ff00 */
[----:B------:R4:W-:Y:S08]  /*3570*/  MUFU.EX2 R33, R118 ;  /* 0x0000007600217308 */ /* 0x0009f00000000800 */
[----:B------:R-:W-:Y:S01]  /*3580*/  MUFU.EX2 R154, R154 ;  /* 0x0000009a009a7308 */ /* 0x000fe20000000800 */
[----:B----4-:R-:W-:-:S07]  /*3590*/  CS2R R118, SRZ ;  /* 0x0000000000767805 */ /* 0x010fce000001ff00 */
[----:B------:R-:W-:Y:S01]  /*35a0*/  MUFU.EX2 R35, R35 ;  /* 0x0000002300237308 */ /* 0x000fe20000000800 */
[----:B0-----:R-:W-:-:S04]  /*35b0*/  FMNMX.FTZ R14, R43, R14, !PT ;  /* 0x0000000e2b0e7209 */ /* 0x001fc80007810000 */
[C---:B------:R-:W-:Y:S01]  /*35c0*/  FSETP.NEU.FTZ.AND P1, PT, R14.reuse, -INF , PT ;  /* 0xff8000000e00780b */ /* 0x040fe20003f3d000 */
[----:B------:R-:W-:Y:S02]  /*35d0*/  FMUL.FTZ R49, R14, R9 ;  /* 0x000000090e317220 */ /* 0x000fe40000410000 */
[----:B------:R-:W-:Y:S03]  /*35e0*/  MUFU.EX2 R156, R156 ;  /* 0x0000009c009c7308 */ /* 0x000fe60000000800 */
[----:B------:R-:W-:Y:S02]  /*35f0*/  FSEL R49, R49, RZ, P1 ;  /* 0x000000ff31317208 */ /* 0x000fe40000800000 */
[----:B------:R-:W-:-:S03]  /*3600*/  ISETP.NE.AND P1, PT, R16, RZ, PT ;  /* 0x000000ff1000720c */ /* 0x000fc60003f25270 */
        /* <DEDUP_REMOVED lines=29> */
[----:B--2---:R-:W-:Y:S01]  /*37e0*/  FADD.FTZ R3, R13, R20 ;  /* 0x000000140d037221 */ /* 0x004fe20000010000 */
[----:B------:R-:W-:Y:S01]  /*37f0*/  F2FP.F16.F32.PACK_AB R180, R11, R180 ;  /* 0x000000b40bb4723e */ /* 0x000fe200000000ff */
[-C--:B------:R-:W-:Y:S01]  /*3800*/  FFMA.FTZ R62, R62, R9.reuse, -R49 ;  /* 0x000000093e3e7223 */ /* 0x080fe20000010831 */
[----:B------:R-:W1:Y:S01]  /*3810*/  MUFU.EX2 R10, R10 ;  /* 0x0000000a000a7308 */ /* 0x000e620000000800 */
[----:B---3--:R-:W-:Y:S01]  /*3820*/  FADD.FTZ R20, R176, R3 ;  /* 0x00000003b0147221 */ /* 0x008fe20000010000 */
[-CC-:B------:R-:W-:Y:S01]  /*3830*/  FFMA.FTZ R64, R64, R9.reuse, -R49.reuse ;  /* 0x0000000940407223 */ /* 0x180fe20000010831 */
[-CC-:B------:R-:W-:Y:S01]  /*3840*/  FFMA.FTZ R66, R66, R9.reuse, -R49.reuse ;  /* 0x0000000942427223 */ /* 0x180fe20000010831 */
[-CC-:B------:R-:W-:Y:S01]  /*3850*/  FFMA.FTZ R78, R78, R9.reuse, -R49.reuse ;  /* 0x000000094e4e7223 */ /* 0x180fe20000010831 */
[----:B-----5:R-:W-:Y:S01]  /*3860*/  FADD.FTZ R3, R15, R20 ;  /* 0x000000140f037221 */ /* 0x020fe20000010000 */
[-CC-:B------:R-:W-:Y:S01]  /*3870*/  FFMA.FTZ R70, R70, R9.reuse, -R49.reuse ;  /* 0x0000000946467223 */ /* 0x180fe20000010831 */
[-C--:B------:R-:W-:Y:S01]  /*3880*/  FFMA.FTZ R82, R82, R9.reuse, -R49 ;  /* 0x0000000952527223 */ /* 0x080fe20000010831 */
[----:B------:R-:W2:Y:S01]  /*3890*/  MUFU.EX2 R24, R24 ;  /* 0x0000001800187308 */ /* 0x000ea20000000800 */
[----:B------:R-:W-:Y:S01]  /*38a0*/  FADD.FTZ R20, R178, R3 ;  /* 0x00000003b2147221 */ /* 0x000fe20000010000 */
[----:B0-----:R-:W-:Y:S01]  /*38b0*/  FADD.FTZ R3, R8, R181 ;  /* 0x000000b508037221 */ /* 0x001fe20000010000 */
[-CC-:B------:R-:W-:Y:S01]  /*38c0*/  FFMA.FTZ R74, R74, R9.reuse, -R49.reuse ;  /* 0x000000094a4a7223 */ /* 0x180fe20000010831 */
[-CC-:B------:R-:W-:Y:S01]  /*38d0*/  FFMA.FTZ R86, R86, R9.reuse, -R49.reuse ;  /* 0x0000000956567223 */ /* 0x180fe20000010831 */
[----:B------:R-:W-:Y:S01]  /*38e0*/  FADD.FTZ R51, R21, R20 ;  /* 0x0000001415337221 */ /* 0x000fe20000010000 */
[----:B------:R-:W-:Y:S01]  /*38f0*/  FFMA.FTZ R49, R88, R9, -R49 ;  /* 0x0000000958317223 */ /* 0x000fe20000010831 */
[----:B------:R-:W-:Y:S01]  /*3900*/  F2FP.F16.F32.PACK_AB R181, R181, R8 ;  /* 0x00000008b5b5723e */ /* 0x000fe200000000ff */
[----:B------:R0:W3:Y:S01]  /*3910*/  MUFU.EX2 R177, R26 ;  /* 0x0000001a00b17308 */ /* 0x0000e20000000800 */
        /* <DEDUP_REMOVED lines=9> */
[----:B--2---:R-:W-:Y:S01]  /*39b0*/  FADD.FTZ R20, R24, R3 ;  /* 0x0000000318147221 */ /* 0x004fe20000010000 */
[----:B------:R-:W-:-:S02]  /*39c0*/  F2FP.F16.F32.PACK_AB R178, R21, R178 ;  /* 0x000000b215b2723e */ /* 0x000fc400000000ff */
[----:B------:R-:W-:Y:S01]  /*39d0*/  CS2R R88, SRZ ;  /* 0x0000000000587805 */ /* 0x000fe2000001ff00 */
[C---:B------:R-:W-:Y:S01]  /*39e0*/  FADD.FTZ R51, R25.reuse, R26 ;  /* 0x0000001a19337221 */ /* 0x040fe20000010000 */
[----:B------:R-:W-:Y:S01]  /*39f0*/  F2FP.F16.F32.PACK_AB R172, R25, R172 ;  /* 0x000000ac19ac723e */ /* 0x000fe200000000ff */
[----:B------:R-:W0:Y:S02]  /*3a00*/  MUFU.EX2 R179, R30 ;  /* 0x0000001e00b37308 */ /* 0x000e240000000800 */
[----:B------:R-:W-:Y:S01]  /*3a10*/  FADD.FTZ R26, R174, R51 ;  /* 0x00000033ae1a7221 */ /* 0x000fe20000010000 */
[----:B---3--:R-:W-:Y:S01]  /*3a20*/  FADD.FTZ R3, R177, R20 ;  /* 0x00000014b1037221 */ /* 0x008fe20000010000 */
[C---:B------:R-:W-:Y:S02]  /*3a30*/  F2FP.F16.F32.PACK_AB R174, R27.reuse, R174 ;  /* 0x000000ae1bae723e */ /* 0x040fe400000000ff */
[----:B------:R-:W-:Y:S01]  /*3a40*/  FADD.FTZ R51, R27, R26 ;  /* 0x0000001a1b337221 */ /* 0x000fe20000010000 */
[----:B------:R-:W-:Y:S01]  /*3a50*/  F2FP.F16.F32.PACK_AB R177, R177, R24 ;  /* 0x00000018b1b1723e */ /* 0x000fe200000000ff */
[----:B------:R-:W2:Y:S01]  /*3a60*/  MUFU.EX2 R32, R32 ;  /* 0x0000002000207308 */ /* 0x000ea20000000800 */
[----:B-1----:R-:W-:Y:S01]  /*3a70*/  FADD.FTZ R20, R28, R3 ;  /* 0x000000031c147221 */ /* 0x002fe20000010000 */
[----:B------:R-:W-:-:S02]  /*3a80*/  @P1 VIADD R3, R0, 0x34840 ;  /* 0x0003484000031836 */ /* 0x000fc40000000000 */
[----:B------:R-:W-:Y:S01]  /*3a90*/  FADD.FTZ R26, R168, R51 ;  /* 0x00000033a81a7221 */ /* 0x000fe20000010000 */
[----:B------:R-:W-:-:S03]  /*3aa0*/  F2FP.F16.F32.PACK_AB R168, R29, R168 ;  /* 0x000000a81da8723e */ /* 0x000fc600000000ff */
[----:B------:R-:W-:Y:S01]  /*3ab0*/  FADD.FTZ R53, R29, R26 ;  /* 0x0000001a1d357221 */ /* 0x000fe20000010000 */
[----:B------:R-:W1:Y:S01]  /*3ac0*/  MUFU.EX2 R173, R34 ;  /* 0x0000002200ad7308 */ /* 0x000e620000000800 */
[----:B0-----:R-:W-:Y:S01]  /*3ad0*/  FADD.FTZ R51, R179, R20 ;  /* 0x00000014b3337221 */ /* 0x001fe20000010000 */
[----:B------:R-:W-:Y:S01]  /*3ae0*/  @P1 PRMT R3, R18, 0x654, R3 ;  /* 0x0000065412031816 */ /* 0x000fe20000000003 */
[----:B------:R-:W-:Y:S01]  /*3af0*/  FADD.FTZ R20, R170, R53 ;  /* 0x00000035aa147221 */ /* 0x000fe20000010000 */
[----:B------:R-:W-:Y:S02]  /*3b00*/  F2FP.F16.F32.PACK_AB R170, R31, R170 ;  /* 0x000000aa1faa723e */ /* 0x000fe400000000ff */
[----:B------:R1:W-:Y:S01]  /*3b10*/  @P1 SYNCS.ARRIVE.TRANS64.RED.A1T0 RZ, [R3+URZ], RZ ;  /* 0x000000ff03ff19a7 */ /* 0x0003e2000810043f */
[----:B------:R-:W-:Y:S01]  /*3b20*/  F2FP.F16.F32.PACK_AB R179, R179, R28 ;  /* 0x0000001cb3b3723e */ /* 0x000fe200000000ff */
[----:B------:R-:W0:Y:S01]  /*3b30*/  MUFU.EX2 R36, R36 ;  /* 0x0000002400247308 */ /* 0x000e220000000800 */
[----:B--2---:R-:W-:Y:S01]  /*3b40*/  FADD.FTZ R0, R32, R51 ;  /* 0x0000003320007221 */ /* 0x004fe20000010000 */
[----:B------:R-:W-:-:S04]  /*3b50*/  FADD.FTZ R51, R31, R20 ;  /* 0x000000141f337221 */ /* 0x000fc80000010000 */
[----:B------:R-:W-:Y:S01]  /*3b60*/  FADD.FTZ R20, R152, R51 ;  /* 0x0000003398147221 */ /* 0x000fe20000010000 */
[----:B------:R-:W-:Y:S01]  /*3b70*/  F2FP.F16.F32.PACK_AB R152, R33, R152 ;  /* 0x000000982198723e */ /* 0x000fe200000000ff */
[----:B------:R-:W2:Y:S01]  /*3b80*/  MUFU.EX2 R175, R38 ;  /* 0x0000002600af7308 */ /* 0x000ea20000000800 */
[----:B-1----:R-:W-:Y:S01]  /*3b90*/  FADD.FTZ R3, R173, R0 ;  /* 0x00000000ad037221 */ /* 0x002fe20000010000 */
[----:B------:R-:W-:Y:S01]  /*3ba0*/  FADD.FTZ R51, R33, R20 ;  /* 0x0000001421337221 */ /* 0x000fe20000010000 */
[----:B------:R-:W-:-:S03]  /*3bb0*/  F2FP.F16.F32.PACK_AB R173, R173, R32 ;  /* 0x00000020adad723e */ /* 0x000fc600000000ff */
[----:B------:R-:W-:Y:S01]  /*3bc0*/  FADD.FTZ R20, R154, R51 ;  /* 0x000000339a147221 */ /* 0x000fe20000010000 */
[C---:B------:R-:W-:Y:S01]  /*3bd0*/  F2FP.F16.F32.PACK_AB R154, R35.reuse, R154 ;  /* 0x0000009a239a723e */ /* 0x040fe200000000ff */
[----:B------:R-:W1:Y:S01]  /*3be0*/  MUFU.EX2 R40, R40 ;  /* 0x0000002800287308 */ /* 0x000e620000000800 */
[----:B0-----:R-:W-:Y:S01]  /*3bf0*/  FADD.FTZ R0, R36, R3 ;  /* 0x0000000324007221 */ /* 0x001fe20000010000 */
[----:B------:R-:W-:-:S04]  /*3c00*/  FADD.FTZ R51, R35, R20 ;  /* 0x0000001423337221 */ /* 0x000fc80000010000 */
[----:B------:R-:W-:Y:S01]  /*3c10*/  FADD.FTZ R20, R156, R51 ;  /* 0x000000339c147221 */ /* 0x000fe20000010000 */
[----:B------:R-:W-:Y:S01]  /*3c20*/  F2FP.F16.F32.PACK_AB R156, R37, R156 ;  /* 0x0000009c259c723e */ /* 0x000fe200000000ff */
[----:B------:R-:W0:Y:S01]  /*3c30*/  MUFU.EX2 R169, R42 ;  /* 0x0000002a00a97308 */ /* 0x000e220000000800 */
[----:B--2---:R-:W-:Y:S01]  /*3c40*/  FADD.FTZ R3, R175, R0 ;  /* 0x00000000af037221 */ /* 0x004fe20000010000 */
[----:B------:R-:W-:Y:S01]  /*3c50*/  FADD.FTZ R51, R37, R20 ;  /* 0x0000001425337221 */ /* 0x000fe20000010000 */
[----:B------:R-:W-:-:S05]  /*3c60*/  F2FP.F16.F32.PACK_AB R175, R175, R36 ;  /* 0x00000024afaf723e */ /* 0x000fca00000000ff */
        /* <DEDUP_REMOVED lines=12> */
[----:B------:R-:W0:Y:S01]  /*3d30*/  MUFU.EX2 R39, R39 ;  /* 0x0000002700277308 */ /* 0x000e220000000800 */
[----:B--2---:R-:W-:-:S07]  /*3d40*/  FADD.FTZ R20, R158, R51 ;  /* 0x000000339e147221 */ /* 0x004fce0000010000 */
[----:B------:R-:W2:Y:S01]  /*3d50*/  MUFU.EX2 R52, R52 ;  /* 0x0000003400347308 */ /* 0x000ea20000000800 */
[C---:B-1----:R-:W-:Y:S01]  /*3d60*/  FADD.FTZ R3, R153.reuse, R0 ;  /* 0x0000000099037221 */ /* 0x042fe20000010000 */
[----:B------:R-:W-:-:S06]  /*3d70*/  F2FP.F16.F32.PACK_AB R153, R153, R48 ;  /* 0x000000309999723e */ /* 0x000fcc00000000ff */
[----:B------:R-:W1:Y:S01]  /*3d80*/  MUFU.EX2 R160, R160 ;  /* 0x000000a000a07308 */ /* 0x000e620000000800 */
[C---:B0-----:R-:W-:Y:S01]  /*3d90*/  FADD.FTZ R11, R39.reuse, R20 ;  /* 0x00000014270b7221 */ /* 0x041fe20000010000 */
[----:B------:R-:W-:-:S06]  /*3da0*/  F2FP.F16.F32.PACK_AB R158, R39, R158 ;  /* 0x0000009e279e723e */ /* 0x000fcc00000000ff */
[----:B------:R-:W0:Y:S01]  /*3db0*/  MUFU.EX2 R155, R54 ;  /* 0x00000036009b7308 */ /* 0x000e220000000800 */
[----:B--2---:R-:W-:-:S07]  /*3dc0*/  FADD.FTZ R0, R52, R3 ;  /* 0x0000000334007221 */ /* 0x004fce0000010000 */
[----:B------:R-:W2:Y:S01]  /*3dd0*/  MUFU.EX2 R41, R41 ;  /* 0x0000002900297308 */ /* 0x000ea20000000800 */
[----:B-1----:R-:W-:-:S07]  /*3de0*/  FADD.FTZ R20, R160, R11 ;  /* 0x0000000ba0147221 */ /* 0x002fce0000010000 */
[----:B------:R-:W1:Y:S01]  /*3df0*/  MUFU.EX2 R56, R56 ;  /* 0x0000003800387308 */ /* 0x000e620000000800 */
[C---:B0-----:R-:W-:Y:S01]  /*3e00*/  FADD.FTZ R3, R155.reuse, R0 ;  /* 0x000000009b037221 */ /* 0x041fe20000010000 */
[----:B------:R-:W-:-:S06]  /*3e10*/  F2FP.F16.F32.PACK_AB R155, R155, R52 ;  /* 0x000000349b9b723e */ /* 0x000fcc00000000ff */
[----:B------:R-:W0:Y:S01]  /*3e20*/  MUFU.EX2 R76, R76 ;  /* 0x0000004c004c7308 */ /* 0x000e220000000800 */
[C---:B--2---:R-:W-:Y:S01]  /*3e30*/  FADD.FTZ R11, R41.reuse, R20 ;  /* 0x00000014290b7221 */ /* 0x044fe20000010000 */
[----:B------:R-:W-:-:S06]  /*3e40*/  F2FP.F16.F32.PACK_AB R160, R41, R160 ;  /* 0x000000a029a0723e */ /* 0x000fcc00000000ff */
[----:B------:R-:W2:Y:S01]  /*3e50*/  MUFU.EX2 R157, R58 ;  /* 0x0000003a009d7308 */ /* 0x000ea20000000800 */
[----:B-1----:R-:W-:-:S07]  /*3e60*/  FADD.FTZ R0, R56, R3 ;  /* 0x0000000338007221 */ /* 0x002fce0000010000 */
[----:B------:R1:W3:Y:S01]  /*3e70*/  MUFU.EX2 R47, R132 ;  /* 0x00000084002f7308 */ /* 0x0002e20000000800 */
[----:B0-----:R-:W-:-:S07]  /*3e80*/  FADD.FTZ R20, R76, R11 ;  /* 0x0000000b4c147221 */ /* 0x001fce0000010000 */
[----:B------:R-:W0:Y:S01]  /*3e90*/  MUFU.EX2 R60, R60 ;  /* 0x0000003c003c7308 */ /* 0x000e220000000800 */
[C---:B--2---:R-:W-:Y:S01]  /*3ea0*/  FADD.FTZ R3, R157.reuse, R0 ;  /* 0x000000009d037221 */ /* 0x044fe20000010000 */
[----:B------:R-:W-:Y:S02]  /*3eb0*/  F2FP.F16.F32.PACK_AB R157, R157, R56 ;  /* 0x000000389d9d723e */ /* 0x000fe400000000ff */
[----:B-1----:R-:W-:-:S04]  /*3ec0*/  CS2R R132, SRZ ;  /* 0x0000000000847805 */ /* 0x002fc8000001ff00 */
[----:B------:R-:W1:Y:S01]  /*3ed0*/  MUFU.EX2 R80, R80 ;  /* 0x0000005000507308 */ /* 0x000e620000000800 */
[C---:B---3--:R-:W-:Y:S01]  /*3ee0*/  FADD.FTZ R11, R47.reuse, R20 ;  /* 0x000000142f0b7221 */ /* 0x048fe20000010000 */
[----:B------:R-:W-:-:S06]  /*3ef0*/  F2FP.F16.F32.PACK_AB R162, R47, R76 ;  /* 0x0000004c2fa2723e */ /* 0x000fcc00000000ff */
[----:B------:R-:W2:Y:S01]  /*3f00*/  MUFU.EX2 R159, R62 ;  /* 0x0000003e009f7308 */ /* 0x000ea20000000800 */
[----:B0-----:R-:W-:-:S07]  /*3f10*/  FADD.FTZ R0, R60, R3 ;  /* 0x000000033c007221 */ /* 0x001fce0000010000 */
[----:B------:R0:W3:Y:S01]  /*3f20*/  MUFU.EX2 R43, R134 ;  /* 0x00000086002b7308 */ /* 0x0000e20000000800 */
[----:B-1----:R-:W-:-:S07]  /*3f30*/  FADD.FTZ R20, R80, R11 ;  /* 0x0000000b50147221 */ /* 0x002fce0000010000 */
[----:B------:R-:W1:Y:S01]  /*3f40*/  MUFU.EX2 R64, R64 ;  /* 0x0000004000407308 */ /* 0x000e620000000800 */
[C---:B--2---:R-:W-:Y:S01]  /*3f50*/  FADD.FTZ R3, R159.reuse, R0 ;  /* 0x000000009f037221 */ /* 0x044fe20000010000 */
[----:B------:R-:W-:Y:S02]  /*3f60*/  F2FP.F16.F32.PACK_AB R159, R159, R60 ;  /* 0x0000003c9f9f723e */ /* 0x000fe400000000ff */
[----:B0-----:R-:W-:-:S04]  /*3f70*/  CS2R R134, SRZ ;  /* 0x0000000000867805 */ /* 0x001fc8000001ff00 */
[----:B------:R-:W0:Y:S01]  /*3f80*/  MUFU.EX2 R84, R84 ;  /* 0x0000005400547308 */ /* 0x000e220000000800 */
[C---:B---3--:R-:W-:Y:S01]  /*3f90*/  FADD.FTZ R11, R43.reuse, R20 ;  /* 0x000000142b0b7221 */ /* 0x048fe20000010000 */
[----:B------:R-:W-:-:S06]  /*3fa0*/  F2FP.F16.F32.PACK_AB R164, R43, R80 ;  /* 0x000000502ba4723e */ /* 0x000fcc00000000ff */
[----:B------:R-:W2:Y:S01]  /*3fb0*/  MUFU.EX2 R161, R66 ;  /* 0x0000004200a17308 */ /* 0x000ea20000000800 */
[----:B-1----:R-:W-:-:S07]  /*3fc0*/  FADD.FTZ R0, R64, R3 ;  /* 0x0000000340007221 */ /* 0x002fce0000010000 */
[----:B------:R-:W1:Y:S01]  /*3fd0*/  MUFU.EX2 R78, R78 ;  /* 0x0000004e004e7308 */ /* 0x000e620000000800 */
[----:B0-----:R-:W-:-:S07]  /*3fe0*/  FADD.FTZ R20, R84, R11 ;  /* 0x0000000b54147221 */ /* 0x001fce0000010000 */
[----:B------:R-:W0:Y:S01]  /*3ff0*/  MUFU.EX2 R163, R70 ;  /* 0x0000004600a37308 */ /* 0x000e220000000800 */
[C---:B--2---:R-:W-:Y:S01]  /*4000*/  FADD.FTZ R11, R161.reuse, R0 ;  /* 0x00000000a10b7221 */ /* 0x044fe20000010000 */
[----:B------:R-:W-:-:S06]  /*4010*/  F2FP.F16.F32.PACK_AB R161, R161, R64 ;  /* 0x00000040a1a1723e */ /* 0x000fcc00000000ff */
        /* <DEDUP_REMOVED lines=11> */
[----:B0-----:R-:W-:Y:S01]  /*40d0*/  FADD.FTZ R0, R86, R11 ;  /* 0x0000000b56007221 */ /* 0x001fe20000010000 */
[C---:B--2---:R-:W-:Y:S01]  /*40e0*/  FADD.FTZ R3, R45.reuse, R20 ;  /* 0x000000142d037221 */ /* 0x044fe20000010000 */
[----:B------:R-:W-:Y:S02]  /*40f0*/  F2FP.F16.F32.PACK_AB R166, R45, R84 ;  /* 0x000000542da6723e */ /* 0x000fe400000000ff */
[C---:B-1----:R-:W-:Y:S01]  /*4100*/  FADD.FTZ R0, R49.reuse, R0 ;  /* 0x0000000031007221 */ /* 0x042fe20000010000 */
[----:B------:R-:W-:Y:S01]  /*4110*/  F2FP.F16.F32.PACK_AB R167, R49, R86 ;  /* 0x0000005631a7723e */ /* 0x000fe200000000ff */
[----:B------:R-:W-:Y:S06]  /*4120*/  @!P2 BRA `(.L_x_191) ;  /* 0x000000280080a947 */ /* 0x000fec0003800000 */
[----:B------:R-:W-:Y:S01]  /*4130*/  VIADD R195, R195, 0xfffffffe ;  /* 0xfffffffec3c37836 */ /* 0x000fe20000000000 */
[----:B------:R-:W-:Y:S01]  /*4140*/  UMOV UR4, UR37 ;  /* 0x0000002500047c82 */ /* 0x000fe20008000000 */
[----:B------:R-:W-:Y:S01]  /*4150*/  IMAD.MOV.U32 R13, RZ, RZ, R14 ;  /* 0x000000ffff0d7224 */ /* 0x000fe200078e000e */
[----:B------:R-:W-:Y:S01]  /*4160*/  UMOV UR5, UR36 ;  /* 0x0000002400057c82 */ /* 0x000fe20008000000 */
[----:B------:R-:W-:Y:S01]  /*4170*/  IMAD.MOV.U32 R11, RZ, RZ, R12 ;  /* 0x000000ffff0b7224 */ /* 0x000fe200078e000c */
[----:B------:R-:W-:Y:S01]  /*4180*/  ULDC UR6, c[0x0][0x9d8] ;  /* 0x0002760000067ab9 */ /* 0x000fe20000000800 */
[----:B------:R-:W-:Y:S02]  /*4190*/  IMAD.MOV.U32 R8, RZ, RZ, 0x3f800000 ;  /* 0x3f800000ff087424 */ /* 0x000fe400078e00ff */
[----:B------:R-:W-:-:S07]  /*41a0*/  IMAD.MOV.U32 R151, RZ, RZ, RZ ;  /* 0x000000ffff977224 */ /* 0x000fce00078e00ff */
.L_x_202:
[----:B------:R-:W-:-:S04]  /*41b0*/  UIADD3 UR7, UR5, 0x1, URZ ;  /* 0x0000000105077890 */ /* 0x000fc8000fffe03f */
[----:B------:R-:W-:-:S04]  /*41c0*/  UISETP.NE.AND UP0, UPT, UR7, 0x2, UPT ;  /* 0x000000020700788c */ /* 0x000fc8000bf05270 */
[----:B------:R-:W-:Y:S02]  /*41d0*/  USEL UR37, URZ, 0x1, UP0 ;  /* 0x000000013f257887 */ /* 0x000fe40008000000 */
[----:B------:R-:W-:Y:S02]  /*41e0*/  USEL UR36, UR7, URZ, UP0 ;  /* 0x0000003f07247287 */ /* 0x000fe40008000000 */
[----:B------:R-:W-:Y:S01]  /*41f0*/  ULOP3.LUT UR37, UR4, UR37, URZ, 0x3c, !UPT ;  /* 0x0000002504257292 */ /* 0x000fe2000f8e3c3f */
[----:B------:R-:W-:Y:S11]  /*4200*/  @!P0 BRA `(.L_x_192) ;  /* 0x0000000000048947 */ /* 0x000ff60003800000 */
[----:B------:R-:W-:Y:S01]  /*4210*/  BPT.TRAP 0x1 ;  /* 0x000000040000795c */ /* 0x000fe20000300000 */
.L_x_192:
        /* <DEDUP_REMOVED lines=9> */
.L_x_193:
[----:B-1----:R-:W-:Y:S05]  /*42b0*/  @P1 BRA `(.L_x_194) ;  /* 0x0000000000081947 */ /* 0x002fea0003800000 */
[----:B------:R-:W1:Y:S02]  /*42c0*/  SYNCS.PHASECHK.TRANS64.TRYWAIT P1, [UR8+0x34830], R9 ;  /* 0x03483009ff0075a7 */ /* 0x000e640008020148 */
[----:B-1----:R-:W-:Y:S05]  /*42d0*/  @!P1 BRA `(.L_x_195) ;  /* 0x0000009000e49947 */ /* 0x002fea0003800000 */
.L_x_194:
        /* <DEDUP_REMOVED lines=137> */
.L_x_196:
[----:B------:R-:W-:Y:S01]  /*4b70*/  ULEA UR9, UR5, UR7, 0x3 ;  /* 0x0000000705097291 */ /* 0x000fe2000f8e183f */
[----:B------:R-:W-:-:S05]  /*4b80*/  IMAD.U32 R8, RZ, RZ, UR4 ;  /* 0x00000004ff087e24 */ /* 0x000fca000f8e00ff */
[----:B------:R-:W-:-:S04]  /*4b90*/  SHF.L.U32 R8, R8, 0x1f, RZ ;  /* 0x0000001f08087819 */ /* 0x000fc800000006ff */
[----:B------:R2:W3:Y:S01]  /*4ba0*/  SYNCS.PHASECHK.TRANS64.TRYWAIT P1, [UR9+0x34850], R8 ;  /* 0x03485008ff0075a7 */ /* 0x0004e20008020149 */
[----:B------:R-:W-:Y:S05]  /*4bb0*/  @!P0 BRA `(.L_x_197) ;  /* 0x0000000000048947 */ /* 0x000fea0003800000 */
[----:B------:R-:W-:Y:S01]  /*4bc0*/  BPT.TRAP 0x1 ;  /* 0x000000040000795c */ /* 0x000fe20000300000 */
.L_x_197:
[----:B---3--:R-:W-:Y:S05]  /*4bd0*/  @P1 BRA `(.L_x_198) ;  /* 0x0000000000081947 */ /* 0x008fea0003800000 */
[----:B------:R-:W3:Y:S02]  /*4be0*/  SYNCS.PHASECHK.TRANS64.TRYWAIT P1, [UR9+0x34850], R8 ;  /* 0x03485008ff0075a7 */ /* 0x000ee40008020149 */
[----:B---3--:R-:W-:Y:S05]  /*4bf0*/  @!P1 BRA `(.L_x_199) ;  /* 0x0000008800b49947 */ /* 0x008fea0003800000 */
.L_x_198:
[----:B------:R-:W-:Y:S01]  /*4c00*/  UIADD3 UR7, UR7, 0x400, URZ ;  /* 0x0000040007077890 */ /* 0x000fe2000fffe03f */
[----:B------:R-:W-:Y:S01]  /*4c10*/  WARPGROUP.ARRIVE ;  /* 0x00000000000079c5 */ /* 0x000fe20000000000 */
[----:B------:R-:W-:Y:S02]  /*4c20*/  UMOV UR15, 0x40000040 ;  /* 0x40000040000f7882 */ /* 0x000fe40000000000 */
[----:B------:R-:W-:-:S04]  /*4c30*/  USHF.R.U32.HI UR7, URZ, 0x4, UR7 ;  /* 0x000000043f077899 */ /* 0x000fc80008011607 */
[----:B------:R-:W-:-:S04]  /*4c40*/  ULOP3.LUT UR7, UR7, 0x3fff, URZ, 0xc0, !UPT ;  /* 0x00003fff07077892 */ /* 0x000fc8000f8ec03f */
[----:B------:R-:W-:-:S04]  /*4c50*/  ULOP3.LUT UR4, UR7, 0x4000000, URZ, 0xfc, !UPT ;  /* 0x0400000007047892 */ /* 0x000fc8000f8efc3f */
[----:B------:R-:W-:-:S07]  /*4c60*/  ULEA UR4, UR5, UR4, 0xb ;  /* 0x0000000405047291 */ /* 0x000fce000f8e583f */
[----:B------:R-:W-:Y:S02]  /*4c70*/  UMOV UR14, UR4 ;  /* 0x00000004000e7c82 */ /* 0x000fe40008000000 */
        /* <DEDUP_REMOVED lines=35> */
[----:B------:R-:W-:Y:S03]  /*4eb0*/  HGMMA.64x128x16.F32 R88, R164, gdesc[UR12].tnspB, R88, gsb0 ;  /* 0x41e0000ca4587df0 */ /* 0x000fe60008000858 */
[----:B------:R-:W-:Y:S02]  /*4ec0*/  WARPGROUP.DEPBAR.LE gsb0, 0x0 ;  /* 0x00008000000079c5 */ /* 0x000fe40000010000 */
[----:B------:R-:W-:Y:S05]  /*4ed0*/  @!P0 BRA `(.L_x_200) ;  /* 0x0000000000048947 */ /* 0x000fea0003800000 */
[----:B------:R-:W-:Y:S01]  /*4ee0*/  BPT.TRAP 0x1 ;  /* 0x000000040000795c */ /* 0x000fe20000300000 */
.L_x_200:
        /* <DEDUP_REMOVED lines=14> */
[----:B------:R-:W3:Y:S01]  /*4fd0*/  MUFU.TANH R154, R154 ;  /* 0x0000009a009a7308 */ /* 0x000ee20000002400 */
[----:B------:R-:W-:Y:S01]  /*4fe0*/  FMUL.FTZ R166, R37, UR6 ;  /* 0x0000000625a67c20 */ /* 0x000fe20008410000 */
[----:B------:R-:W-:Y:S01]  /*4ff0*/  FMUL.FTZ R34, R38, UR6 ;  /* 0x0000000626227c20 */ /* 0x000fe20008410000 */
[----:B------:R-:W-:Y:S01]  /*5000*/  FMUL.FTZ R36, R39, UR6 ;  /* 0x0000000627247c20 */ /* 0x000fe20008410000 */
[----:B------:R-:W-:Y:S01]  /*5010*/  FMUL.FTZ R168, R40, UR6 ;  /* 0x0000000628a87c20 */ /* 0x000fe20008410000 */
[----:B------:R-:W-:Y:S01]  /*5020*/  FMUL.FTZ R170, R41, UR6 ;  /* 0x0000000629aa7c20 */ /* 0x000fe20008410000 */
[----:B------:R-:W-:Y:S01]  /*5030*/  FMUL.FTZ R38, R42, UR6 ;  /* 0x000000062a267c20 */ /* 0x000fe20008410000 */
[----:B------:R-:W-:Y:S01]  /*5040*/  FMUL.FTZ R40, R43, UR6 ;  /* 0x000000062b287c20 */ /* 0x000fe20008410000 */
[----:B------:R-:W4:Y:S01]  /*5050*/  MUFU.TANH R20, R20 ;  /* 0x0000001400147308 */ /* 0x000f220000002400 */
[----:B01----:R-:W-:Y:S01]  /*5060*/  FMNMX.FTZ R9, R152, R11, !PT ;  /* 0x0000000b98097209 */ /* 0x003fe20007810000 */
[----:B------:R-:W-:Y:S01]  /*5070*/  FMUL.FTZ R172, R44, UR6 ;  /* 0x000000062cac7c20 */ /* 0x000fe20008410000 */
[----:B------:R-:W-:Y:S01]  /*5080*/  FMUL.FTZ R174, R45, UR6 ;  /* 0x000000062dae7c20 */ /* 0x000fe20008410000 */
[----:B------:R-:W-:Y:S01]  /*5090*/  FMUL.FTZ R42, R46, UR6 ;  /* 0x000000062e2a7c20 */ /* 0x000fe20008410000 */
[----:B------:R-:W-:Y:S01]  /*50a0*/  FMUL.FTZ R44, R47, UR6 ;  /* 0x000000062f2c7c20 */ /* 0x000fe20008410000 */
[----:B------:R-:W-:Y:S01]  /*50b0*/  FMUL.FTZ R176, R48, UR6 ;  /* 0x0000000630b07c20 */ /* 0x000fe20008410000 */
[----:B------:R-:W-:Y:S01]  /*50c0*/  FMUL.FTZ R178, R49, UR6 ;  /* 0x0000000631b27c20 */ /* 0x000fe20008410000 */
[----:B------:R-:W0:Y:S01]  /*50d0*/  MUFU.TANH R24, R24 ;  /* 0x0000001800187308 */ /* 0x000e220000002400 */
[----:B---3--:R-:W-:Y:S01]  /*50e0*/  FMNMX.FTZ R9, R154, R9, !PT ;  /* 0x000000099a097209 */ /* 0x008fe20007810000 */
[----:B------:R-:W-:Y:S01]  /*50f0*/  FMUL.FTZ R46, R50, UR6 ;  /* 0x00000006322e7c20 */ /* 0x000fe20008410000 */
[----:B------:R-:W-:Y:S01]  /*5100*/  FMUL.FTZ R48, R51, UR6 ;  /* 0x0000000633307c20 */ /* 0x000fe20008410000 */
[----:B------:R-:W-:Y:S01]  /*5110*/  FMUL.FTZ R180, R52, UR6 ;  /* 0x0000000634b47c20 */ /* 0x000fe20008410000 */
[----:B------:R-:W-:Y:S01]  /*5120*/  FMUL.FTZ R182, R53, UR6 ;  /* 0x0000000635b67c20 */ /* 0x000fe20008410000 */
[----:B------:R-:W-:Y:S01]  /*5130*/  FMUL.FTZ R50, R54, UR6 ;  /* 0x0000000636327c20 */ /* 0x000fe20008410000 */
[----:B------:R-:W-:Y:S01]  /*5140*/  FMUL.FTZ R52, R55, UR6 ;  /* 0x0000000637347c20 */ /* 0x000fe20008410000 */
[----:B------:R-:W1:Y:S01]  /*5150*/  MUFU.TANH R156, R156 ;  /* 0x0000009c009c7308 */ /* 0x000e620000002400 */
[----:B----4-:R-:W-:Y:S01]  /*5160*/  FMNMX.FTZ R15, R20, R13, !PT ;  /* 0x0000000d140f7209 */ /* 0x010fe20007810000 */
[----:B------:R-:W-:Y:S01]  /*5170*/  FMUL.FTZ R196, R56, UR6 ;  /* 0x0000000638c47c20 */ /* 0x000fe20008410000 */
[----:B------:R-:W-:Y:S01]  /*5180*/  FMUL.FTZ R198, R57, UR6 ;  /* 0x0000000639c67c20 */ /* 0x000fe20008410000 */
[----:B------:R-:W-:Y:S01]  /*5190*/  FMUL.FTZ R54, R58, UR6 ;  /* 0x000000063a367c20 */ /* 0x000fe20008410000 */
[----:B------:R-:W-:Y:S01]  /*51a0*/  FMUL.FTZ R56, R59, UR6 ;  /* 0x000000063b387c20 */ /* 0x000fe20008410000 */
[----:B------:R-:W-:Y:S01]  /*51b0*/  FMUL.FTZ R200, R60, UR6 ;  /* 0x000000063cc87c20 */ /* 0x000fe20008410000 */
[----:B------:R-:W-:Y:S01]  /*51c0*/  FMUL.FTZ R202, R61, UR6 ;  /* 0x000000063dca7c20 */ /* 0x000fe20008410000 */
[----:B------:R-:W3:Y:S01]  /*51d0*/  MUFU.TANH R158, R158 ;  /* 0x0000009e009e7308 */ /* 0x000ee20000002400 */
[----:B0-----:R-:W-:Y:S01]  /*51e0*/  FMNMX.FTZ R15, R24, R15, !PT ;  /* 0x0000000f180f7209 */ /* 0x001fe20007810000 */
[----:B------:R-:W-:Y:S01]  /*51f0*/  FMUL.FTZ R58, R62, UR6 ;  /* 0x000000063e3a7c20 */ /* 0x000fe20008410000 */
[----:B------:R-:W-:Y:S01]  /*5200*/  FMUL.FTZ R60, R63, UR6 ;  /* 0x000000063f3c7c20 */ /* 0x000fe20008410000 */
[----:B------:R-:W-:Y:S01]  /*5210*/  FMUL.FTZ R204, R64, UR6 ;  /* 0x0000000640cc7c20 */ /* 0x000fe20008410000 */
[----:B------:R-:W-:Y:S01]  /*5220*/  FMUL.FTZ R206, R65, UR6 ;  /* 0x0000000641ce7c20 */ /* 0x000fe20008410000 */
[----:B------:R-:W-:Y:S01]  /*5230*/  FMUL.FTZ R62, R66, UR6 ;  /* 0x00000006423e7c20 */ /* 0x000fe20008410000 */
[----:B------:R-:W-:Y:S01]  /*5240*/  FMUL.FTZ R64, R67, UR6 ;  /* 0x0000000643407c20 */ /* 0x000fe20008410000 */
[----:B------:R-:W0:Y:S01]  /*5250*/  MUFU.TANH R26, R26 ;  /* 0x0000001a001a7308 */ /* 0x000e220000002400 */
[----:B-1----:R-:W-:Y:S01]  /*5260*/  FMNMX.FTZ R9, R156, R9, !PT ;  /* 0x000000099c097209 */ /* 0x002fe20007810000 */
[----:B------:R-:W-:Y:S01]  /*5270*/  FMUL.FTZ R208, R68, UR6 ;  /* 0x0000000644d07c20 */ /* 0x000fe20008410000 */
[----:B------:R-:W-:Y:S01]  /*5280*/  FMUL.FTZ R210, R69, UR6 ;  /* 0x0000000645d27c20 */ /* 0x000fe20008410000 */
[----:B------:R-:W-:Y:S01]  /*5290*/  FMUL.FTZ R66, R70, UR6 ;  /* 0x0000000646427c20 */ /* 0x000fe20008410000 */
[----:B------:R-:W-:Y:S01]  /*52a0*/  FMUL.FTZ R68, R71, UR6 ;  /* 0x0000000647447c20 */ /* 0x000fe20008410000 */
[----:B------:R-:W-:Y:S01]  /*52b0*/  FMUL.FTZ R212, R72, UR6 ;  /* 0x0000000648d47c20 */ /* 0x000fe20008410000 */
[----:B------:R-:W-:Y:S01]  /*52c0*/  FMUL.FTZ R214, R73, UR6 ;  /* 0x0000000649d67c20 */ /* 0x000fe20008410000 */
[----:B------:R-:W1:Y:S01]  /*52d0*/  MUFU.TANH R28, R28 ;  /* 0x0000001c001c7308 */ /* 0x000e620000002400 */
[----:B---3--:R-:W-:Y:S01]  /*52e0*/  FMNMX.FTZ R9, R158, R9, !PT ;  /* 0x000000099e097209 */ /* 0x008fe20007810000 */
        /* <DEDUP_REMOVED lines=18> */
[----:B------:R-:W-:-:S04]  /*5410*/  ISETP.NE.AND P1, PT, R16, RZ, PT ;  /* 0x000000ff1000720c */ /* 0x000fc80003f25270 */
[----:B------:R-:W1:Y:S01]  /*5420*/  MUFU.TANH R30, R30 ;  /* 0x0000001e001e7308 */ /* 0x000e620000002400 */
[----:B---3--:R-:W-:-:S07]  /*5430*/  FMNMX.FTZ R9, R160, R9, !PT ;  /* 0x00000009a0097209 */ /* 0x008fce0007810000 */
[----:B------:R-:W3:Y:S01]  /*5440*/  MUFU.TANH R32, R32 ;  /* 0x0000002000207308 */ /* 0x000ee20000002400 */
[----:B0-----:R-:W-:-:S07]  /*5450*/  FMNMX.FTZ R9, R162, R9, !PT ;  /* 0x00000009a2097209 */ /* 0x001fce0007810000 */
[----:B------:R-:W0:Y:S01]  /*5460*/  MUFU.TANH R164, R164 ;  /* 0x000000a400a47308 */ /* 0x000e220000002400 */
[----:B-1----:R-:W-:-:S07]  /*5470*/  FMNMX.FTZ R15, R30, R15, !PT ;  /* 0x0000000f1e0f7209 */ /* 0x002fce0007810000 */
        /* <DEDUP_REMOVED lines=96> */
[----:B------:R-:W2:Y:S01]  /*5a80*/  MUFU.TANH R226, R226 ;  /* 0x000000e200e27308 */ /* 0x000ea20000002400 */
[----:B---3--:R-:W-:-:S07]  /*5a90*/  FMNMX.FTZ R15, R80, R15, !PT ;  /* 0x0000000f500f7209 */ /* 0x008fce0007810000 */
[----:B------:R-:W1:Y:S01]  /*5aa0*/  MUFU.TANH R82, R82 ;  /* 0x0000005200527308 */ /* 0x000e620000002400 */
[----:B0-----:R-:W-:-:S07]  /*5ab0*/  FMNMX.FTZ R9, R224, R9, !PT ;  /* 0x00000009e0097209 */ /* 0x001fce0007810000 */
[----:B------:R-:W0:Y:S01]  /*5ac0*/  MUFU.TANH R84, R84 ;  /* 0x0000005400547308 */ /* 0x000e220000002400 */
[----:B--2---:R-:W-:-:S05]  /*5ad0*/  FMNMX.FTZ R8, R226, R9, !PT ;  /* 0x00000009e2087209 */ /* 0x004fca0007810000 */
[----:B------:R-:W2:Y:S01]  /*5ae0*/  SHFL.BFLY PT, R9, R8, 0x2, 0x1f ;  /* 0x0c401f0008097f89 */ /* 0x000ea200000e0000 */
[----:B-1----:R-:W-:-:S04]  /*5af0*/  FMNMX.FTZ R15, R82, R15, !PT ;  /* 0x0000000f520f7209 */ /* 0x002fc80007810000 */
[----:B0-----:R-:W-:-:S05]  /*5b00*/  FMNMX.FTZ R15, R84, R15, !PT ;  /* 0x0000000f540f7209 */ /* 0x001fca0007810000 */
[----:B------:R-:W0:Y:S01]  /*5b10*/  SHFL.BFLY PT, R10, R15, 0x2, 0x1f ;  /* 0x0c401f000f0a7f89 */ /* 0x000e2200000e0000 */
[----:B--2---:R-:W-:Y:S02]  /*5b20*/  FMNMX.FTZ R21, R8, R9, !PT ;  /* 0x0000000908157209 */ /* 0x004fe40007810000 */
[----:B------:R-:W1:Y:S03]  /*5b30*/  LDC R9, c[0x0][0x988] ;  /* 0x00026200ff097b82 */ /* 0x000e660000000800 */
[----:B------:R-:W2:Y:S01]  /*5b40*/  SHFL.BFLY PT, R12, R21, 0x1, 0x1f ;  /* 0x0c201f00150c7f89 */ /* 0x000ea200000e0000 */
[----:B0-----:R-:W-:-:S05]  /*5b50*/  FMNMX.FTZ R25, R15, R10, !PT ;  /* 0x0000000a0f197209 */ /* 0x001fca0007810000 */
[----:B------:R-:W0:Y:S01]  /*5b60*/  SHFL.BFLY PT, R14, R25, 0x1, 0x1f ;  /* 0x0c201f00190e7f89 */ /* 0x000e2200000e0000 */
[----:B--2---:R-:W-:-:S05]  /*5b70*/  FMNMX.FTZ R12, R21, R12, !PT ;  /* 0x0000000c150c7209 */ /* 0x004fca0007810000 */
[C---:B-1----:R-:W-:Y:S01]  /*5b80*/  FMUL.FTZ R49, R12.reuse, R9 ;  /* 0x000000090c317220 */ /* 0x042fe20000410000 */
[----:B------:R-:W-:-:S03]  /*5b90*/  FADD.FTZ R10, -R12, R11 ;  /* 0x0000000b0c0a7221 */ /* 0x000fc60000010100 */
[-CC-:B------:R-:W-:Y:S01]  /*5ba0*/  FFMA.FTZ R11, R152, R9.reuse, -R49.reuse ;  /* 0x00000009980b7223 */ /* 0x180fe20000010831 */
[-CC-:B------:R-:W-:Y:S01]  /*5bb0*/  FFMA.FTZ R86, R154, R9.reuse, -R49.reuse ;  /* 0x000000099a567223 */ /* 0x180fe20000010831 */
[-CC-:B------:R-:W-:Y:S01]  /*5bc0*/  FFMA.FTZ R152, R158, R9.reuse, -R49.reuse ;  /* 0x000000099e987223 */ /* 0x180fe20000010831 */
[-CC-:B------:R-:W-:Y:S01]  /*5bd0*/  FFMA.FTZ R15, R160, R9.reuse, -R49.reuse ;  /* 0x00000009a00f7223 */ /* 0x180fe20000010831 */
[-CC-:B------:R-:W-:Y:S01]  /*5be0*/  FFMA.FTZ R154, R162, R9.reuse, -R49.reuse ;  /* 0x00000009a29a7223 */ /* 0x180fe20000010831 */
[-CC-:B------:R-:W-:Y:S01]  /*5bf0*/  FFMA.FTZ R21, R164, R9.reuse, -R49.reuse ;  /* 0x00000009a4157223 */ /* 0x180fe20000010831 */
[-CC-:B------:R-:W-:Y:S01]  /*5c00*/  FFMA.FTZ R158, R170, R9.reuse, -R49.reuse ;  /* 0x00000009aa9e7223 */ /* 0x180fe20000010831 */
[----:B0-----:R-:W-:Y:S01]  /*5c10*/  FMNMX.FTZ R14, R25, R14, !PT ;  /* 0x0000000e190e7209 */ /* 0x001fe20007810000 */
[-CC-:B------:R-:W-:Y:S01]  /*5c20*/  FFMA.FTZ R25, R168, R9.reuse, -R49.reuse ;  /* 0x00000009a8197223 */ /* 0x180fe20000010831 */
[-CC-:B------:R-:W-:Y:S01]  /*5c30*/  FFMA.FTZ R33, R196, R9.reuse, -R49.reuse ;  /* 0x00000009c4217223 */ /* 0x180fe20000010831 */
[-CC-:B------:R-:W-:Y:S01]  /*5c40*/  FFMA.FTZ R160, R198, R9.reuse, -R49.reuse ;  /* 0x00000009c6a07223 */ /* 0x180fe20000010831 */
[-C--:B------:R-:W-:Y:S01]  /*5c50*/  FFMA.FTZ R35, R200, R9.reuse, -R49 ;  /* 0x00000009c8237223 */ /* 0x080fe20000010831 */
[----:B------:R-:W-:Y:S01]  /*5c60*/  FADD.FTZ R8, -R14, R13 ;  /* 0x0000000d0e087221 */ /* 0x000fe20000010100 */
[-CC-:B------:R-:W-:Y:S01]  /*5c70*/  FFMA.FTZ R13, R156, R9.reuse, -R49.reuse ;  /* 0x000000099c0d7223 */ /* 0x180fe20000010831 */
        /* <DEDUP_REMOVED lines=19> */
[-C--:B------:R-:W-:Y:S01]  /*5db0*/  FFMA.FTZ R202, R226, R9.reuse, -R49 ;  /* 0x00000009e2ca7223 */ /* 0x080fe20000010831 */
[-C--:B------:R-:W-:Y:S01]  /*5dc0*/  FMUL.FTZ R49, R14, R9.reuse ;  /* 0x000000090e317220 */ /* 0x080fe20000410000 */
[-C--:B------:R-:W-:Y:S01]  /*5dd0*/  FMUL.FTZ R10, R10, R9.reuse ;  /* 0x000000090a0a7220 */ /* 0x080fe20000410000 */
[-C--:B------:R-:W-:Y:S01]  /*5de0*/  FMUL.FTZ R8, R8, R9.reuse ;  /* 0x0000000908087220 */ /* 0x080fe20000410000 */
        /* <DEDUP_REMOVED lines=8> */
[----:B------:R-:W0:Y:S01]  /*5e70*/  MUFU.EX2 R10, R10 ;  /* 0x0000000a000a7308 */ /* 0x000e220000000800 */
        /* <DEDUP_REMOVED lines=14> */
[----:B------:R-:W-:Y:S01]  /*5f60*/  FFMA.FTZ R157, R62, R9, -R49 ;  /* 0x000000093e9d7223 */ /* 0x000fe20000010831 */
[----:B------:R-:W1:Y:S01]  /*5f70*/  MUFU.EX2 R181, R181 ;  /* 0x000000b500b57308 */ /* 0x000e620000000800 */
[----:B0-----:R-:W-:Y:S01]  /*5f80*/  FFMA.FTZ R3, R10, R3, R11 ;  /* 0x000000030a037223 */ /* 0x001fe2000001000b */
        /* <DEDUP_REMOVED lines=8> */
[----:B------:R-:W-:-:S06]  /*6010*/  FFMA.FTZ R82, R82, R9, -R49 ;  /* 0x0000000952527223 */ /* 0x000fcc0000010831 */
[----:B------:R-:W2:Y:S01]  /*6020*/  MUFU.EX2 R20, R20 ;  /* 0x0000001400147308 */ /* 0x000ea20000000800 */
[----:B-1----:R-:W-:-:S07]  /*6030*/  FFMA.FTZ R51, R8, R0, R181 ;  /* 0x0000000008337223 */ /* 0x002fce00000100b5 */
[----:B------:R-:W1:Y:S01]  /*6040*/  MUFU.EX2 R13, R13 ;  /* 0x0000000d000d7308 */ /* 0x000e620000000800 */
[----:B0-----:R-:W-:-:S07]  /*6050*/  FADD.FTZ R0, R86, R3 ;  /* 0x0000000356007221 */ /* 0x001fce0000010000 */
[----:B------:R-:W0:Y:S01]  /*6060*/  MUFU.EX2 R183, R183 ;  /* 0x000000b700b77308 */ /* 0x000e220000000800 */
[----:B--2---:R-:W-:-:S07]  /*6070*/  FADD.FTZ R42, R20, R51 ;  /* 0x00000033142a7221 */ /* 0x004fce0000010000 */
[----:B------:R-:W2:Y:S01]  /*6080*/  MUFU.EX2 R152, R152 ;  /* 0x0000009800987308 */ /* 0x000ea20000000800 */
[----:B-1----:R-:W-:-:S07]  /*6090*/  FADD.FTZ R3, R13, R0 ;  /* 0x000000000d037221 */ /* 0x002fce0000010000 */
        /* <DEDUP_REMOVED lines=9> */
[----:B--2---:R-:W-:Y:S01]  /*6130*/  FADD.FTZ R51, R177, R42 ;  /* 0x0000002ab1337221 */ /* 0x004fe20000010000 */
[----:B------:R-:W-:-:S06]  /*6140*/  FFMA.FTZ R42, R64, R9, -R49 ;  /* 0x00000009402a7223 */ /* 0x000fcc0000010831 */
        /* <DEDUP_REMOVED lines=15> */
[----:B0-----:R-:W-:Y:S01]  /*6240*/  FADD.FTZ R51, R173, R44 ;  /* 0x0000002cad337221 */ /* 0x001fe20000010000 */
[-CC-:B------:R-:W-:Y:S01]  /*6250*/  FFMA.FTZ R44, R68, R9.reuse, -R49.reuse ;  /* 0x00000009442c7223 */ /* 0x180fe20000010831 */
[----:B------:R-:W-:-:S05]  /*6260*/  FFMA.FTZ R49, R84, R9, -R49 ;  /* 0x0000000954317223 */ /* 0x000fca0000010831 */
        /* <DEDUP_REMOVED lines=57> */
[----:B-1----:R-:W-:Y:S01]  /*6600*/  FADD.FTZ R0, R166, R3 ;  /* 0x00000003a6007221 */ /* 0x002fe20000010000 */
[----:B------:R-:W-:-:S04]  /*6610*/  IMAD.U32 R3, RZ, RZ, UR8 ;  /* 0x00000008ff037e24 */ /* 0x000fc8000f8e00ff */
[----:B------:R-:W-:Y:S02]  /*6620*/  @P1 VIADD R3, R3, 0x34840 ;  /* 0x0003484003031836 */ /* 0x000fe40000000000 */
[----:B------:R-:W1:Y:S01]  /*6630*/  MUFU.EX2 R161, R161 ;  /* 0x000000a100a17308 */ /* 0x000e620000000800 */
[----:B0-----:R-:W-:Y:S02]  /*6640*/  FADD.FTZ R46, R44, R51 ;  /* 0x000000332c2e7221 */ /* 0x001fe40000010000 */
[----:B------:R-:W-:-:S04]  /*6650*/  @P1 PRMT R3, R18, 0x654, R3 ;  /* 0x0000065412031816 */ /* 0x000fc80000000003 */
[----:B------:R0:W-:Y:S01]  /*6660*/  @P1 SYNCS.ARRIVE.TRANS64.RED.A1T0 RZ, [R3+URZ], RZ ;  /* 0x000000ff03ff19a7 */ /* 0x0001e2000810043f */
[----:B------:R-:W3:Y:S01]  /*6670*/  MUFU.EX2 R196, R196 ;  /* 0x000000c400c47308 */ /* 0x000ee20000000800 */
[----:B--2---:R-:W-:-:S07]  /*6680*/  FADD.FTZ R51, R41, R0 ;  /* 0x0000000029337221 */ /* 0x004fce0000010000 */
[----:B------:R-:W2:Y:S01]  /*6690*/  MUFU.EX2 R72, R72 ;  /* 0x0000004800487308 */ /* 0x000ea20000000800 */
[----:B-1----:R-:W-:-:S07]  /*66a0*/  FADD.FTZ R46, R161, R46 ;  /* 0x0000002ea12e7221 */ /* 0x002fce0000010000 */
[----:B------:R-:W1:Y:S01]  /*66b0*/  MUFU.EX2 R43, R43 ;  /* 0x0000002b002b7308 */ /* 0x000e620000000800 */
[----:B---3--:R-:W-:-:S07]  /*66c0*/  FADD.FTZ R0, R196, R51 ;  /* 0x00000033c4007221 */ /* 0x008fce0000010000 */
[----:B------:R-:W3:Y:S01]  /*66d0*/  MUFU.EX2 R163, R74 ;  /* 0x0000004a00a37308 */ /* 0x000ee20000000800 */
[----:B--2---:R-:W-:-:S07]  /*66e0*/  FADD.FTZ R46, R72, R46 ;  /* 0x0000002e482e7221 */ /* 0x004fce0000010000 */
[----:B------:R-:W2:Y:S01]  /*66f0*/  MUFU.EX2 R198, R198 ;  /* 0x000000c600c67308 */ /* 0x000ea20000000800 */
[----:B-1----:R-:W-:-:S07]  /*6700*/  FADD.FTZ R51, R43, R0 ;  /* 0x000000002b337221 */ /* 0x002fce0000010000 */
[----:B------:R-:W1:Y:S01]  /*6710*/  MUFU.EX2 R76, R76 ;  /* 0x0000004c004c7308 */ /* 0x000e620000000800 */
[----:B---3--:R-:W-:-:S07]  /*6720*/  FADD.FTZ R46, R163, R46 ;  /* 0x0000002ea32e7221 */ /* 0x008fce0000010000 */
        /* <DEDUP_REMOVED lines=16> */
[----:B0-----:R-:W-:-:S03]  /*6830*/  FADD.FTZ R3, R202, R3 ;  /* 0x00000003ca037221 */ /* 0x001fc60000010000 */
[----:B--2---:R-:W-:Y:S01]  /*6840*/  FADD.FTZ R0, R49, R46 ;  /* 0x0000002e31007221 */ /* 0x004fe20000010000 */
[----:B------:R-:W-:Y:S06]  /*6850*/  @!P0 BRA `(.L_x_201) ;  /* 0x0000000000048947 */ /* 0x000fec0003800000 */
[----:B------:R-:W-:Y:S01]  /*6860*/  BPT.TRAP 0x1 ;  /* 0x000000040000795c */ /* 0x000fe20000300000 */
.L_x_201:
[----:B------:R-:W-:Y:S01]  /*6870*/  ISETP.NE.AND P1, PT, R2, RZ, PT ;  /* 0x000000ff0200720c */ /* 0x000fe20003f25270 */
[----:B------:R-:W-:Y:S01]  /*6880*/  IMAD.U32 R46, RZ, RZ, UR9 ;  /* 0x00000009ff2e7e24 */ /* 0x000fe2000f8e00ff */
[----:B------:R-:W-:Y:S01]  /*6890*/  UMOV UR4, UR37 ;  /* 0x0000002500047c82 */ /* 0x000fe20008000000 */
[----:B------:R-:W-:Y:S01]  /*68a0*/  UMOV UR5, UR36 ;  /* 0x0000002400057c82 */ /* 0x000fe20008000000 */
[----:B------:R-:W-:Y:S01]  /*68b0*/  F2FP.F16.F32.PACK_AB R182, R152, R13 ;  /* 0x0000000d98b6723e */ /* 0x000fe200000000ff */
[----:B------:R-:W-:Y:S01]  /*68c0*/  IMAD.MOV.U32 R13, RZ, RZ, R14 ;  /* 0x000000ffff0d7224 */ /* 0x000fe200078e000e */
[----:B------:R-:W-:Y:S02]  /*68d0*/  F2FP.F16.F32.PACK_AB R176, R154, R15 ;  /* 0x0000000f9ab0723e */ /* 0x000fe400000000ff */
[----:B------:R-:W-:Y:S02]  /*68e0*/  F2FP.F16.F32.PACK_AB R178, R156, R21 ;  /* 0x000000159cb2723e */ /* 0x000fe400000000ff */
[----:B------:R-:W-:-:S02]  /*68f0*/  F2FP.F16.F32.PACK_AB R172, R158, R25 ;  /* 0x000000199eac723e */ /* 0x000fc400000000ff */
[----:B------:R-:W-:Y:S01]  /*6900*/  F2FP.F16.F32.PACK_AB R180, R86, R11 ;  /* 0x0000000b56b4723e */ /* 0x000fe200000000ff */
[----:B------:R-:W-:Y:S01]  /*6910*/  @P1 VIADD R46, R46, 0x34860 ;  /* 0x000348602e2e1836 */ /* 0x000fe20000000000 */
[----:B------:R-:W-:Y:S01]  /*6920*/  F2FP.F16.F32.PACK_AB R152, R160, R33 ;  /* 0x00000021a098723e */ /* 0x000fe200000000ff */
[----:B------:R-:W-:Y:S01]  /*6930*/  IMAD.MOV.U32 R11, RZ, RZ, R12 ;  /* 0x000000ffff0b7224 */ /* 0x000fe200078e000c */
[----:B------:R-:W-:Y:S02]  /*6940*/  F2FP.F16.F32.PACK_AB R154, R162, R35 ;  /* 0x00000023a29a723e */ /* 0x000fe400000000ff */
[----:B------:R-:W-:Y:S02]  /*6950*/  @P1 PRMT R46, R17, 0x654, R46 ;  /* 0x00000654112e1816 */ /* 0x000fe4000000002e */
[----:B------:R-:W-:Y:S02]  /*6960*/  F2FP.F16.F32.PACK_AB R156, R164, R37 ;  /* 0x00000025a49c723e */ /* 0x000fe400000000ff */
[----:B------:R0:W-:Y:S01]  /*6970*/  @P1 SYNCS.ARRIVE.TRANS64.RED.A1T0 RZ, [R46+URZ], RZ ;  /* 0x000000ff2eff19a7 */ /* 0x0001e2000810043f */
[C---:B------:R-:W-:Y:S01]  /*6980*/  ISETP.GT.AND P1, PT, R195.reuse, RZ, PT ;  /* 0x000000ffc300720c */ /* 0x040fe20003f24270 */
[----:B------:R-:W-:Y:S01]  /*6990*/  VIADD R195, R195, 0xffffffff ;  /* 0xffffffffc3c37836 */ /* 0x000fe20000000000 */
[----:B------:R-:W-:-:S02]  /*69a0*/  F2FP.F16.F32.PACK_AB R158, R166, R39 ;  /* 0x00000027a69e723e */ /* 0x000fc400000000ff */
[----:B------:R-:W-:Y:S02]  /*69b0*/  F2FP.F16.F32.PACK_AB R181, R20, R181 ;  /* 0x000000b514b5723e */ /* 0x000fe400000000ff */
[----:B------:R-:W-:Y:S02]  /*69c0*/  F2FP.F16.F32.PACK_AB R183, R24, R183 ;  /* 0x000000b718b7723e */ /* 0x000fe400000000ff */
[----:B------:R-:W-:Y:S02]  /*69d0*/  F2FP.F16.F32.PACK_AB R177, R26, R177 ;  /* 0x000000b11ab1723e */ /* 0x000fe400000000ff */
[----:B------:R-:W-:Y:S02]  /*69e0*/  F2FP.F16.F32.PACK_AB R179, R28, R179 ;  /* 0x000000b31cb3723e */ /* 0x000fe400000000ff */
[----:B------:R-:W-:Y:S02]  /*69f0*/  F2FP.F16.F32.PACK_AB R173, R30, R173 ;  /* 0x000000ad1ead723e */ /* 0x000fe400000000ff */
        /* <DEDUP_REMOVED lines=17> */
[----:B------:R-:W-:Y:S01]  /*6b10*/  F2FP.F16.F32.PACK_AB R167, R49, R167 ;  /* 0x000000a731a7723e */ /* 0x000fe200000000ff */
[----:B0-----:R-:W-:Y:S06]  /*6b20*/  @P1 BRA `(.L_x_202) ;  /* 0xffffffd400a01947 */ /* 0x001fec000383ffff */
.L_x_191:
        /* <DEDUP_REMOVED lines=67> */
.L_x_203:
        /* <DEDUP_REMOVED lines=9> */
.L_x_204:
[----:B-1----:R-:W-:Y:S05]  /*6ff0*/  @P1 BRA `(.L_x_205) ;  /* 0x0000000000081947 */ /* 0x002fea0003800000 */
[----:B------:R-:W1:Y:S02]  /*7000*/  SYNCS.PHASECHK.TRANS64.TRYWAIT P1, [UR9+0x34850], R4 ;  /* 0x03485004ff0075a7 */ /* 0x000e640008020149 */
[----:B-1----:R-:W-:Y:S05]  /*7010*/  @!P1 BRA `(.L_x_206) ;  /* 0x0000006400c49947 */ /* 0x002fea0003800000 */
.L_x_205:
[----:B------:R-:W-:Y:S01]  /*7020*/  UIADD3 UR5, UR4, 0x400, URZ ;  /* 0x0000040004057890 */ /* 0x000fe2000fffe03f */
[----:B------:R-:W-:Y:S01]  /*7030*/  WARPGROUP.ARRIVE ;  /* 0x00000000000079c5 */ /* 0x000fe20000000000 */
[----:B------:R-:W-:Y:S01]  /*7040*/  UMOV UR7, 0x40000040 ;  /* 0x4000004000077882 */ /* 0x000fe20000000000 */
[----:B------:R-:W-:Y:S01]  /*7050*/  UMOV UR11, 0x40000040 ;  /* 0x40000040000b7882 */ /* 0x000fe20000000000 */
[----:B------:R-:W-:Y:S01]  /*7060*/  USHF.R.U32.HI UR5, URZ, 0x4, UR5 ;  /* 0x000000043f057899 */ /* 0x000fe20008011605 */
[----:B01----:R-:W0:Y:S01]  /*7070*/  SHFL.BFLY PT, R4, R3, 0x2, 0x1f ;  /* 0x0c401f0003047f89 */ /* 0x003e2200000e0000 */
[----:B------:R-:W-:Y:S02]  /*7080*/  IMAD.MOV.U32 R10, RZ, RZ, RZ ;  /* 0x000000ffff0a7224 */ /* 0x000fe400078e00ff */
[----:B------:R-:W-:Y:S01]  /*7090*/  ULOP3.LUT UR5, UR5, 0x3fff, URZ, 0xc0, !UPT ;  /* 0x00003fff05057892 */ /* 0x000fe2000f8ec03f */
[----:B------:R-:W1:Y:S03]  /*70a0*/  SHFL.BFLY PT, R5, R0, 0x2, 0x1f ;  /* 0x0c401f0000057f89 */ /* 0x000e6600000e0000 */
[----:B------:R-:W-:-:S04]  /*70b0*/  ULOP3.LUT UR5, UR5, 0x4000000, URZ, 0xfc, !UPT ;  /* 0x0400000005057892 */ /* 0x000fc8000f8efc3f */
[----:B------:R-:W-:-:S04]  /*70c0*/  ULEA UR6, UR36, UR5, 0xb ;  /* 0x0000000524067291 */ /* 0x000fc8000f8e583f */
[----:B------:R-:W-:-:S05]  /*70d0*/  UIADD3 UR8, UR6, 0x80, URZ ;  /* 0x0000008006087890 */ /* 0x000fca000fffe03f */
[----:B------:R-:W-:Y:S01]  /*70e0*/  HGMMA.64x128x16.F32 R24, R180, gdesc[UR4].tnspB, R24, gsb0 ;  /* 0x41e00004b4187df0 */ /* 0x000fe20008000818 */
[----:B------:R-:W-:Y:S01]  /*70f0*/  UMOV UR7, 0x40000040 ;  /* 0x4000004000077882 */ /* 0x000fe20000000000 */
[----:B------:R-:W-:Y:S01]  /*7100*/  UMOV UR10, UR8 ;  /* 0x00000008000a7c82 */ /* 0x000fe20008000000 */
[----:B------:R-:W-:Y:S01]  /*7110*/  UIADD3 UR8, UR6, 0x100, URZ ;  /* 0x0000010006087890 */ /* 0x000fe2000fffe03f */
[----:B0-----:R-:W-:Y:S01]  /*7120*/  FADD.FTZ R4, R4, R3 ;  /* 0x0000000304047221 */ /* 0x001fe20000010000 */
[----:B------:R-:W-:Y:S02]  /*7130*/  IMAD.MOV.U32 R3, RZ, RZ, -0x800000 ;  /* 0xff800000ff037424 */ /* 0x000fe400078e00ff */
[----:B-1----:R-:W-:Y:S01]  /*7140*/  FADD.FTZ R6, R5, R0 ;  /* 0x0000000005067221 */ /* 0x002fe20000010000 */
[----:B------:R-:W-:Y:S01]  /*7150*/  IMAD.MOV.U32 R0, RZ, RZ, -0x800000 ;  /* 0xff800000ff007424 */ /* 0x000fe200078e00ff */
[----:B------:R-:W0:Y:S04]  /*7160*/  SHFL.BFLY PT, R5, R4, 0x1, 0x1f ;  /* 0x0c201f0004057f89 */ /* 0x000e2800000e0000 */
[----:B------:R-:W1:Y:S01]  /*7170*/  SHFL.BFLY PT, R7, R6, 0x1, 0x1f ;  /* 0x0c201f0006077f89 */ /* 0x000e6200000e0000 */
[----:B0-----:R-:W-:Y:S01]  /*7180*/  FADD.FTZ R13, R4, R5 ;  /* 0x00000005040d7221 */ /* 0x001fe20000010000 */
[----:B------:R-:W-:-:S02]  /*7190*/  IMAD.MOV.U32 R5, RZ, RZ, RZ ;  /* 0x000000ffff057224 */ /* 0x000fc400078e00ff */
[----:B-1----:R-:W-:Y:S02]  /*71a0*/  FADD.FTZ R15, R6, R7 ;  /* 0x00000007060f7221 */ /* 0x002fe40000010000 */
[----:B------:R-:W-:-:S03]  /*71b0*/  FSETP.NE.FTZ.AND P1, PT, R13, RZ, PT ;  /* 0x000000ff0d00720b */ /* 0x000fc60003f35000 */
[----:B------:R-:W-:-:S10]  /*71c0*/  FSETP.NE.FTZ.AND P2, PT, R15, RZ, PT ;  /* 0x000000ff0f00720b */ /* 0x000fd40003f55000 */
[----:B------:R-:W0:Y:S01]  /*71d0*/  @P1 MUFU.LG2 R8, R13 ;  /* 0x0000000d00081308 */ /* 0x000e220000000c00 */
[C---:B------:R-:W-:Y:S02]  /*71e0*/  @P1 FMUL.FTZ R7, R9.reuse, 0.69314718246459960938 ;  /* 0x3f31721809071820 */ /* 0x040fe40000410000 */
[----:B------:R-:W-:-:S05]  /*71f0*/  @P2 FMUL.FTZ R4, R9, 0.69314718246459960938 ;  /* 0x3f31721809042820 */ /* 0x000fca0000410000 */
[----:B------:R-:W1:Y:S08]  /*7200*/  @P2 MUFU.LG2 R11, R15 ;  /* 0x0000000f000b2308 */ /* 0x000e700000000c00 */
[----:B------:R2:W3:Y:S01]  /*7210*/  @P1 MUFU.RCP R5, R13 ;  /* 0x0000000d00051308 */ /* 0x0004e20000001000 */
[----:B0-----:R-:W-:-:S04]  /*7220*/  @P1 FMUL.FTZ R8, R8, 0.69314718246459960938 ;  /* 0x3f31721808081820 */ /* 0x001fc80000410000 */
[----:B------:R-:W-:-:S03]  /*7230*/  @P1 FFMA.FTZ R3, R7, R12, R8 ;  /* 0x0000000c07031223 */ /* 0x000fc60000010008 */
[----:B------:R2:W0:Y:S01]  /*7240*/  @P2 MUFU.RCP R10, R15 ;  /* 0x0000000f000a2308 */ /* 0x0004220000001000 */
[----:B-1----:R-:W-:-:S04]  /*7250*/  @P2 FMUL.FTZ R11, R11, 0.69314718246459960938 ;  /* 0x3f3172180b0b2820 */ /* 0x002fc80000410000 */
[----:B------:R-:W-:Y:S01]  /*7260*/  @P2 FFMA.FTZ R0, R4, R14, R11 ;  /* 0x0000000e04002223 */ /* 0x000fe2000001000b */
[----:B------:R-:W-:Y:S02]  /*7270*/  WARPGROUP.DEPBAR.LE gsb0, 0x0 ;  /* 0x00008000000079c5 */ /* 0x000fe40000010000 */
[----:B------:R-:W-:-:S06]  /*7280*/  WARPGROUP.ARRIVE ;  /* 0x00000000000079c5 */ /* 0x000fcc0000000000 */
[----:B------:R-:W-:Y:S01]  /*7290*/  HGMMA.64x128x16.F32 R24, R176, gdesc[UR8].tnspB, R24, gsb0 ;  /* 0x41e00008b0187df0 */ /* 0x000fe20008000818 */
[----:B------:R-:W-:Y:S01]  /*72a0*/  UMOV UR10, UR8 ;  /* 0x00000008000a7c82 */ /* 0x000fe20008000000 */
[----:B------:R-:W-:Y:S01]  /*72b0*/  UMOV UR11, 0x40000040 ;  /* 0x40000040000b7882 */ /* 0x000fe20000000000 */
[----:B------:R-:W-:Y:S01]  /*72c0*/  UIADD3 UR8, UR6, 0x180, URZ ;  /* 0x0000018006087890 */ /* 0x000fe2000fffe03f */
        /* <DEDUP_REMOVED lines=17> */
[----:B------:R-:W-:Y:S02]  /*73e0*/  UIADD3 UR8, UR6, 0x300, URZ ;  /* 0x0000030006087890 */ /* 0x000fe4000fffe03f */
[----:B------:R-:W-:Y:S01]  /*73f0*/  UIADD3 UR6, UR6, 0x380, URZ ;  /* 0x0000038006067890 */ /* 0x000fe2000fffe03f */
[----:B------:R-:W-:Y:S02]  /*7400*/  WARPGROUP.DEPBAR.LE gsb0, 0x0 ;  /* 0x00008000000079c5 */ /* 0x000fe40000010000 */
[----:B------:R-:W-:-:S06]  /*7410*/  WARPGROUP.ARRIVE ;  /* 0x00000000000079c5 */ /* 0x000fcc0000000000 */
[----:B------:R-:W-:Y:S01]  /*7420*/  HGMMA.64x128x16.F32 R24, R156, gdesc[UR8].tnspB, R24, gsb0 ;  /* 0x41e000089c187df0 */ /* 0x000fe20008000818 */
[----:B------:R-:W-:Y:S01]  /*7430*/  UMOV UR10, UR8 ;  /* 0x00000008000a7c82 */ /* 0x000fe20008000000 */
[----:B------:R-:W-:Y:S01]  /*7440*/  UMOV UR11, 0x40000040 ;  /* 0x40000040000b7882 */ /* 0x000fe20000000000 */
[----:B------:R-:W-:Y:S02]  /*7450*/  WARPGROUP.DEPBAR.LE gsb0, 0x0 ;  /* 0x00008000000079c5 */ /* 0x000fe40000010000 */
[----:B------:R-:W-:-:S07]  /*7460*/  WARPGROUP.ARRIVE ;  /* 0x00000000000079c5 */ /* 0x000fce0000000000 */
[----:B------:R-:W-:Y:S03]  /*7470*/  HGMMA.64x128x16.F32 R24, R160, gdesc[UR8].tnspB, R24, gsb0 ;  /* 0x41e00008a0187df0 */ /* 0x000fe60008000818 */
[----:B------:R-:W-:Y:S02]  /*7480*/  WARPGROUP.DEPBAR.LE gsb0, 0x0 ;  /* 0x00008000000079c5 */ /* 0x000fe40000010000 */
[----:B------:R-:W-:-:S07]  /*7490*/  WARPGROUP.ARRIVE ;  /* 0x00000000000079c5 */ /* 0x000fce0000000000 */
[----:B------:R-:W-:Y:S03]  /*74a0*/  HGMMA.64x128x16.F32 R24, R164, gdesc[UR4].tnspB, R24, gsb0 ;  /* 0x41e00004a4187df0 */ /* 0x000fe60008000818 */
[----:B------:R-:W-:Y:S02]  /*74b0*/  WARPGROUP.DEPBAR.LE gsb0, 0x0 ;  /* 0x00008000000079c5 */ /* 0x000fe40000010000 */
[----:B0-23--:R-:W-:Y:S05]  /*74c0*/  @!P0 BRA `(.L_x_207) ;  /* 0x0000000000048947 */ /* 0x00dfea0003800000 */
[----:B------:R-:W-:Y:S01]  /*74d0*/  BPT.TRAP 0x1 ;  /* 0x000000040000795c */ /* 0x000fe20000300000 */
.L_x_207:
[----:B------:R-:W0:Y:S01]  /*74e0*/  S2UR UR5, SR_SWINHI ;  /* 0x00000000000579c3 */ /* 0x000e220000002f00 */
[----:B------:R-:W-:Y:S01]  /*74f0*/  ISETP.NE.AND P1, PT, R2, RZ, PT ;  /* 0x000000ff0200720c */ /* 0x000fe20003f25270 */
[----:B------:R-:W-:Y:S01]  /*7500*/  FMUL.FTZ R98, R46, R10 ;  /* 0x0000000a2e627220 */ /* 0x000fe20000410000 */
[----:B------:R-:W-:Y:S02]  /*7510*/  IMAD.U32 R6, RZ, RZ, UR9 ;  /* 0x00000009ff067e24 */ /* 0x000fe4000f8e00ff */
[-C--:B------:R-:W-:Y:S01]  /*7520*/  FMUL.FTZ R92, R37, R5.reuse ;  /* 0x00000005255c7220 */ /* 0x080fe20000410000 */
[-C--:B------:R-:W-:Y:S01]  /*7530*/  FMUL.FTZ R93, R36, R5.reuse ;  /* 0x00000005245d7220 */ /* 0x080fe20000410000 */
[-C--:B------:R-:W-:Y:S01]  /*7540*/  FMUL.FTZ R25, R25, R5.reuse ;  /* 0x0000000519197220 */ /* 0x080fe20000410000 */
[-C--:B------:R-:W-:Y:S01]  /*7550*/  FMUL.FTZ R20, R24, R5.reuse ;  /* 0x0000000518147220 */ /* 0x080fe20000410000 */
[----:B------:R-:W1:Y:S01]  /*7560*/  LDC R46, c[0x0][0xbe8] ;  /* 0x0002fa00ff2e7b82 */ /* 0x000e620000000800 */
[-C--:B------:R-:W-:Y:S01]  /*7570*/  FMUL.FTZ R29, R29, R5.reuse ;  /* 0x000000051d1d7220 */ /* 0x080fe20000410000 */
[-C--:B------:R-:W-:Y:S01]  /*7580*/  FMUL.FTZ R104, R28, R5.reuse ;  /* 0x000000051c687220 */ /* 0x080fe20000410000 */
[-C--:B------:R-:W-:Y:S01]  /*7590*/  FMUL.FTZ R94, R33, R5.reuse ;  /* 0x00000005215e7220 */ /* 0x080fe20000410000 */
[-C--:B------:R-:W-:Y:S01]  /*75a0*/  FMUL.FTZ R95, R32, R5.reuse ;  /* 0x00000005205f7220 */ /* 0x080fe20000410000 */
[----:B------:R-:W-:Y:S01]  /*75b0*/  FMUL.FTZ R88, R41, R5 ;  /* 0x0000000529587220 */ /* 0x000fe20000410000 */
[----:B------:R-:W-:-:S02]  /*75c0*/  @P1 VIADD R6, R6, 0x34860 ;  /* 0x0003486006061836 */ /* 0x000fc40000000000 */
        /* <DEDUP_REMOVED lines=9> */
[----:B------:R-:W-:Y:S01]  /*7660*/  UMOV UR6, UR4 ;  /* 0x0000000400067c82 */ /* 0x000fe20008000000 */
[----:B0-----:R-:W-:Y:S01]  /*7670*/  UMOV UR7, UR5 ;  /* 0x0000000500077c82 */ /* 0x001fe20008000000 */
[----:B------:R-:W-:Y:S01]  /*7680*/  FMUL.FTZ R61, R61, R5 ;  /* 0x000000053d3d7220 */ /* 0x000fe20000410000 */
[----:B------:R-:W-:-:S02]  /*7690*/  IMAD.U32 R36, RZ, RZ, UR6 ;  /* 0x00000006ff247e24 */ /* 0x000fc4000f8e00ff */
[-C--:B------:R-:W-:Y:S01]  /*76a0*/  FMUL.FTZ R60, R60, R5.reuse ;  /* 0x000000053c3c7220 */ /* 0x080fe20000410000 */
[----:B------:R-:W-:Y:S02]  /*76b0*/  IMAD.U32 R37, RZ, RZ, UR7 ;  /* 0x00000007ff257e24 */ /* 0x000fe4000f8e00ff */
        /* <DEDUP_REMOVED lines=12> */
[----:B------:R-:W-:Y:S01]  /*7780*/  IMAD.WIDE R4, R191, 0x2, R36 ;  /* 0x00000002bf047825 */ /* 0x000fe200078e0224 */
[----:B------:R-:W-:-:S03]  /*7790*/  @P1 PRMT R6, R17, 0x654, R6 ;  /* 0x0000065411061816 */ /* 0x000fc60000000006 */
[-C--:B------:R-:W-:Y:S01]  /*77a0*/  FMUL.FTZ R96, R43, R10.reuse ;  /* 0x0000000a2b607220 */ /* 0x080fe20000410000 */
[-C--:B------:R-:W-:Y:S01]  /*77b0*/  FMUL.FTZ R97, R42, R10.reuse ;  /* 0x0000000a2a617220 */ /* 0x080fe20000410000 */
[-C--:B------:R-:W-:Y:S01]  /*77c0*/  FMUL.FTZ R7, R31, R10.reuse ;  /* 0x0000000a1f077220 */ /* 0x080fe20000410000 */
[----:B------:R0:W-:Y:S01]  /*77d0*/  @P1 SYNCS.ARRIVE.TRANS64.RED.A1T0 RZ, [R6+URZ], RZ ;  /* 0x000000ff06ff19a7 */ /* 0x0001e2000810043f */
[----:B------:R-:W-:Y:S01]  /*77e0*/  IADD3 R103, P1, R4, 0x4040, RZ ;  /* 0x0000404004677810 */ /* 0x000fe20007f3e0ff */
[-C--:B------:R-:W-:Y:S01]  /*77f0*/  FMUL.FTZ R106, R30, R10.reuse ;  /* 0x0000000a1e6a7220 */ /* 0x080fe20000410000 */
[----:B------:R-:W-:Y:S01]  /*7800*/  IMAD R9, R185, 0x40, R19 ;  /* 0x00000040b9097824 */ /* 0x000fe200078e0213 */
[----:B------:R-:W-:Y:S01]  /*7810*/  R2UR UR12, R187 ;  /* 0x00000000bb0c72ca */ /* 0x000fe200000e0000 */
[----:B------:R-:W-:Y:S01]  /*7820*/  FMUL.FTZ R99, R35, R10 ;  /* 0x0000000a23637220 */ /* 0x000fe20000410000 */
[----:B------:R-:W-:Y:S01]  /*7830*/  IMAD.X R43, RZ, RZ, R5, P1 ;  /* 0x000000ffff2b7224 */ /* 0x000fe200008e0605 */
[----:B-1----:R-:W-:Y:S01]  /*7840*/  ISETP.NE.AND P1, PT, R46, 0x1, PT ;  /* 0x000000012e00780c */ /* 0x002fe20003f25270 */
[----:B------:R-:W-:Y:S01]  /*7850*/  IMAD.WIDE R36, R9, 0x2, R36 ;  /* 0x0000000209247825 */ /* 0x000fe200078e0224 */
[----:B0-----:R-:W-:-:S03]  /*7860*/  LOP3.LUT R6, R103, 0x380, RZ, 0xc0, !PT ;  /* 0x0000038067067812 */ /* 0x001fc600078ec0ff */
[-C--:B------:R-:W-:Y:S01]  /*7870*/  FMUL.FTZ R27, R27, R10.reuse ;  /* 0x0000000a1b1b7220 */ /* 0x080fe20000410000 */
[----:B------:R-:W-:Y:S01]  /*7880*/  IADD3 R45, P0, R4, 0x4060, RZ ;  /* 0x00004060042d7810 */ /* 0x000fe20007f1e0ff */
[-C--:B------:R-:W-:Y:S01]  /*7890*/  FMUL.FTZ R102, R26, R10.reuse ;  /* 0x0000000a1a667220 */ /* 0x080fe20000410000 */
[----:B------:R-:W-:Y:S01]  /*78a0*/  SHF.R.U64 R6, R6, 0x3, RZ ;  /* 0x0000000306067819 */ /* 0x000fe200000012ff */
[----:B------:R-:W-:Y:S01]  /*78b0*/  UIADD3 UR5, -UR38, URZ, URZ ;  /* 0x0000003f26057290 */ /* 0x000fe2000fffe13f */
[----:B------:R-:W-:Y:S01]  /*78c0*/  IADD3 R33, P3, R4, 0x4000, RZ ;  /* 0x0000400004217810 */ /* 0x000fe20007f7e0ff */
[----:B------:R-:W-:Y:S01]  /*78d0*/  FMUL.FTZ R108, R34, R10 ;  /* 0x0000000a226c7220 */ /* 0x000fe20000410000 */
[----:B------:R-:W-:Y:S01]  /*78e0*/  LOP3.LUT R42, R6, R103, RZ, 0x3c, !PT ;  /* 0x00000067062a7212 */ /* 0x000fe200078e3cff */
[----:B------:R-:W-:Y:S01]  /*78f0*/  IMAD R100, RZ, RZ, -UR12 ;  /* 0x8000000cff647e24 */ /* 0x000fe2000f8e02ff */
[----:B------:R-:W0:Y:S01]  /*7900*/  LDC R103, c[0x0][0xc38] ;  /* 0x00030e00ff677b82 */ /* 0x000e220000000800 */
[----:B------:R-:W-:Y:S01]  /*7910*/  F2FP.F16.F32.PACK_AB R7, R7, R106 ;  /* 0x0000006a0707723e */ /* 0x000fe200000000ff */
[-C--:B------:R-:W-:Y:S01]  /*7920*/  FMUL.FTZ R101, R39, R10.reuse ;  /* 0x0000000a27657220 */ /* 0x080fe20000410000 */
[----:B------:R-:W-:Y:S01]  /*7930*/  LOP3.LUT R9, R4, 0x380, RZ, 0xc0, !PT ;  /* 0x0000038004097812 */ /* 0x000fe200078ec0ff */
[-C--:B------:R-:W-:Y:S01]  /*7940*/  FMUL.FTZ R110, R38, R10.reuse ;  /* 0x0000000a266e7220 */ /* 0x080fe20000410000 */
[----:B------:R-:W-:Y:S01]  /*7950*/  IADD3 R13, P6, R4, 0x20, RZ ;  /* 0x00000020040d7810 */ /* 0x000fe20007fde0ff */
[-C--:B------:R-:W-:Y:S01]  /*7960*/  FMUL.FTZ R47, R47, R10.reuse ;  /* 0x0000000a2f2f7220 */ /* 0x080fe20000410000 */
[----:B------:R-:W-:Y:S01]  /*7970*/  LOP3.LUT R44, R45, 0x380, RZ, 0xc0, !PT ;  /* 0x000003802d2c7812 */ /* 0x000fe200078ec0ff */
[----:B------:R-:W1:Y:S01]  /*7980*/  @P1 LDC R106, c[0x0][0xbec] ;  /* 0x0002fb00ff6a1b82 */ /* 0x000e620000000800 */
[----:B------:R-:W-:Y:S01]  /*7990*/  LOP3.LUT R8, R33, 0x380, RZ, 0xc0, !PT ;  /* 0x0000038021087812 */ /* 0x000fe200078ec0ff */
[-C--:B------:R-:W-:Y:S01]  /*79a0*/  FMUL.FTZ R51, R51, R10.reuse ;  /* 0x0000000a33337220 */ /* 0x080fe20000410000 */
[----:B------:R-:W-:Y:S01]  /*79b0*/  SHF.R.U64 R9, R9, 0x3, RZ ;  /* 0x0000000309097819 */ /* 0x000fe200000012ff */
[-C--:B------:R-:W-:Y:S01]  /*79c0*/  FMUL.FTZ R50, R50, R10.reuse ;  /* 0x0000000a32327220 */ /* 0x080fe20000410000 */
[----:B------:R-:W-:Y:S01]  /*79d0*/  LOP3.LUT R6, R13, 0x380, RZ, 0xc0, !PT ;  /* 0x000003800d067812 */ /* 0x000fe200078ec0ff */
[-C--:B------:R-:W-:Y:S01]  /*79e0*/  FMUL.FTZ R55, R55, R10.reuse ;  /* 0x0000000a37377220 */ /* 0x080fe20000410000 */
[----:B------:R-:W-:Y:S01]  /*79f0*/  SHF.R.U64 R44, R44, 0x3, RZ ;  /* 0x000000032c2c7819 */ /* 0x000fe200000012ff */
[----:B------:R-:W2:Y:S01]  /*7a00*/  @P1 LDC R107, c[0x0][0xbf0] ;  /* 0x0002fc00ff6b1b82 */ /* 0x000ea20000000800 */
[----:B------:R-:W-:Y:S01]  /*7a10*/  IADD3 R35, P2, R4, 0x4020, RZ ;  /* 0x0000402004237810 */ /* 0x000fe20007f5e0ff */
[-C--:B------:R-:W-:Y:S01]  /*7a20*/  FMUL.FTZ R54, R54, R10.reuse ;  /* 0x0000000a36367220 */ /* 0x080fe20000410000 */
[C---:B------:R-:W-:Y:S01]  /*7a30*/  IADD3 R31, P4, R4.reuse, 0x60, RZ ;  /* 0x00000060041f7810 */ /* 0x040fe20007f9e0ff */
[-C--:B------:R-:W-:Y:S01]  /*7a40*/  FMUL.FTZ R59, R59, R10.reuse ;  /* 0x0000000a3b3b7220 */ /* 0x080fe20000410000 */
[----:B------:R-:W-:Y:S01]  /*7a50*/  IADD3 R21, P5, R4, 0x40, RZ ;  /* 0x0000004004157810 */ /* 0x000fe20007fbe0ff */
[-C--:B------:R-:W-:Y:S01]  /*7a60*/  FMUL.FTZ R58, R58, R10.reuse ;  /* 0x0000000a3a3a7220 */ /* 0x080fe20000410000 */
[----:B------:R-:W-:Y:S01]  /*7a70*/  SHF.R.U64 R8, R8, 0x3, RZ ;  /* 0x0000000308087819 */ /* 0x000fe200000012ff */
[----:B------:R-:W-:Y:S01]  /*7a80*/  FMUL.FTZ R63, R63, R10 ;  /* 0x0000000a3f3f7220 */ /* 0x000fe20000410000 */
[----:B------:R-:W-:Y:S01]  /*7a90*/  LOP3.LUT R4, R9, R4, RZ, 0x3c, !PT ;  /* 0x0000000409047212 */ /* 0x000fe200078e3cff */
[-C--:B------:R-:W-:Y:S01]  /*7aa0*/  FMUL.FTZ R62, R62, R10.reuse ;  /* 0x0000000a3e3e7220 */ /* 0x080fe20000410000 */
[----:B------:R-:W-:Y:S01]  /*7ab0*/  SHF.R.U64 R6, R6, 0x3, RZ ;  /* 0x0000000306067819 */ /* 0x000fe200000012ff */
        /* <DEDUP_REMOVED lines=12> */
[----:B------:R-:W-:Y:S01]  /*7b80*/  ULDC UR10, c[0x0][0xc44] ;  /* 0x00031100000a7ab9 */ /* 0x000fe20000000800 */
[----:B------:R-:W-:Y:S01]  /*7b90*/  LOP3.LUT R44, R44, R45, RZ, 0x3c, !PT ;  /* 0x0000002d2c2c7212 */ /* 0x000fe200078e3cff */
[--C-:B------:R-:W-:Y:S01]  /*7ba0*/  IMAD.X R45, RZ, RZ, R5.reuse, P0 ;  /* 0x000000ffff2d7224 */ /* 0x100fe200000e0605 */
[----:B------:R-:W-:Y:S01]  /*7bb0*/  LOP3.LUT R10, R35, 0x380, RZ, 0xc0, !PT ;  /* 0x00000380230a7812 */ /* 0x000fe200078ec0ff */
[--C-:B------:R-:W-:Y:S01]  /*7bc0*/  IMAD.X R41, RZ, RZ, R5.reuse, P2 ;  /* 0x000000ffff297224 */ /* 0x100fe200010e0605 */
[----:B------:R-:W-:Y:S01]  /*7bd0*/  LOP3.LUT R38, R8, R33, RZ, 0x3c, !PT ;  /* 0x0000002108267212 */ /* 0x000fe200078e3cff */
[--C-:B------:R-:W-:Y:S01]  /*7be0*/  IMAD.X R39, RZ, RZ, R5.reuse, P3 ;  /* 0x000000ffff277224 */ /* 0x100fe200018e0605 */
[----:B------:R-:W-:Y:S01]  /*7bf0*/  UIMAD UR10, UR10, UR5, UR12 ;  /* 0x000000050a0a72a4 */ /* 0x000fe2000f8e020c */
[--C-:B------:R-:W-:Y:S01]  /*7c00*/  IMAD.X R15, RZ, RZ, R5.reuse, P6 ;  /* 0x000000ffff0f7224 */ /* 0x100fe200030e0605 */
[----:B------:R-:W-:Y:S01]  /*7c10*/  LOP3.LUT R14, R6, R13, RZ, 0x3c, !PT ;  /* 0x0000000d060e7212 */ /* 0x000fe200078e3cff */
[--C-:B------:R-:W-:Y:S01]  /*7c20*/  IMAD.X R11, RZ, RZ, R5.reuse, P4 ;  /* 0x000000ffff0b7224 */ /* 0x100fe200020e0605 */
[----:B------:R-:W-:Y:S01]  /*7c30*/  LOP3.LUT R8, R31, 0x380, RZ, 0xc0, !PT ;  /* 0x000003801f087812 */ /* 0x000fe200078ec0ff */
[----:B------:R-:W-:Y:S01]  /*7c40*/  IMAD.X R9, RZ, RZ, R5, P5 ;  /* 0x000000ffff097224 */ /* 0x000fe200028e0605 */
[----:B------:R-:W-:Y:S01]  /*7c50*/  MOV R109, R4 ;  /* 0x00000004006d7202 */ /* 0x000fe20000000f00 */
[----:B0-----:R-:W-:Y:S01]  /*7c60*/  IMAD R100, R103, R100, UR39 ;  /* 0x0000002767647e24 */ /* 0x001fe2000f8e0264 */
[----:B------:R-:W-:Y:S01]  /*7c70*/  LOP3.LUT R6, R21, 0x380, RZ, 0xc0, !PT ;  /* 0x0000038015067812 */ /* 0x000fe200078ec0ff */
[----:B------:R-:W-:Y:S01]  /*7c80*/  USHF.R.S32.HI UR11, URZ, 0x1f, UR10 ;  /* 0x0000001f3f0b7899 */ /* 0x000fe2000801140a */
[----:B------:R-:W-:Y:S01]  /*7c90*/  F2FP.F16.F32.PACK_AB R5, R27, R102 ;  /* 0x000000661b05723e */ /* 0x000fe200000000ff */
[----:B------:R-:W-:Y:S01]  /*7ca0*/  ULDC.64 UR8, c[0x0][0xb90] ;  /* 0x0002e40000087ab9 */ /* 0x000fe20000000a00 */
[----:B------:R-:W0:Y:S01]  /*7cb0*/  LDC.64 R102, c[0x0][0xb98] ;  /* 0x0002e600ff667b82 */ /* 0x000e220000000a00 */
[----:B------:R-:W-:Y:S01]  /*7cc0*/  SHF.R.U64 R10, R10, 0x3, RZ ;  /* 0x000000030a0a7819 */ /* 0x000fe200000012ff */
[----:B------:R-:W-:Y:S01]  /*7cd0*/  UIMAD UR5, UR11, UR8, URZ ;  /* 0x000000080b0572a4 */ /* 0x000fe2000f8e023f */
[----:B------:R-:W-:Y:S01]  /*7ce0*/  SHF.R.U64 R8, R8, 0x3, RZ ;  /* 0x0000000308087819 */ /* 0x000fe200000012ff */
[----:B------:R-:W-:Y:S01]  /*7cf0*/  IMAD R111, R100, 0x80, R190 ;  /* 0x00000080646f7824 */ /* 0x000fe200078e02be */
[----:B------:R-:W-:Y:S01]  /*7d00*/  SHF.R.U64 R6, R6, 0x3, RZ ;  /* 0x0000000306067819 */ /* 0x000fe200000012ff */
[----:B------:R-:W-:Y:S01]  /*7d10*/  UIMAD.WIDE.U32 UR6, UR10, UR8, URZ ;  /* 0x000000080a0672a5 */ /* 0x000fe2000f8e003f */
[----:B------:R-:W-:Y:S01]  /*7d20*/  LOP3.LUT R40, R10, R35, RZ, 0x3c, !PT ;  /* 0x000000230a287212 */ /* 0x000fe200078e3cff */
[----:B------:R-:W-:Y:S01]  /*7d30*/  UIMAD UR5, UR10, UR9, UR5 ;  /* 0x000000090a0572a4 */ /* 0x000fe2000f8e0205 */
[----:B------:R-:W-:Y:S01]  /*7d40*/  LOP3.LUT R10, R8, R31, RZ, 0x3c, !PT ;  /* 0x0000001f080a7212 */ /* 0x000fe200078e3cff */
[----:B------:R-:W-:Y:S01]  /*7d50*/  USHF.R.S32.HI UR12, URZ, 0x1f, UR38 ;  /* 0x0000001f3f0c7899 */ /* 0x000fe20008011426 */
[----:B------:R-:W-:Y:S01]  /*7d60*/  LOP3.LUT R8, R6, R21, RZ, 0x3c, !PT ;  /* 0x0000001506087212 */ /* 0x000fe200078e3cff */
[----:B------:R-:W-:Y:S01]  /*7d70*/  UIADD3 UR5, UR7, UR5, URZ ;  /* 0x0000000507057290 */ /* 0x000fe2000fffe03f */
[----:B------:R-:W-:Y:S01]  /*7d80*/  F2FP.F16.F32.PACK_AB R6, R29, R104 ;  /* 0x000000681d06723e */ /* 0x000fe200000000ff */
[----:B------:R-:W-:Y:S01]  /*7d90*/  IMAD.U32 R13, RZ, RZ, UR7 ;  /* 0x00000007ff0d7e24 */ /* 0x000fe2000f8e00ff */
[----:B------:R-:W-:Y:S01]  /*7da0*/  MOV R104, R44 ;  /* 0x0000002c00687202 */ /* 0x000fe20000000f00 */
[----:B-1----:R-:W-:Y:S01]  /*7db0*/  @P1 IMAD.HI.U32 R44, R111, R106, RZ ;  /* 0x0000006a6f2c1227 */ /* 0x002fe200078e00ff */
[----:B------:R-:W-:Y:S01]  /*7dc0*/  IADD3 R21, P6, R36, 0x1000, RZ ;  /* 0x0000100024157810 */ /* 0x000fe20007fde0ff */
[----:B------:R-:W-:Y:S01]  /*7dd0*/  ULDC.64 UR8, c[0x0][0xae8] ;  /* 0x0002ba0000087ab9 */ /* 0x000fe20000000a00 */
[----:B------:R-:W-:Y:S01]  /*7de0*/  F2FP.F16.F32.PACK_AB R4, R25, R20 ;  /* 0x000000141904723e */ /* 0x000fe200000000ff */
[----:B------:R-:W-:Y:S01]  /*7df0*/  BAR.SYNC.DEFER_BLOCKING 0x1, 0x100 ;  /* 0x0044000000007b1d */ /* 0x000fe20000010000 */
[----:B------:R-:W-:Y:S01]  /*7e00*/  LOP3.LUT R34, R21, 0x380, RZ, 0xc0, !PT ;  /* 0x0000038015227812 */ /* 0x000fe200078ec0ff */
[----:B------:R-:W-:Y:S01]  /*7e10*/  IMAD.MOV.U32 R45, RZ, RZ, R111 ;  /* 0x000000ffff2d7224 */ /* 0x000fe200078e006f */
[----:B--2---:R-:W-:Y:S01]  /*7e20*/  @P1 SHF.R.U32.HI R45, RZ, R107, R44 ;  /* 0x0000006bff2d1219 */ /* 0x004fe2000001162c */
[----:B------:R-:W-:Y:S01]  /*7e30*/  IMAD.U32 R12, RZ, RZ, UR6 ;  /* 0x00000006ff0c7e24 */ /* 0x000fe2000f8e00ff */
[----:B------:R-:W-:Y:S01]  /*7e40*/  SHF.R.U64 R34, R34, 0x3, RZ ;  /* 0x0000000322227819 */ /* 0x000fe200000012ff */
[----:B------:R-:W-:Y:S01]  /*7e50*/  IMAD.U32 R13, RZ, RZ, UR5 ;  /* 0x00000005ff0d7e24 */ /* 0x000fe2000f8e00ff */
[----:B------:R-:W-:Y:S01]  /*7e60*/  MOV R107, R38 ;  /* 0x00000026006b7202 */ /* 0x000fe20000000f00 */
[----:B------:R-:W-:Y:S01]  /*7e70*/  IMAD.MOV R39, RZ, RZ, -R45 ;  /* 0x000000ffff277224 */ /* 0x000fe200078e0a2d */
[----:B------:R-:W-:Y:S01]  /*7e80*/  LOP3.LUT R34, R34, R21, RZ, 0x3c, !PT ;  /* 0x0000001522227212 */ /* 0x000fe200078e3cff */
[----:B0-----:R-:W-:Y:S01]  /*7e90*/  IMAD.WIDE.U32 R12, R102, UR38, R12 ;  /* 0x00000026660c7c25 */ /* 0x001fe2000f8e000c */
[C---:B------:R-:W-:Y:S01]  /*7ea0*/  IADD3 R21, P0, R36.reuse, 0x6000, RZ ;  /* 0x0000600024157810 */ /* 0x040fe20007f1e0ff */
[----:B------:R-:W-:Y:S01]  /*7eb0*/  ULDC.64 UR6, c[0x0][0xb88] ;  /* 0x0002e20000067ab9 */ /* 0x000fe20000000a00 */
[C---:B------:R-:W-:Y:S01]  /*7ec0*/  IADD3 R33, P5, R36.reuse, 0x2000, RZ ;  /* 0x0000200024217810 */ /* 0x040fe20007fbe0ff */
[----:B------:R-:W-:Y:S01]  /*7ed0*/  ULDC UR5, c[0x0][0xa88] ;  /* 0x0002a20000057ab9 */ /* 0x000fe20000000800 */
[----:B------:R-:W-:Y:S01]  /*7ee0*/  IADD3 R35, P4, R36, 0x3000, RZ ;  /* 0x0000300024237810 */ /* 0x000fe20007f9e0ff */
[----:B------:R-:W-:Y:S01]  /*7ef0*/  IMAD.X R25, RZ, RZ, R37, P0 ;  /* 0x000000ffff197224 */ /* 0x000fe200000e0625 */
[----:B------:R-:W-:-:S02]  /*7f00*/  LOP3.LUT R32, R33, 0x380, RZ, 0xc0, !PT ;  /* 0x0000038021207812 */ /* 0x000fc400078ec0ff */
[----:B------:R-:W-:Y:S02]  /*7f10*/  LOP3.LUT R30, R35, 0x380, RZ, 0xc0, !PT ;  /* 0x00000380231e7812 */ /* 0x000fe400078ec0ff */
[----:B------:R-:W-:Y:S02]  /*7f20*/  IADD3 R12, P0, R45, R12, RZ ;  /* 0x0000000c2d0c7210 */ /* 0x000fe40007f1e0ff */
[----:B------:R-:W-:Y:S01]  /*7f30*/  SHF.R.U64 R32, R32, 0x3, RZ ;  /* 0x0000000320207819 */ /* 0x000fe200000012ff */
[----:B------:R0:W-:Y:S01]  /*7f40*/  STSM.16.M88.4 [R109], R4 ;  /* 0x000000046d007844 */ /* 0x0001e20000000200 */
[----:B------:R-:W-:Y:S02]  /*7f50*/  SHF.R.U64 R30, R30, 0x3, RZ ;  /* 0x000000031e1e7819 */ /* 0x000fe400000012ff */
[----:B------:R-:W-:Y:S02]  /*7f60*/  LOP3.LUT R32, R32, R33, RZ, 0x3c, !PT ;  /* 0x0000002120207212 */ /* 0x000fe400078e3cff */
[----:B------:R-:W-:Y:S01]  /*7f70*/  LOP3.LUT R30, R30, R35, RZ, 0x3c, !PT ;  /* 0x000000231e1e7212 */ /* 0x000fe200078e3cff */
[----:B------:R-:W-:Y:S01]  /*7f80*/  IMAD.X R35, RZ, RZ, R37, P6 ;  /* 0x000000ffff237224 */ /* 0x000fe200030e0625 */
[----:B------:R-:W-:-:S02]  /*7f90*/  MOV R15, R14 ;  /* 0x0000000e000f7202 */ /* 0x000fc40000000f00 */
[----:B------:R-:W-:Y:S02]  /*7fa0*/  IADD3 R33, P3, R36, 0x4000, RZ ;  /* 0x0000400024217810 */ /* 0x000fe40007f7e0ff */
[----:B------:R-:W-:Y:S01]  /*7fb0*/  MOV R106, R40 ;  /* 0x00000028006a7202 */ /* 0x000fe20000000f00 */
[----:B------:R-:W-:Y:S01]  /*7fc0*/  IMAD R40, R100, 0x80, R189 ;  /* 0x0000008064287824 */ /* 0x000fe200078e02bd */
[C---:B------:R-:W-:Y:S01]  /*7fd0*/  IADD3 R105, P6, R36.reuse, 0x7000, RZ ;  /* 0x0000700024697810 */ /* 0x040fe20007fde0ff */
[----:B------:R-:W-:Y:S01]  /*7fe0*/  IMAD.X R29, RZ, RZ, R37, P3 ;  /* 0x000000ffff1d7224 */ /* 0x000fe200018e0625 */
[----:B------:R-:W-:Y:S01]  /*7ff0*/  IADD3 R31, P2, R36, 0x5000, RZ ;  /* 0x00005000241f7810 */ /* 0x000fe20007f5e0ff */
[----:B0-----:R-:W-:Y:S01]  /*8000*/  IMAD R4, R102, UR12, RZ ;  /* 0x0000000c66047c24 */ /* 0x001fe2000f8e02ff */
[----:B------:R-:W-:Y:S01]  /*8010*/  MOV R109, R10 ;  /* 0x0000000a006d7202 */ /* 0x000fe20000000f00 */
[----:B------:R-:W-:Y:S01]  /*8020*/  IMAD R11, R46, R39, R111 ;  /* 0x000000272e0b7224 */ /* 0x000fe200078e026f */
[----:B------:R-:W-:Y:S01]  /*8030*/  SHF.R.S32.HI R39, RZ, 0x1f, R45 ;  /* 0x0000001fff277819 */ /* 0x000fe2000001142d */
[----:B------:R-:W-:Y:S01]  /*8040*/  IMAD R103, R103, UR38, R4 ;  /* 0x0000002667677c24 */ /* 0x000fe2000f8e0204 */
[----:B------:R-:W-:Y:S01]  /*8050*/  F2FP.F16.F32.PACK_AB R4, R94, R95 ;  /* 0x0000005f5e04723e */ /* 0x000fe200000000ff */
[----:B------:R-:W-:Y:S01]  /*8060*/  IMAD.X R27, RZ, RZ, R37, P2 ;  /* 0x000000ffff1b7224 */ /* 0x000fe200010e0625 */
[----:B------:R-:W-:-:S02]  /*8070*/  SHF.R.S32.HI R10, RZ, 0x1f, R11 ;  /* 0x0000001fff0a7819 */ /* 0x000fc4000001140b */
[----:B------:R-:W-:Y:S02]  /*8080*/  IADD3.X R13, R39, R13, R103, P0, !PT ;  /* 0x0000000d270d7210 */ /* 0x000fe400007fe467 */
[----:B------:R-:W-:Y:S01]  /*8090*/  F2FP.F16.F32.PACK_AB R5, R99, R108 ;  /* 0x0000006c6305723e */ /* 0x000fe200000000ff */
[----:B------:R-:W-:Y:S01]  /*80a0*/  IMAD R10, R10, UR6, RZ ;  /* 0x000000060a0a7c24 */ /* 0x000fe2000f8e02ff */
[----:B------:R-:W-:Y:S01]  /*80b0*/  F2FP.F16.F32.PACK_AB R6, R92, R93 ;  /* 0x0000005d5c06723e */ /* 0x000fe200000000ff */
[----:B------:R-:W-:Y:S01]  /*80c0*/  IMAD.WIDE.U32 R12, R11, UR6, R12 ;  /* 0x000000060b0c7c25 */ /* 0x000fe2000f8e000c */
[----:B------:R-:W-:Y:S02]  /*80d0*/  F2FP.F16.F32.PACK_AB R7, R101, R110 ;  /* 0x0000006e6507723e */ /* 0x000fe400000000ff */
[----:B------:R-:W-:Y:S01]  /*80e0*/  LOP3.LUT R20, R105, 0x380, RZ, 0xc0, !PT ;  /* 0x0000038069147812 */ /* 0x000fe200078ec0ff */
[----:B------:R-:W-:Y:S01]  /*80f0*/  IMAD R39, R11, UR7, R10 ;  /* 0x000000070b277c24 */ /* 0x000fe2000f8e020a */
[----:B------:R-:W-:Y:S01]  /*8100*/  F2FP.F16.F32.PACK_AB R11, R47, R98 ;  /* 0x000000622f0b723e */ /* 0x000fe200000000ff */
[----:B------:R0:W-:Y:S01]  /*8110*/  STSM.16.M88.4 [R15], R4 ;  /* 0x000000040f007844 */ /* 0x0001e20000000200 */
[----:B------:R-:W-:Y:S01]  /*8120*/  ULDC.64 UR6, c[0x0][0xb50] ;  /* 0x0002d40000067ab9 */ /* 0x000fe20000000a00 */
[----:B------:R-:W-:Y:S01]  /*8130*/  IMAD R47, R46, UR5, RZ ;  /* 0x000000052e2f7c24 */ /* 0x000fe2000f8e02ff */
[----:B------:R-:W-:-:S02]  /*8140*/  MOV R14, R8 ;  /* 0x00000008000e7202 */ /* 0x000fc40000000f00 */
[----:B------:R-:W-:Y:S02]  /*8150*/  LOP3.LUT P0, RZ, R186, 0x3, RZ, 0xc0, !PT ;  /* 0x00000003baff7812 */ /* 0x000fe4000780c0ff */
[----:B------:R-:W-:Y:S02]  /*8160*/  F2FP.F16.F32.PACK_AB R8, R88, R91 ;  /* 0x0000005b5808723e */ /* 0x000fe400000000ff */
[----:B------:R-:W-:Y:S02]  /*8170*/  F2FP.F16.F32.PACK_AB R9, R96, R97 ;  /* 0x000000616009723e */ /* 0x000fe400000000ff */
[----:B------:R-:W-:Y:S02]  /*8180*/  F2FP.F16.F32.PACK_AB R10, R89, R90 ;  /* 0x0000005a590a723e */ /* 0x000fe400000000ff */
[----:B------:R-:W-:Y:S02]  /*8190*/  LEA R38, P3, R12, UR6, 0x2 ;  /* 0x000000060c267c11 */ /* 0x000fe4000f8610ff */
[----:B------:R-:W-:Y:S01]  /*81a0*/  SHF.R.U64 R20, R20, 0x3, RZ ;  /* 0x0000000314147819 */ /* 0x000fe200000012ff */
[C---:B0-----:R-:W-:Y:S01]  /*81b0*/  VIADD R4, R40.reuse, 0x8 ;  /* 0x0000000828047836 */ /* 0x041fe20000000000 */
[----:B------:R-:W-:Y:S01]  /*81c0*/  ISETP.GE.OR P2, PT, R40, R47, P0 ;  /* 0x0000002f2800720c */ /* 0x000fe20000746670 */
[----:B------:R-:W-:Y:S01]  /*81d0*/  IMAD.IADD R5, R13, 0x1, R39 ;  /* 0x000000010d057824 */ /* 0x000fe200078e0227 */
[----:B------:R0:W-:Y:S01]  /*81e0*/  STSM.16.M88.4 [R14], R8 ;  /* 0x000000080e007844 */ /* 0x0001e20000000200 */
[----:B------:R-:W-:-:S02]  /*81f0*/  F2FP.F16.F32.PACK_AB R6, R53, R52 ;  /* 0x000000343506723e */ /* 0x000fc400000000ff */
[----:B------:R-:W-:Y:S01]  /*8200*/  ISETP.GE.OR P0, PT, R4, R47, P0 ;  /* 0x0000002f0400720c */ /* 0x000fe20000706670 */
[----:B------:R-:W-:Y:S01]  /*8210*/  SHFL.IDX PT, R44, R38, RZ, 0x1c1f ;  /* 0x001c1fff262c7589 */ /* 0x000fe200000e0000 */
[----:B------:R-:W-:Y:S02]  /*8220*/  LEA.HI.X R39, R12, UR7, R5, 0x2, P3 ;  /* 0x000000070c277c11 */ /* 0x000fe400098f1405 */
[----:B------:R-:W-:Y:S01]  /*8230*/  F2FP.F16.F32.PACK_AB R4, R49, R48 ;  /* 0x000000303104723e */ /* 0x000fe200000000ff */
[----:B------:R-:W-:Y:S01]  /*8240*/  SHFL.IDX PT, R88, R38, 0x1, 0x1c1f ;  /* 0x003c1f0026587f89 */ /* 0x000fe200000e0000 */
[----:B------:R-:W-:Y:S02]  /*8250*/  F2FP.F16.F32.PACK_AB R5, R51, R50 ;  /* 0x000000323305723e */ /* 0x000fe400000000ff */
[----:B------:R-:W-:Y:S01]  /*8260*/  F2FP.F16.F32.PACK_AB R7, R55, R54 ;  /* 0x000000363707723e */ /* 0x000fe200000000ff */
[----:B------:R-:W1:Y:S01]  /*8270*/  SHFL.IDX PT, R45, R39, RZ, 0x1c1f ;  /* 0x001c1fff272d7589 */ /* 0x000e6200000e0000 */
[----:B------:R-:W-:-:S02]  /*8280*/  F2FP.F16.F32.PACK_AB R12, R57, R56 ;  /* 0x00000038390c723e */ /* 0x000fc400000000ff */
[----:B------:R-:W-:Y:S01]  /*8290*/  F2FP.F16.F32.PACK_AB R13, R59, R58 ;  /* 0x0000003a3b0d723e */ /* 0x000fe200000000ff */
[----:B------:R-:W-:Y:S01]  /*82a0*/  STSM.16.M88.4 [R109], R4 ;  /* 0x000000046d007844 */ /* 0x000fe20000000200 */
[----:B0-----:R-:W-:Y:S02]  /*82b0*/  F2FP.F16.F32.PACK_AB R14, R61, R60 ;  /* 0x0000003c3d0e723e */ /* 0x001fe400000000ff */
[----:B------:R-:W-:Y:S01]  /*82c0*/  F2FP.F16.F32.PACK_AB R15, R63, R62 ;  /* 0x0000003e3f0f723e */ /* 0x000fe200000000ff */
[----:B------:R-:W0:Y:S01]  /*82d0*/  SHFL.IDX PT, R89, R39, 0x1, 0x1c1f ;  /* 0x003c1f0027597f89 */ /* 0x000e2200000e0000 */
[----:B------:R-:W-:Y:S01]  /*82e0*/  F2FP.F16.F32.PACK_AB R72, R73, R72 ;  /* 0x000000484948723e */ /* 0x000fe200000000ff */
[----:B------:R-:W2:Y:S01]  /*82f0*/  @P1 LDC R61, c[0x0][0xbec] ;  /* 0x0002fb00ff3d1b82 */ /* 0x000ea20000000800 */
[----:B------:R-:W-:Y:S01]  /*8300*/  LOP3.LUT R20, R20, R105, RZ, 0x3c, !PT ;  /* 0x0000006914147212 */ /* 0x000fe200078e3cff */
[----:B------:R-:W-:Y:S01]  /*8310*/  STSM.16.M88.4 [R107], R12 ;  /* 0x0000000c6b007844 */ /* 0x000fe20000000200 */
[----:B------:R-:W-:-:S02]  /*8320*/  F2FP.F16.F32.PACK_AB R8, R65, R64 ;  /* 0x000000404108723e */ /* 0x000fc400000000ff */
[----:B------:R-:W-:Y:S02]  /*8330*/  F2FP.F16.F32.PACK_AB R9, R67, R66 ;  /* 0x000000424309723e */ /* 0x000fe400000000ff */
[----:B------:R-:W-:Y:S02]  /*8340*/  F2FP.F16.F32.PACK_AB R10, R69, R68 ;  /* 0x00000044450a723e */ /* 0x000fe400000000ff */
[----:B------:R-:W-:Y:S02]  /*8350*/  F2FP.F16.F32.PACK_AB R11, R71, R70 ;  /* 0x00000046470b723e */ /* 0x000fe400000000ff */
[----:B------:R-:W-:Y:S02]  /*8360*/  F2FP.F16.F32.PACK_AB R73, R75, R74 ;  /* 0x0000004a4b49723e */ /* 0x000fe400000000ff */
[----:B------:R-:W-:Y:S01]  /*8370*/  F2FP.F16.F32.PACK_AB R80, R81, R80 ;  /* 0x000000505150723e */ /* 0x000fe200000000ff */
[----:B------:R-:W-:Y:S01]  /*8380*/  STSM.16.M88.4 [R106], R8 ;  /* 0x000000086a007844 */ /* 0x000fe20000000200 */
[----:B------:R-:W-:-:S02]  /*8390*/  MOV R105, R42 ;  /* 0x0000002a00697202 */ /* 0x000fc40000000f00 */
[----:B------:R-:W-:Y:S02]  /*83a0*/  F2FP.F16.F32.PACK_AB R74, R77, R76 ;  /* 0x0000004c4d4a723e */ /* 0x000fe400000000ff */
[----:B------:R-:W-:Y:S02]  /*83b0*/  F2FP.F16.F32.PACK_AB R75, R79, R78 ;  /* 0x0000004e4f4b723e */ /* 0x000fe400000000ff */
[----:B------:R-:W-:Y:S02]  /*83c0*/  F2FP.F16.F32.PACK_AB R81, R83, R82 ;  /* 0x000000525351723e */ /* 0x000fe400000000ff */
[----:B------:R-:W-:Y:S01]  /*83d0*/  F2FP.F16.F32.PACK_AB R82, R85, R84 ;  /* 0x000000545552723e */ /* 0x000fe200000000ff */
[----:B------:R-:W-:Y:S01]  /*83e0*/  STSM.16.M88.4 [R105], R72 ;  /* 0x0000004869007844 */ /* 0x000fe20000000200 */
[----:B------:R-:W-:Y:S02]  /*83f0*/  F2FP.F16.F32.PACK_AB R83, R87, R86 ;  /* 0x000000565753723e */ /* 0x000fe400000000ff */
[----:B------:R-:W-:-:S02]  /*8400*/  LOP3.LUT R28, R33, 0x380, RZ, 0xc0, !PT ;  /* 0x00000380211c7812 */ /* 0x000fc400078ec0ff */
[----:B------:R-:W-:Y:S01]  /*8410*/  LOP3.LUT R24, R21, 0x380, RZ, 0xc0, !PT ;  /* 0x0000038015187812 */ /* 0x000fe200078ec0ff */
[----:B------:R-:W-:Y:S01]  /*8420*/  STSM.16.M88.4 [R104], R80 ;  /* 0x0000005068007844 */ /* 0x000fe20000000200 */
[----:B------:R-:W-:Y:S01]  /*8430*/  SHF.R.U64 R28, R28, 0x3, RZ ;  /* 0x000000031c1c7819 */ /* 0x000fe200000012ff */
[----:B------:R-:W-:Y:S01]  /*8440*/  UIMAD UR5, UR11, UR8, URZ ;  /* 0x000000080b0572a4 */ /* 0x000fe2000f8e023f */
[----:B------:R-:W-:Y:S01]  /*8450*/  LOP3.LUT R26, R31, 0x380, RZ, 0xc0, !PT ;  /* 0x000003801f1a7812 */ /* 0x000fe200078ec0ff */
[----:B------:R-:W-:Y:S01]  /*8460*/  BAR.SYNC.DEFER_BLOCKING 0x1, 0x100 ;  /* 0x0044000000007b1d */ /* 0x000fe20000010000 */
[----:B------:R-:W-:Y:S02]  /*8470*/  LOP3.LUT R28, R28, R33, RZ, 0x3c, !PT ;  /* 0x000000211c1c7212 */ /* 0x000fe400078e3cff */
[----:B------:R-:W-:Y:S01]  /*8480*/  SHF.R.U64 R24, R24, 0x3, RZ ;  /* 0x0000000318187819 */ /* 0x000fe200000012ff */
[----:B------:R-:W-:Y:S01]  /*8490*/  UIMAD.WIDE.U32 UR6, UR10, UR8, URZ ;  /* 0x000000080a0672a5 */ /* 0x000fe2000f8e003f */
[----:B------:R-:W-:Y:S01]  /*84a0*/  SHF.R.U64 R26, R26, 0x3, RZ ;  /* 0x000000031a1a7819 */ /* 0x000fe200000012ff */
[----:B------:R-:W-:Y:S01]  /*84b0*/  UIMAD UR5, UR10, UR9, UR5 ;  /* 0x000000090a0572a4 */ /* 0x000fe2000f8e0205 */
[----:B------:R-:W-:Y:S01]  /*84c0*/  LOP3.LUT R24, R24, R21, RZ, 0x3c, !PT ;  /* 0x0000001518187212 */ /* 0x000fe200078e3cff */
[--C-:B------:R-:W-:Y:S01]  /*84d0*/  IMAD.X R33, RZ, RZ, R37.reuse, P5 ;  /* 0x000000ffff217224 */ /* 0x100fe200028e0625 */
[----:B------:R-:W-:Y:S01]  /*84e0*/  LOP3.LUT R21, R36, 0x380, RZ, 0xc0, !PT ;  /* 0x0000038024157812 */ /* 0x000fe200078ec0ff */
[----:B------:R-:W-:Y:S01]  /*84f0*/  ULDC.64 UR8, c[0x0][0xaf0] ;  /* 0x0002bc0000087ab9 */ /* 0x000fe20000000a00 */
[----:B-1----:R1:W-:Y:S01]  /*8500*/  @!P2 ST.E desc[UR60][R44.64], R3 ;  /* 0x000000032c00a985 */ /* 0x0023e2000c10193c */
[----:B------:R-:W-:Y:S01]  /*8510*/  UIADD3 UR7, UR7, UR5, URZ ;  /* 0x0000000507077290 */ /* 0x000fe2000fffe03f */
[----:B------:R-:W-:Y:S01]  /*8520*/  LOP3.LUT R26, R26, R31, RZ, 0x3c, !PT ;  /* 0x0000001f1a1a7212 */ /* 0x000fe200078e3cff */
[----:B------:R-:W-:Y:S01]  /*8530*/  UIADD3 UR4, UR4, 0x34820, URZ ;  /* 0x0003482004047890 */ /* 0x000fe2000fffe03f */
[----:B0-----:R0:W-:Y:S01]  /*8540*/  @!P0 ST.E desc[UR60][R88.64], R0 ;  /* 0x0000000058008985 */ /* 0x0011e2000c10193c */
[----:B------:R-:W-:Y:S01]  /*8550*/  SHF.R.U64 R21, R21, 0x3, RZ ;  /* 0x0000000315157819 */ /* 0x000fe200000012ff */
[----:B------:R-:W-:Y:S01]  /*8560*/  UIADD3 UR36, UR36, 0x1, URZ ;  /* 0x0000000124247890 */ /* 0x000fe2000fffe03f */
[----:B------:R-:W-:Y:S01]  /*8570*/  IMAD.X R31, RZ, RZ, R37, P4 ;  /* 0x000000ffff1f7224 */ /* 0x000fe200020e0625 */
[----:B------:R3:W5:Y:S01]  /*8580*/  LD.E.128 R48, desc[UR60][R34.64] ;  /* 0x0000003c22307980 */ /* 0x000762000c101d00 */
[----:B------:R-:W-:Y:S01]  /*8590*/  ULDC.64 UR10, c[0x0][0xa80] ;  /* 0x0002a000000a7ab9 */ /* 0x000fe20000000a00 */
[----:B-1----:R-:W1:Y:S01]  /*85a0*/  @P1 LDC R44, c[0x0][0xbf0] ;  /* 0x0002fc00ff2c1b82 */ /* 0x002e620000000800 */
[----:B------:R-:W-:Y:S01]  /*85b0*/  IMAD R3, R23, 0x20, R185 ;  /* 0x0000002017037824 */ /* 0x000fe200078e02b9 */
[----:B------:R4:W5:Y:S01]  /*85c0*/  LD.E.128 R56, desc[UR60][R28.64] ;  /* 0x0000003c1c387980 */ /* 0x000962000c101d00 */
[----:B------:R-:W-:Y:S01]  /*85d0*/  UIMAD UR5, UR12, UR8, URZ ;  /* 0x000000080c0572a4 */ /* 0x000fe2000f8e023f */
[----:B------:R-:W-:Y:S01]  /*85e0*/  LOP3.LUT R36, R21, R36, RZ, 0x3c, !PT ;  /* 0x0000002415247212 */ /* 0x000fe200078e3cff */
[----:B------:R-:W-:Y:S01]  /*85f0*/  UIMAD.WIDE.U32 UR6, UR38, UR8, UR6 ;  /* 0x00000008260672a5 */ /* 0x000fe2000f8e0006 */
[----:B------:R1:W5:Y:S02]  /*8600*/  LD.E.128 R52, desc[UR60][R26.64] ;  /* 0x0000003c1a347980 */ /* 0x000364000c101d00 */
[----:B---3--:R-:W3:Y:S02]  /*8610*/  LDC.64 R34, c[0x0][0xae0] ;  /* 0x0002b800ff227b82 */ /* 0x008ee40000000a00 */
[----:B------:R3:W5:Y:S01]  /*8620*/  LD.E.128 R12, desc[UR60][R24.64] ;  /* 0x0000003c180c7980 */ /* 0x000762000c101d00 */
[----:B----4-:R-:W-:Y:S01]  /*8630*/  IMAD R28, R100, 0x80, R3 ;  /* 0x00000080641c7824 */ /* 0x010fe200078e0203 */
[----:B------:R-:W-:Y:S01]  /*8640*/  UIMAD UR5, UR38, UR9, UR5 ;  /* 0x00000009260572a4 */ /* 0x000fe2000f8e0205 */
[----:B------:R-:W-:Y:S01]  /*8650*/  IMAD.X R21, RZ, RZ, R37, P6 ;  /* 0x000000ffff157224 */ /* 0x000fe200030e0625 */
[----:B------:R-:W5:Y:S01]  /*8660*/  LD.E.128 R40, desc[UR60][R32.64] ;  /* 0x0000003c20287980 */ /* 0x000f62000c101d00 */
[----:B--2---:R-:W-:-:S03]  /*8670*/  @P1 IMAD.HI.U32 R3, R28, R61, RZ ;  /* 0x0000003d1c031227 */ /* 0x004fc600078e00ff */
[----:B------:R-:W5:Y:S01]  /*8680*/  LD.E.128 R4, desc[UR60][R30.64] ;  /* 0x0000003c1e047980 */ /* 0x000f62000c101d00 */
[----:B0-----:R-:W-:Y:S01]  /*8690*/  IMAD.MOV.U32 R0, RZ, RZ, R28 ;  /* 0x000000ffff007224 */ /* 0x001fe200078e001c */
[----:B------:R-:W-:Y:S02]  /*86a0*/  UIADD3 UR7, UR7, UR5, URZ ;  /* 0x0000000507077290 */ /* 0x000fe4000fffe03f */
[----:B------:R-:W5:Y:S01]  /*86b0*/  LD.E.128 R36, desc[UR60][R36.64] ;  /* 0x0000003c24247980 */ /* 0x000f62000c101d00 */
[----:B-1----:R-:W-:Y:S01]  /*86c0*/  @P1 SHF.R.U32.HI R0, RZ, R44, R3 ;  /* 0x0000002cff001219 */ /* 0x002fe20000011603 */
[----:B------:R-:W-:Y:S02]  /*86d0*/  ULDC.64 UR8, c[0x0][0xad8] ;  /* 0x0002b60000087ab9 */ /* 0x000fe40000000a00 */
[----:B------:R0:W5:Y:S01]  /*86e0*/  LD.E.128 R8, desc[UR60][R20.64] ;  /* 0x0000003c14087980 */ /* 0x000162000c101d00 */
[--C-:B------:R-:W-:Y:S01]  /*86f0*/  SHF.R.S32.HI R3, RZ, 0x1f, R0.reuse ;  /* 0x0000001fff037819 */ /* 0x100fe20000011400 */
[----:B------:R-:W-:Y:S01]  /*8700*/  IMAD.MOV R27, RZ, RZ, -R0 ;  /* 0x000000ffff1b7224 */ /* 0x000fe200078e0a00 */
[----:B------:R-:W-:Y:S01]  /*8710*/  @!PT LDS RZ, [RZ] ;  /* 0x00000000fffff984 */ /* 0x000fe20000000800 */
[----:B------:R-:W-:Y:S01]  /*8720*/  @!PT LDS RZ, [RZ] ;  /* 0x00000000fffff984 */ /* 0x000fe20000000800 */
[----:B------:R-:W-:Y:S01]  /*8730*/  @!PT LDS RZ, [RZ] ;  /* 0x00000000fffff984 */ /* 0x000fe20000000800 */
[----:B------:R-:W-:Y:S01]  /*8740*/  @!PT LDS RZ, [RZ] ;  /* 0x00000000fffff984 */ /* 0x000fe20000000800 */
[----:B------:R1:W-:Y:S06]  /*8750*/  MEMBAR.ALL.CTA ;  /* 0x0000000000007992 */ /* 0x0003ec0000008000 */
[----:B-1----:R-:W1:Y:S01]  /*8760*/  FENCE.VIEW.ASYNC.S ;  /* 0x00000000000073c6 */ /* 0x002e620000000000 */
[----:B---3--:R-:W-:-:S04]  /*8770*/  IMAD R3, R3, R34, RZ ;  /* 0x0000002203037224 */ /* 0x008fc800078e02ff */
[----:B------:R-:W-:Y:S02]  /*8780*/  IMAD R25, R0, R35, R3 ;  /* 0x0000002300197224 */ /* 0x000fe400078e0203 */
[----:B------:R-:W-:Y:S02]  /*8790*/  IMAD R3, R46, R27, R28 ;  /* 0x0000001b2e037224 */ /* 0x000fe400078e021c */
[----:B0-----:R-:W-:-:S03]  /*87a0*/  IMAD.WIDE.U32 R20, R0, R34, UR6 ;  /* 0x0000000600147e25 */ /* 0x001fc6000f8e0022 */
[----:B------:R-:W-:Y:S01]  /*87b0*/  SHF.R.S32.HI R0, RZ, 0x1f, R3 ;  /* 0x0000001fff007819 */ /* 0x000fe20000011403 */
[----:B------:R-:W-:Y:S02]  /*87c0*/  IMAD.IADD R21, R21, 0x1, R25 ;  /* 0x0000000115157824 */ /* 0x000fe400078e0219 */
[----:B------:R-:W-:Y:S02]  /*87d0*/  IMAD R100, R100, 0x80, R185 ;  /* 0x0000008064647824 */ /* 0x000fe400078e02b9 */
[----:B------:R-:W-:Y:S01]  /*87e0*/  IMAD R0, R0, UR8, RZ ;  /* 0x0000000800007c24 */ /* 0x000fe2000f8e02ff */
[----:B------:R-:W-:Y:S01]  /*87f0*/  ULDC UR5, c[0x0][0xc] ;  /* 0x0000030000057ab9 */ /* 0x000fe20000000800 */
[----:B------:R-:W-:Y:S01]  /*8800*/  IMAD.WIDE.U32 R20, R3, UR8, R20 ;  /* 0x0000000803147c25 */ /* 0x000fe2000f8e0014 */
[----:B------:R-:W-:-:S03]  /*8810*/  ISETP.GE.AND P1, PT, R100, R47, PT ;  /* 0x0000002f6400720c */ /* 0x000fc60003f26270 */
[----:B------:R-:W-:Y:S01]  /*8820*/  IMAD R25, R3, UR9, R0 ;  /* 0x0000000903197c24 */ /* 0x000fe2000f8e0200 */
[----:B------:R-:W-:Y:S01]  /*8830*/  UMOV UR6, 0x1 ;  /* 0x0000000100067882 */ /* 0x000fe20000000000 */
[----:B------:R-:W-:Y:S01]  /*8840*/  UIADD3 UR39, UR5, UR39, URZ ;  /* 0x0000002705277290 */ /* 0x000fe2000fffe03f */
[----:B------:R-:W-:Y:S01]  /*8850*/  LEA R28, P0, R20, UR10, 0x1 ;  /* 0x0000000a141c7c11 */ /* 0x000fe2000f8008ff */
[----:B------:R-:W-:Y:S01]  /*8860*/  UPRMT UR5, URZ, 0x654, UR4 ;  /* 0x000006543f057896 */ /* 0x000fe20008000004 */
[----:B------:R-:W-:Y:S01]  /*8870*/  IMAD.IADD R3, R21, 0x1, R25 ;  /* 0x0000000115037824 */ /* 0x000fe200078e0219 */
[----:B------:R-:W-:Y:S01]  /*8880*/  UPRMT UR4, UR6, 0x654, UR4 ;  /* 0x0000065406047896 */ /* 0x000fe20008000004 */
[----:B------:R-:W-:Y:S01]  /*8890*/  VIADD R0, R100, 0x20 ;  /* 0x0000002064007836 */ /* 0x000fe20000000000 */
[----:B------:R-:W-:Y:S02]  /*88a0*/  UISETP.NE.AND UP0, UPT, UR36, 0x2, UPT ;  /* 0x000000022400788c */ /* 0x000fe4000bf05270 */
[----:B------:R-:W-:-:S02]  /*88b0*/  LEA.HI.X R3, R20, UR11, R3, 0x1, P0 ;  /* 0x0000000b14037c11 */ /* 0x000fc400080f0c03 */
[----:B------:R-:W-:Y:S01]  /*88c0*/  USEL UR6, URZ, 0x1, UP0 ;  /* 0x000000013f067887 */ /* 0x000fe20008000000 */
[-C--:B------:R-:W-:Y:S01]  /*88d0*/  ISETP.GE.AND P3, PT, R0, R47.reuse, PT ;  /* 0x0000002f0000720c */ /* 0x080fe20003f66270 */
[----:B------:R-:W-:Y:S01]  /*88e0*/  VIADD R0, R100, 0x40 ;  /* 0x0000004064007836 */ /* 0x000fe20000000000 */
[----:B-1----:R-:W-:Y:S01]  /*88f0*/  SYNCS.ARRIVE.TRANS64.RED.A1T0 RZ, [UR5], RZ ;  /* 0x000000ffffff79a7 */ /* 0x002fe20008100405 */
[----:B------:R-:W-:Y:S01]  /*8900*/  USEL UR36, UR36, URZ, UP0 ;  /* 0x0000003f24247287 */ /* 0x000fe20008000000 */
[----:B------:R0:W1:Y:S01]  /*8910*/  SHFL.IDX PT, R26, R28, RZ, 0x181f ;  /* 0x00181fff1c1a7589 */ /* 0x00006200000e0000 */
[----:B------:R-:W-:Y:S01]  /*8920*/  ULOP3.LUT UR37, UR37, UR6, URZ, 0x3c, !UPT ;  /* 0x0000000625257292 */ /* 0x000fe2000f8e3c3f */
[----:B------:R-:W-:Y:S02]  /*8930*/  BSSY B0, `(.L_x_208) ;  /* 0x000000d000007945 */ /* 0x000fe40003800000 */
[----:B------:R0:W2:Y:S01]  /*8940*/  SHFL.IDX PT, R27, R3, RZ, 0x181f ;  /* 0x00181fff031b7589 */ /* 0x0000a200000e0000 */
[----:B------:R-:W-:Y:S01]  /*8950*/  SYNCS.ARRIVE.TRANS64.RED.A1T0 RZ, [UR4], RZ ;  /* 0x000000ffffff79a7 */ /* 0x000fe20008100404 */
[----:B------:R-:W-:Y:S01]  /*8960*/  ISETP.GE.AND P0, PT, R0, R47, PT ;  /* 0x0000002f0000720c */ /* 0x000fe20003f06270 */
[----:B------:R-:W-:-:S12]  /*8970*/  @P1 BRA `(.L_x_209) ;  /* 0x0000000000201947 */ /* 0x000fd80003800000 */
        /* <DEDUP_REMOVED lines=8> */
.L_x_209:
[----:B------:R-:W-:Y:S05]  /*8a00*/  BSYNC B0 ;  /* 0x0000000000007941 */ /* 0x000fea0003800000 */
.L_x_208:
        /* <DEDUP_REMOVED lines=12> */
.L_x_211:
[----:B------:R-:W-:Y:S05]  /*8ad0*/  BSYNC B0 ;  /* 0x0000000000007941 */ /* 0x000fea0003800000 */
.L_x_210:
        /* <DEDUP_REMOVED lines=12> */
.L_x_213:
[----:B------:R-:W-:Y:S05]  /*8ba0*/  BSYNC B0 ;  /* 0x0000000000007941 */ /* 0x000fea0003800000 */
.L_x_212:
[----:B------:R-:W-:Y:S01]  /*8bb0*/  VIADD R0, R100, 0x60 ;  /* 0x0000006064007836 */ /* 0x000fe20000000000 */
[----:B0--3--:R0:W3:Y:S01]  /*8bc0*/  SHFL.IDX PT, R21, R3, 0x3, 0x181f ;  /* 0x00781f0003157f89 */ /* 0x0090e200000e0000 */
[----:B------:R-:W-:Y:S01]  /*8bd0*/  BSSY B0, `(.L_x_214) ;  /* 0x000000d000007945 */ /* 0x000fe20003800000 */
[----:B------:R-:W-:Y:S02]  /*8be0*/  VIADD R184, R184, 0x1 ;  /* 0x00000001b8b87836 */ /* 0x000fe40000000000 */
[----:B------:R-:W-:Y:S01]  /*8bf0*/  ISETP.GE.AND P0, PT, R0, R47, PT ;  /* 0x0000002f0000720c */ /* 0x000fe20003f06270 */
[----:B------:R0:W0:-:S12]  /*8c00*/  SHFL.IDX PT, R20, R28, 0x3, 0x181f ;  /* 0x00781f001c147f89 */ /* 0x00001800000e0000 */
[----:B------:R-:W-:Y:S05]  /*8c10*/  @P0 BRA `(.L_x_215) ;  /* 0x0000000000200947 */ /* 0x000fea0003800000 */
[----:B------:R-:W-:Y:S02]  /*8c20*/  ULDC UR4, c[0x0][0xac8] ;  /* 0x0002b20000047ab9 */ /* 0x000fe40000000800 */
[----:B------:R-:W-:Y:S02]  /*8c30*/  ISETP.GE.AND P2, PT, R22, UR4, PT ;  /* 0x0000000416007c0c */ /* 0x000fe4000bf46270 */
[----:B------:R-:W-:-:S11]  /*8c40*/  ISETP.GE.AND P1, PT, R19, UR4, PT ;  /* 0x0000000413007c0c */ /* 0x000fd6000bf26270 */
[C---:B0----5:R-:W-:Y:S02]  /*8c50*/  @!P2 LEA R14, P0, R22.reuse, R20, 0x1 ;  /* 0x00000014160ea211 */ /* 0x061fe400078008ff */
[----:B---3--:R-:W-:Y:S02]  /*8c60*/  @!P1 IMAD.WIDE R12, R19, 0x2, R20 ;  /* 0x00000002130c9825 */ /* 0x008fe400078e0214 */
[----:B------:R-:W-:-:S03]  /*8c70*/  @!P2 LEA.HI.X R15, R22, R21, R194, 0x1, P0 ;  /* 0x00000015160fa211 */ /* 0x000fc600000f0cc2 */
[----:B------:R0:W-:Y:S04]  /*8c80*/  @!P1 ST.E.128 desc[UR60][R12.64], R4 ;  /* 0x000000040c009985 */ /* 0x0001e8000c101d3c */
[----:B------:R0:W-:Y:S02]  /*8c90*/  @!P2 ST.E.128 desc[UR60][R14.64], R8 ;  /* 0x000000080e00a985 */ /* 0x0001e4000c101d3c */
.L_x_215:
[----:B------:R-:W-:Y:S05]  /*8ca0*/  BSYNC B0 ;  /* 0x0000000000007941 */ /* 0x000fea0003800000 */
.L_x_214:
[----:B------:R-:W1:Y:S02]  /*8cb0*/  LDC R0, c[0x0][0xc34] ;  /* 0x00030d00ff007b82 */ /* 0x000e640000000800 */
[----:B-1----:R-:W-:-:S13]  /*8cc0*/  ISETP.LE.AND P0, PT, R0, UR39, PT ;  /* 0x0000002700007c0c */ /* 0x002fda000bf03270 */
[----:B------:R-:W-:Y:S05]  /*8cd0*/  @!P0 BRA `(.L_x_216) ;  /* 0xffffff8400788947 */ /* 0x000fea000383ffff */
[----:B------:R-:W-:Y:S05]  /*8ce0*/  EXIT ;  /* 0x000000000000794d */ /* 0x000fea0003800000 */
.L_x_182:
[----:B------:R-:W-:-:S08]  /*8cf0*/  NOP ;  /* 0x0000000000007918 */ /* 0x000fd00000000000 */
[----:B0-----:R-:W0:-:S00]  /*8d00*/  USETMAXREG.DEALLOC.CTAPOOL 0x18 ;  /* 0x00000018000079c8 */ /* 0x001e0000080e0500 */
[----:B------:R-:W1:Y:S01]  /*8d10*/  S2UR UR4, SR_CTAID.X ;  /* 0x00000000000479c3 */ /* 0x000e620000002500 */
[----:B0-----:R-:W-:Y:S02]  /*8d20*/  IMAD.MOV.U32 R3, RZ, RZ, 0x1 ;  /* 0x00000001ff037424 */ /* 0x001fe400078e00ff */
[----:B------:R-:W-:-:S03]  /*8d30*/  IMAD.MOV.U32 R19, RZ, RZ, RZ ;  /* 0x000000ffff137224 */ /* 0x000fc600078e00ff */
[----:B------:R0:W-:Y:S02]  /*8d40*/  STL [R1], R3 ;  /* 0x0000000301007387 */ /* 0x0001e40000100800 */
[----:B------:R-:W1:Y:S02]  /*8d50*/  LDC R2, c[0x0][0xc34] ;  /* 0x00030d00ff027b82 */ /* 0x000e640000000800 */
[----:B-1----:R-:W-:Y:S01]  /*8d60*/  ISETP.LE.AND P0, PT, R2, UR4, PT ;  /* 0x0000000402007c0c */ /* 0x002fe2000bf03270 */
[----:B------:R-:W-:-:S12]  /*8d70*/  IMAD.MOV.U32 R2, RZ, RZ, 0x1 ;  /* 0x00000001ff027424 */ /* 0x000fd800078e00ff */
[----:B0-----:R-:W-:Y:S05]  /*8d80*/  @P0 BRA `(.L_x_217) ;  /* 0x00000044002c0947 */ /* 0x001fea0003800000 */
[----:B------:R-:W2:Y:S01]  /*8d90*/  LDL R4, [R1+0x30] ;  /* 0x0000300001047983 */ /* 0x000ea20000100800 */
[----:B------:R-:W0:Y:S01]  /*8da0*/  S2UR UR4, SR_CgaCtaId ;  /* 0x00000000000479c3 */ /* 0x000e220000008800 */
[C---:B------:R-:W-:Y:S01]  /*8db0*/  IMAD.SHL.U32 R2, R0.reuse, 0x8, RZ ;  /* 0x0000000800027824 */ /* 0x040fe200078e00ff */
[C---:B------:R-:W-:Y:S01]  /*8dc0*/  LOP3.LUT R5, R0.reuse, 0x7f, RZ, 0xc0, !PT ;  /* 0x0000007f00057812 */ /* 0x040fe200078ec0ff */
[----:B------:R-:W-:Y:S01]  /*8dd0*/  UMOV UR36, 0x400 ;  /* 0x0000040000247882 */ /* 0x000fe20000000000 */
[----:B------:R-:W-:Y:S01]  /*8de0*/  LOP3.LUT P0, RZ, R0, 0x1f, RZ, 0xc0, !PT ;  /* 0x0000001f00ff7812 */ /* 0x000fe2000780c0ff */
[----:B------:R-:W-:Y:S01]  /*8df0*/  IMAD.MOV.U32 R19, RZ, RZ, RZ ;  /* 0x000000ffff137224 */ /* 0x000fe200078e00ff */
[----:B------:R-:W-:Y:S01]  /*8e00*/  LOP3.LUT R3, R2, 0x1f8, RZ, 0xc0, !PT ;  /* 0x000001f802037812 */ /* 0x000fe200078ec0ff */
[----:B------:R-:W-:Y:S01]  /*8e10*/  ULDC.64 UR38, c[0x0][0x198] ;  /* 0x0000660000267ab9 */ /* 0x000fe20000000a00 */
[C---:B------:R-:W-:Y:S01]  /*8e20*/  ISETP.NE.AND P1, PT, R5.reuse, RZ, PT ;  /* 0x000000ff0500720c */ /* 0x040fe20003f25270 */
[----:B------:R-:W-:Y:S01]  /*8e30*/  ULDC UR40, c[0x0][0xc] ;  /* 0x0000030000287ab9 */ /* 0x000fe20000000800 */
[----:B------:R-:W-:-:S02]  /*8e40*/  ISETP.NE.OR P0, PT, R5, RZ, !P0 ;  /* 0x000000ff0500720c */ /* 0x000fc40004705670 */
[----:B------:R-:W-:Y:S02]  /*8e50*/  LOP3.LUT R18, R18, 0xfffffffe, RZ, 0xc0, !PT ;  /* 0xfffffffe12127812 */ /* 0x000fe400078ec0ff */
[----:B------:R-:W-:-:S07]  /*8e60*/  LOP3.LUT R2, R2, 0x38, RZ, 0xc0, !PT ;  /* 0x0000003802027812 */ /* 0x000fce00078ec0ff */
[----:B------:R-:W-:Y:S01]  /*8e70*/  @P1 LOP3.LUT R18, R18, 0x1, RZ, 0xfc, !PT ;  /* 0x0000000112121812 */ /* 0x000fe200078efcff */
[----:B0-----:R-:W-:-:S03]  /*8e80*/  ULEA UR36, UR4, UR36, 0x18 ;  /* 0x0000002404247291 */ /* 0x001fc6000f8ec03f */
[----:B------:R-:W-:-:S04]  /*8e90*/  LOP3.LUT R18, R18, 0xfffffffd, RZ, 0xc0, !PT ;  /* 0xfffffffd12127812 */ /* 0x000fc800078ec0ff */
[----:B------:R-:W-:Y:S02]  /*8ea0*/  @P0 LOP3.LUT R18, R18, 0x2, RZ, 0xfc, !PT ;  /* 0x0000000212120812 */ /* 0x000fe400078efcff */
[----:B--2---:R-:W-:Y:S02]  /*8eb0*/  R2UR UR5, R4 ;  /* 0x00000000040572ca */ /* 0x004fe400000e0000 */
[----:B------:R-:W-:Y:S01]  /*8ec0*/  LOP3.LUT R4, R3, 0x38, R0, 0x78, !PT ;  /* 0x0000003803047812 */ /* 0x000fe200078e7800 */
[----:B------:R-:W-:Y:S02]  /*8ed0*/  IMAD.SHL.U32 R3, R5, 0x8, RZ ;  /* 0x0000000805037824 */ /* 0x000fe400078e00ff */
[----:B------:R-:W-:-:S03]  /*8ee0*/  IMAD.SHL.U32 R0, R0, 0x10, RZ ;  /* 0x0000001000007824 */ /* 0x000fc600078e00ff */
[----:B------:R-:W-:Y:S02]  /*8ef0*/  LOP3.LUT R3, R4, 0x200, R3, 0xf8, !PT ;  /* 0x0000020004037812 */ /* 0x000fe400078ef803 */
[----:B------:R-:W-:-:S03]  /*8f00*/  SHF.R.U32.HI R4, RZ, 0x3, R5 ;  /* 0x00000003ff047819 */ /* 0x000fc60000011605 */
[----:B------:R-:W-:Y:S01]  /*8f10*/  ULOP3.LUT UR37, UR5, 0x2, URZ, 0xfc, !UPT ;  /* 0x0000000205257892 */ /* 0x000fe2000f8efc3f */
[----:B------:R-:W0:Y:S01]  /*8f20*/  S2UR UR5, SR_CTAID.X ;  /* 0x00000000000579c3 */ /* 0x000e220000002500 */
[----:B------:R-:W-:Y:S02]  /*8f30*/  LOP3.LUT R4, R4, 0x70, R0, 0xf8, !PT ;  /* 0x0000007004047812 */ /* 0x000fe400078ef800 */
[----:B------:R-:W-:-:S05]  /*8f40*/  LEA R0, R3, UR36, 0x1 ;  /* 0x0000002403007c11 */ /* 0x000fca000f8e08ff */
[----:B------:R1:W-:Y:S02]  /*8f50*/  STL [R1+0x10], R0 ;  /* 0x0000100001007387 */ /* 0x0003e40000100800 */
[----:B-1----:R-:W-:Y:S02]  /*8f60*/  IMAD.MOV.U32 R0, RZ, RZ, 0x1 ;  /* 0x00000001ff007424 */ /* 0x002fe400078e00ff */
[----:B0-----:R-:W-:-:S05]  /*8f70*/  IMAD.U32 R3, RZ, RZ, UR5 ;  /* 0x00000005ff037e24 */ /* 0x001fca000f8e00ff */
[----:B------:R0:W-:Y:S04]  /*8f80*/  STL [R1+0x24], R3 ;  /* 0x0000240301007387 */ /* 0x0001e80000100800 */
[----:B------:R-:W-:Y:S04]  /*8f90*/  STL [R1+0x2c], RZ ;  /* 0x00002cff01007387 */ /* 0x000fe80000100800 */
[----:B------:R1:W-:Y:S01]  /*8fa0*/  STL [R1], R0 ;  /* 0x0000000001007387 */ /* 0x0003e20000100800 */
[C---:B0-----:R-:W-:Y:S02]  /*8fb0*/  LOP3.LUT R3, R2.reuse, 0x40, RZ, 0xfc, !PT ;  /* 0x0000004002037812 */ /* 0x041fe400078efcff */
[----:B-1----:R-:W-:-:S07]  /*8fc0*/  LOP3.LUT R0, R2, 0x80, RZ, 0xfc, !PT ;  /* 0x0000008002007812 */ /* 0x002fce00078efcff */
.L_x_301:
[----:B0-----:R-:W2:Y:S01]  /*8fd0*/  LDL R4, [R1+0x24] ;  /* 0x0000240001047983 */ /* 0x001ea20000100800 */
[----:B------:R-:W0:Y:S01]  /*8fe0*/  LDC R0, c[0x0][0xc38] ;  /* 0x00030e00ff007b82 */ /* 0x000e220000000800 */
[----:B------:R-:W-:Y:S05]  /*8ff0*/  YIELD ;  /* 0x0000000000007946 */ /* 0x000fea0003800000 */
[----:B------:R-:W-:Y:S02]  /*9000*/  ULDC.64 UR4, c[0x0][0x418] ;  /* 0x0001060000047ab9 */ /* 0x000fe40000000a00 */
[----:B------:R-:W1:Y:S01]  /*9010*/  LDC R16, c[0x0][0xc44] ;  /* 0x00031100ff107b82 */ /* 0x000e620000000800 */
[----:B------:R-:W-:-:S03]  /*9020*/  UISETP.NE.U32.AND UP0, UPT, UR4, URZ, UPT ;  /* 0x0000003f0400728c */ /* 0x000fc6000bf05070 */
[----:B------:R-:W-:Y:S01]  /*9030*/  ULDC UR4, c[0x0][0x424] ;  /* 0x0001090000047ab9 */ /* 0x000fe20000000800 */
[----:B------:R-:W-:Y:S02]  /*9040*/  UISETP.NE.AND.EX UP0, UPT, UR5, URZ, UPT, UP0 ;  /* 0x0000003f0500728c */ /* 0x000fe4000bf05300 */
[----:B------:R-:W-:Y:S02]  /*9050*/  UIADD3 UR5, UR36, 0x1c400, URZ ;  /* 0x0001c40024057890 */ /* 0x000fe4000fffe03f */
[----:B------:R-:W-:Y:S02]  /*9060*/  USEL UR4, UR4, 0x1, UP0 ;  /* 0x0000000104047887 */ /* 0x000fe40008000000 */
[----:B------:R-:W-:Y:S01]  /*9070*/  ULOP3.LUT UP0, URZ, UR5, 0x3ff, URZ, 0xc0, !UPT ;  /* 0x000003ff053f7892 */ /* 0x000fe2000f80c03f */
[----:B0-----:R-:W-:Y:S02]  /*9080*/  ISETP.NE.AND P0, PT, R0, 0x1, PT ;  /* 0x000000010000780c */ /* 0x001fe40003f05270 */
[----:B-1----:R-:W-:-:S11]  /*9090*/  ISETP.NE.AND P1, PT, R16, 0x1, PT ;  /* 0x000000011000780c */ /* 0x002fd60003f25270 */
[----:B------:R-:W2:Y:S08]  /*90a0*/  @P0 LDC R5, c[0x0][0xc3c] ;  /* 0x00030f00ff050b82 */ /* 0x000eb00000000800 */
[----:B------:R-:W0:Y:S08]  /*90b0*/  @P0 LDC R0, c[0x0][0xc40] ;  /* 0x00031000ff000b82 */ /* 0x000e300000000800 */
[----:B------:R-:W1:Y:S01]  /*90c0*/  @P1 LDC.64 R2, c[0x0][0xc48] ;  /* 0x00031200ff021b82 */ /* 0x000e620000000a00 */
[----:B--2---:R-:W-:-:S05]  /*90d0*/  @P0 IMAD.HI.U32 R5, R4, R5, RZ ;  /* 0x0000000504050227 */ /* 0x004fca00078e00ff */
[----:B0-----:R-:W-:Y:S02]  /*90e0*/  @P0 SHF.R.U32.HI R4, RZ, R0, R5 ;  /* 0x00000000ff040219 */ /* 0x001fe40000011605 */
[----:B------:R-:W0:Y:S01]  /*90f0*/  LDC R0, c[0x0][0x2f0] ;  /* 0x0000bc00ff007b82 */ /* 0x000e220000000800 */
[----:B------:R-:W-:Y:S02]  /*9100*/  PLOP3.LUT P0, PT, PT, PT, UP0, 0x80, 0x0 ;  /* 0x000000000000781c */ /* 0x000fe40003f0f008 */
[----:B-1----:R-:W-:Y:S01]  /*9110*/  @P1 IMAD.HI.U32 R2, R4, R2, RZ ;  /* 0x0000000204021227 */ /* 0x002fe200078e00ff */
[----:B------:R-:W-:Y:S03]  /*9120*/  STL [R1+0x1c], R4 ;  /* 0x00001c0401007387 */ /* 0x000fe60000100800 */
[----:B------:R-:W-:Y:S01]  /*9130*/  IMAD.MOV.U32 R6, RZ, RZ, R4 ;  /* 0x000000ffff067224 */ /* 0x000fe200078e0004 */
[----:B------:R-:W-:-:S05]  /*9140*/  @P1 SHF.R.U32.HI R6, RZ, R3, R2 ;  /* 0x00000003ff061219 */ /* 0x000fca0000011602 */
[----:B------:R-:W-:Y:S01]  /*9150*/  STL [R1+0x14], R6 ;  /* 0x0000140601007387 */ /* 0x000fe20000100800 */
[----:B------:R-:W-:-:S04]  /*9160*/  IMAD.MOV R3, RZ, RZ, -R6 ;  /* 0x000000ffff037224 */ /* 0x000fc800078e0a06 */
[----:B------:R-:W-:Y:S02]  /*9170*/  IMAD R16, R16, R3, R4 ;  /* 0x0000000310107224 */ /* 0x000fe400078e0204 */
[----:B0-----:R-:W-:-:S05]  /*9180*/  IMAD R0, R0, UR4, RZ ;  /* 0x0000000400007c24 */ /* 0x001fca000f8e02ff */
[----:B------:R0:W-:Y:S02]  /*9190*/  STL [R1+0x28], R0 ;  /* 0x0000280001007387 */ /* 0x0001e40000100800 */
[----:B0-----:R-:W-:-:S05]  /*91a0*/  VIADD R0, R0, 0x7f ;  /* 0x0000007f00007836 */ /* 0x001fca0000000000 */
[----:B------:R-:W-:-:S04]  /*91b0*/  SHF.R.S32.HI R3, RZ, 0x1f, R0 ;  /* 0x0000001fff037819 */ /* 0x000fc80000011400 */
[----:B------:R-:W-:-:S04]  /*91c0*/  LEA.HI R3, R3, R0, RZ, 0x7 ;  /* 0x0000000003037211 */ /* 0x000fc800078f38ff */
[----:B------:R-:W-:-:S05]  /*91d0*/  SHF.R.S32.HI R0, RZ, 0x7, R3 ;  /* 0x00000007ff007819 */ /* 0x000fca0000011403 */
[----:B------:R0:W-:Y:S01]  /*91e0*/  STL [R1+0x20], R0 ;  /* 0x0000200001007387 */ /* 0x0001e20000100800 */
[----:B------:R-:W-:Y:S05]  /*91f0*/  @!P0 BRA `(.L_x_218) ;  /* 0x0000000000408947 */ /* 0x000fea0003800000 */
[----:B------:R-:W-:Y:S01]  /*9200*/  MOV R2, 0x0 ;  /* 0x0000000000027802 */ /* 0x000fe20000000f00 */
[----:B------:R-:W-:Y:S01]  /*9210*/  ULDC.64 UR6, c[0x4][0xb8] ;  /* 0x01002e0000067ab9 */ /* 0x000fe20000000a00 */
[----:B------:R-:W-:Y:S01]  /*9220*/  ULDC.64 UR8, c[0x4][0xc0] ;  /* 0x0100300000087ab9 */ /* 0x000fe20000000a00 */
[----:B------:R-:W-:Y:S01]  /*9230*/  ULDC.64 UR4, c[0x4][0x8] ;  /* 0x0100020000047ab9 */ /* 0x000fe20000000a00 */
[----:B------:R-:W-:Y:S02]  /*9240*/  IMAD.U32 R4, RZ, RZ, UR6 ;  /* 0x00000006ff047e24 */ /* 0x000fe4000f8e00ff */
[----:B------:R-:W1:Y:S01]  /*9250*/  LDC.64 R2, c[0x4][R2] ;  /* 0x0100000002027b82 */ /* 0x000e620000000a00 */
[----:B------:R-:W-:Y:S02]  /*9260*/  IMAD.U32 R5, RZ, RZ, UR7 ;  /* 0x00000007ff057e24 */ /* 0x000fe4000f8e00ff */
[----:B------:R-:W-:Y:S02]  /*9270*/  IMAD.U32 R6, RZ, RZ, UR8 ;  /* 0x00000008ff067e24 */ /* 0x000fe4000f8e00ff */
[----:B------:R-:W-:-:S02]  /*9280*/  IMAD.U32 R7, RZ, RZ, UR9 ;  /* 0x00000009ff077e24 */ /* 0x000fc4000f8e00ff */
[----:B------:R-:W-:Y:S02]  /*9290*/  IMAD.U32 R10, RZ, RZ, UR4 ;  /* 0x00000004ff0a7e24 */ /* 0x000fe4000f8e00ff */
[----:B------:R-:W-:Y:S02]  /*92a0*/  IMAD.U32 R11, RZ, RZ, UR5 ;  /* 0x00000005ff0b7e24 */ /* 0x000fe4000f8e00ff */
[----:B------:R-:W-:Y:S02]  /*92b0*/  IMAD.MOV.U32 R8, RZ, RZ, 0x70 ;  /* 0x00000070ff087424 */ /* 0x000fe400078e00ff */
[----:B------:R-:W-:Y:S02]  /*92c0*/  IMAD.MOV.U32 R12, RZ, RZ, 0x1 ;  /* 0x00000001ff0c7424 */ /* 0x000fe400078e00ff */
[----:B------:R-:W-:-:S07]  /*92d0*/  IMAD.MOV.U32 R13, RZ, RZ, RZ ;  /* 0x000000ffff0d7224 */ /* 0x000fce00078e00ff */
[----:B------:R-:W-:-:S07]  /*92e0*/  LEPC R20, `(.L_x_218) ;  /* 0x000000001014794e */ /* 0x000fce0000000000 */
[----:B01----:R-:W-:Y:S05]  /*92f0*/  CALL.ABS.NOINC R2 ;  /* 0x0000000002007343 */ /* 0x003fea0003c00000 */
.L_x_218:
        /* <DEDUP_REMOVED lines=8> */
[----:B------:R1:W2:Y:S01]  /*9380*/  LDC.64 R2, c[0x4][R17] ;  /* 0x0100000011027b82 */ /* 0x0002a20000000a00 */
[----:B------:R-:W-:Y:S02]  /*9390*/  IMAD.U32 R4, RZ, RZ, UR6 ;  /* 0x00000006ff047e24 */ /* 0x000fe4000f8e00ff */
[----:B------:R-:W-:Y:S02]  /*93a0*/  IMAD.U32 R5, RZ, RZ, UR7 ;  /* 0x00000007ff057e24 */ /* 0x000fe4000f8e00ff */
[----:B------:R-:W-:Y:S02]  /*93b0*/  IMAD.U32 R6, RZ, RZ, UR8 ;  /* 0x00000008ff067e24 */ /* 0x000fe4000f8e00ff */
[----:B------:R-:W-:-:S02]  /*93c0*/  IMAD.U32 R7, RZ, RZ, UR9 ;  /* 0x00000009ff077e24 */ /* 0x000fc4000f8e00ff */
[----:B------:R-:W-:Y:S02]  /*93d0*/  IMAD.U32 R10, RZ, RZ, UR4 ;  /* 0x00000004ff0a7e24 */ /* 0x000fe4000f8e00ff */
[----:B------:R-:W-:Y:S02]  /*93e0*/  IMAD.U32 R11, RZ, RZ, UR5 ;  /* 0x00000005ff0b7e24 */ /* 0x000fe4000f8e00ff */
[----:B------:R-:W-:Y:S02]  /*93f0*/  IMAD.MOV.U32 R8, RZ, RZ, 0x70 ;  /* 0x00000070ff087424 */ /* 0x000fe400078e00ff */
[----:B------:R-:W-:Y:S02]  /*9400*/  IMAD.MOV.U32 R12, RZ, RZ, 0x1 ;  /* 0x00000001ff0c7424 */ /* 0x000fe400078e00ff */
[----:B-1----:R-:W-:-:S07]  /*9410*/  IMAD.MOV.U32 R13, RZ, RZ, RZ ;  /* 0x000000ffff0d7224 */ /* 0x002fce00078e00ff */
[----:B------:R-:W-:-:S07]  /*9420*/  LEPC R20, `(.L_x_220) ;  /* 0x000000001014794e */ /* 0x000fce0000000000 */
[----:B0-2---:R-:W-:Y:S05]  /*9430*/  CALL.ABS.NOINC R2 ;  /* 0x0000000002007343 */ /* 0x005fea0003c00000 */
.L_x_220:
[----:B------:R0:W1:Y:S01]  /*9440*/  LDC.64 R2, c[0x4][R17] ;  /* 0x0100000011027b82 */ /* 0x0000620000000a00 */
[----:B------:R-:W-:Y:S01]  /*9450*/  ULDC.64 UR6, c[0x4][0xb8] ;  /* 0x01002e0000067ab9 */ /* 0x000fe20000000a00 */
[----:B------:R-:W-:Y:S01]  /*9460*/  ULDC.64 UR8, c[0x4][0xc0] ;  /* 0x0100300000087ab9 */ /* 0x000fe20000000a00 */
[----:B------:R-:W-:Y:S01]  /*9470*/  ULDC.64 UR4, c[0x4][0x18] ;  /* 0x0100060000047ab9 */ /* 0x000fe20000000a00 */
        /* <DEDUP_REMOVED lines=8> */
[----:B0-----:R-:W-:-:S07]  /*9500*/  IMAD.MOV.U32 R13, RZ, RZ, RZ ;  /* 0x000000ffff0d7224 */ /* 0x001fce00078e00ff */
[----:B------:R-:W-:-:S07]  /*9510*/  LEPC R20, `(.L_x_219) ;  /* 0x000000001014794e */ /* 0x000fce0000000000 */
[----:B-1----:R-:W-:Y:S05]  /*9520*/  CALL.ABS.NOINC R2 ;  /* 0x0000000002007343 */ /* 0x002fea0003c00000 */
.L_x_219:
[----:B------:R-:W2:Y:S01]  /*9530*/  LDL R2, [R1+0x20] ;  /* 0x0000200001027983 */ /* 0x000ea20000100800 */
[----:B------:R-:W-:-:S03]  /*9540*/  ULDC.64 UR4, c[0x0][0x9f8] ;  /* 0x00027e0000047ab9 */ /* 0x000fc60000000a00 */
[----:B0-----:R-:W3:Y:S01]  /*9550*/  LDL R0, [R1+0x14] ;  /* 0x0000140001007983 */ /* 0x001ee20000100800 */
[----:B------:R-:W-:-:S04]  /*9560*/  ISETP.NE.U32.AND P0, PT, RZ, UR4, PT ;  /* 0x00000004ff007c0c */ /* 0x000fc8000bf05070 */
[----:B------:R-:W-:Y:S01]  /*9570*/  ISETP.NE.AND.EX P0, PT, RZ, UR5, PT, P0 ;  /* 0x00000005ff007c0c */ /* 0x000fe2000bf05300 */
[----:B--2---:R-:W-:-:S12]  /*9580*/  IMAD.MOV.U32 R17, RZ, RZ, R2 ;  /* 0x000000ffff117224 */ /* 0x004fd800078e0002 */
[----:B------:R-:W3:Y:S02]  /*9590*/  @P0 LDC.64 R2, c[0x0][0x9f8] ;  /* 0x00027e00ff020b82 */ /* 0x000ee40000000a00 */
[----:B---3--:R-:W-:-:S05]  /*95a0*/  @P0 IMAD.WIDE R2, R0, 0x4, R2 ;  /* 0x0000000400020825 */ /* 0x008fca00078e0202 */
[----:B------:R0:W2:Y:S01]  /*95b0*/  @P0 LDG.E R0, desc[UR60][R2.64] ;  /* 0x0000003c02000981 */ /* 0x0000a2000c1e1900 */
[----:B------:R-:W-:Y:S01]  /*95c0*/  VIADD R9, R17, 0xffffffff ;  /* 0xffffffff11097836 */ /* 0x000fe20000000000 */
[----:B------:R-:W-:Y:S01]  /*95d0*/  UMOV UR4, 0xffffffff ;  /* 0xffffffff00047882 */ /* 0x000fe20000000000 */
[----:B------:R-:W-:-:S03]  /*95e0*/  LOP3.LUT R18, R18, 0xfffffffb, RZ, 0xc0, !PT ;  /* 0xfffffffb12127812 */ /* 0x000fc600078ec0ff */
[----:B------:R1:W-:Y:S01]  /*95f0*/  STL [R1+0x18], R9 ;  /* 0x0000180901007387 */ /* 0x0003e20000100800 */
[----:B0-----:R-:W0:Y:S02]  /*9600*/  LDC.64 R2, c[0x0][0x418] ;  /* 0x00010600ff027b82 */ /* 0x001e240000000a00 */
[----:B0-----:R-:W-:-:S04]  /*9610*/  ISETP.NE.U32.AND P0, PT, R2, RZ, PT ;  /* 0x000000ff0200720c */ /* 0x001fc80003f05070 */
[----:B------:R-:W-:-:S13]  /*9620*/  ISETP.NE.AND.EX P1, PT, R3, RZ, PT, P0 ;  /* 0x000000ff0300720c */ /* 0x000fda0003f25300 */
[----:B------:R-:W-:Y:S02]  /*9630*/  @P1 LOP3.LUT R18, R18, 0x4, RZ, 0xfc, !PT ;  /* 0x0000000412121812 */ /* 0x000fe400078efcff */
[----:B--2---:R-:W-:Y:S01]  /*9640*/  SHF.R.S32.HI R8, RZ, 0x1f, R0 ;  /* 0x0000001fff087819 */ /* 0x004fe20000011400 */
[----:B------:R1:W-:Y:S01]  /*9650*/  STL [R1+0x8], R0 ;  /* 0x0000080001007387 */ /* 0x0003e20000100800 */
[----:B------:R-:W-:-:S03]  /*9660*/  SEL R17, R0, RZ, !P1 ;  /* 0x000000ff00117207 */ /* 0x000fc60004800000 */
[----:B------:R1:W-:Y:S01]  /*9670*/  STL [R1+0xc], R8 ;  /* 0x00000c0801007387 */ /* 0x0003e20000100800 */
[----:B------:R-:W-:Y:S05]  /*9680*/  BRA.DIV UR4, `(.L_x_221) ;  /* 0x0000004204407947 */ /* 0x000fea000b800000 */
[----:B------:R-:W0:Y:S02]  /*9690*/  S2R R4, SR_TID.X ;  /* 0x0000000000047919 */ /* 0x000e240000002100 */
[----:B0-----:R-:W-:-:S04]  /*96a0*/  SHF.R.U32.HI R4, RZ, 0x5, R4 ;  /* 0x00000005ff047819 */ /* 0x001fc80000011604 */
[----:B------:R-:W-:-:S05]  /*96b0*/  LOP3.LUT R4, R4, 0x3, RZ, 0xc0, !PT ;  /* 0x0000000304047812 */ /* 0x000fca00078ec0ff */
[----:B------:R0:W2:Y:S02]  /*96c0*/  SHFL.IDX PT, R14, R4, RZ, 0x1f ;  /* 0x00001fff040e7589 */ /* 0x0000a400000e0000 */
.L_x_317:
[----:B--2---:R-:W-:Y:S02]  /*96d0*/  ISETP.NE.AND P0, PT, R14, RZ, PT ;  /* 0x000000ff0e00720c */ /* 0x004fe40003f05270 */
[----:B------:R-:W-:Y:S02]  /*96e0*/  PLOP3.LUT P2, PT, PT, PT, PT, 0x8, 0x0 ;  /* 0x000000000000781c */ /* 0x000fe40003f4e170 */
[----:B------:R-:W-:-:S11]  /*96f0*/  LOP3.LUT R18, R18, 0xfffffff7, RZ, 0xc0, !PT ;  /* 0xfffffff712127812 */ /* 0x000fd600078ec0ff */
[----:B------:R-:W-:Y:S01]  /*9700*/  @P2 LOP3.LUT R18, R18, 0x8, RZ, 0xfc, !PT ;  /* 0x0000000812122812 */ /* 0x000fe200078efcff */
[----:B------:R-:W-:Y:S06]  /*9710*/  @P0 BRA `(.L_x_222) ;  /* 0x00000004004c0947 */ /* 0x000fec0003800000 */
[----:B------:R-:W-:-:S03]  /*9720*/  UMOV UR4, 0xffffffff ;  /* 0xffffffff00047882 */ /* 0x000fc60000000000 */
[----:B------:R-:W-:Y:S05]  /*9730*/  BRA.DIV UR4, `(.L_x_223) ;  /* 0x0000004204487947 */ /* 0x000fea000b800000 */
[----:B------:R-:W-:-:S13]  /*9740*/  ELECT P6, URZ, PT ;  /* 0x00000000003f782f */ /* 0x000fda00038c0000 */
.L_x_320:
[----:B------:R-:W-:Y:S05]  /*9750*/  @!P6 BRA `(.L_x_222) ;  /* 0x00000004003ce947 */ /* 0x000fea0003800000 */
[----:B------:R2:W-:Y:S01]  /*9760*/  STL [R1+0x4], R9 ;  /* 0x0000040901007387 */ /* 0x0005e20000100800 */
[----:B------:R-:W-:Y:S05]  /*9770*/  @!P1 BRA `(.L_x_224) ;  /* 0x0000000000489947 */ /* 0x000fea0003800000 */
[----:B------:R-:W3:Y:S01]  /*9780*/  LDC R7, c[0x0][0x43c] ;  /* 0x00010f00ff077b82 */ /* 0x000ee20000000800 */
[----:B------:R-:W-:Y:S01]  /*9790*/  ULDC.64 UR4, c[0x0][0x428] ;  /* 0x00010a0000047ab9 */ /* 0x000fe20000000a00 */
[----:B---3--:R-:W-:-:S13]  /*97a0*/  ISETP.NE.AND P0, PT, R7, 0x1, PT ;  /* 0x000000010700780c */ /* 0x008fda0003f05270 */
[----:B0-----:R-:W0:Y:S02]  /*97b0*/  @P0 LDC.64 R4, c[0x0][0x440] ;  /* 0x00011000ff040b82 */ /* 0x001e240000000a00 */
[----:B0-----:R-:W-:-:S04]  /*97c0*/  @P0 IMAD.HI.U32 R6, R9, R4, RZ ;  /* 0x0000000409060227 */ /* 0x001fc800078e00ff */
[----:B------:R-:W-:Y:S01]  /*97d0*/  IMAD.MOV.U32 R4, RZ, RZ, R9 ;  /* 0x000000ffff047224 */ /* 0x000fe200078e0009 */
[----:B------:R-:W-:-:S05]  /*97e0*/  @P0 SHF.R.U32.HI R4, RZ, R5, R6 ;  /* 0x00000005ff040219 */ /* 0x000fca0000011606 */
[----:B------:R-:W-:-:S04]  /*97f0*/  IMAD.MOV R5, RZ, RZ, -R4 ;  /* 0x000000ffff057224 */ /* 0x000fc800078e0a04 */
[----:B------:R-:W-:Y:S01]  /*9800*/  IMAD R6, R7, R5, R9 ;  /* 0x0000000507067224 */ /* 0x000fe200078e0209 */
[----:B------:R-:W-:-:S04]  /*9810*/  SHF.R.S32.HI R5, RZ, 0x1f, R4 ;  /* 0x0000001fff057819 */ /* 0x000fc80000011404 */
[----:B------:R0:W-:Y:S01]  /*9820*/  STL [R1+0x4], R6 ;  /* 0x0000040601007387 */ /* 0x0001e20000100800 */
[----:B------:R-:W-:-:S03]  /*9830*/  IMAD.WIDE.U32 R4, R0, UR4, R4 ;  /* 0x0000000400047c25 */ /* 0x000fc6000f8e0004 */
[----:B------:R-:W-:Y:S01]  /*9840*/  LEA R2, P0, R4, R2, 0x2 ;  /* 0x0000000204027211 */ /* 0x000fe200078010ff */
[----:B0-----:R-:W-:-:S04]  /*9850*/  IMAD R6, R8, UR4, RZ ;  /* 0x0000000408067c24 */ /* 0x001fc8000f8e02ff */
[----:B-1----:R-:W-:-:S04]  /*9860*/  IMAD R0, R0, UR5, R6 ;  /* 0x0000000500007c24 */ /* 0x002fc8000f8e0206 */
[----:B------:R-:W-:-:S05]  /*9870*/  IMAD.IADD R0, R5, 0x1, R0 ;  /* 0x0000000105007824 */ /* 0x000fca00078e0200 */
[----:B------:R-:W-:-:S05]  /*9880*/  LEA.HI.X R3, R4, R3, R0, 0x2, P0 ;  /* 0x0000000304037211 */ /* 0x000fca00000f1400 */
[----:B------:R3:W5:Y:S02]  /*9890*/  LDG.E R0, desc[UR60][R2.64] ;  /* 0x0000003c02007981 */ /* 0x000764000c1e1900 */
.L_x_224:
[----:B---3--:R-:W3:Y:S01]  /*98a0*/  LDL R3, [R1] ;  /* 0x0000000001037983 */ /* 0x008ee20000100800 */
[----:B------:R-:W-:Y:S02]  /*98b0*/  LEA R2, R19, UR36, 0x3 ;  /* 0x0000002413027c11 */ /* 0x000fe4000f8e18ff */
[----:B---3--:R-:W-:-:S04]  /*98c0*/  SHF.L.U32 R3, R3, 0x1f, RZ ;  /* 0x0000001f03037819 */ /* 0x008fc800000006ff */
[----:B------:R-:W3:Y:S02]  /*98d0*/  SYNCS.PHASECHK.TRANS64.TRYWAIT P0, [R2+URZ+0x34840], R3 ;  /* 0x03484003020075a7 */ /* 0x000ee4000800017f */
[----:B---3--:R-:W-:Y:S05]  /*98e0*/  @!P0 BRA `(.L_x_225) ;  /* 0x0000003c00fc8947 */ /* 0x008fea0003800000 */
.L_x_321:
[----:B0-----:R-:W0:Y:S01]  /*98f0*/  S2R R4, SR_TID.X ;  /* 0x0000000000047919 */ /* 0x001e220000002100 */
[----:B------:R-:W-:-:S04]  /*9900*/  UPRMT UR4, UR37, 0x9910, URZ ;  /* 0x0000991025047896 */ /* 0x000fc8000800003f */
[----:B------:R-:W-:Y:S01]  /*9910*/  UISETP.NE.AND UP0, UPT, UR4, 0x2, UPT ;  /* 0x000000020400788c */ /* 0x000fe2000bf05270 */
[----:B0-----:R-:W-:-:S04]  /*9920*/  LOP3.LUT R4, R4, 0x7f, RZ, 0xc0, !PT ;  /* 0x0000007f04047812 */ /* 0x001fc800078ec0ff */
[----:B------:R-:W-:-:S13]  /*9930*/  ISETP.NE.AND P0, PT, R4, RZ, PT ;  /* 0x000000ff0400720c */ /* 0x000fda0003f05270 */
[----:B---3--:R-:W-:-:S04]  /*9940*/  @!P0 IMAD.MOV.U32 R3, RZ, RZ, 0xc000 ;  /* 0x0000c000ff038424 */ /* 0x008fc800078e00ff */
[----:B------:R0:W-:Y:S01]  /*9950*/  @!P0 SYNCS.ARRIVE.TRANS64 RZ, [R2+URZ+0x34830], R3 ;  /* 0x0348300302ff89a7 */ /* 0x0001e2000800003f */
[----:B------:R-:W-:-:S13]  /*9960*/  PLOP3.LUT P0, PT, PT, PT, UP0, 0x80, 0x0 ;  /* 0x000000000000781c */ /* 0x000fda0003f0f008 */
[----:B0-----:R-:W-:Y:S05]  /*9970*/  @P0 BRA `(.L_x_226) ;  /* 0x0000000000040947 */ /* 0x001fea0003800000 */
[----:B------:R-:W-:Y:S01]  /*9980*/  BPT.TRAP 0x1 ;  /* 0x000000040000795c */ /* 0x000fe20000300000 */
.L_x_226:
[----:B------:R-:W-:-:S13]  /*9990*/  LOP3.LUT P0, RZ, R18, 0x2, RZ, 0xc0, !PT ;  /* 0x0000000212ff7812 */ /* 0x000fda000780c0ff */
[----:B------:R-:W-:Y:S05]  /*99a0*/  @P0 BRA `(.L_x_227) ;  /* 0x0000000000040947 */ /* 0x000fea0003800000 */
[----:B------:R-:W-:Y:S01]  /*99b0*/  BPT.TRAP 0x1 ;  /* 0x000000040000795c */ /* 0x000fe20000300000 */
.L_x_227:
[----:B------:R-:W3:Y:S01]  /*99c0*/  LDL R4, [R1+0x4] ;  /* 0x0000040001047983 */ /* 0x000ee20000100800 */
[----:B------:R-:W-:Y:S01]  /*99d0*/  R2UR UR14, R2 ;  /* 0x00000000020e72ca */ /* 0x000fe200000e0000 */
[----:B------:R-:W-:Y:S01]  /*99e0*/  UIADD3 UR4, UP0, UR38, 0x370, URZ ;  /* 0x0000037026047890 */ /* 0x000fe2000ff1e03f */
[----:B------:R-:W-:Y:S01]  /*99f0*/  R2UR UR12, R16 ;  /* 0x00000000100c72ca */ /* 0x000fe200000e0000 */
[----:B------:R-:W0:Y:S01]  /*9a00*/  S2R R5, SR_CgaCtaId ;  /* 0x0000000000057919 */ /* 0x000e220000008800 */
[----:B-----5:R-:W-:Y:S01]  /*9a10*/  R2UR UR13, R0 ;  /* 0x00000000000d72ca */ /* 0x020fe200000e0000 */
[----:B------:R-:W-:Y:S01]  /*9a20*/  UMOV UR10, URZ ;  /* 0x0000003f000a7c82 */ /* 0x000fe20008000000 */
[----:B------:R-:W-:Y:S01]  /*9a30*/  UMOV UR18, 0x30000 ;  /* 0x0003000000127882 */ /* 0x000fe20000000000 */
[----:B------:R-:W4:Y:S01]  /*9a40*/  S2R R3, SR_CgaCtaId ;  /* 0x0000000000037919 */ /* 0x000f220000008800 */
[----:B------:R-:W-:Y:S01]  /*9a50*/  UMOV UR6, 0x0 ;  /* 0x0000000000067882 */ /* 0x000fe20000000000 */
[----:B------:R-:W-:Y:S01]  /*9a60*/  UMOV UR7, 0x14f00000 ;  /* 0x14f0000000077882 */ /* 0x000fe20000000000 */
[----:B------:R-:W-:Y:S01]  /*9a70*/  UMOV UR16, 0x40 ;  /* 0x0000004000107882 */ /* 0x000fe20000000000 */
[----:B------:R-:W-:Y:S01]  /*9a80*/  PLOP3.LUT P0, PT, PT, PT, PT, 0x80, 0x0 ;  /* 0x000000000000781c */ /* 0x000fe20003f0f070 */
[----:B------:R-:W-:Y:S01]  /*9a90*/  IMAD.MOV.U32 R17, RZ, RZ, R0 ;  /* 0x000000ffff117224 */ /* 0x000fe200078e0000 */
[----:B------:R-:W-:-:S11]  /*9aa0*/  LOP3.LUT R18, R18, 0xfffffff7, RZ, 0xc0, !PT ;  /* 0xfffffff712127812 */ /* 0x000fd600078ec0ff */
[----:B------:R-:W-:Y:S01]  /*9ab0*/  @P0 LOP3.LUT R18, R18, 0x8, RZ, 0xfc, !PT ;  /* 0x0000000812120812 */ /* 0x000fe200078efcff */
[----:B0-----:R-:W-:Y:S02]  /*9ac0*/  IMAD.SHL.U32 R5, R5, 0x1000, RZ ;  /* 0x0000100005057824 */ /* 0x001fe400078e00ff */
[----:B----4-:R-:W-:-:S03]  /*9ad0*/  IMAD.SHL.U32 R3, R3, 0x40, RZ ;  /* 0x0000004003037824 */ /* 0x010fc600078e00ff */
[----:B------:R-:W-:Y:S02]  /*9ae0*/  LOP3.LUT R5, R5, 0x1000, RZ, 0xc0, !PT ;  /* 0x0000100005057812 */ /* 0x000fe400078ec0ff */
[----:B------:R-:W-:-:S03]  /*9af0*/  LOP3.LUT R3, R3, 0x40, RZ, 0xc0, !PT ;  /* 0x0000004003037812 */ /* 0x000fc600078ec0ff */
[----:B------:R-:W-:Y:S01]  /*9b00*/  IMAD R2, R19, 0x6000, R5 ;  /* 0x0000600013027824 */ /* 0x000fe200078e0205 */
[----:B------:R-:W-:-:S04]  /*9b10*/  R2UR UR9, R3 ;  /* 0x00000000030972ca */ /* 0x000fc800000e0000 */
[----:B------:R-:W-:-:S13]  /*9b20*/  R2UR UR5, R2 ;  /* 0x00000000020572ca */ /* 0x000fda00000e0000 */
[----:B------:R-:W-:Y:S02]  /*9b30*/  ULEA UR8, UR5, UR36, 0x1 ;  /* 0x0000002405087291 */ /* 0x000fe4000f8e083f */
[----:B------:R-:W-:Y:S02]  /*9b40*/  UIADD3.X UR5, URZ, UR39, URZ, UP0, !UPT ;  /* 0x000000273f057290 */ /* 0x000fe400087fe43f */
[----:B------:R-:W-:Y:S02]  /*9b50*/  UIADD3 UR15, UR8, 0x20400, URZ ;  /* 0x00020400080f7890 */ /* 0x000fe4000fffe03f */
[----:B------:R-:W-:Y:S01]  /*9b60*/  UIADD3 UR17, UR8, 0x24400, URZ ;  /* 0x0002440008117890 */ /* 0x000fe2000fffe03f */
[----:B---3--:R-:W-:-:S13]  /*9b70*/  R2UR UR11, R4 ;  /* 0x00000000040b72ca */ /* 0x008fda00000e0000 */
[----:B------:R-:W-:Y:S02]  /*9b80*/  ULEA UR11, UR11, UR9, 0x7 ;  /* 0x000000090b0b7291 */ /* 0x000fe4000f8e383f */
[----:B------:R-:W-:Y:S02]  /*9b90*/  UIADD3 UR9, UR14, 0x34830, URZ ;  /* 0x000348300e097890 */ /* 0x000fe4000fffe03f */
[----:B------:R-:W-:-:S07]  /*9ba0*/  UIADD3 UR14, UR8, 0x1c400, URZ ;  /* 0x0001c400080e7890 */ /* 0x000fce000fffe03f */
[----:B------:R-:W-:Y:S01]  /*9bb0*/  UMOV UR8, UR14 ;  /* 0x0000000e00087c82 */ /* 0x000fe20008000000 */
[----:B------:R-:W-:Y:S01]  /*9bc0*/  UMOV UR14, 0x80 ;  /* 0x00000080000e7882 */ /* 0x000fe20000000000 */
[----:B------:R0:W-:Y:S02]  /*9bd0*/  UTMALDG.4D.MULTICAST [UR8], [UR4], UR18, desc[UR6] ;  /* 0x00000608040073b4 */ /* 0x0001e40008019812 */
[----:B0-----:R-:W-:Y:S01]  /*9be0*/  UMOV UR8, UR15 ;  /* 0x0000000f00087c82 */ /* 0x001fe20008000000 */
[----:B------:R-:W-:Y:S02]  /*9bf0*/  UMOV UR10, UR16 ;  /* 0x00000010000a7c82 */ /* 0x000fe40008000000 */
[----:B------:R0:W-:Y:S02]  /*9c00*/  UTMALDG.4D.MULTICAST [UR8], [UR4], UR18, desc[UR6] ;  /* 0x00000608040073b4 */ /* 0x0001e40008019812 */
[----:B0-----:R-:W-:Y:S01]  /*9c10*/  UMOV UR8, UR17 ;  /* 0x0000001100087c82 */ /* 0x001fe20008000000 */
[----:B------:R-:W-:-:S02]  /*9c20*/  UMOV UR10, UR14 ;  /* 0x0000000e000a7c82 */ /* 0x000fc40008000000 */
[----:B------:R3:W-:Y:S02]  /*9c30*/  UTMALDG.4D.MULTICAST [UR8], [UR4], UR18, desc[UR6] ;  /* 0x00000608040073b4 */ /* 0x0007e40008019812 */
[----:B---3--:R-:W-:Y:S01]  /*9c40*/  NOP ;  /* 0x0000000000007918 */ /* 0x008fe20000000000 */
.L_x_222:
        /* <DEDUP_REMOVED lines=10> */
[----:B0-----:R-:W-:Y:S02]  /*9cf0*/  IMAD.U32 R4, RZ, RZ, UR6 ;  /* 0x00000006ff047e24 */ /* 0x001fe4000f8e00ff */
[----:B------:R-:W0:Y:S01]  /*9d00*/  LDC.64 R2, c[0x4][R2] ;  /* 0x0100000002027b82 */ /* 0x000e220000000a00 */
[----:B------:R-:W-:Y:S02]  /*9d10*/  IMAD.U32 R5, RZ, RZ, UR7 ;  /* 0x00000007ff057e24 */ /* 0x000fe4000f8e00ff */
[----:B------:R-:W-:Y:S02]  /*9d20*/  IMAD.U32 R6, RZ, RZ, UR8 ;  /* 0x00000008ff067e24 */ /* 0x000fe4000f8e00ff */
[----:B------:R-:W-:-:S02]  /*9d30*/  IMAD.U32 R7, RZ, RZ, UR9 ;  /* 0x00000009ff077e24 */ /* 0x000fc4000f8e00ff */
[----:B------:R-:W-:Y:S02]  /*9d40*/  IMAD.U32 R10, RZ, RZ, UR4 ;  /* 0x00000004ff0a7e24 */ /* 0x000fe4000f8e00ff */
[----:B------:R-:W-:Y:S02]  /*9d50*/  IMAD.U32 R11, RZ, RZ, UR5 ;  /* 0x00000005ff0b7e24 */ /* 0x000fe4000f8e00ff */
[----:B-1----:R-:W-:Y:S02]  /*9d60*/  IMAD.MOV.U32 R8, RZ, RZ, 0x70 ;  /* 0x00000070ff087424 */ /* 0x002fe400078e00ff */
[----:B------:R-:W-:Y:S02]  /*9d70*/  IMAD.MOV.U32 R12, RZ, RZ, 0x1 ;  /* 0x00000001ff0c7424 */ /* 0x000fe400078e00ff */
[----:B------:R-:W-:-:S07]  /*9d80*/  IMAD.MOV.U32 R13, RZ, RZ, RZ ;  /* 0x000000ffff0d7224 */ /* 0x000fce00078e00ff */
[----:B------:R-:W-:-:S07]  /*9d90*/  LEPC R20, `(.L_x_228) ;  /* 0x000000001014794e */ /* 0x000fce0000000000 */
[----:B0-2---:R-:W-:Y:S05]  /*9da0*/  CALL.ABS.NOINC R2 ;  /* 0x0000000002007343 */ /* 0x005fea0003c00000 */
.L_x_228:
[----:B------:R-:W3:Y:S01]  /*9db0*/  LDL.LU R5, [R1+0x14] ;  /* 0x0000140001057983 */ /* 0x000ee20000300800 */
[----:B-1----:R-:W-:Y:S01]  /*9dc0*/  SHF.R.S32.HI R0, RZ, 0x1f, R16 ;  /* 0x0000001fff007819 */ /* 0x002fe20000011410 */
[----:B------:R-:W-:Y:S01]  /*9dd0*/  ULDC.64 UR4, c[0x0][0x2d8] ;  /* 0x0000b60000047ab9 */ /* 0x000fe20000000a00 */
[----:B------:R-:W1:Y:S01]  /*9de0*/  LDC R8, c[0x0][0x448] ;  /* 0x00011200ff087b82 */ /* 0x000e620000000800 */
[----:B------:R-:W4:Y:S04]  /*9df0*/  LDL.LU R7, [R1+0x1c] ;  /* 0x00001c0001077983 */ /* 0x000f280000300800 */
[----:B0-----:R-:W2:Y:S01]  /*9e00*/  LDL R4, [R1+0x24] ;  /* 0x0000240001047983 */ /* 0x001ea20000100800 */
[----:B------:R-:W-:Y:S02]  /*9e10*/  IMAD R0, R0, UR4, RZ ;  /* 0x0000000400007c24 */ /* 0x000fe4000f8e02ff */
[C---:B------:R-:W-:Y:S01]  /*9e20*/  IMAD.WIDE.U32 R2, R16.reuse, UR4, RZ ;  /* 0x0000000410027c25 */ /* 0x040fe2000f8e00ff */
[----:B------:R-:W0:Y:S03]  /*9e30*/  S2R R10, SR_TID.X ;  /* 0x00000000000a7919 */ /* 0x000e260000002100 */
[----:B------:R-:W-:Y:S01]  /*9e40*/  IMAD R0, R16, UR5, R0 ;  /* 0x0000000510007c24 */ /* 0x000fe2000f8e0200 */
[----:B------:R-:W-:-:S03]  /*9e50*/  ULDC.64 UR4, c[0x0][0x2e0] ;  /* 0x0000b80000047ab9 */ /* 0x000fc60000000a00 */
[----:B------:R-:W-:Y:S01]  /*9e60*/  IMAD.IADD R3, R3, 0x1, R0 ;  /* 0x0000000103037824 */ /* 0x000fe200078e0200 */
[----:B-1----:R-:W-:-:S13]  /*9e70*/  ISETP.NE.AND P0, PT, R8, 0x1, PT ;  /* 0x000000010800780c */ /* 0x002fda0003f05270 */
[----:B------:R-:W1:Y:S01]  /*9e80*/  @P0 LDC R6, c[0x0][0x44c] ;  /* 0x00011300ff060b82 */ /* 0x000e620000000800 */
[----:B0-----:R-:W-:-:S05]  /*9e90*/  IMAD.SHL.U32 R10, R10, 0x8, RZ ;  /* 0x000000080a0a7824 */ /* 0x001fca00078e00ff */
[----:B------:R-:W-:Y:S02]  /*9ea0*/  LOP3.LUT R10, R10, 0x38, RZ, 0xc0, !PT ;  /* 0x000000380a0a7812 */ /* 0x000fe400078ec0ff */
[----:B---3--:R-:W-:Y:S01]  /*9eb0*/  SHF.R.S32.HI R0, RZ, 0x1f, R5 ;  /* 0x0000001fff007819 */ /* 0x008fe20000011405 */
[----:B------:R-:W-:-:S04]  /*9ec0*/  IMAD.WIDE.U32 R2, R5, UR4, R2 ;  /* 0x0000000405027c25 */ /* 0x000fc8000f8e0002 */
[----:B------:R-:W-:Y:S01]  /*9ed0*/  IMAD R0, R0, UR4, RZ ;  /* 0x0000000400007c24 */ /* 0x000fe2000f8e02ff */
[----:B------:R-:W-:-:S03]  /*9ee0*/  ULDC UR4, c[0x0][0xc38] ;  /* 0x00030e0000047ab9 */ /* 0x000fc60000000800 */
[----:B------:R-:W-:Y:S02]  /*9ef0*/  IMAD R0, R5, UR5, R0 ;  /* 0x0000000505007c24 */ /* 0x000fe4000f8e0200 */
[----:B------:R-:W0:Y:S02]  /*9f00*/  S2R R5, SR_TID.X ;  /* 0x0000000000057919 */ /* 0x000e240000002100 */
[----:B------:R-:W-:Y:S02]  /*9f10*/  IMAD.IADD R3, R3, 0x1, R0 ;  /* 0x0000000103037824 */ /* 0x000fe400078e0200 */
[----:B----4-:R-:W-:Y:S02]  /*9f20*/  IMAD.MOV R0, RZ, RZ, -R7 ;  /* 0x000000ffff007224 */ /* 0x010fe400078e0a07 */
[----:B------:R-:W3:Y:S02]  /*9f30*/  @P0 LDC R7, c[0x0][0x450] ;  /* 0x00011400ff070b82 */ /* 0x000ee40000000800 */
[----:B--2---:R-:W-:Y:S01]  /*9f40*/  IMAD R0, R0, UR4, R4 ;  /* 0x0000000400007c24 */ /* 0x004fe2000f8e0204 */
[----:B------:R-:W-:-:S03]  /*9f50*/  ULDC.64 UR4, c[0x0][0x2d0] ;  /* 0x0000b40000047ab9 */ /* 0x000fc60000000a00 */
[----:B------:R-:W-:Y:S01]  /*9f60*/  IMAD.SHL.U32 R4, R0, 0x80, RZ ;  /* 0x0000008000047824 */ /* 0x000fe200078e00ff */
[----:B0-----:R-:W-:-:S04]  /*9f70*/  LOP3.LUT R5, R5, 0x7f, RZ, 0xc0, !PT ;  /* 0x0000007f05057812 */ /* 0x001fc800078ec0ff */
[----:B------:R-:W-:Y:S02]  /*9f80*/  SHF.R.U32.HI R9, RZ, 0x3, R5 ;  /* 0x00000003ff097819 */ /* 0x000fe40000011605 */
[----:B------:R-:W0:Y:S02]  /*9f90*/  S2R R5, SR_TID.X ;  /* 0x0000000000057919 */ /* 0x000e240000002100 */
[----:B0-----:R-:W-:-:S05]  /*9fa0*/  IMAD.SHL.U32 R5, R5, 0x10, RZ ;  /* 0x0000001005057824 */ /* 0x001fca00078e00ff */
[----:B------:R-:W-:Y:S02]  /*9fb0*/  LOP3.LUT R5, R9, 0x70, R5, 0xf8, !PT ;  /* 0x0000007009057812 */ /* 0x000fe400078ef805 */
[----:B------:R-:W0:Y:S02]  /*9fc0*/  S2R R9, SR_TID.X ;  /* 0x0000000000097919 */ /* 0x000e240000002100 */
[----:B------:R-:W-:-:S05]  /*9fd0*/  LOP3.LUT R0, R5, R4, RZ, 0xfc, !PT ;  /* 0x0000000405007212 */ /* 0x000fca00078efcff */
[----:B-1----:R-:W-:-:S04]  /*9fe0*/  @P0 IMAD.HI.U32 R6, R0, R6, RZ ;  /* 0x0000000600060227 */ /* 0x002fc800078e00ff */
[----:B------:R-:W-:Y:S01]  /*9ff0*/  IMAD.MOV.U32 R5, RZ, RZ, R0 ;  /* 0x000000ffff057224 */ /* 0x000fe200078e0000 */
[----:B---3--:R-:W-:-:S05]  /*a000*/  @P0 SHF.R.U32.HI R5, RZ, R7, R6 ;  /* 0x00000007ff050219 */ /* 0x008fca0000011606 */
[----:B------:R-:W-:Y:S02]  /*a010*/  IMAD.MOV R6, RZ, RZ, -R5 ;  /* 0x000000ffff067224 */ /* 0x000fe400078e0a05 */
[----:B------:R-:W-:-:S04]  /*a020*/  IMAD.WIDE.U32 R2, R5, UR4, R2 ;  /* 0x0000000405027c25 */ /* 0x000fc8000f8e0002 */
[----:B------:R-:W-:Y:S01]  /*a030*/  IMAD R0, R8, R6, R0 ;  /* 0x0000000608007224 */ /* 0x000fe200078e0200 */
[----:B------:R-:W-:-:S05]  /*a040*/  SHF.R.S32.HI R6, RZ, 0x1f, R5 ;  /* 0x0000001fff067819 */ /* 0x000fca0000011405 */
[----:B------:R-:W-:Y:S02]  /*a050*/  IMAD R6, R6, UR4, RZ ;  /* 0x0000000406067c24 */ /* 0x000fe4000f8e02ff */
[----:B0-----:R-:W-:Y:S02]  /*a060*/  IMAD.SHL.U32 R9, R9, 0x8, RZ ;  /* 0x0000000809097824 */ /* 0x001fe400078e00ff */
[----:B------:R-:W-:Y:S01]  /*a070*/  IMAD R6, R5, UR5, R6 ;  /* 0x0000000505067c24 */ /* 0x000fe2000f8e0206 */
[----:B------:R-:W-:Y:S01]  /*a080*/  SHF.R.S32.HI R5, RZ, 0x1f, R0 ;  /* 0x0000001fff057819 */ /* 0x000fe20000011400 */
[----:B------:R-:W-:Y:S01]  /*a090*/  ULDC.64 UR4, c[0x0][0x2c8] ;  /* 0x0000b20000047ab9 */ /* 0x000fe20000000a00 */
[----:B------:R-:W-:Y:S01]  /*a0a0*/  LOP3.LUT R9, R9, 0x38, RZ, 0xc0, !PT ;  /* 0x0000003809097812 */ /* 0x000fe200078ec0ff */
[----:B------:R-:W-:Y:S02]  /*a0b0*/  IMAD.IADD R3, R3, 0x1, R6 ;  /* 0x0000000103037824 */ /* 0x000fe400078e0206 */
[----:B------:R-:W-:Y:S01]  /*a0c0*/  IMAD R5, R5, UR4, RZ ;  /* 0x0000000405057c24 */ /* 0x000fe2000f8e02ff */
[C---:B------:R-:W-:Y:S01]  /*a0d0*/  LOP3.LUT R11, R9.reuse, 0x40, RZ, 0xfc, !PT ;  /* 0x00000040090b7812 */ /* 0x040fe200078efcff */
[----:B------:R-:W-:Y:S01]  /*a0e0*/  IMAD.WIDE.U32 R2, R0, UR4, R2 ;  /* 0x0000000400027c25 */ /* 0x000fe2000f8e0002 */
[----:B------:R-:W-:-:S03]  /*a0f0*/  LOP3.LUT R9, R9, 0x80, RZ, 0xfc, !PT ;  /* 0x0000008009097812 */ /* 0x000fc600078efcff */
[----:B------:R-:W-:Y:S01]  /*a100*/  IMAD R5, R0, UR5, R5 ;  /* 0x0000000500057c24 */ /* 0x000fe2000f8e0205 */
[----:B------:R-:W-:Y:S02]  /*a110*/  ULDC.64 UR4, c[0x0][0x280] ;  /* 0x0000a00000047ab9 */ /* 0x000fe40000000a00 */
[----:B------:R-:W-:Y:S01]  /*a120*/  LEA R0, P0, R2, UR4, 0x1 ;  /* 0x0000000402007c11 */ /* 0x000fe2000f8008ff */
[----:B------:R-:W-:Y:S01]  /*a130*/  ULDC UR4, c[0x0][0x2b8] ;  /* 0x0000ae0000047ab9 */ /* 0x000fe20000000800 */
[----:B------:R-:W-:Y:S01]  /*a140*/  IMAD.IADD R3, R3, 0x1, R5 ;  /* 0x0000000103037824 */ /* 0x000fe200078e0205 */
[----:B------:R-:W-:Y:S02]  /*a150*/  ISETP.GE.AND P1, PT, R9, UR4, PT ;  /* 0x0000000409007c0c */ /* 0x000fe4000bf26270 */
[----:B------:R0:W5:Y:S01]  /*a160*/  LDL R9, [R1+0x10] ;  /* 0x0000100001097983 */ /* 0x0001620000100800 */
[----:B------:R-:W-:Y:S02]  /*a170*/  ISETP.GE.AND P3, PT, R10, UR4, PT ;  /* 0x000000040a007c0c */ /* 0x000fe4000bf66270 */
[----:B------:R-:W-:-:S02]  /*a180*/  LEA.HI.X R2, R2, UR5, R3, 0x1, P0 ;  /* 0x0000000502027c11 */ /* 0x000fc400080f0c03 */
[----:B------:R-:W-:Y:S01]  /*a190*/  ISETP.GE.AND P0, PT, R11, UR4, PT ;  /* 0x000000040b007c0c */ /* 0x000fe2000bf06270 */
[----:B------:R-:W-:-:S03]  /*a1a0*/  UMOV UR4, 0xffffffff ;  /* 0xffffffff00047882 */ /* 0x000fc60000000000 */
[----:B0-----:R-:W-:Y:S09]  /*a1b0*/  BRA.DIV UR4, `(.L_x_229) ;  /* 0x0000003604dc7947 */ /* 0x001ff2000b800000 */
[----:B------:R-:W0:Y:S01]  /*a1c0*/  S2R R6, SR_TID.X ;  /* 0x0000000000067919 */ /* 0x000e220000002100 */
[----:B------:R-:W-:Y:S02]  /*a1d0*/  ULDC UR4, c[0x0][0x288] ;  /* 0x0000a20000047ab9 */ /* 0x000fe40000000800 */
[----:B------:R-:W-:Y:S01]  /*a1e0*/  IMAD R3, R8, UR4, RZ ;  /* 0x0000000408037c24 */ /* 0x000fe2000f8e02ff */
[----:B------:R-:W1:Y:S01]  /*a1f0*/  SHFL.IDX PT, R7, R0, RZ, 0x181f ;  /* 0x00181fff00077589 */ /* 0x000e6200000e0000 */
[----:B0-----:R-:W-:-:S04]  /*a200*/  LOP3.LUT R6, R6, 0x7f, RZ, 0xc0, !PT ;  /* 0x0000007f06067812 */ /* 0x001fc800078ec0ff */
[----:B------:R-:W-:Y:S02]  /*a210*/  SHF.R.U32.HI R11, RZ, 0x3, R6 ;  /* 0x00000003ff0b7819 */ /* 0x000fe40000011606 */
[----:B------:R-:W0:Y:S03]  /*a220*/  SHFL.IDX PT, R6, R2, RZ, 0x181f ;  /* 0x00181fff02067589 */ /* 0x000e2600000e0000 */
[----:B------:R-:W-:-:S04]  /*a230*/  IMAD.IADD R4, R11, 0x1, R4 ;  /* 0x000000010b047824 */ /* 0x000fc800078e0204 */
[C---:B------:R-:W-:Y:S01]  /*a240*/  VIADD R5, R4.reuse, 0x10 ;  /* 0x0000001004057836 */ /* 0x040fe20000000000 */
[----:B------:R-:W-:-:S13]  /*a250*/  ISETP.GE.AND P2, PT, R4, R3, PT ;  /* 0x000000030400720c */ /* 0x000fda0003f46270 */
[----:B-1----:R-:W-:-:S05]  /*a260*/  @!P2 LEA R7, P4, R10, R7, 0x1 ;  /* 0x000000070a07a211 */ /* 0x002fca00078808ff */
[----:B0-----:R-:W-:-:S05]  /*a270*/  @!P2 IMAD.X R6, RZ, RZ, R6, P4 ;  /* 0x000000ffff06a224 */ /* 0x001fca00020e0606 */
[----:B------:R-:W-:-:S04]  /*a280*/  @!P2 LOP3.LUT R7, R7, R6, RZ, 0x3c, !PT ;  /* 0x000000060707a212 */ /* 0x000fc800078e3cff */
[----:B------:R-:W-:-:S04]  /*a290*/  @!P2 LOP3.LUT R6, R7, R6, RZ, 0x3c, !PT ;  /* 0x000000060706a212 */ /* 0x000fc800078e3cff */
[----:B------:R-:W-:-:S05]  /*a2a0*/  @!P2 LOP3.LUT R7, R7, R6, RZ, 0x3c, !PT ;  /* 0x000000060707a212 */ /* 0x000fca00078e3cff */
[----:B------:R-:W-:Y:S01]  /*a2b0*/  @!PT LDS RZ, [RZ] ;  /* 0x00000000fffff984 */ /* 0x000fe20000000800 */
[----:B-----5:R-:W-:Y:S04]  /*a2c0*/  @!P2 LDGSTS.E.BYPASS.LTC128B.128 [R9+0x10400], desc[UR60][R6.64], !P3 ;  /* 0x104000000609afae */ /* 0x020fe8000d901d7c */
[----:B------:R-:W-:Y:S04]  /*a2d0*/  @!P2 LDGSTS.E.BYPASS.LTC128B.128 [R9+0x14400], desc[UR60][R6.64+0x80], !P0 ;  /* 0x144000800609afae */ /* 0x000fe8000c101d7c */
[----:B------:R0:W-:Y:S01]  /*a2e0*/  @!P2 LDGSTS.E.BYPASS.LTC128B.128 [R9+0x18400], desc[UR60][R6.64+0x100], !P1 ;  /* 0x184001000609afae */ /* 0x0001e2000c901d7c */
[----:B------:R-:W-:Y:S01]  /*a2f0*/  ISETP.GE.AND P2, PT, R5, R3, PT ;  /* 0x000000030500720c */ /* 0x000fe20003f46270 */
[----:B------:R-:W-:-:S02]  /*a300*/  VIADD R5, R4, 0x20 ;  /* 0x0000002004057836 */ /* 0x000fc40000000000 */
[----:B0-----:R-:W0:Y:S04]  /*a310*/  SHFL.IDX PT, R7, R0, 0x1, 0x181f ;  /* 0x00381f0000077f89 */ /* 0x001e2800000e0000 */
[----:B------:R-:W1:Y:S06]  /*a320*/  SHFL.IDX PT, R6, R2, 0x1, 0x181f ;  /* 0x00381f0002067f89 */ /* 0x000e6c00000e0000 */
[----:B0-----:R-:W-:-:S05]  /*a330*/  @!P2 LEA R7, P4, R10, R7, 0x1 ;  /* 0x000000070a07a211 */ /* 0x001fca00078808ff */
[----:B-1----:R-:W-:-:S05]  /*a340*/  @!P2 IMAD.X R6, RZ, RZ, R6, P4 ;  /* 0x000000ffff06a224 */ /* 0x002fca00020e0606 */
[----:B------:R-:W-:-:S04]  /*a350*/  @!P2 LOP3.LUT R7, R7, R6, RZ, 0x3c, !PT ;  /* 0x000000060707a212 */ /* 0x000fc800078e3cff */
[----:B------:R-:W-:-:S04]  /*a360*/  @!P2 LOP3.LUT R6, R7, R6, RZ, 0x3c, !PT ;  /* 0x000000060706a212 */ /* 0x000fc800078e3cff */
[----:B------:R-:W-:-:S05]  /*a370*/  @!P2 LOP3.LUT R7, R7, R6, RZ, 0x3c, !PT ;  /* 0x000000060707a212 */ /* 0x000fca00078e3cff */
[----:B------:R-:W-:Y:S04]  /*a380*/  @!P2 LDGSTS.E.BYPASS.LTC128B.128 [R9+0x10c00], desc[UR60][R6.64], !P3 ;  /* 0x10c000000609afae */ /* 0x000fe8000d901d7c */
        /* <DEDUP_REMOVED lines=50> */
[----:B------:R-:W-:-:S03]  /*a6b0*/  ISETP.GE.AND P2, PT, R5, R3, PT ;  /* 0x000000030500720c */ /* 0x000fc60003f46270 */
[----:B------:R-:W-:Y:S04]  /*a6c0*/  SHFL.IDX PT, R5, R2, 0x7, 0x181f ;  /* 0x00f81f0002057f89 */ /* 0x000fe800000e0000 */
[----:B0-----:R-:W0:Y:S04]  /*a6d0*/  SHFL.IDX PT, R7, R0, 0x6, 0x181f ;  /* 0x00d81f0000077f89 */ /* 0x001e2800000e0000 */
[----:B------:R-:W1:Y:S04]  /*a6e0*/  SHFL.IDX PT, R6, R2, 0x6, 0x181f ;  /* 0x00d81f0002067f89 */ /* 0x000e6800000e0000 */
[----:B------:R-:W2:Y:S01]  /*a6f0*/  SHFL.IDX PT, R0, R0, 0x7, 0x181f ;  /* 0x00f81f0000007f89 */ /* 0x000ea200000e0000 */
[----:B0-----:R-:W-:-:S05]  /*a700*/  @!P2 LEA R7, P4, R10, R7, 0x1 ;  /* 0x000000070a07a211 */ /* 0x001fca00078808ff */
[----:B-1----:R-:W-:-:S05]  /*a710*/  @!P2 IMAD.X R6, RZ, RZ, R6, P4 ;  /* 0x000000ffff06a224 */ /* 0x002fca00020e0606 */
[----:B------:R-:W-:-:S04]  /*a720*/  @!P2 LOP3.LUT R7, R7, R6, RZ, 0x3c, !PT ;  /* 0x000000060707a212 */ /* 0x000fc800078e3cff */
[----:B------:R-:W-:-:S04]  /*a730*/  @!P2 LOP3.LUT R6, R7, R6, RZ, 0x3c, !PT ;  /* 0x000000060706a212 */ /* 0x000fc800078e3cff */
[----:B------:R-:W-:-:S05]  /*a740*/  @!P2 LOP3.LUT R7, R7, R6, RZ, 0x3c, !PT ;  /* 0x000000060707a212 */ /* 0x000fca00078e3cff */
[----:B------:R1:W-:Y:S04]  /*a750*/  @!P2 LDGSTS.E.BYPASS.LTC128B.128 [R9+0x13400], desc[UR60][R6.64], !P3 ;  /* 0x134000000609afae */ /* 0x0003e8000d901d7c */
[----:B------:R1:W-:Y:S04]  /*a760*/  @!P2 LDGSTS.E.BYPASS.LTC128B.128 [R9+0x17400], desc[UR60][R6.64+0x80], !P0 ;  /* 0x174000800609afae */ /* 0x0003e8000c101d7c */
[----:B--2---:R1:W-:Y:S02]  /*a770*/  @!P2 LDGSTS.E.BYPASS.LTC128B.128 [R9+0x1b400], desc[UR60][R6.64+0x100], !P1 ;  /* 0x1b4001000609afae */ /* 0x0043e4000c901d7c */
.L_x_338:
[----:B------:R-:W-:Y:S01]  /*a780*/  VIADD R4, R4, 0x70 ;  /* 0x0000007004047836 */ /* 0x000fe20000000000 */
[----:B------:R-:W-:Y:S04]  /*a790*/  BSSY B0, `(.L_x_230) ;  /* 0x000000b000007945 */ /* 0x000fe80003800000 */
[----:B------:R-:W-:-:S13]  /*a7a0*/  ISETP.GE.AND P2, PT, R4, R3, PT ;  /* 0x000000030400720c */ /* 0x000fda0003f46270 */
[----:B------:R-:W-:Y:S05]  /*a7b0*/  @P2 BRA `(.L_x_231) ;  /* 0x0000000000202947 */ /* 0x000fea0003800000 */
[----:B------:R-:W-:-:S05]  /*a7c0*/  LEA R2, P2, R10, R0, 0x1 ;  /* 0x000000000a027211 */ /* 0x000fca00078408ff */
[----:B------:R-:W-:-:S05]  /*a7d0*/  IMAD.X R3, RZ, RZ, R5, P2 ;  /* 0x000000ffff037224 */ /* 0x000fca00010e0605 */
[----:B------:R-:W-:Y:S01]  /*a7e0*/  @!PT LDS RZ, [RZ] ;  /* 0x00000000fffff984 */ /* 0x000fe20000000800 */
[----:B------:R-:W-:Y:S01]  /*a7f0*/  @!PT LDS RZ, [RZ] ;  /* 0x00000000fffff984 */ /* 0x000fe20000000800 */
[----:B------:R-:W-:Y:S01]  /*a800*/  @!PT LDS RZ, [RZ] ;  /* 0x00000000fffff984 */ /* 0x000fe20000000800 */
[----:B------:R2:W-:Y:S04]  /*a810*/  LDGSTS.E.BYPASS.LTC128B.128 [R9+0x13c00], desc[UR60][R2.64], !P3 ;  /* 0x13c0000002097fae */ /* 0x0005e8000d901d7c */
[----:B------:R2:W-:Y:S04]  /*a820*/  LDGSTS.E.BYPASS.LTC128B.128 [R9+0x17c00], desc[UR60][R2.64+0x80], !P0 ;  /* 0x17c0008002097fae */ /* 0x0005e8000c101d7c */
[----:B------:R2:W-:Y:S02]  /*a830*/  LDGSTS.E.BYPASS.LTC128B.128 [R9+0x1bc00], desc[UR60][R2.64+0x100], !P1 ;  /* 0x1bc0010002097fae */ /* 0x0005e4000c901d7c */
.L_x_231:
[----:B------:R-:W-:Y:S05]  /*a840*/  BSYNC B0 ;  /* 0x0000000000007941 */ /* 0x000fea0003800000 */
.L_x_230:
[----:B--2---:R-:W2:Y:S01]  /*a850*/  LDL R2, [R1+0x2c] ;  /* 0x00002c0001027983 */ /* 0x004ea20000100800 */
        /* <DEDUP_REMOVED lines=9> */
[----:B------:R-:W3:Y:S01]  /*a8f0*/  SYNCS.PHASECHK.TRANS64.TRYWAIT P0, [UR36+0x34820], R0 ;  /* 0x03482000ff0075a7 */ /* 0x000ee20008000164 */
[----:B--2---:R-:W-:Y:S02]  /*a900*/  ISETP.GE.AND P1, PT, R2, 0x81, PT ;  /* 0x000000810200780c */ /* 0x004fe40003f26270 */
[----:B---3--:R-:W-:Y:S11]  /*a910*/  @!P0 BRA `(.L_x_233) ;  /* 0x0000003800f08947 */ /* 0x008ff60003800000 */
.L_x_339:
[----:B------:R-:W-:Y:S05]  /*a920*/  BSYNC B0 ;  /* 0x0000000000007941 */ /* 0x000fea0003800000 */
.L_x_232:
[----:B------:R-:W-:Y:S05]  /*a930*/  @!P1 BRA `(.L_x_234) ;  /* 0x0000002000e09947 */ /* 0x000fea0003800000 */
[----:B------:R-:W0:Y:S01]  /*a940*/  LDL R2, [R1+0x20] ;  /* 0x0000200001027983 */ /* 0x000e220000100800 */
[----:B--2---:R-:W-:Y:S02]  /*a950*/  IMAD.MOV.U32 R0, RZ, RZ, 0x1 ;  /* 0x00000001ff007424 */ /* 0x004fe400078e00ff */
[----:B01----:R-:W-:-:S05]  /*a960*/  IMAD.MOV R9, RZ, RZ, -R2 ;  /* 0x000000ffff097224 */ /* 0x003fca00078e0a02 */
[----:B------:R-:W-:-:S05]  /*a970*/  VIADDMNMX R9, R9, R0, 0xffffffff, !PT ;  /* 0xffffffff09097446 */ /* 0x000fca0007800100 */
[----:B------:R-:W-:-:S05]  /*a980*/  IMAD.IADD R0, R2, 0x1, R9 ;  /* 0x0000000102007824 */ /* 0x000fca00078e0209 */
[----:B------:R-:W-:-:S04]  /*a990*/  LOP3.LUT R0, R0, 0x1, RZ, 0xc0, !PT ;  /* 0x0000000100007812 */ /* 0x000fc800078ec0ff */
[----:B------:R-:W-:Y:S01]  /*a9a0*/  ISETP.NE.U32.AND P0, PT, R0, 0x1, PT ;  /* 0x000000010000780c */ /* 0x000fe20003f05070 */
[----:B------:R-:W-:-:S12]  /*a9b0*/  VIADD R0, R2, 0xfffffffe ;  /* 0xfffffffe02007836 */ /* 0x000fd80000000000 */
[----:B------:R-:W-:Y:S05]  /*a9c0*/  @P0 BRA `(.L_x_235) ;  /* 0x0000000800e80947 */ /* 0x000fea0003800000 */
[----:B------:R-:W2:Y:S01]  /*a9d0*/  LDL R2, [R1] ;  /* 0x0000000001027983 */ /* 0x000ea20000100800 */
[----:B------:R-:W-:Y:S01]  /*a9e0*/  LOP3.LUT P2, RZ, R18, 0x8, RZ, 0xc0, !PT ;  /* 0x0000000812ff7812 */ /* 0x000fe2000784c0ff */
[----:B------:R-:W-:Y:S01]  /*a9f0*/  VIADD R4, R19, 0x1 ;  /* 0x0000000113047836 */ /* 0x000fe20000000000 */
[----:B------:R-:W-:Y:S04]  /*aa00*/  BSSY B0, `(.L_x_236) ;  /* 0x00000b2000007945 */ /* 0x000fe80003800000 */
[----:B------:R-:W-:-:S04]  /*aa10*/  ISETP.NE.AND P0, PT, R4, 0x2, PT ;  /* 0x000000020400780c */ /* 0x000fc80003f05270 */
[----:B------:R-:W-:Y:S02]  /*aa20*/  SEL R8, RZ, 0x1, P0 ;  /* 0x00000001ff087807 */ /* 0x000fe40000000000 */
[----:B------:R-:W-:Y:S02]  /*aa30*/  SEL R4, R4, RZ, P0 ;  /* 0x000000ff04047207 */ /* 0x000fe40000000000 */
[----:B--2---:R-:W-:Y:S01]  /*aa40*/  LOP3.LUT R8, R2, R8, RZ, 0x3c, !PT ;  /* 0x0000000802087212 */ /* 0x004fe200078e3cff */
[----:B------:R-:W-:Y:S06]  /*aa50*/  @!P2 BRA `(.L_x_237) ;  /* 0x0000000800b0a947 */ /* 0x000fec0003800000 */
[----:B------:R-:W-:Y:S01]  /*aa60*/  LOP3.LUT P2, RZ, R18, 0x4, RZ, 0xc0, !PT ;  /* 0x0000000412ff7812 */ /* 0x000fe2000784c0ff */
[----:B------:R-:W-:-:S12]  /*aa70*/  IMAD.MOV.U32 R6, RZ, RZ, R17 ;  /* 0x000000ffff067224 */ /* 0x000fd800078e0011 */
[----:B------:R-:W-:Y:S05]  /*aa80*/  @!P2 BRA `(.L_x_238) ;  /* 0x000000000050a947 */ /* 0x000fea0003800000 */
[----:B------:R-:W2:Y:S01]  /*aa90*/  LDL R10, [R1+0xc] ;  /* 0x00000c00010a7983 */ /* 0x000ea20000100800 */
[----:B------:R-:W0:Y:S01]  /*aaa0*/  LDC R6, c[0x0][0x43c] ;  /* 0x00010f00ff067b82 */ /* 0x000e220000000800 */
[----:B------:R-:W-:Y:S02]  /*aab0*/  ULDC.64 UR4, c[0x0][0x428] ;  /* 0x00010a0000047ab9 */ /* 0x000fe40000000a00 */
[----:B------:R-:W3:Y:S01]  /*aac0*/  LDL R7, [R1+0x8] ;  /* 0x0000080001077983 */ /* 0x000ee20000100800 */
[----:B0-----:R-:W-:-:S13]  /*aad0*/  ISETP.NE.AND P0, PT, R6, 0x1, PT ;  /* 0x000000010600780c */ /* 0x001fda0003f05270 */
[----:B------:R-:W0:Y:S02]  /*aae0*/  @P0 LDC.64 R2, c[0x0][0x440] ;  /* 0x00011000ff020b82 */ /* 0x000e240000000a00 */
[----:B0-----:R-:W-:-:S04]  /*aaf0*/  @P0 IMAD.HI.U32 R5, R0, R2, RZ ;  /* 0x0000000200050227 */ /* 0x001fc800078e00ff */
[----:B------:R-:W-:Y:S01]  /*ab00*/  IMAD.MOV.U32 R2, RZ, RZ, R0 ;  /* 0x000000ffff027224 */ /* 0x000fe200078e0000 */
[----:B------:R-:W-:-:S05]  /*ab10*/  @P0 SHF.R.U32.HI R2, RZ, R3, R5 ;  /* 0x00000003ff020219 */ /* 0x000fca0000011605 */
[----:B------:R-:W-:-:S04]  /*ab20*/  IMAD.MOV R3, RZ, RZ, -R2 ;  /* 0x000000ffff037224 */ /* 0x000fc800078e0a02 */
[----:B------:R-:W-:Y:S01]  /*ab30*/  IMAD R0, R6, R3, R0 ;  /* 0x0000000306007224 */ /* 0x000fe200078e0200 */
[----:B------:R-:W-:Y:S01]  /*ab40*/  SHF.R.S32.HI R3, RZ, 0x1f, R2 ;  /* 0x0000001fff037819 */ /* 0x000fe20000011402 */
[----:B--2---:R-:W-:-:S04]  /*ab50*/  IMAD R5, R10, UR4, RZ ;  /* 0x000000040a057c24 */ /* 0x004fc8000f8e02ff */
[C---:B---3--:R-:W-:Y:S02]  /*ab60*/  IMAD R5, R7.reuse, UR5, R5 ;  /* 0x0000000507057c24 */ /* 0x048fe4000f8e0205 */
[----:B------:R-:W-:Y:S01]  /*ab70*/  IMAD.WIDE.U32 R2, R7, UR4, R2 ;  /* 0x0000000407027c25 */ /* 0x000fe2000f8e0002 */
[----:B------:R-:W-:-:S03]  /*ab80*/  ULDC.64 UR4, c[0x0][0x418] ;  /* 0x0001060000047ab9 */ /* 0x000fc60000000a00 */
[----:B------:R-:W-:Y:S01]  /*ab90*/  IMAD.IADD R3, R5, 0x1, R3 ;  /* 0x0000000105037824 */ /* 0x000fe200078e0203 */
[----:B------:R-:W-:-:S04]  /*aba0*/  LEA R6, P0, R2, UR4, 0x2 ;  /* 0x0000000402067c11 */ /* 0x000fc8000f8010ff */
[----:B------:R-:W-:-:S05]  /*abb0*/  LEA.HI.X R7, R2, UR5, R3, 0x2, P0 ;  /* 0x0000000502077c11 */ /* 0x000fca00080f1403 */
[----:B------:R0:W5:Y:S04]  /*abc0*/  LDG.E R6, desc[UR60][R6.64] ;  /* 0x0000003c06067981 */ /* 0x000168000c1e1900 */
.L_x_238:
[----:B------:R-:W-:Y:S01]  /*abd0*/  LEA R3, R4, UR36, 0x3 ;  /* 0x0000002404037c11 */ /* 0x000fe2000f8e18ff */
[----:B------:R-:W-:Y:S01]  /*abe0*/  BSSY B1, `(.L_x_239) ;  /* 0x0000004000017945 */ /* 0x000fe20003800000 */
[----:B------:R-:W-:-:S04]  /*abf0*/  SHF.L.U32 R2, R8, 0x1f, RZ ;  /* 0x0000001f08027819 */ /* 0x000fc800000006ff */
[----:B------:R-:W1:Y:S02]  /*ac00*/  SYNCS.PHASECHK.TRANS64.TRYWAIT P0, [R3+URZ+0x34840], R2 ;  /* 0x03484002030075a7 */ /* 0x000e64000800017f */
[----:B-1----:R-:W-:Y:S05]  /*ac10*/  @!P0 BRA `(.L_x_240) ;  /* 0x0000003800488947 */ /* 0x002fea0003800000 */
.L_x_340:
[----:B------:R-:W-:Y:S05]  /*ac20*/  BSYNC B1 ;  /* 0x0000000000017941 */ /* 0x000fea0003800000 */
.L_x_239:
[----:B------:R-:W2:Y:S01]  /*ac30*/  S2R R5, SR_TID.X ;  /* 0x0000000000057919 */ /* 0x000ea20000002100 */
[----:B------:R-:W-:Y:S01]  /*ac40*/  UPRMT UR4, UR37, 0x9910, URZ ;  /* 0x0000991025047896 */ /* 0x000fe2000800003f */
[----:B--2---:R-:W-:-:S04]  /*ac50*/  LOP3.LUT R5, R5, 0x7f, RZ, 0xc0, !PT ;  /* 0x0000007f05057812 */ /* 0x004fc800078ec0ff */
[----:B------:R-:W-:-:S13]  /*ac60*/  ISETP.NE.AND P0, PT, R5, RZ, PT ;  /* 0x000000ff0500720c */ /* 0x000fda0003f05270 */
[----:B-1----:R-:W-:-:S04]  /*ac70*/  @!P0 IMAD.MOV.U32 R2, RZ, RZ, 0xc000 ;  /* 0x0000c000ff028424 */ /* 0x002fc800078e00ff */
[----:B------:R1:W-:Y:S02]  /*ac80*/  @!P0 SYNCS.ARRIVE.TRANS64 RZ, [R3+URZ+0x34830], R2 ;  /* 0x0348300203ff89a7 */ /* 0x0003e4000800003f */
[----:B-1----:R-:W-:-:S05]  /*ac90*/  IMAD.U32 R2, RZ, RZ, UR4 ;  /* 0x00000004ff027e24 */ /* 0x002fca000f8e00ff */
[----:B------:R-:W-:-:S13]  /*aca0*/  ISETP.NE.AND P1, PT, R2, 0x2, PT ;  /* 0x000000020200780c */ /* 0x000fda0003f25270 */
[----:B------:R-:W-:Y:S05]  /*acb0*/  @P1 BRA `(.L_x_241) ;  /* 0x0000000000041947 */ /* 0x000fea0003800000 */
[----:B------:R-:W-:Y:S01]  /*acc0*/  BPT.TRAP 0x1 ;  /* 0x000000040000795c */ /* 0x000fe20000300000 */
.L_x_241:
[----:B------:R-:W-:Y:S01]  /*acd0*/  LOP3.LUT P0, RZ, R18, 0x2, RZ, 0xc0, !PT ;  /* 0x0000000212ff7812 */ /* 0x000fe2000780c0ff */
[----:B------:R-:W-:-:S12]  /*ace0*/  BSSY B1, `(.L_x_242) ;  /* 0x0000003000017945 */ /* 0x000fd80003800000 */
[----:B------:R-:W-:Y:S05]  /*acf0*/  @P0 BRA `(.L_x_243) ;  /* 0x0000000000040947 */ /* 0x000fea0003800000 */
[----:B------:R-:W-:Y:S01]  /*ad00*/  BPT.TRAP 0x1 ;  /* 0x000000040000795c */ /* 0x000fe20000300000 */
.L_x_243:
[----:B------:R-:W-:Y:S05]  /*ad10*/  BSYNC B1 ;  /* 0x0000000000017941 */ /* 0x000fea0003800000 */
.L_x_242:
[----:B------:R-:W1:Y:S01]  /*ad20*/  S2R R2, SR_CgaCtaId ;  /* 0x0000000000027919 */ /* 0x000e620000008800 */
[----:B------:R-:W-:Y:S01]  /*ad30*/  IMAD.MOV.U32 R10, RZ, RZ, RZ ;  /* 0x000000ffff0a7224 */ /* 0x000fe200078e00ff */
[----:B------:R-:W-:Y:S01]  /*ad40*/  UIADD3 UR4, UP0, UR38, 0x370, URZ ;  /* 0x0000037026047890 */ /* 0x000fe2000ff1e03f */
[----:B------:R-:W-:Y:S01]  /*ad50*/  PLOP3.LUT P0, PT, PT, PT, PT, 0x80, 0x0 ;  /* 0x000000000000781c */ /* 0x000fe20003f0f070 */
[----:B------:R-:W-:Y:S01]  /*ad60*/  VIADD R3, R3, 0x34830 ;  /* 0x0003483003037836 */ /* 0x000fe20000000000 */
[----:B------:R-:W-:Y:S01]  /*ad70*/  UMOV UR6, 0x30000 ;  /* 0x0003000000067882 */ /* 0x000fe20000000000 */
[----:B------:R-:W-:Y:S01]  /*ad80*/  R2UR UR10, R10 ;  /* 0x000000000a0a72ca */ /* 0x000fe200000e0000 */
[----:B------:R-:W-:Y:S01]  /*ad90*/  UIADD3.X UR5, URZ, UR39, URZ, UP0, !UPT ;  /* 0x000000273f057290 */ /* 0x000fe200087fe43f */
[----:B------:R-:W-:Y:S01]  /*ada0*/  UMOV UR14, 0x0 ;  /* 0x00000000000e7882 */ /* 0x000fe20000000000 */
[----:B------:R-:W-:Y:S01]  /*adb0*/  UMOV UR15, 0x14f00000 ;  /* 0x14f00000000f7882 */ /* 0x000fe20000000000 */
[----:B-1----:R-:W-:-:S05]  /*adc0*/  IMAD.SHL.U32 R2, R2, 0x1000, RZ ;  /* 0x0000100002027824 */ /* 0x002fca00078e00ff */
[----:B------:R-:W-:-:S05]  /*add0*/  LOP3.LUT R2, R2, 0x1000, RZ, 0xc0, !PT ;  /* 0x0000100002027812 */ /* 0x000fca00078ec0ff */
[----:B------:R-:W-:Y:S02]  /*ade0*/  IMAD R5, R4, 0x6000, R2 ;  /* 0x0000600004057824 */ /* 0x000fe400078e0202 */
[----:B------:R-:W1:Y:S03]  /*adf0*/  S2R R2, SR_CgaCtaId ;  /* 0x0000000000027919 */ /* 0x000e660000008800 */
[----:B------:R-:W-:-:S05]  /*ae00*/  LEA R5, R5, UR36, 0x1 ;  /* 0x0000002405057c11 */ /* 0x000fca000f8e08ff */
[----:B0-----:R-:W-:Y:S02]  /*ae10*/  VIADD R7, R5, 0x1c400 ;  /* 0x0001c40005077836 */ /* 0x001fe40000000000 */
[----:B-1----:R-:W-:-:S05]  /*ae20*/  IMAD.SHL.U32 R2, R2, 0x40, RZ ;  /* 0x0000004002027824 */ /* 0x002fca00078e00ff */
[----:B------:R-:W-:-:S05]  /*ae30*/  LOP3.LUT R2, R2, 0x40, RZ, 0xc0, !PT ;  /* 0x0000004002027812 */ /* 0x000fca00078ec0ff */
[----:B------:R-:W-:-:S07]  /*ae40*/  IMAD R2, R0, 0x80, R2 ;  /* 0x0000008000027824 */ /* 0x000fce00078e0202 */
.L_x_244:
        /* <DEDUP_REMOVED lines=8> */
[----:B------:R0:W-:Y:S02]  /*aed0*/  UTMALDG.4D.MULTICAST [UR8], [UR4], UR6, desc[UR14] ;  /* 0x00000e08040073b4 */ /* 0x0001e40008019806 */
[----:B0-----:R-:W-:Y:S05]  /*aee0*/  @P0 BRA.U.ANY `(.L_x_244) ;  /* 0xfffffffd00d80947 */ /* 0x001fea000393ffff */
[----:B------:R-:W-:Y:S01]  /*aef0*/  IMAD.MOV.U32 R11, RZ, RZ, 0x40 ;  /* 0x00000040ff0b7424 */ /* 0x000fe200078e00ff */
[----:B------:R-:W-:Y:S01]  /*af00*/  PLOP3.LUT P0, PT, PT, PT, PT, 0x80, 0x0 ;  /* 0x000000000000781c */ /* 0x000fe20003f0f070 */
[----:B------:R-:W-:Y:S01]  /*af10*/  VIADD R7, R5, 0x20400 ;  /* 0x0002040005077836 */ /* 0x000fe20000000000 */
[----:B------:R-:W-:Y:S01]  /*af20*/  UMOV UR6, 0x30000 ;  /* 0x0003000000067882 */ /* 0x000fe20000000000 */
[----:B------:R-:W-:Y:S01]  /*af30*/  UMOV UR14, 0x0 ;  /* 0x00000000000e7882 */ /* 0x000fe20000000000 */
[----:B------:R-:W-:Y:S01]  /*af40*/  R2UR UR10, R11 ;  /* 0x000000000b0a72ca */ /* 0x000fe200000e0000 */
[----:B------:R-:W-:-:S14]  /*af50*/  UMOV UR15, 0x14f00000 ;  /* 0x14f00000000f7882 */ /* 0x000fdc0000000000 */
.L_x_245:
        /* <DEDUP_REMOVED lines=10> */
[----:B------:R-:W-:Y:S01]  /*b000*/  PLOP3.LUT P0, PT, PT, PT, PT, 0x80, 0x0 ;  /* 0x000000000000781c */ /* 0x000fe20003f0f070 */
[----:B------:R-:W-:Y:S01]  /*b010*/  VIADD R5, R5, 0x24400 ;  /* 0x0002440005057836 */ /* 0x000fe20000000000 */
[----:B------:R-:W-:Y:S01]  /*b020*/  UMOV UR6, 0x30000 ;  /* 0x0003000000067882 */ /* 0x000fe20000000000 */
[----:B------:R-:W-:Y:S01]  /*b030*/  UMOV UR14, 0x0 ;  /* 0x00000000000e7882 */ /* 0x000fe20000000000 */
[----:B------:R-:W-:Y:S01]  /*b040*/  UMOV UR15, 0x14f00000 ;  /* 0x14f00000000f7882 */ /* 0x000fe20000000000 */
[----:B------:R-:W-:-:S08]  /*b050*/  UMOV UR10, 0x80 ;  /* 0x00000080000a7882 */ /* 0x000fd00000000000 */
.L_x_246:
        /* <DEDUP_REMOVED lines=10> */
[----:B------:R-:W2:Y:S01]  /*b100*/  LDL.LU R7, [R1] ;  /* 0x0000000001077983 */ /* 0x000ea20000300800 */
[----:B------:R-:W-:Y:S01]  /*b110*/  LEA R2, R19, UR36, 0x3 ;  /* 0x0000002413027c11 */ /* 0x000fe2000f8e18ff */
[----:B------:R-:W-:Y:S01]  /*b120*/  BSSY B1, `(.L_x_247) ;  /* 0x0000004000017945 */ /* 0x000fe20003800000 */
[----:B--2---:R-:W-:-:S04]  /*b130*/  SHF.L.U32 R3, R7, 0x1f, RZ ;  /* 0x0000001f07037819 */ /* 0x004fc800000006ff */
[----:B------:R-:W0:Y:S02]  /*b140*/  SYNCS.PHASECHK.TRANS64.TRYWAIT P0, [R2+URZ+0x34860], R3 ;  /* 0x03486003020075a7 */ /* 0x000e24000800017f */
[----:B0-----:R-:W-:Y:S05]  /*b150*/  @!P0 BRA `(.L_x_248) ;  /* 0x00000034000c8947 */ /* 0x001fea0003800000 */
.L_x_341:
[----:B------:R-:W-:Y:S05]  /*b160*/  BSYNC B1 ;  /* 0x0000000000017941 */ /* 0x000fea0003800000 */
.L_x_247:
[----:B------:R-:W1:Y:S02]  /*b170*/  S2R R5, SR_TID.X ;  /* 0x0000000000057919 */ /* 0x000e640000002100 */
[----:B-1----:R-:W-:-:S04]  /*b180*/  LOP3.LUT R5, R5, 0x7f, RZ, 0xc0, !PT ;  /* 0x0000007f05057812 */ /* 0x002fc800078ec0ff */
[----:B------:R-:W-:-:S13]  /*b190*/  ISETP.NE.AND P0, PT, R5, RZ, PT ;  /* 0x000000ff0500720c */ /* 0x000fda0003f05270 */
[----:B0-----:R-:W-:-:S04]  /*b1a0*/  @!P0 IMAD.MOV.U32 R3, RZ, RZ, 0x8000 ;  /* 0x00008000ff038424 */ /* 0x001fc800078e00ff */
[----:B------:R0:W-:Y:S01]  /*b1b0*/  @!P0 SYNCS.ARRIVE.TRANS64 RZ, [R2+URZ+0x34850], R3 ;  /* 0x0348500302ff89a7 */ /* 0x0001e2000800003f */
[----:B------:R-:W-:Y:S05]  /*b1c0*/  @P1 BRA `(.L_x_249) ;  /* 0x0000000000041947 */ /* 0x000fea0003800000 */
[----:B------:R-:W-:Y:S01]  /*b1d0*/  BPT.TRAP 0x1 ;  /* 0x000000040000795c */ /* 0x000fe20000300000 */
.L_x_249:
[----:B------:R-:W-:Y:S01]  /*b1e0*/  LOP3.LUT P0, RZ, R18, 0x2, RZ, 0xc0, !PT ;  /* 0x0000000212ff7812 */ /* 0x000fe2000780c0ff */
[----:B------:R-:W-:-:S12]  /*b1f0*/  BSSY B1, `(.L_x_250) ;  /* 0x0000003000017945 */ /* 0x000fd80003800000 */
[----:B------:R-:W-:Y:S05]  /*b200*/  @P0 BRA `(.L_x_251) ;  /* 0x0000000000040947 */ /* 0x000fea0003800000 */
[----:B------:R-:W-:Y:S01]  /*b210*/  BPT.TRAP 0x1 ;  /* 0x000000040000795c */ /* 0x000fe20000300000 */
.L_x_251:
[----:B------:R-:W-:Y:S05]  /*b220*/  BSYNC B1 ;  /* 0x0000000000017941 */ /* 0x000fea0003800000 */
.L_x_250:
[----:B------:R-:W2:Y:S01]  /*b230*/  LDL.LU R5, [R1+0x4] ;  /* 0x0000040001057983 */ /* 0x000ea20000300800 */
[----:B0-----:R-:W0:Y:S01]  /*b240*/  S2R R3, SR_CgaCtaId ;  /* 0x0000000000037919 */ /* 0x001e220000008800 */
[----:B------:R-:W1:Y:S01]  /*b250*/  S2R R7, SR_CgaCtaId ;  /* 0x0000000000077919 */ /* 0x000e620000008800 */
[----:B------:R-:W-:Y:S01]  /*b260*/  R2UR UR10, R10 ;  /* 0x000000000a0a72ca */ /* 0x000fe200000e0000 */
[----:B------:R-:W-:Y:S01]  /*b270*/  UIADD3 UR4, UP0, UR38, 0x470, URZ ;  /* 0x0000047026047890 */ /* 0x000fe2000ff1e03f */
[----:B------:R-:W-:Y:S01]  /*b280*/  PLOP3.LUT P0, PT, PT, PT, PT, 0x80, 0x0 ;  /* 0x000000000000781c */ /* 0x000fe20003f0f070 */
[----:B------:R-:W-:Y:S01]  /*b290*/  VIADD R2, R2, 0x34850 ;  /* 0x0003485002027836 */ /* 0x000fe20000000000 */
[----:B------:R-:W-:Y:S01]  /*b2a0*/  UMOV UR6, 0x30000 ;  /* 0x0003000000067882 */ /* 0x000fe20000000000 */
[----:B0-----:R-:W-:-:S05]  /*b2b0*/  IMAD.SHL.U32 R3, R3, 0x1000, RZ ;  /* 0x0000100003037824 */ /* 0x001fca00078e00ff */
[----:B------:R-:W-:Y:S01]  /*b2c0*/  LOP3.LUT R3, R3, 0x1000, RZ, 0xc0, !PT ;  /* 0x0000100003037812 */ /* 0x000fe200078ec0ff */
[----:B-1----:R-:W-:-:S04]  /*b2d0*/  IMAD.SHL.U32 R7, R7, 0x40, RZ ;  /* 0x0000004007077824 */ /* 0x002fc800078e00ff */
[----:B------:R-:W-:Y:S01]  /*b2e0*/  IMAD R3, R19, 0x4000, R3 ;  /* 0x0000400013037824 */ /* 0x000fe200078e0203 */
[----:B------:R-:W-:-:S04]  /*b2f0*/  LOP3.LUT R7, R7, 0x40, RZ, 0xc0, !PT ;  /* 0x0000004007077812 */ /* 0x000fc800078ec0ff */
[----:B------:R-:W-:Y:S01]  /*b300*/  LEA R3, R3, UR36, 0x1 ;  /* 0x0000002403037c11 */ /* 0x000fe2000f8e08ff */
[----:B------:R-:W-:Y:S01]  /*b310*/  UIADD3.X UR5, URZ, UR39, URZ, UP0, !UPT ;  /* 0x000000273f057290 */ /* 0x000fe200087fe43f */
[----:B------:R-:W-:Y:S01]  /*b320*/  UMOV UR14, 0x0 ;  /* 0x00000000000e7882 */ /* 0x000fe20000000000 */
[----:B------:R-:W-:Y:S01]  /*b330*/  UMOV UR15, 0x14f00000 ;  /* 0x14f00000000f7882 */ /* 0x000fe20000000000 */
[----:B--2---:R-:W-:Y:S02]  /*b340*/  IMAD R5, R5, 0x80, R7 ;  /* 0x0000008005057824 */ /* 0x004fe400078e0207 */
[----:B------:R-:W-:-:S07]  /*b350*/  VIADD R7, R3, 0x400 ;  /* 0x0000040003077836 */ /* 0x000fce0000000000 */
.L_x_252:
        /* <DEDUP_REMOVED lines=10> */
[----:B------:R-:W-:Y:S01]  /*b400*/  R2UR UR10, R11 ;  /* 0x000000000b0a72ca */ /* 0x000fe200000e0000 */
[----:B------:R-:W-:Y:S01]  /*b410*/  VIADD R3, R3, 0x4400 ;  /* 0x0000440003037836 */ /* 0x000fe20000000000 */
[----:B------:R-:W-:Y:S01]  /*b420*/  PLOP3.LUT P0, PT, PT, PT, PT, 0x80, 0x0 ;  /* 0x000000000000781c */ /* 0x000fe20003f0f070 */
[----:B------:R-:W-:Y:S01]  /*b430*/  UMOV UR6, 0x30000 ;  /* 0x0003000000067882 */ /* 0x000fe20000000000 */
[----:B------:R-:W-:Y:S01]  /*b440*/  UMOV UR14, 0x0 ;  /* 0x00000000000e7882 */ /* 0x000fe20000000000 */
[----:B------:R-:W-:-:S10]  /*b450*/  UMOV UR15, 0x14f00000 ;  /* 0x14f00000000f7882 */ /* 0x000fd40000000000 */
.L_x_253:
        /* <DEDUP_REMOVED lines=10> */
[----:B------:R0:W-:Y:S01]  /*b500*/  STL [R1+0x4], R0 ;  /* 0x0000040001007387 */ /* 0x0001e20000100800 */
[----:B------:R-:W-:-:S07]  /*b510*/  IMAD.MOV.U32 R17, RZ, RZ, R6 ;  /* 0x000000ffff117224 */ /* 0x000fce00078e0006 */
.L_x_237:
[----:B------:R-:W-:Y:S05]  /*b520*/  BSYNC B0 ;  /* 0x0000000000007941 */ /* 0x000fea0003800000 */
.L_x_236:
[----:B0-----:R-:W2:Y:S01]  /*b530*/  LDL.LU R0, [R1+0x20] ;  /* 0x0000200001007983 */ /* 0x001ea20000300800 */
[----:B------:R-:W-:-:S03]  /*b540*/  IMAD.MOV.U32 R19, RZ, RZ, R4 ;  /* 0x000000ffff137224 */ /* 0x000fc600078e0004 */
[----:B------:R0:W-:Y:S02]  /*b550*/  STL [R1], R8 ;  /* 0x0000000801007387 */ /* 0x0001e40000100800 */
[----:B0-2---:R-:W-:-:S07]  /*b560*/  VIADD R0, R0, 0xfffffffd ;  /* 0xfffffffd00007836 */ /* 0x005fce0000000000 */
.L_x_235:
[----:B------:R-:W2:Y:S01]  /*b570*/  LDL.LU R2, [R1+0x18] ;  /* 0x0000180001027983 */ /* 0x000ea20000300800 */
[----:B------:R-:W-:Y:S01]  /*b580*/  IMAD.MOV R9, RZ, RZ, -R9 ;  /* 0x000000ffff097224 */ /* 0x000fe200078e0a09 */
[----:B------:R-:W-:Y:S04]  /*b590*/  BSSY B0, `(.L_x_234) ;  /* 0x0000172000007945 */ /* 0x000fe80003800000 */
[----:B--2---:R-:W-:-:S13]  /*b5a0*/  ISETP.NE.AND P0, PT, R2, R9, PT ;  /* 0x000000090200720c */ /* 0x004fda0003f05270 */
[----:B------:R-:W-:Y:S05]  /*b5b0*/  @!P0 BRA `(.L_x_254) ;  /* 0x0000001400bc8947 */ /* 0x000fea0003800000 */
[----:B------:R-:W-:-:S07]  /*b5c0*/  IMAD.MOV.U32 R6, RZ, RZ, R17 ;  /* 0x000000ffff067224 */ /* 0x000fce00078e0011 */
.L_x_291:
[----:B--2---:R-:W2:Y:S01]  /*b5d0*/  LDL R2, [R1] ;  /* 0x0000000001027983 */ /* 0x004ea20000100800 */
[----:B------:R-:W-:Y:S01]  /*b5e0*/  LOP3.LUT P1, RZ, R18, 0x8, RZ, 0xc0, !PT ;  /* 0x0000000812ff7812 */ /* 0x000fe2000782c0ff */
[----:B------:R-:W-:Y:S01]  /*b5f0*/  VIADD R4, R19, 0x1 ;  /* 0x0000000113047836 */ /* 0x000fe20000000000 */
[----:B------:R-:W-:Y:S04]  /*b600*/  BSSY B1, `(.L_x_255) ;  /* 0x00000b2000017945 */ /* 0x000fe80003800000 */
[----:B------:R-:W-:-:S04]  /*b610*/  ISETP.NE.AND P0, PT, R4, 0x2, PT ;  /* 0x000000020400780c */ /* 0x000fc80003f05270 */
[----:B------:R-:W-:Y:S02]  /*b620*/  SEL R5, RZ, 0x1, P0 ;  /* 0x00000001ff057807 */ /* 0x000fe40000000000 */
[----:B------:R-:W-:Y:S02]  /*b630*/  SEL R4, R4, RZ, P0 ;  /* 0x000000ff04047207 */ /* 0x000fe40000000000 */
[----:B--2---:R-:W-:Y:S01]  /*b640*/  LOP3.LUT R5, R2, R5, RZ, 0x3c, !PT ;  /* 0x0000000502057212 */ /* 0x004fe200078e3cff */
[----:B01----:R-:W-:Y:S06]  /*b650*/  @!P1 BRA `(.L_x_256) ;  /* 0x0000000800b09947 */ /* 0x003fec0003800000 */
        /* <DEDUP_REMOVED lines=23> */
.L_x_257:
[----:B------:R-:W-:Y:S01]  /*b7d0*/  LEA R3, R4, UR36, 0x3 ;  /* 0x0000002404037c11 */ /* 0x000fe2000f8e18ff */
[----:B------:R-:W-:Y:S01]  /*b7e0*/  BSSY B2, `(.L_x_258) ;  /* 0x0000004000027945 */ /* 0x000fe20003800000 */
[----:B------:R-:W-:-:S04]  /*b7f0*/  SHF.L.U32 R2, R5, 0x1f, RZ ;  /* 0x0000001f05027819 */ /* 0x000fc800000006ff */
[----:B------:R-:W1:Y:S02]  /*b800*/  SYNCS.PHASECHK.TRANS64.TRYWAIT P0, [R3+URZ+0x34840], R2 ;  /* 0x03484002030075a7 */ /* 0x000e64000800017f */
[----:B-1----:R-:W-:Y:S05]  /*b810*/  @!P0 BRA `(.L_x_259) ;  /* 0x0000002c00708947 */ /* 0x002fea0003800000 */
.L_x_342:
[----:B------:R-:W-:Y:S05]  /*b820*/  BSYNC B2 ;  /* 0x0000000000027941 */ /* 0x000fea0003800000 */
.L_x_258:
[----:B0-----:R-:W0:Y:S01]  /*b830*/  S2R R7, SR_TID.X ;  /* 0x0000000000077919 */ /* 0x001e220000002100 */
[----:B------:R-:W-:Y:S01]  /*b840*/  UPRMT UR4, UR37, 0x9910, URZ ;  /* 0x0000991025047896 */ /* 0x000fe2000800003f */
[----:B0-----:R-:W-:-:S04]  /*b850*/  LOP3.LUT R7, R7, 0x7f, RZ, 0xc0, !PT ;  /* 0x0000007f07077812 */ /* 0x001fc800078ec0ff */
[----:B------:R-:W-:-:S13]  /*b860*/  ISETP.NE.AND P0, PT, R7, RZ, PT ;  /* 0x000000ff0700720c */ /* 0x000fda0003f05270 */
[----:B-1----:R-:W-:-:S04]  /*b870*/  @!P0 IMAD.MOV.U32 R2, RZ, RZ, 0xc000 ;  /* 0x0000c000ff028424 */ /* 0x002fc800078e00ff */
[----:B------:R0:W-:Y:S02]  /*b880*/  @!P0 SYNCS.ARRIVE.TRANS64 RZ, [R3+URZ+0x34830], R2 ;  /* 0x0348300203ff89a7 */ /* 0x0001e4000800003f */
[----:B0-----:R-:W-:-:S05]  /*b890*/  IMAD.U32 R2, RZ, RZ, UR4 ;  /* 0x00000004ff027e24 */ /* 0x001fca000f8e00ff */
[----:B------:R-:W-:-:S13]  /*b8a0*/  ISETP.NE.AND P1, PT, R2, 0x2, PT ;  /* 0x000000020200780c */ /* 0x000fda0003f25270 */
[----:B------:R-:W-:Y:S05]  /*b8b0*/  @P1 BRA `(.L_x_260) ;  /* 0x0000000000041947 */ /* 0x000fea0003800000 */
[----:B------:R-:W-:Y:S01]  /*b8c0*/  BPT.TRAP 0x1 ;  /* 0x000000040000795c */ /* 0x000fe20000300000 */
.L_x_260:
[----:B------:R-:W-:Y:S01]  /*b8d0*/  LOP3.LUT P0, RZ, R18, 0x2, RZ, 0xc0, !PT ;  /* 0x0000000212ff7812 */ /* 0x000fe2000780c0ff */
[----:B------:R-:W-:-:S12]  /*b8e0*/  BSSY B2, `(.L_x_261) ;  /* 0x0000003000027945 */ /* 0x000fd80003800000 */
[----:B------:R-:W-:Y:S05]  /*b8f0*/  @P0 BRA `(.L_x_262) ;  /* 0x0000000000040947 */ /* 0x000fea0003800000 */
[----:B------:R-:W-:Y:S01]  /*b900*/  BPT.TRAP 0x1 ;  /* 0x000000040000795c */ /* 0x000fe20000300000 */
.L_x_262:
[----:B------:R-:W-:Y:S05]  /*b910*/  BSYNC B2 ;  /* 0x0000000000027941 */ /* 0x000fea0003800000 */
.L_x_261:
[----:B------:R-:W0:Y:S01]  /*b920*/  S2R R2, SR_CgaCtaId ;  /* 0x0000000000027919 */ /* 0x000e220000008800 */
        /* <DEDUP_REMOVED lines=9> */
[----:B0-----:R-:W-:-:S05]  /*b9c0*/  IMAD.SHL.U32 R2, R2, 0x1000, RZ ;  /* 0x0000100002027824 */ /* 0x001fca00078e00ff */
[----:B------:R-:W-:-:S05]  /*b9d0*/  LOP3.LUT R2, R2, 0x1000, RZ, 0xc0, !PT ;  /* 0x0000100002027812 */ /* 0x000fca00078ec0ff */
[----:B------:R-:W-:Y:S02]  /*b9e0*/  IMAD R7, R4, 0x6000, R2 ;  /* 0x0000600004077824 */ /* 0x000fe400078e0202 */
[----:B------:R-:W0:Y:S03]  /*b9f0*/  S2R R2, SR_CgaCtaId ;  /* 0x0000000000027919 */ /* 0x000e260000008800 */
[----:B------:R-:W-:-:S05]  /*ba00*/  LEA R7, R7, UR36, 0x1 ;  /* 0x0000002407077c11 */ /* 0x000fca000f8e08ff */
[----:B------:R-:W-:Y:S02]  /*ba10*/  VIADD R9, R7, 0x1c400 ;  /* 0x0001c40007097836 */ /* 0x000fe40000000000 */
[----:B0-----:R-:W-:-:S05]  /*ba20*/  IMAD.SHL.U32 R2, R2, 0x40, RZ ;  /* 0x0000004002027824 */ /* 0x001fca00078e00ff */
[----:B------:R-:W-:-:S05]  /*ba30*/  LOP3.LUT R2, R2, 0x40, RZ, 0xc0, !PT ;  /* 0x0000004002027812 */ /* 0x000fca00078ec0ff */
[----:B------:R-:W-:-:S07]  /*ba40*/  IMAD R2, R8, 0x80, R2 ;  /* 0x0000008008027824 */ /* 0x000fce00078e0202 */
.L_x_263:
        /* <DEDUP_REMOVED lines=17> */
.L_x_264:
        /* <DEDUP_REMOVED lines=16> */
.L_x_265:
        /* <DEDUP_REMOVED lines=16> */
.L_x_343:
[----:B------:R-:W-:Y:S05]  /*bd60*/  BSYNC B2 ;  /* 0x0000000000027941 */ /* 0x000fea0003800000 */
.L_x_266:
[----:B------:R-:W1:Y:S02]  /*bd70*/  S2R R7, SR_TID.X ;  /* 0x0000000000077919 */ /* 0x000e640000002100 */
[----:B-1----:R-:W-:-:S04]  /*bd80*/  LOP3.LUT R7, R7, 0x7f, RZ, 0xc0, !PT ;  /* 0x0000007f07077812 */ /* 0x002fc800078ec0ff */
[----:B------:R-:W-:-:S13]  /*bd90*/  ISETP.NE.AND P0, PT, R7, RZ, PT ;  /* 0x000000ff0700720c */ /* 0x000fda0003f05270 */
[----:B0-----:R-:W-:-:S04]  /*bda0*/  @!P0 IMAD.MOV.U32 R3, RZ, RZ, 0x8000 ;  /* 0x00008000ff038424 */ /* 0x001fc800078e00ff */
[----:B------:R0:W-:Y:S01]  /*bdb0*/  @!P0 SYNCS.ARRIVE.TRANS64 RZ, [R2+URZ+0x34850], R3 ;  /* 0x0348500302ff89a7 */ /* 0x0001e2000800003f */
[----:B------:R-:W-:Y:S05]  /*bdc0*/  @P1 BRA `(.L_x_268) ;  /* 0x0000000000041947 */ /* 0x000fea0003800000 */
[----:B------:R-:W-:Y:S01]  /*bdd0*/  BPT.TRAP 0x1 ;  /* 0x000000040000795c */ /* 0x000fe20000300000 */
.L_x_268:
[----:B------:R-:W-:Y:S01]  /*bde0*/  LOP3.LUT P0, RZ, R18, 0x2, RZ, 0xc0, !PT ;  /* 0x0000000212ff7812 */ /* 0x000fe2000780c0ff */
[----:B------:R-:W-:-:S12]  /*bdf0*/  BSSY B2, `(.L_x_269) ;  /* 0x0000003000027945 */ /* 0x000fd80003800000 */
[----:B------:R-:W-:Y:S05]  /*be00*/  @P0 BRA `(.L_x_270) ;  /* 0x0000000000040947 */ /* 0x000fea0003800000 */
[----:B------:R-:W-:Y:S01]  /*be10*/  BPT.TRAP 0x1 ;  /* 0x000000040000795c */ /* 0x000fe20000300000 */
.L_x_270:
[----:B------:R-:W-:Y:S05]  /*be20*/  BSYNC B2 ;  /* 0x0000000000027941 */ /* 0x000fea0003800000 */
.L_x_269:
        /* <DEDUP_REMOVED lines=19> */
.L_x_271:
        /* <DEDUP_REMOVED lines=16> */
.L_x_272:
        /* <DEDUP_REMOVED lines=12> */
.L_x_256:
[----:B------:R-:W-:Y:S05]  /*c120*/  BSYNC B1 ;  /* 0x0000000000017941 */ /* 0x000fea0003800000 */
.L_x_255:
[----:B------:R-:W-:Y:S01]  /*c130*/  VIADD R19, R4, 0x1 ;  /* 0x0000000104137836 */ /* 0x000fe20000000000 */
[----:B------:R-:W-:Y:S01]  /*c140*/  LOP3.LUT P1, RZ, R18, 0x8, RZ, 0xc0, !PT ;  /* 0x0000000812ff7812 */ /* 0x000fe2000782c0ff */
[----:B------:R-:W-:Y:S03]  /*c150*/  BSSY B1, `(.L_x_273) ;  /* 0x00000b2000017945 */ /* 0x000fe60003800000 */
[----:B------:R-:W-:-:S04]  /*c160*/  ISETP.NE.AND P0, PT, R19, 0x2, PT ;  /* 0x000000021300780c */ /* 0x000fc80003f05270 */
[----:B------:R-:W-:Y:S02]  /*c170*/  SEL R2, RZ, 0x1, P0 ;  /* 0x00000001ff027807 */ /* 0x000fe40000000000 */
[----:B------:R-:W-:Y:S02]  /*c180*/  SEL R19, R19, RZ, P0 ;  /* 0x000000ff13137207 */ /* 0x000fe40000000000 */
[----:B------:R-:W-:-:S05]  /*c190*/  LOP3.LUT R9, R5, R2, RZ, 0x3c, !PT ;  /* 0x0000000205097212 */ /* 0x000fca00078e3cff */
[----:B------:R1:W-:Y:S01]  /*c1a0*/  STL [R1], R9 ;  /* 0x0000000901007387 */ /* 0x0003e20000100800 */
[----:B------:R-:W-:Y:S05]  /*c1b0*/  @!P1 BRA `(.L_x_274) ;  /* 0x0000000800ac9947 */ /* 0x000fea0003800000 */
[----:B------:R-:W-:Y:S01]  /*c1c0*/  LOP3.LUT P1, RZ, R18, 0x4, RZ, 0xc0, !PT ;  /* 0x0000000412ff7812 */ /* 0x000fe2000782c0ff */
[----:B0-----:R-:W-:-:S12]  /*c1d0*/  VIADD R8, R0, 0xffffffff ;  /* 0xffffffff00087836 */ /* 0x001fd80000000000 */
        /* <DEDUP_REMOVED lines=21> */
.L_x_275:
[----:B------:R-:W-:Y:S01]  /*c330*/  LEA R3, R19, UR36, 0x3 ;  /* 0x0000002413037c11 */ /* 0x000fe2000f8e18ff */
[----:B------:R-:W-:Y:S01]  /*c340*/  BSSY B2, `(.L_x_276) ;  /* 0x0000004000027945 */ /* 0x000fe20003800000 */
[----:B------:R-:W-:-:S04]  /*c350*/  SHF.L.U32 R2, R9, 0x1f, RZ ;  /* 0x0000001f09027819 */ /* 0x000fc800000006ff */
[----:B------:R-:W2:Y:S02]  /*c360*/  SYNCS.PHASECHK.TRANS64.TRYWAIT P0, [R3+URZ+0x34840], R2 ;  /* 0x03484002030075a7 */ /* 0x000ea4000800017f */
[----:B--2---:R-:W-:Y:S05]  /*c370*/  @!P0 BRA `(.L_x_277) ;  /* 0x0000002000c08947 */ /* 0x004fea0003800000 */
.L_x_344:
[----:B------:R-:W-:Y:S05]  /*c380*/  BSYNC B2 ;  /* 0x0000000000027941 */ /* 0x000fea0003800000 */
.L_x_276:
[----:B0-----:R-:W0:Y:S01]  /*c390*/  S2R R7, SR_TID.X ;  /* 0x0000000000077919 */ /* 0x001e220000002100 */
[----:B------:R-:W-:Y:S01]  /*c3a0*/  UPRMT UR4, UR37, 0x9910, URZ ;  /* 0x0000991025047896 */ /* 0x000fe2000800003f */
[----:B0-----:R-:W-:-:S04]  /*c3b0*/  LOP3.LUT R7, R7, 0x7f, RZ, 0xc0, !PT ;  /* 0x0000007f07077812 */ /* 0x001fc800078ec0ff */
[----:B------:R-:W-:-:S13]  /*c3c0*/  ISETP.NE.AND P0, PT, R7, RZ, PT ;  /* 0x000000ff0700720c */ /* 0x000fda0003f05270 */
[----:B--2---:R-:W-:-:S04]  /*c3d0*/  @!P0 IMAD.MOV.U32 R2, RZ, RZ, 0xc000 ;  /* 0x0000c000ff028424 */ /* 0x004fc800078e00ff */
[----:B------:R0:W-:Y:S02]  /*c3e0*/  @!P0 SYNCS.ARRIVE.TRANS64 RZ, [R3+URZ+0x34830], R2 ;  /* 0x0348300203ff89a7 */ /* 0x0001e4000800003f */
[----:B0-----:R-:W-:-:S05]  /*c3f0*/  IMAD.U32 R2, RZ, RZ, UR4 ;  /* 0x00000004ff027e24 */ /* 0x001fca000f8e00ff */
[----:B------:R-:W-:-:S13]  /*c400*/  ISETP.NE.AND P1, PT, R2, 0x2, PT ;  /* 0x000000020200780c */ /* 0x000fda0003f25270 */
[----:B------:R-:W-:Y:S05]  /*c410*/  @P1 BRA `(.L_x_278) ;  /* 0x0000000000041947 */ /* 0x000fea0003800000 */
[----:B------:R-:W-:Y:S01]  /*c420*/  BPT.TRAP 0x1 ;  /* 0x000000040000795c */ /* 0x000fe20000300000 */
.L_x_278:
[----:B------:R-:W-:Y:S01]  /*c430*/  LOP3.LUT P0, RZ, R18, 0x2, RZ, 0xc0, !PT ;  /* 0x0000000212ff7812 */ /* 0x000fe2000780c0ff */
[----:B------:R-:W-:-:S12]  /*c440*/  BSSY B2, `(.L_x_279) ;  /* 0x0000003000027945 */ /* 0x000fd80003800000 */
[----:B------:R-:W-:Y:S05]  /*c450*/  @P0 BRA `(.L_x_280) ;  /* 0x0000000000040947 */ /* 0x000fea0003800000 */
[----:B------:R-:W-:Y:S01]  /*c460*/  BPT.TRAP 0x1 ;  /* 0x000000040000795c */ /* 0x000fe20000300000 */
.L_x_280:
[----:B------:R-:W-:Y:S05]  /*c470*/  BSYNC B2 ;  /* 0x0000000000027941 */ /* 0x000fea0003800000 */
.L_x_279:
        /* <DEDUP_REMOVED lines=15> */
[----:B-1----:R-:W-:Y:S02]  /*c570*/  VIADD R9, R7, 0x1c400 ;  /* 0x0001c40007097836 */ /* 0x002fe40000000000 */
[----:B0-----:R-:W-:-:S05]  /*c580*/  IMAD.SHL.U32 R2, R2, 0x40, RZ ;  /* 0x0000004002027824 */ /* 0x001fca00078e00ff */
[----:B------:R-:W-:-:S05]  /*c590*/  LOP3.LUT R2, R2, 0x40, RZ, 0xc0, !PT ;  /* 0x0000004002027812 */ /* 0x000fca00078ec0ff */
[----:B------:R-:W-:-:S07]  /*c5a0*/  IMAD R2, R8, 0x80, R2 ;  /* 0x0000008008027824 */ /* 0x000fce00078e0202 */
.L_x_281:
        /* <DEDUP_REMOVED lines=17> */
.L_x_282:
        /* <DEDUP_REMOVED lines=16> */
.L_x_283:
        /* <DEDUP_REMOVED lines=10> */
[----:B------:R-:W-:Y:S01]  /*c860*/  SHF.L.U32 R5, R5, 0x1f, RZ ;  /* 0x0000001f05057819 */ /* 0x000fe200000006ff */
[----:B------:R-:W-:Y:S01]  /*c870*/  BSSY B2, `(.L_x_284) ;  /* 0x0000004000027945 */ /* 0x000fe20003800000 */
[----:B------:R-:W-:-:S04]  /*c880*/  LEA R2, R4, UR36, 0x3 ;  /* 0x0000002404027c11 */ /* 0x000fc8000f8e18ff */
[----:B------:R-:W0:Y:S02]  /*c890*/  SYNCS.PHASECHK.TRANS64.TRYWAIT P0, [R2+URZ+0x34860], R5 ;  /* 0x03486005020075a7 */ /* 0x000e24000800017f */
[----:B0-----:R-:W-:Y:S05]  /*c8a0*/  @!P0 BRA `(.L_x_285) ;  /* 0x0000001c00888947 */ /* 0x001fea0003800000 */
.L_x_345:
[----:B------:R-:W-:Y:S05]  /*c8b0*/  BSYNC B2 ;  /* 0x0000000000027941 */ /* 0x000fea0003800000 */
.L_x_284:
[----:B------:R-:W1:Y:S02]  /*c8c0*/  S2R R3, SR_TID.X ;  /* 0x0000000000037919 */ /* 0x000e640000002100 */
[----:B-1----:R-:W-:-:S04]  /*c8d0*/  LOP3.LUT R3, R3, 0x7f, RZ, 0xc0, !PT ;  /* 0x0000007f03037812 */ /* 0x002fc800078ec0ff */
[----:B------:R-:W-:-:S13]  /*c8e0*/  ISETP.NE.AND P0, PT, R3, RZ, PT ;  /* 0x000000ff0300720c */ /* 0x000fda0003f05270 */
[----:B------:R-:W-:-:S04]  /*c8f0*/  @!P0 IMAD.MOV.U32 R3, RZ, RZ, 0x8000 ;  /* 0x00008000ff038424 */ /* 0x000fc800078e00ff */
[----:B------:R1:W-:Y:S01]  /*c900*/  @!P0 SYNCS.ARRIVE.TRANS64 RZ, [R2+URZ+0x34850], R3 ;  /* 0x0348500302ff89a7 */ /* 0x0003e2000800003f */
[----:B------:R-:W-:Y:S05]  /*c910*/  @P1 BRA `(.L_x_286) ;  /* 0x0000000000041947 */ /* 0x000fea0003800000 */
[----:B------:R-:W-:Y:S01]  /*c920*/  BPT.TRAP 0x1 ;  /* 0x000000040000795c */ /* 0x000fe20000300000 */
.L_x_286:
[----:B------:R-:W-:Y:S01]  /*c930*/  LOP3.LUT P0, RZ, R18, 0x2, RZ, 0xc0, !PT ;  /* 0x0000000212ff7812 */ /* 0x000fe2000780c0ff */
[----:B------:R-:W-:-:S12]  /*c940*/  BSSY B2, `(.L_x_287) ;  /* 0x0000003000027945 */ /* 0x000fd80003800000 */
[----:B------:R-:W-:Y:S05]  /*c950*/  @P0 BRA `(.L_x_288) ;  /* 0x0000000000040947 */ /* 0x000fea0003800000 */
[----:B------:R-:W-:Y:S01]  /*c960*/  BPT.TRAP 0x1 ;  /* 0x000000040000795c */ /* 0x000fe20000300000 */
.L_x_288:
[----:B------:R-:W-:Y:S05]  /*c970*/  BSYNC B2 ;  /* 0x0000000000027941 */ /* 0x000fea0003800000 */
.L_x_287:
[----:B0-----:R-:W2:Y:S01]  /*c980*/  LDL.LU R5, [R1+0x4] ;  /* 0x0000040001057983 */ /* 0x001ea20000300800 */
[----:B-1----:R-:W0:Y:S01]  /*c990*/  S2R R3, SR_CgaCtaId ;  /* 0x0000000000037919 */ /* 0x002e220000008800 */
        /* <DEDUP_REMOVED lines=17> */
.L_x_289:
        /* <DEDUP_REMOVED lines=16> */
.L_x_290:
        /* <DEDUP_REMOVED lines=12> */
.L_x_274:
[----:B------:R-:W-:Y:S05]  /*cc70*/  BSYNC B1 ;  /* 0x0000000000017941 */ /* 0x000fea0003800000 */
.L_x_273:
[C---:B------:R-:W-:Y:S01]  /*cc80*/  ISETP.GT.AND P0, PT, R0.reuse, 0x1, PT ;  /* 0x000000010000780c */ /* 0x040fe20003f04270 */
[----:B------:R-:W-:-:S12]  /*cc90*/  VIADD R0, R0, 0xfffffffe ;  /* 0xfffffffe00007836 */ /* 0x000fd80000000000 */
[----:B------:R-:W-:Y:S05]  /*cca0*/  @P0 BRA `(.L_x_291) ;  /* 0xffffffe800480947 */ /* 0x000fea000383ffff */
.L_x_254:
[----:B------:R-:W-:Y:S05]  /*ccb0*/  BSYNC B0 ;  /* 0x0000000000007941 */ /* 0x000fea0003800000 */
.L_x_234:
[----:B------:R-:W-:Y:S01]  /*ccc0*/  LOP3.LUT P0, RZ, R18, 0x8, RZ, 0xc0, !PT ;  /* 0x0000000812ff7812 */ /* 0x000fe2000780c0ff */
[----:B------:R-:W-:-:S12]  /*ccd0*/  BSSY B0, `(.L_x_292) ;  /* 0x0000045000007945 */ /* 0x000fd80003800000 */
[----:B------:R-:W-:Y:S05]  /*cce0*/  @!P0 BRA `(.L_x_293) ;  /* 0x00000004000c8947 */ /* 0x000fea0003800000 */
[----:B------:R-:W3:Y:S01]  /*ccf0*/  LDL R2, [R1] ;  /* 0x0000000001027983 */ /* 0x000ee20000100800 */
[----:B--2---:R-:W-:Y:S01]  /*cd00*/  LEA R0, R19, UR36, 0x3 ;  /* 0x0000002413007c11 */ /* 0x004fe2000f8e18ff */
[----:B------:R-:W-:Y:S01]  /*cd10*/  BSSY B1, `(.L_x_294) ;  /* 0x0000004000017945 */ /* 0x000fe20003800000 */
[----:B---3--:R-:W-:-:S04]  /*cd20*/  SHF.L.U32 R3, R2, 0x1f, RZ ;  /* 0x0000001f02037819 */ /* 0x008fc800000006ff */
[----:B------:R-:W2:Y:S02]  /*cd30*/  SYNCS.PHASECHK.TRANS64.TRYWAIT P0, [R0+URZ+0x34860], R3 ;  /* 0x03486003000075a7 */ /* 0x000ea4000800017f */
[----:B--2---:R-:W-:Y:S05]  /*cd40*/  @!P0 BRA `(.L_x_295) ;  /* 0x0000001800748947 */ /* 0x004fea0003800000 */
.L_x_346:
[----:B------:R-:W-:Y:S05]  /*cd50*/  BSYNC B1 ;  /* 0x0000000000017941 */ /* 0x000fea0003800000 */
.L_x_294:
[----:B------:R-:W3:Y:S01]  /*cd60*/  S2R R2, SR_TID.X ;  /* 0x0000000000027919 */ /* 0x000ee20000002100 */
[----:B------:R-:W-:-:S04]  /*cd70*/  UPRMT UR4, UR37, 0x9910, URZ ;  /* 0x0000991025047896 */ /* 0x000fc8000800003f */
[----:B------:R-:W-:Y:S01]  /*cd80*/  UISETP.NE.AND UP0, UPT, UR4, 0x2, UPT ;  /* 0x000000020400788c */ /* 0x000fe2000bf05270 */
[----:B---3--:R-:W-:-:S04]  /*cd90*/  LOP3.LUT R2, R2, 0x7f, RZ, 0xc0, !PT ;  /* 0x0000007f02027812 */ /* 0x008fc800078ec0ff */
[----:B------:R-:W-:-:S13]  /*cda0*/  ISETP.NE.AND P0, PT, R2, RZ, PT ;  /* 0x000000ff0200720c */ /* 0x000fda0003f05270 */
[----:B--2---:R-:W-:-:S04]  /*cdb0*/  @!P0 IMAD.MOV.U32 R3, RZ, RZ, 0x8000 ;  /* 0x00008000ff038424 */ /* 0x004fc800078e00ff */
[----:B------:R2:W-:Y:S01]  /*cdc0*/  @!P0 SYNCS.ARRIVE.TRANS64 RZ, [R0+URZ+0x34850], R3 ;  /* 0x0348500300ff89a7 */ /* 0x0005e2000800003f */
[----:B------:R-:W-:-:S13]  /*cdd0*/  PLOP3.LUT P0, PT, PT, PT, UP0, 0x80, 0x0 ;  /* 0x000000000000781c */ /* 0x000fda0003f0f008 */
[----:B--2---:R-:W-:Y:S05]  /*cde0*/  @P0 BRA `(.L_x_296) ;  /* 0x0000000000040947 */ /* 0x004fea0003800000 */
[----:B------:R-:W-:Y:S01]  /*cdf0*/  BPT.TRAP 0x1 ;  /* 0x000000040000795c */ /* 0x000fe20000300000 */
.L_x_296:
[----:B------:R-:W-:Y:S01]  /*ce00*/  LOP3.LUT P0, RZ, R18, 0x2, RZ, 0xc0, !PT ;  /* 0x0000000212ff7812 */ /* 0x000fe2000780c0ff */
[----:B------:R-:W-:-:S12]  /*ce10*/  BSSY B1, `(.L_x_297) ;  /* 0x0000003000017945 */ /* 0x000fd80003800000 */
[----:B------:R-:W-:Y:S05]  /*ce20*/  @P0 BRA `(.L_x_298) ;  /* 0x0000000000040947 */ /* 0x000fea0003800000 */
[----:B------:R-:W-:Y:S01]  /*ce30*/  BPT.TRAP 0x1 ;  /* 0x000000040000795c */ /* 0x000fe20000300000 */
.L_x_298:
[----:B------:R-:W-:Y:S05]  /*ce40*/  BSYNC B1 ;  /* 0x0000000000017941 */ /* 0x000fea0003800000 */
.L_x_297:
[----:B------:R-:W2:Y:S01]  /*ce50*/  LDL R2, [R1+0x4] ;  /* 0x0000040001027983 */ /* 0x000ea20000100800 */
[----:B------:R-:W3:Y:S01]  /*ce60*/  S2R R3, SR_CgaCtaId ;  /* 0x0000000000037919 */ /* 0x000ee20000008800 */
[----:B------:R-:W4:Y:S01]  /*ce70*/  S2R R4, SR_CgaCtaId ;  /* 0x0000000000047919 */ /* 0x000f220000008800 */
[----:B------:R-:W-:Y:S01]  /*ce80*/  UIADD3 UR4, UP0, UR38, 0x470, URZ ;  /* 0x0000047026047890 */ /* 0x000fe2000ff1e03f */
[----:B------:R-:W-:Y:S01]  /*ce90*/  PLOP3.LUT P0, PT, PT, PT, PT, 0x80, 0x0 ;  /* 0x000000000000781c */ /* 0x000fe20003f0f070 */
[----:B------:R-:W-:Y:S01]  /*cea0*/  VIADD R0, R0, 0x34850 ;  /* 0x0003485000007836 */ /* 0x000fe20000000000 */
[----:B------:R-:W-:Y:S01]  /*ceb0*/  UMOV UR6, 0x30000 ;  /* 0x0003000000067882 */ /* 0x000fe20000000000 */
[----:B------:R-:W-:Y:S01]  /*cec0*/  UIADD3.X UR5, URZ, UR39, URZ, UP0, !UPT ;  /* 0x000000273f057290 */ /* 0x000fe200087fe43f */
[----:B---3--:R-:W-:Y:S02]  /*ced0*/  IMAD.SHL.U32 R3, R3, 0x1000, RZ ;  /* 0x0000100003037824 */ /* 0x008fe400078e00ff */
[----:B----4-:R-:W-:-:S03]  /*cee0*/  IMAD.SHL.U32 R4, R4, 0x40, RZ ;  /* 0x0000004004047824 */ /* 0x010fc600078e00ff */
[----:B------:R-:W-:Y:S02]  /*cef0*/  LOP3.LUT R3, R3, 0x1000, RZ, 0xc0, !PT ;  /* 0x0000100003037812 */ /* 0x000fe400078ec0ff */
[----:B------:R-:W-:-:S03]  /*cf00*/  LOP3.LUT R4, R4, 0x40, RZ, 0xc0, !PT ;  /* 0x0000004004047812 */ /* 0x000fc600078ec0ff */
[----:B------:R-:W-:-:S05]  /*cf10*/  IMAD R3, R19, 0x4000, R3 ;  /* 0x0000400013037824 */ /* 0x000fca00078e0203 */
[----:B------:R-:W-:Y:S01]  /*cf20*/  LEA R3, R3, UR36, 0x1 ;  /* 0x0000002403037c11 */ /* 0x000fe2000f8e08ff */
[----:B------:R-:W-:Y:S01]  /*cf30*/  UMOV UR14, 0x0 ;  /* 0x00000000000e7882 */ /* 0x000fe20000000000 */
[----:B------:R-:W-:Y:S01]  /*cf40*/  UMOV UR15, 0x14f00000 ;  /* 0x14f00000000f7882 */ /* 0x000fe20000000000 */
[----:B------:R-:W-:Y:S01]  /*cf50*/  UMOV UR10, URZ ;  /* 0x0000003f000a7c82 */ /* 0x000fe20008000000 */
[----:B--2---:R-:W-:Y:S02]  /*cf60*/  IMAD R2, R2, 0x80, R4 ;  /* 0x0000008002027824 */ /* 0x004fe400078e0204 */
[----:B------:R-:W-:-:S07]  /*cf70*/  VIADD R4, R3, 0x400 ;  /* 0x0000040003047836 */ /* 0x000fce0000000000 */
.L_x_299:
        /* <DEDUP_REMOVED lines=9> */
[----:B--2---:R-:W-:Y:S05]  /*d010*/  @P0 BRA.U.ANY `(.L_x_299) ;  /* 0xfffffffd00d80947 */ /* 0x004fea000393ffff */
[----:B------:R-:W-:Y:S01]  /*d020*/  PLOP3.LUT P0, PT, PT, PT, PT, 0x80, 0x0 ;  /* 0x000000000000781c */ /* 0x000fe20003f0f070 */
[----:B------:R-:W-:Y:S01]  /*d030*/  VIADD R3, R3, 0x4400 ;  /* 0x0000440003037836 */ /* 0x000fe20000000000 */
[----:B------:R-:W-:Y:S01]  /*d040*/  UMOV UR6, 0x30000 ;  /* 0x0003000000067882 */ /* 0x000fe20000000000 */
[----:B------:R-:W-:Y:S01]  /*d050*/  UMOV UR14, 0x0 ;  /* 0x00000000000e7882 */ /* 0x000fe20000000000 */
[----:B------:R-:W-:Y:S01]  /*d060*/  UMOV UR15, 0x14f00000 ;  /* 0x14f00000000f7882 */ /* 0x000fe20000000000 */
[----:B------:R-:W-:-:S08]  /*d070*/  UMOV UR10, 0x40 ;  /* 0x00000040000a7882 */ /* 0x000fd00000000000 */
.L_x_300:
        /* <DEDUP_REMOVED lines=9> */
[----:B---3--:R-:W-:Y:S05]  /*d110*/  @P0 BRA.U.ANY `(.L_x_300) ;  /* 0xfffffffd00d80947 */ /* 0x008fea000393ffff */
.L_x_293:
[----:B------:R-:W-:Y:S05]  /*d120*/  BSYNC B0 ;  /* 0x0000000000007941 */ /* 0x000fea0003800000 */
.L_x_292:
[----:B01----:R-:W3:Y:S01]  /*d130*/  LDL.LU R6, [R1+0x24] ;  /* 0x0000240001067983 */ /* 0x003ee20000300800 */
[----:B------:R-:W-:Y:S01]  /*d140*/  VIADD R19, R19, 0x1 ;  /* 0x0000000113137836 */ /* 0x000fe20000000000 */
[----:B------:R-:W-:Y:S02]  /*d150*/  ULDC UR4, c[0x0][0xc34] ;  /* 0x00030d0000047ab9 */ /* 0x000fe40000000800 */
[----:B------:R-:W4:Y:S04]  /*d160*/  LDL.LU R5, [R1] ;  /* 0x0000000001057983 */ /* 0x000f280000300800 */
[----:B------:R-:W5:Y:S01]  /*d170*/  LDL.LU R4, [R1+0x2c] ;  /* 0x00002c0001047983 */ /* 0x000f620000300800 */
[----:B------:R-:W-:-:S04]  /*d180*/  ISETP.NE.AND P0, PT, R19, 0x2, PT ;  /* 0x000000021300780c */ /* 0x000fc80003f05270 */
[----:B--2---:R-:W-:Y:S02]  /*d190*/  SEL R0, RZ, 0x1, P0 ;  /* 0x00000001ff007807 */ /* 0x004fe40000000000 */
[----:B------:R-:W-:Y:S01]  /*d1a0*/  SEL R19, R19, RZ, P0 ;  /* 0x000000ff13137207 */ /* 0x000fe20000000000 */
[----:B---3--:R-:W-:Y:S01]  /*d1b0*/  VIADD R6, R6, UR40 ;  /* 0x0000002806067c36 */ /* 0x008fe20008000000 */
[----:B----4-:R-:W-:-:S04]  /*d1c0*/  LOP3.LUT R5, R5, R0, RZ, 0x3c, !PT ;  /* 0x0000000005057212 */ /* 0x010fc800078e3cff */
[----:B------:R0:W-:Y:S01]  /*d1d0*/  STL [R1+0x24], R6 ;  /* 0x0000240601007387 */ /* 0x0001e20000100800 */
[----:B------:R-:W-:Y:S01]  /*d1e0*/  ISETP.GE.AND P1, PT, R6, UR4, PT ;  /* 0x0000000406007c0c */ /* 0x000fe2000bf26270 */
[----:B-----5:R-:W-:-:S05]  /*d1f0*/  VIADD R4, R4, 0x1 ;  /* 0x0000000104047836 */ /* 0x020fca0000000000 */
[----:B------:R0:W-:Y:S04]  /*d200*/  STL [R1+0x2c], R4 ;  /* 0x00002c0401007387 */ /* 0x0001e80000100800 */
[----:B------:R0:W-:Y:S03]  /*d210*/  STL [R1], R5 ;  /* 0x0000000501007387 */ /* 0x0001e60000100800 */
[----:B------:R-:W-:Y:S05]  /*d220*/  @!P1 BRA `(.L_x_301) ;  /* 0xffffffbc00689947 */ /* 0x000fea000383ffff */
[----:B------:R-:W-:-:S07]  /*d230*/  LOP3.LUT R2, R4, 0x1, RZ, 0xc, !PT ;  /* 0x0000000104027812 */ /* 0x000fce00078e0cff */
.L_x_217:
[----:B------:R-:W1:Y:S01]  /*d240*/  S2R R3, SR_CgaCtaId ;  /* 0x0000000000037919 */ /* 0x000e620000008800 */
[----:B------:R-:W-:Y:S01]  /*d250*/  MOV R0, 0x400 ;  /* 0x0000040000007802 */ /* 0x000fe20000000f00 */
[----:B------:R-:W-:Y:S03]  /*d260*/  BSSY B0, `(.L_x_302) ;  /* 0x0000005000007945 */ /* 0x000fe60003800000 */
[----:B-1----:R-:W-:Y:S02]  /*d270*/  LEA R0, R3, R0, 0x18 ;  /* 0x0000000003007211 */ /* 0x002fe400078ec0ff */
[----:B------:R-:W-:-:S04]  /*d280*/  SHF.L.U32 R3, R2, 0x1f, RZ ;  /* 0x0000001f02037819 */ /* 0x000fc800000006ff */
[----:B------:R-:W1:Y:S02]  /*d290*/  SYNCS.PHASECHK.TRANS64.TRYWAIT P0, [R0+URZ+0x34820], R3 ;  /* 0x03482003000075a7 */ /* 0x000e64000800017f */
[----:B-1----:R-:W-:Y:S05]  /*d2a0*/  @!P0 BRA `(.L_x_303) ;  /* 0x0000001400308947 */ /* 0x002fea0003800000 */
.L_x_347:
[----:B------:R-:W-:Y:S05]  /*d2b0*/  BSYNC B0 ;  /* 0x0000000000007941 */ /* 0x000fea0003800000 */
.L_x_302:
[----:B------:R-:W-:-:S03]  /*d2c0*/  UMOV UR4, 0xffffffff ;  /* 0xffffffff00047882 */ /* 0x000fc60000000000 */
[----:B------:R-:W-:Y:S05]  /*d2d0*/  BRA.DIV UR4, `(.L_x_304) ;  /* 0x0000001604387947 */ /* 0x000fea000b800000 */
[----:B------:R-:W2:Y:S02]  /*d2e0*/  S2R R2, SR_TID.X ;  /* 0x0000000000027919 */ /* 0x000ea40000002100 */
[----:B--2---:R-:W-:-:S04]  /*d2f0*/  SHF.R.U32.HI R2, RZ, 0x5, R2 ;  /* 0x00000005ff027819 */ /* 0x004fc80000011602 */
[----:B------:R-:W-:-:S05]  /*d300*/  LOP3.LUT R2, R2, 0x3, RZ, 0xc0, !PT ;  /* 0x0000000302027812 */ /* 0x000fca00078ec0ff */
[----:B------:R2:W3:Y:S02]  /*d310*/  SHFL.IDX PT, R14, R2, RZ, 0x1f ;  /* 0x00001fff020e7589 */ /* 0x0004e400000e0000 */
.L_x_350:
[----:B---3--:R-:W-:Y:S01]  /*d320*/  ISETP.NE.AND P0, PT, R14, RZ, PT ;  /* 0x000000ff0e00720c */ /* 0x008fe20003f05270 */
[----:B------:R-:W-:-:S12]  /*d330*/  BSSY B0, `(.L_x_305) ;  /* 0x0000027000007945 */ /* 0x000fd80003800000 */
[----:B------:R-:W-:Y:S05]  /*d340*/  @P0 BRA `(.L_x_306) ;  /* 0x0000000000940947 */ /* 0x000fea0003800000 */
[----:B------:R-:W-:-:S03]  /*d350*/  UMOV UR4, 0xffffffff ;  /* 0xffffffff00047882 */ /* 0x000fc60000000000 */
[----:B------:R-:W-:Y:S05]  /*d360*/  BRA.DIV UR4, `(.L_x_307) ;  /* 0x0000001604487947 */ /* 0x000fea000b800000 */
[----:B------:R-:W-:-:S13]  /*d370*/  ELECT P6, URZ, PT ;  /* 0x00000000003f782f */ /* 0x000fda00038c0000 */
.L_x_353:
[----:B------:R-:W-:Y:S05]  /*d380*/  @!P6 BRA `(.L_x_306) ;  /* 0x000000000084e947 */ /* 0x000fea0003800000 */
[----:B--2---:R-:W2:Y:S02]  /*d390*/  LDL R2, [R1+0x30] ;  /* 0x0000300001027983 */ /* 0x004ea40000100800 */
[----:B--2---:R-:W-:-:S13]  /*d3a0*/  R2UR UR4, R2 ;  /* 0x00000000020472ca */ /* 0x004fda00000e0000 */
[----:B------:R-:W-:-:S06]  /*d3b0*/  ULOP3.LUT UR4, UR4, 0x2, URZ, 0xfc, !UPT ;  /* 0x0000000204047892 */ /* 0x000fcc000f8efc3f */
[----:B------:R-:W-:-:S05]  /*d3c0*/  IMAD.U32 R2, RZ, RZ, UR4 ;  /* 0x00000004ff027e24 */ /* 0x000fca000f8e00ff */
[----:B------:R-:W-:-:S13]  /*d3d0*/  ISETP.NE.AND P2, PT, R2, 0x3, PT ;  /* 0x000000030200780c */ /* 0x000fda0003f45270 */
[----:B------:R-:W-:Y:S05]  /*d3e0*/  @!P2 BRA `(.L_x_308) ;  /* 0x000000000004a947 */ /* 0x000fea0003800000 */
[----:B------:R-:W-:Y:S01]  /*d3f0*/  BPT.TRAP 0x1 ;  /* 0x000000040000795c */ /* 0x000fe20000300000 */
.L_x_308:
[----:B------:R-:W2:Y:S01]  /*d400*/  LDL.LU R7, [R1] ;  /* 0x0000000001077983 */ /* 0x000ea20000300800 */
[----:B------:R-:W-:Y:S02]  /*d410*/  VIADD R2, R0, 0x34840 ;  /* 0x0003484000027836 */ /* 0x000fe40000000000 */
[C---:B-1----:R-:W-:Y:S02]  /*d420*/  VIADD R3, R19.reuse, 0x1 ;  /* 0x0000000113037836 */ /* 0x042fe40000000000 */
[----:B0-----:R-:W-:-:S03]  /*d430*/  IMAD R6, R19, 0x8, R2 ;  /* 0x0000000813067824 */ /* 0x001fc600078e0202 */
[----:B------:R-:W-:-:S04]  /*d440*/  ISETP.NE.AND P1, PT, R3, 0x2, PT ;  /* 0x000000020300780c */ /* 0x000fc80003f25270 */
[----:B------:R-:W-:Y:S02]  /*d450*/  SEL R4, RZ, 0x1, P1 ;  /* 0x00000001ff047807 */ /* 0x000fe40000800000 */
[----:B------:R-:W-:Y:S02]  /*d460*/  SEL R3, R3, RZ, P1 ;  /* 0x000000ff03037207 */ /* 0x000fe40000800000 */
[C---:B--2---:R-:W-:Y:S02]  /*d470*/  SHF.L.U32 R5, R7.reuse, 0x1f, RZ ;  /* 0x0000001f07057819 */ /* 0x044fe400000006ff */
[----:B------:R-:W-:Y:S01]  /*d480*/  LOP3.LUT R4, R7, R4, RZ, 0x3c, !PT ;  /* 0x0000000407047212 */ /* 0x000fe200078e3cff */
[----:B------:R-:W-:Y:S01]  /*d490*/  IMAD R7, R3, 0x8, R2 ;  /* 0x0000000803077824 */ /* 0x000fe200078e0202 */
[----:B------:R-:W0:Y:S02]  /*d4a0*/  SYNCS.PHASECHK.TRANS64.TRYWAIT P0, [R6+URZ], R5 ;  /* 0x00000005060075a7 */ /* 0x000e24000800017f */
[----:B------:R-:W-:Y:S01]  /*d4b0*/  SHF.L.U32 R2, R4, 0x1f, RZ ;  /* 0x0000001f04027819 */ /* 0x000fe200000006ff */
[----:B0-----:R-:W-:Y:S06]  /*d4c0*/  @!P0 BRA `(.L_x_309) ;  /* 0x0000001400108947 */ /* 0x001fec0003800000 */
.L_x_354:
[----:B------:R-:W1:Y:S02]  /*d4d0*/  SYNCS.PHASECHK.TRANS64.TRYWAIT P0, [R7+URZ], R2 ;  /* 0x00000002070075a7 */ /* 0x000e64000800017f */
[----:B-1----:R-:W-:Y:S05]  /*d4e0*/  @!P0 BRA `(.L_x_310) ;  /* 0x00000014001c8947 */ /* 0x002fea0003800000 */
.L_x_355:
[----:B------:R-:W-:Y:S05]  /*d4f0*/  @!P2 BRA `(.L_x_311) ;  /* 0x000000000004a947 */ /* 0x000fea0003800000 */
[----:B------:R-:W-:Y:S01]  /*d500*/  BPT.TRAP 0x1 ;  /* 0x000000040000795c */ /* 0x000fe20000300000 */
.L_x_311:
[----:B------:R-:W-:-:S04]  /*d510*/  VIADD R0, R0, 0x34860 ;  /* 0x0003486000007836 */ /* 0x000fc80000000000 */
[----:B------:R-:W-:-:S04]  /*d520*/  IMAD R4, R19, 0x8, R0 ;  /* 0x0000000813047824 */ /* 0x000fc800078e0200 */
[----:B------:R-:W2:Y:S02]  /*d530*/  SYNCS.PHASECHK.TRANS64.TRYWAIT P0, [R4+URZ], R5 ;  /* 0x00000005040075a7 */ /* 0x000ea4000800017f */
[----:B--2---:R-:W-:Y:S05]  /*d540*/  @!P0 BRA `(.L_x_312) ;  /* 0x0000001400188947 */ /* 0x004fea0003800000 */
.L_x_356:
[----:B------:R-:W-:-:S07]  /*d550*/  IMAD R3, R3, 0x8, R0 ;  /* 0x0000000803037824 */ /* 0x000fce00078e0200 */
.L_x_313:
[----:B---3--:R3:W4:Y:S02]  /*d560*/  SYNCS.PHASECHK.TRANS64.TRYWAIT P0, [R3+URZ], R2 ;  /* 0x00000002030075a7 */ /* 0x008724000800017f */
[----:B----4-:R-:W-:Y:S05]  /*d570*/  @!P0 NANOSLEEP.SYNCS 0x989680 ;  /* 0x009896800000895d */ /* 0x010fea0003900000 */
[----:B------:R-:W4:Y:S02]  /*d580*/  @!P0 SYNCS.PHASECHK.TRANS64 P0, [R3+URZ], R2 ;  /* 0x00000002030085a7 */ /* 0x000f24000800007f */
[----:B----4-:R-:W-:Y:S05]  /*d590*/  @!P0 BRA `(.L_x_313) ;  /* 0xfffffffc00f08947 */ /* 0x010fea000383ffff */
.L_x_306:
[----:B------:R-:W-:Y:S05]  /*d5a0*/  BSYNC B0 ;  /* 0x0000000000007941 */ /* 0x000fea0003800000 */
.L_x_305:
[----:B------:R-:W-:Y:S05]  /*d5b0*/  EXIT ;  /* 0x000000000000794d */ /* 0x000fea0003800000 */
.L_x_185:
[----:B0-----:R-:W-:-:S04]  /*d5c0*/  IMAD.U32 R3, RZ, RZ, UR40 ;  /* 0x00000028ff037e24 */ /* 0x001fc8000f8e00ff */
[----:B------:R0:W1:Y:S03]  /*d5d0*/  SYNCS.PHASECHK.TRANS64.TRYWAIT P1, [R3+URZ+0x34800], R0 ;  /* 0x03480000030075a7 */ /* 0x000066000802017f */
[----:B-1----:R-:W-:Y:S05]  /*d5e0*/  @!P1 NANOSLEEP.SYNCS 0x989680 ;  /* 0x009896800000995d */ /* 0x002fea0003900000 */
[----:B------:R-:W1:Y:S02]  /*d5f0*/  @!P1 SYNCS.PHASECHK.TRANS64 P1, [R3+URZ+0x34800], R0 ;  /* 0x03480000030095a7 */ /* 0x000e64000802007f */
[----:B-1----:R-:W-:Y:S05]  /*d600*/  @!P1 BRA `(.L_x_185) ;  /* 0xfffffffc00ec9947 */ /* 0x002fea000383ffff */
[----:B------:R-:W-:Y:S05]  /*d610*/  BRA `(.L_x_314) ;  /* 0xffffff4000247947 */ /* 0x000fea000383ffff */
.L_x_189:
[----:B-1----:R1:W2:Y:S02]  /*d620*/  SYNCS.PHASECHK.TRANS64.TRYWAIT P1, [R0+URZ+0x34830], R3 ;  /* 0x03483003000075a7 */ /* 0x0022a4000802017f */
[----:B--2---:R-:W-:Y:S05]  /*d630*/  @!P1 NANOSLEEP.SYNCS 0x989680 ;  /* 0x009896800000995d */ /* 0x004fea0003900000 */
[----:B------:R-:W2:Y:S02]  /*d640*/  @!P1 SYNCS.PHASECHK.TRANS64 P1, [R0+URZ+0x34830], R3 ;  /* 0x03483003000095a7 */ /* 0x000ea4000802007f */
[----:B--2---:R-:W-:Y:S05]  /*d650*/  @!P1 BRA `(.L_x_189) ;  /* 0xfffffffc00f09947 */ /* 0x004fea000383ffff */
[----:B------:R-:W-:Y:S05]  /*d660*/  BRA `(.L_x_188) ;  /* 0xffffff4000407947 */ /* 0x000fea000383ffff */
.L_x_195:
[----:B-1----:R-:W-:-:S04]  /*d670*/  IMAD.U32 R12, RZ, RZ, UR8 ;  /* 0x00000008ff0c7e24 */ /* 0x002fc8000f8e00ff */
[----:B------:R1:W2:Y:S03]  /*d680*/  SYNCS.PHASECHK.TRANS64.TRYWAIT P1, [R12+URZ+0x34830], R9 ;  /* 0x034830090c0075a7 */ /* 0x0002a6000802017f */
[----:B--2---:R-:W-:Y:S05]  /*d690*/  @!P1 NANOSLEEP.SYNCS 0x989680 ;  /* 0x009896800000995d */ /* 0x004fea0003900000 */
[----:B------:R-:W2:Y:S02]  /*d6a0*/  @!P1 SYNCS.PHASECHK.TRANS64 P1, [R12+URZ+0x34830], R9 ;  /* 0x034830090c0095a7 */ /* 0x000ea4000802007f */
[----:B--2---:R-:W-:Y:S05]  /*d6b0*/  @!P1 BRA `(.L_x_195) ;  /* 0xfffffffc00ec9947 */ /* 0x004fea000383ffff */
[----:B------:R-:W-:Y:S05]  /*d6c0*/  BRA `(.L_x_194) ;  /* 0xffffff6c00047947 */ /* 0x000fea000383ffff */
.L_x_199:
[----:B01----:R-:W-:-:S04]  /*d6d0*/  IMAD.U32 R9, RZ, RZ, UR9 ;  /* 0x00000009ff097e24 */ /* 0x003fc8000f8e00ff */
[----:B------:R0:W1:Y:S03]  /*d6e0*/  SYNCS.PHASECHK.TRANS64.TRYWAIT P1, [R9+URZ+0x34850], R8 ;  /* 0x03485008090075a7 */ /* 0x000066000802017f */
[----:B-1----:R-:W-:Y:S05]  /*d6f0*/  @!P1 NANOSLEEP.SYNCS 0x989680 ;  /* 0x009896800000995d */ /* 0x002fea0003900000 */
[----:B------:R-:W1:Y:S02]  /*d700*/  @!P1 SYNCS.PHASECHK.TRANS64 P1, [R9+URZ+0x34850], R8 ;  /* 0x03485008090095a7 */ /* 0x000e64000802007f */
[----:B-1----:R-:W-:Y:S05]  /*d710*/  @!P1 BRA `(.L_x_199) ;  /* 0xfffffffc00ec9947 */ /* 0x002fea000383ffff */
[----:B------:R-:W-:Y:S05]  /*d720*/  BRA `(.L_x_198) ;  /* 0xffffff7400347947 */ /* 0x000fea000383ffff */
.L_x_206:
[----:B-1----:R-:W-:-:S04]  /*d730*/  IMAD.U32 R5, RZ, RZ, UR9 ;  /* 0x00000009ff057e24 */ /* 0x002fc8000f8e00ff */
[----:B------:R1:W2:Y:S03]  /*d740*/  SYNCS.PHASECHK.TRANS64.TRYWAIT P1, [R5+URZ+0x34850], R4 ;  /* 0x03485004050075a7 */ /* 0x0002a6000802017f */
[----:B--2---:R-:W-:Y:S05]  /*d750*/  @!P1 NANOSLEEP.SYNCS 0x989680 ;  /* 0x009896800000995d */ /* 0x004fea0003900000 */
[----:B------:R-:W2:Y:S02]  /*d760*/  @!P1 SYNCS.PHASECHK.TRANS64 P1, [R5+URZ+0x34850], R4 ;  /* 0x03485004050095a7 */ /* 0x000ea4000802007f */
[----:B--2---:R-:W-:Y:S05]  /*d770*/  @!P1 BRA `(.L_x_206) ;  /* 0xfffffffc00ec9947 */ /* 0x004fea000383ffff */
[----:B------:R-:W-:Y:S05]  /*d780*/  BRA `(.L_x_205) ;  /* 0xffffff9800247947 */ /* 0x000fea000383ffff */
.L_x_221:
[----:B------:R-:W0:Y:S01]  /*d790*/  S2R R6, SR_TID.X ;  /* 0x0000000000067919 */ /* 0x000e220000002100 */
[----:B------:R-:W-:Y:S01]  /*d7a0*/  BSSY B0, `(.L_x_315) ;  /* 0x000000a000007945 */ /* 0x000fe20003800000 */
[----:B------:R-:W-:Y:S02]  /*d7b0*/  IMAD.MOV.U32 R12, RZ, RZ, RZ ;  /* 0x000000ffff0c7224 */ /* 0x000fe400078e00ff */
[----:B------:R-:W-:Y:S02]  /*d7c0*/  IMAD.MOV.U32 R11, RZ, RZ, 0x1f ;  /* 0x0000001fff0b7424 */ /* 0x000fe400078e00ff */
[----:B------:R-:W-:Y:S01]  /*d7d0*/  IMAD.MOV.U32 R15, RZ, RZ, -0x1 ;  /* 0xffffffffff0f7424 */ /* 0x000fe200078e00ff */
[----:B0-----:R-:W-:-:S04]  /*d7e0*/  SHF.R.U32.HI R6, RZ, 0x5, R6 ;  /* 0x00000005ff067819 */ /* 0x001fc80000011606 */
[----:B------:R-:W-:-:S05]  /*d7f0*/  LOP3.LUT R6, R6, 0x3, RZ, 0xc0, !PT ;  /* 0x0000000306067812 */ /* 0x000fca00078ec0ff */
[----:B------:R-:W-:-:S07]  /*d800*/  IMAD.MOV.U32 R13, RZ, RZ, R6 ;  /* 0x000000ffff0d7224 */ /* 0x000fce00078e0006 */
[----:B-1----:R-:W-:Y:S05]  /*d810*/  WARPSYNC.COLLECTIVE R15, `(.L_x_316) ;  /* 0x000000000f087348 */ /* 0x002fea0003c00000 */
[----:B------:R0:W2:Y:S02]  /*d820*/  SHFL.IDX P6, R14, R13, R12, R11 ;  /* 0x0000000c0d0e7389 */ /* 0x0000a400000c000b */
[----:B012---:R-:W-:Y:S01]  /*d830*/  ENDCOLLECTIVE ;  /* 0x000000000000791b */ /* 0x007fe20003800000 */
.L_x_316:
[----:B------:R-:W-:Y:S05]  /*d840*/  BSYNC B0 ;  /* 0x0000000000007941 */ /* 0x000fea0003800000 */
.L_x_315:
[----:B------:R-:W-:Y:S05]  /*d850*/  BRA `(.L_x_317) ;  /* 0xffffffbc009c7947 */ /* 0x000fea000383ffff */
.L_x_223:
[----:B------:R-:W-:Y:S01]  /*d860*/  BSSY B0, `(.L_x_318) ;  /* 0x0000006000007945 */ /* 0x000fe20003800000 */
[----:B------:R-:W-:-:S07]  /*d870*/  IMAD.MOV.U32 R15, RZ, RZ, -0x1 ;  /* 0xffffffffff0f7424 */ /* 0x000fce00078e00ff */
[----:B01----:R-:W-:Y:S05]  /*d880*/  WARPSYNC.COLLECTIVE R15, `(.L_x_319) ;  /* 0x000000000f0c7348 */ /* 0x003fea0003c00000 */
[----:B------:R-:W-:Y:S02]  /*d890*/  ELECT P6, UR62, PT ;  /* 0x00000000003e782f */ /* 0x000fe400038c0000 */
[----:B------:R-:W-:Y:S01]  /*d8a0*/  MOV R14, UR62 ;  /* 0x0000003e000e7c02 */ /* 0x000fe20008000f00 */
[----:B01----:R-:W-:Y:S10]  /*d8b0*/  ENDCOLLECTIVE ;  /* 0x000000000000791b */ /* 0x003ff40003800000 */
.L_x_319:
[----:B------:R-:W-:Y:S05]  /*d8c0*/  BSYNC B0 ;  /* 0x0000000000007941 */ /* 0x000fea0003800000 */
.L_x_318:
[----:B------:R-:W-:Y:S05]  /*d8d0*/  BRA `(.L_x_320) ;  /* 0xffffffbc009c7947 */ /* 0x000fea000383ffff */
.L_x_225:
[----:B---3--:R3:W4:Y:S02]  /*d8e0*/  SYNCS.PHASECHK.TRANS64.TRYWAIT P0, [R2+URZ+0x34840], R3 ;  /* 0x03484003020075a7 */ /* 0x008724000800017f */
[----:B----4-:R-:W-:Y:S05]  /*d8f0*/  @!P0 NANOSLEEP.SYNCS 0x989680 ;  /* 0x009896800000895d */ /* 0x010fea0003900000 */
[----:B------:R-:W4:Y:S02]  /*d900*/  @!P0 SYNCS.PHASECHK.TRANS64 P0, [R2+URZ+0x34840], R3 ;  /* 0x03484003020085a7 */ /* 0x000f24000800007f */
[----:B----4-:R-:W-:Y:S05]  /*d910*/  @!P0 BRA `(.L_x_225) ;  /* 0xfffffffc00f08947 */ /* 0x010fea000383ffff */
[----:B------:R-:W-:Y:S05]  /*d920*/  BRA `(.L_x_321) ;  /* 0xffffffbc00f07947 */ /* 0x000fea000383ffff */
.L_x_229:
[----:B------:R-:W-:Y:S01]  /*d930*/  IMAD.MOV.U32 R13, RZ, RZ, R2 ;  /* 0x000000ffff0d7224 */ /* 0x000fe200078e0002 */
[----:B------:R-:W0:Y:S01]  /*d940*/  S2R R7, SR_TID.X ;  /* 0x0000000000077919 */ /* 0x000e220000002100 */
[----:B------:R-:W-:Y:S02]  /*d950*/  IMAD.MOV.U32 R12, RZ, RZ, RZ ;  /* 0x000000ffff0c7224 */ /* 0x000fe400078e00ff */
[----:B------:R-:W-:Y:S02]  /*d960*/  IMAD.MOV.U32 R11, RZ, RZ, 0x181f ;  /* 0x0000181fff0b7424 */ /* 0x000fe400078e00ff */
[----:B------:R-:W-:-:S07]  /*d970*/  IMAD.MOV.U32 R15, RZ, RZ, -0x1 ;  /* 0xffffffffff0f7424 */ /* 0x000fce00078e00ff */
[----:B0----5:R-:W-:Y:S05]  /*d980*/  WARPSYNC.COLLECTIVE R15, `(.L_x_322) ;  /* 0x000000000f087348 */ /* 0x021fea0003c00000 */
[----:B------:R1:W2:Y:S02]  /*d990*/  SHFL.IDX P6, R14, R13, R12, R11 ;  /* 0x0000000c0d0e7389 */ /* 0x0002a400000c000b */
[----:B012--5:R-:W-:Y:S01]  /*d9a0*/  ENDCOLLECTIVE ;  /* 0x000000000000791b */ /* 0x027fe20003800000 */
.L_x_322:
[----:B------:R-:W-:Y:S01]  /*d9b0*/  IMAD.MOV.U32 R13, RZ, RZ, R0 ;  /* 0x000000ffff0d7224 */ /* 0x000fe200078e0000 */
[----:B------:R-:W-:Y:S01]  /*d9c0*/  LOP3.LUT R7, R7, 0x7f, RZ, 0xc0, !PT ;  /* 0x0000007f07077812 */ /* 0x000fe200078ec0ff */
[----:B------:R-:W-:-:S07]  /*d9d0*/  IMAD.MOV.U32 R6, RZ, RZ, R14 ;  /* 0x000000ffff067224 */ /* 0x000fce00078e000e */
[----:B------:R-:W-:Y:S05]  /*d9e0*/  WARPSYNC.COLLECTIVE R15, `(.L_x_323) ;  /* 0x000000000f087348 */ /* 0x000fea0003c00000 */
[----:B------:R0:W1:Y:S02]  /*d9f0*/  SHFL.IDX P6, R14, R13, R12, R11 ;  /* 0x0000000c0d0e7389 */ /* 0x00006400000c000b */
[----:B01----:R-:W-:Y:S01]  /*da00*/  ENDCOLLECTIVE ;  /* 0x000000000000791b */ /* 0x003fe20003800000 */
.L_x_323:
[----:B------:R-:W-:Y:S01]  /*da10*/  SHF.R.U32.HI R5, RZ, 0x3, R7 ;  /* 0x00000003ff057819 */ /* 0x000fe20000011607 */
[----:B------:R-:W-:Y:S02]  /*da20*/  ULDC UR4, c[0x0][0x288] ;  /* 0x0000a20000047ab9 */ /* 0x000fe40000000800 */
[----:B------:R-:W-:Y:S02]  /*da30*/  IMAD R3, R8, UR4, RZ ;  /* 0x0000000408037c24 */ /* 0x000fe4000f8e02ff */
[----:B------:R-:W-:-:S04]  /*da40*/  IMAD.IADD R4, R5, 0x1, R4 ;  /* 0x0000000105047824 */ /* 0x000fc800078e0204 */
[C---:B------:R-:W-:Y:S01]  /*da50*/  VIADD R5, R4.reuse, 0x10 ;  /* 0x0000001004057836 */ /* 0x040fe20000000000 */
[----:B------:R-:W-:Y:S01]  /*da60*/  ISETP.GE.AND P2, PT, R4, R3, PT ;  /* 0x000000030400720c */ /* 0x000fe20003f46270 */
[----:B------:R-:W-:Y:S02]  /*da70*/  IMAD.MOV.U32 R13, RZ, RZ, R2 ;  /* 0x000000ffff0d7224 */ /* 0x000fe400078e0002 */
[----:B------:R-:W-:Y:S02]  /*da80*/  IMAD.MOV.U32 R12, RZ, RZ, 0x1 ;  /* 0x00000001ff0c7424 */ /* 0x000fe400078e00ff */
[----:B------:R-:W-:-:S08]  /*da90*/  IMAD.MOV.U32 R7, RZ, RZ, R14 ;  /* 0x000000ffff077224 */ /* 0x000fd000078e000e */
[----:B------:R-:W-:Y:S05]  /*daa0*/  WARPSYNC.COLLECTIVE R15, `(.L_x_324) ;  /* 0x000000000f087348 */ /* 0x000fea0003c00000 */
[----:B------:R0:W1:Y:S02]  /*dab0*/  SHFL.IDX P6, R14, R13, R12, R11 ;  /* 0x0000000c0d0e7389 */ /* 0x00006400000c000b */
[----:B01----:R-:W-:Y:S01]  /*dac0*/  ENDCOLLECTIVE ;  /* 0x000000000000791b */ /* 0x003fe20003800000 */
.L_x_324:
[----:B------:R-:W-:-:S05]  /*dad0*/  @!P2 LEA R7, P4, R10, R7, 0x1 ;  /* 0x000000070a07a211 */ /* 0x000fca00078808ff */
[----:B------:R-:W-:-:S05]  /*dae0*/  @!P2 IMAD.X R6, RZ, RZ, R6, P4 ;  /* 0x000000ffff06a224 */ /* 0x000fca00020e0606 */
[----:B------:R-:W-:Y:S01]  /*daf0*/  @!P2 LOP3.LUT R7, R7, R6, RZ, 0x3c, !PT ;  /* 0x000000060707a212 */ /* 0x000fe200078e3cff */
[----:B------:R-:W-:-:S03]  /*db00*/  IMAD.MOV.U32 R13, RZ, RZ, R0 ;  /* 0x000000ffff0d7224 */ /* 0x000fc600078e0000 */
[----:B------:R-:W-:-:S04]  /*db10*/  @!P2 LOP3.LUT R6, R7, R6, RZ, 0x3c, !PT ;  /* 0x000000060706a212 */ /* 0x000fc800078e3cff */
[----:B------:R-:W-:-:S05]  /*db20*/  @!P2 LOP3.LUT R7, R7, R6, RZ, 0x3c, !PT ;  /* 0x000000060707a212 */ /* 0x000fca00078e3cff */
[----:B------:R-:W-:Y:S01]  /*db30*/  @!PT LDS RZ, [RZ] ;  /* 0x00000000fffff984 */ /* 0x000fe20000000800 */
[----:B------:R-:W-:Y:S01]  /*db40*/  @!PT LDS RZ, [RZ] ;  /* 0x00000000fffff984 */ /* 0x000fe20000000800 */
[----:B------:R-:W-:Y:S01]  /*db50*/  @!PT LDS RZ, [RZ] ;  /* 0x00000000fffff984 */ /* 0x000fe20000000800 */
[----:B------:R-:W-:Y:S04]  /*db60*/  @!P2 LDGSTS.E.BYPASS.LTC128B.128 [R9+0x10400], desc[UR60][R6.64], !P3 ;  /* 0x104000000609afae */ /* 0x000fe8000d901d7c */
[----:B------:R-:W-:Y:S04]  /*db70*/  @!P2 LDGSTS.E.BYPASS.LTC128B.128 [R9+0x14400], desc[UR60][R6.64+0x80], !P0 ;  /* 0x144000800609afae */ /* 0x000fe8000c101d7c */
[----:B------:R0:W-:Y:S01]  /*db80*/  @!P2 LDGSTS.E.BYPASS.LTC128B.128 [R9+0x18400], desc[UR60][R6.64+0x100], !P1 ;  /* 0x184001000609afae */ /* 0x0001e2000c901d7c */
[----:B------:R-:W-:Y:S01]  /*db90*/  ISETP.GE.AND P2, PT, R5, R3, PT ;  /* 0x000000030500720c */ /* 0x000fe20003f46270 */
[----:B------:R-:W-:-:S02]  /*dba0*/  VIADD R5, R4, 0x20 ;  /* 0x0000002004057836 */ /* 0x000fc40000000000 */
[----:B0-----:R-:W-:-:S10]  /*dbb0*/  IMAD.MOV.U32 R6, RZ, RZ, R14 ;  /* 0x000000ffff067224 */ /* 0x001fd400078e000e */
[----:B------:R-:W-:Y:S05]  /*dbc0*/  WARPSYNC.COLLECTIVE R15, `(.L_x_325) ;  /* 0x000000000f087348 */ /* 0x000fea0003c00000 */
[----:B------:R0:W1:Y:S02]  /*dbd0*/  SHFL.IDX P6, R14, R13, R12, R11 ;  /* 0x0000000c0d0e7389 */ /* 0x00006400000c000b */
[----:B01----:R-:W-:Y:S01]  /*dbe0*/  ENDCOLLECTIVE ;  /* 0x000000000000791b */ /* 0x003fe20003800000 */
.L_x_325:
[----:B------:R-:W-:Y:S02]  /*dbf0*/  IMAD.MOV.U32 R13, RZ, RZ, R2 ;  /* 0x000000ffff0d7224 */ /* 0x000fe400078e0002 */
[----:B------:R-:W-:Y:S02]  /*dc00*/  IMAD.MOV.U32 R12, RZ, RZ, 0x2 ;  /* 0x00000002ff0c7424 */ /* 0x000fe400078e00ff */
[----:B------:R-:W-:-:S07]  /*dc10*/  IMAD.MOV.U32 R7, RZ, RZ, R14 ;  /* 0x000000ffff077224 */ /* 0x000fce00078e000e */
[----:B------:R-:W-:Y:S05]  /*dc20*/  WARPSYNC.COLLECTIVE R15, `(.L_x_326) ;  /* 0x000000000f087348 */ /* 0x000fea0003c00000 */
[----:B------:R0:W1:Y:S02]  /*dc30*/  SHFL.IDX P6, R14, R13, R12, R11 ;  /* 0x0000000c0d0e7389 */ /* 0x00006400000c000b */
[----:B01----:R-:W-:Y:S01]  /*dc40*/  ENDCOLLECTIVE ;  /* 0x000000000000791b */ /* 0x003fe20003800000 */
.L_x_326:
        /* <DEDUP_REMOVED lines=18> */
.L_x_327:
[----:B------:R-:W-:Y:S02]  /*dd70*/  IMAD.MOV.U32 R13, RZ, RZ, R2 ;  /* 0x000000ffff0d7224 */ /* 0x000fe400078e0002 */
[----:B------:R-:W-:Y:S02]  /*dd80*/  IMAD.MOV.U32 R12, RZ, RZ, 0x3 ;  /* 0x00000003ff0c7424 */ /* 0x000fe400078e00ff */
[----:B------:R-:W-:-:S07]  /*dd90*/  IMAD.MOV.U32 R7, RZ, RZ, R14 ;  /* 0x000000ffff077224 */ /* 0x000fce00078e000e */
[----:B------:R-:W-:Y:S05]  /*dda0*/  WARPSYNC.COLLECTIVE R15, `(.L_x_328) ;  /* 0x000000000f087348 */ /* 0x000fea0003c00000 */
[----:B------:R0:W1:Y:S02]  /*ddb0*/  SHFL.IDX P6, R14, R13, R12, R11 ;  /* 0x0000000c0d0e7389 */ /* 0x00006400000c000b */
[----:B01----:R-:W-:Y:S01]  /*ddc0*/  ENDCOLLECTIVE ;  /* 0x000000000000791b */ /* 0x003fe20003800000 */
.L_x_328:
        /* <DEDUP_REMOVED lines=18> */
.L_x_329:
[----:B------:R-:W-:Y:S02]  /*def0*/  IMAD.MOV.U32 R13, RZ, RZ, R2 ;  /* 0x000000ffff0d7224 */ /* 0x000fe400078e0002 */
[----:B------:R-:W-:Y:S02]  /*df00*/  IMAD.MOV.U32 R12, RZ, RZ, 0x4 ;  /* 0x00000004ff0c7424 */ /* 0x000fe400078e00ff */
[----:B------:R-:W-:-:S07]  /*df10*/  IMAD.MOV.U32 R7, RZ, RZ, R14 ;  /* 0x000000ffff077224 */ /* 0x000fce00078e000e */
[----:B------:R-:W-:Y:S05]  /*df20*/  WARPSYNC.COLLECTIVE R15, `(.L_x_330) ;  /* 0x000000000f087348 */ /* 0x000fea0003c00000 */
[----:B------:R0:W1:Y:S02]  /*df30*/  SHFL.IDX P6, R14, R13, R12, R11 ;  /* 0x0000000c0d0e7389 */ /* 0x00006400000c000b */
[----:B01----:R-:W-:Y:S01]  /*df40*/  ENDCOLLECTIVE ;  /* 0x000000000000791b */ /* 0x003fe20003800000 */
.L_x_330:
        /* <DEDUP_REMOVED lines=18> */
.L_x_331:
[----:B------:R-:W-:Y:S02]  /*e070*/  IMAD.MOV.U32 R13, RZ, RZ, R2 ;  /* 0x000000ffff0d7224 */ /* 0x000fe400078e0002 */
[----:B------:R-:W-:Y:S02]  /*e080*/  IMAD.MOV.U32 R12, RZ, RZ, 0x5 ;  /* 0x00000005ff0c7424 */ /* 0x000fe400078e00ff */
[----:B------:R-:W-:-:S07]  /*e090*/  IMAD.MOV.U32 R7, RZ, RZ, R14 ;  /* 0x000000ffff077224 */ /* 0x000fce00078e000e */
[----:B------:R-:W-:Y:S05]  /*e0a0*/  WARPSYNC.COLLECTIVE R15, `(.L_x_332) ;  /* 0x000000000f087348 */ /* 0x000fea0003c00000 */
[----:B------:R0:W1:Y:S02]  /*e0b0*/  SHFL.IDX P6, R14, R13, R12, R11 ;  /* 0x0000000c0d0e7389 */ /* 0x00006400000c000b */
[----:B01----:R-:W-:Y:S01]  /*e0c0*/  ENDCOLLECTIVE ;  /* 0x000000000000791b */ /* 0x003fe20003800000 */
.L_x_332:
        /* <DEDUP_REMOVED lines=18> */
.L_x_333:
[----:B------:R-:W-:Y:S02]  /*e1f0*/  IMAD.MOV.U32 R13, RZ, RZ, R2 ;  /* 0x000000ffff0d7224 */ /* 0x000fe400078e0002 */
[----:B------:R-:W-:Y:S02]  /*e200*/  IMAD.MOV.U32 R12, RZ, RZ, 0x6 ;  /* 0x00000006ff0c7424 */ /* 0x000fe400078e00ff */
[----:B------:R-:W-:-:S07]  /*e210*/  IMAD.MOV.U32 R7, RZ, RZ, R14 ;  /* 0x000000ffff077224 */ /* 0x000fce00078e000e */
[----:B------:R-:W-:Y:S05]  /*e220*/  WARPSYNC.COLLECTIVE R15, `(.L_x_334) ;  /* 0x000000000f087348 */ /* 0x000fea0003c00000 */
[----:B------:R0:W1:Y:S02]  /*e230*/  SHFL.IDX P6, R14, R13, R12, R11 ;  /* 0x0000000c0d0e7389 */ /* 0x00006400000c000b */
[----:B01----:R-:W-:Y:S01]  /*e240*/  ENDCOLLECTIVE ;  /* 0x000000000000791b */ /* 0x003fe20003800000 */
.L_x_334:
        /* <DEDUP_REMOVED lines=13> */
[----:B0-----:R-:W-:-:S12]  /*e320*/  IMAD.MOV.U32 R6, RZ, RZ, R14 ;  /* 0x000000ffff067224 */ /* 0x001fd800078e000e */
[----:B------:R-:W-:Y:S05]  /*e330*/  WARPSYNC.COLLECTIVE R15, `(.L_x_335) ;  /* 0x000000000f087348 */ /* 0x000fea0003c00000 */
[----:B------:R0:W1:Y:S02]  /*e340*/  SHFL.IDX P6, R14, R13, R12, R11 ;  /* 0x0000000c0d0e7389 */ /* 0x00006400000c000b */
[----:B01----:R-:W-:Y:S01]  /*e350*/  ENDCOLLECTIVE ;  /* 0x000000000000791b */ /* 0x003fe20003800000 */
.L_x_335:
[----:B------:R-:W-:Y:S02]  /*e360*/  IMAD.MOV.U32 R13, RZ, RZ, R2 ;  /* 0x000000ffff0d7224 */ /* 0x000fe400078e0002 */
[----:B------:R-:W-:Y:S02]  /*e370*/  IMAD.MOV.U32 R12, RZ, RZ, 0x7 ;  /* 0x00000007ff0c7424 */ /* 0x000fe400078e00ff */
[----:B------:R-:W-:-:S07]  /*e380*/  IMAD.MOV.U32 R7, RZ, RZ, R14 ;  /* 0x000000ffff077224 */ /* 0x000fce00078e000e */
[----:B------:R-:W-:Y:S05]  /*e390*/  WARPSYNC.COLLECTIVE R15, `(.L_x_336) ;  /* 0x000000000f087348 */ /* 0x000fea0003c00000 */
[----:B------:R0:W1:Y:S02]  /*e3a0*/  SHFL.IDX P6, R14, R13, R12, R11 ;  /* 0x0000000c0d0e7389 */ /* 0x00006400000c000b */
[----:B01----:R-:W-:Y:S01]  /*e3b0*/  ENDCOLLECTIVE ;  /* 0x000000000000791b */ /* 0x003fe20003800000 */
.L_x_336:
[----:B------:R-:W-:-:S05]  /*e3c0*/  @!P2 LEA R7, P4, R10, R7, 0x1 ;  /* 0x000000070a07a211 */ /* 0x000fca00078808ff */
[----:B------:R-:W-:-:S05]  /*e3d0*/  @!P2 IMAD.X R6, RZ, RZ, R6, P4 ;  /* 0x000000ffff06a224 */ /* 0x000fca00020e0606 */
[----:B------:R-:W-:Y:S01]  /*e3e0*/  @!P2 LOP3.LUT R7, R7, R6, RZ, 0x3c, !PT ;  /* 0x000000060707a212 */ /* 0x000fe200078e3cff */
[----:B------:R-:W-:-:S03]  /*e3f0*/  IMAD.MOV.U32 R13, RZ, RZ, R0 ;  /* 0x000000ffff0d7224 */ /* 0x000fc600078e0000 */
[----:B------:R-:W-:-:S04]  /*e400*/  @!P2 LOP3.LUT R6, R7, R6, RZ, 0x3c, !PT ;  /* 0x000000060706a212 */ /* 0x000fc800078e3cff */
[----:B------:R-:W-:Y:S01]  /*e410*/  @!P2 LOP3.LUT R7, R7, R6, RZ, 0x3c, !PT ;  /* 0x000000060707a212 */ /* 0x000fe200078e3cff */
[----:B------:R-:W-:-:S07]  /*e420*/  IMAD.MOV.U32 R5, RZ, RZ, R14 ;  /* 0x000000ffff057224 */ /* 0x000fce00078e000e */
[----:B------:R-:W-:Y:S05]  /*e430*/  WARPSYNC.COLLECTIVE R15, `(.L_x_337) ;  /* 0x000000000f087348 */ /* 0x000fea0003c00000 */
[----:B------:R0:W1:Y:S02]  /*e440*/  SHFL.IDX P6, R14, R13, R12, R11 ;  /* 0x0000000c0d0e7389 */ /* 0x00006400000c000b */
[----:B01----:R-:W-:Y:S01]  /*e450*/  ENDCOLLECTIVE ;  /* 0x000000000000791b */ /* 0x003fe20003800000 */
.L_x_337:
[----:B------:R-:W-:Y:S01]  /*e460*/  @!PT LDS RZ, [RZ] ;  /* 0x00000000fffff984 */ /* 0x000fe20000000800 */
[----:B------:R-:W-:Y:S01]  /*e470*/  @!PT LDS RZ, [RZ] ;  /* 0x00000000fffff984 */ /* 0x000fe20000000800 */
[----:B------:R-:W-:Y:S01]  /*e480*/  @!PT LDS RZ, [RZ] ;  /* 0x00000000fffff984 */ /* 0x000fe20000000800 */
[----:B------:R0:W-:Y:S04]  /*e490*/  @!P2 LDGSTS.E.BYPASS.LTC128B.128 [R9+0x13400], desc[UR60][R6.64], !P3 ;  /* 0x134000000609afae */ /* 0x0001e8000d901d7c */
[----:B------:R0:W-:Y:S04]  /*e4a0*/  @!P2 LDGSTS.E.BYPASS.LTC128B.128 [R9+0x17400], desc[UR60][R6.64+0x80], !P0 ;  /* 0x174000800609afae */ /* 0x0001e8000c101d7c */
[----:B------:R0:W-:Y:S01]  /*e4b0*/  @!P2 LDGSTS.E.BYPASS.LTC128B.128 [R9+0x1b400], desc[UR60][R6.64+0x100], !P1 ;  /* 0x1b4001000609afae */ /* 0x0001e2000c901d7c */
[----:B------:R-:W-:Y:S01]  /*e4c0*/  IMAD.MOV.U32 R0, RZ, RZ, R14 ;  /* 0x000000ffff007224 */ /* 0x000fe200078e000e */
[----:B------:R-:W-:Y:S06]  /*e4d0*/  BRA `(.L_x_338) ;  /* 0xffffffc000a87947 */ /* 0x000fec000383ffff */
.L_x_233:
[----:B--2---:R-:W-:-:S04]  /*e4e0*/  IMAD.U32 R3, RZ, RZ, UR36 ;  /* 0x00000024ff037e24 */ /* 0x004fc8000f8e00ff */
[----:B------:R2:W3:Y:S03]  /*e4f0*/  SYNCS.PHASECHK.TRANS64.TRYWAIT P0, [R3+URZ+0x34820], R0 ;  /* 0x03482000030075a7 */ /* 0x0004e6000800017f */
[----:B---3--:R-:W-:Y:S05]  /*e500*/  @!P0 NANOSLEEP.SYNCS 0x989680 ;  /* 0x009896800000895d */ /* 0x008fea0003900000 */
[----:B------:R-:W3:Y:S02]  /*e510*/  @!P0 SYNCS.PHASECHK.TRANS64 P0, [R3+URZ+0x34820], R0 ;  /* 0x03482000030085a7 */ /* 0x000ee4000800007f */
[----:B---3--:R-:W-:Y:S05]  /*e520*/  @!P0 BRA `(.L_x_233) ;  /* 0xfffffffc00ec8947 */ /* 0x008fea000383ffff */
[----:B------:R-:W-:Y:S05]  /*e530*/  BRA `(.L_x_339) ;  /* 0xffffffc000f87947 */ /* 0x000fea000383ffff */
.L_x_240:
[----:B-1----:R1:W2:Y:S02]  /*e540*/  SYNCS.PHASECHK.TRANS64.TRYWAIT P0, [R3+URZ+0x34840], R2 ;  /* 0x03484002030075a7 */ /* 0x0022a4000800017f */
[----:B--2---:R-:W-:Y:S05]  /*e550*/  @!P0 NANOSLEEP.SYNCS 0x989680 ;  /* 0x009896800000895d */ /* 0x004fea0003900000 */
[----:B------:R-:W2:Y:S02]  /*e560*/  @!P0 SYNCS.PHASECHK.TRANS64 P0, [R3+URZ+0x34840], R2 ;  /* 0x03484002030085a7 */ /* 0x000ea4000800007f */
[----:B--2---:R-:W-:Y:S05]  /*e570*/  @!P0 BRA `(.L_x_240) ;  /* 0xfffffffc00f08947 */ /* 0x004fea000383ffff */
[----:B------:R-:W-:Y:S05]  /*e580*/  BRA `(.L_x_340) ;  /* 0xffffffc400a47947 */ /* 0x000fea000383ffff */
.L_x_248:
[----:B0-----:R0:W1:Y:S02]  /*e590*/  SYNCS.PHASECHK.TRANS64.TRYWAIT P0, [R2+URZ+0x34860], R3 ;  /* 0x03486003020075a7 */ /* 0x001064000800017f */
[----:B-1----:R-:W-:Y:S05]  /*e5a0*/  @!P0 NANOSLEEP.SYNCS 0x989680 ;  /* 0x009896800000895d */ /* 0x002fea0003900000 */
[----:B------:R-:W1:Y:S02]  /*e5b0*/  @!P0 SYNCS.PHASECHK.TRANS64 P0, [R2+URZ+0x34860], R3 ;  /* 0x03486003020085a7 */ /* 0x000e64000800007f */
[----:B-1----:R-:W-:Y:S05]  /*e5c0*/  @!P0 BRA `(.L_x_248) ;  /* 0xfffffffc00f08947 */ /* 0x002fea000383ffff */
[----:B------:R-:W-:Y:S05]  /*e5d0*/  BRA `(.L_x_341) ;  /* 0xffffffc800e07947 */ /* 0x000fea000383ffff */
.L_x_259:
[----:B-1----:R1:W2:Y:S02]  /*e5e0*/  SYNCS.PHASECHK.TRANS64.TRYWAIT P0, [R3+URZ+0x34840], R2 ;  /* 0x03484002030075a7 */ /* 0x0022a4000800017f */
[----:B--2---:R-:W-:Y:S05]  /*e5f0*/  @!P0 NANOSLEEP.SYNCS 0x989680 ;  /* 0x009896800000895d */ /* 0x004fea0003900000 */
[----:B------:R-:W2:Y:S02]  /*e600*/  @!P0 SYNCS.PHASECHK.TRANS64 P0, [R3+URZ+0x34840], R2 ;  /* 0x03484002030085a7 */ /* 0x000ea4000800007f */
[----:B--2---:R-:W-:Y:S05]  /*e610*/  @!P0 BRA `(.L_x_259) ;  /* 0xfffffffc00f08947 */ /* 0x004fea000383ffff */
[----:B------:R-:W-:Y:S05]  /*e620*/  BRA `(.L_x_342) ;  /* 0xffffffd0007c7947 */ /* 0x000fea000383ffff */
.L_x_267:
[----:B0-----:R0:W1:Y:S02]  /*e630*/  SYNCS.PHASECHK.TRANS64.TRYWAIT P0, [R2+URZ+0x34860], R3 ;  /* 0x03486003020075a7 */ /* 0x001064000800017f */
[----:B-1----:R-:W-:Y:S05]  /*e640*/  @!P0 NANOSLEEP.SYNCS 0x989680 ;  /* 0x009896800000895d */ /* 0x002fea0003900000 */
[----:B------:R-:W1:Y:S02]  /*e650*/  @!P0 SYNCS.PHASECHK.TRANS64 P0, [R2+URZ+0x34860], R3 ;  /* 0x03486003020085a7 */ /* 0x000e64000800007f */
[----:B-1----:R-:W-:Y:S05]  /*e660*/  @!P0 BRA `(.L_x_267) ;  /* 0xfffffffc00f08947 */ /* 0x002fea000383ffff */
[----:B------:R-:W-:Y:S05]  /*e670*/  BRA `(.L_x_343) ;  /* 0xffffffd400b87947 */ /* 0x000fea000383ffff */
.L_x_277:
[----:B--2---:R2:W3:Y:S02]  /*e680*/  SYNCS.PHASECHK.TRANS64.TRYWAIT P0, [R3+URZ+0x34840], R2 ;  /* 0x03484002030075a7 */ /* 0x0044e4000800017f */
[----:B---3--:R-:W-:Y:S05]  /*e690*/  @!P0 NANOSLEEP.SYNCS 0x989680 ;  /* 0x009896800000895d */ /* 0x008fea0003900000 */
[----:B------:R-:W3:Y:S02]  /*e6a0*/  @!P0 SYNCS.PHASECHK.TRANS64 P0, [R3+URZ+0x34840], R2 ;  /* 0x03484002030085a7 */ /* 0x000ee4000800007f */
[----:B---3--:R-:W-:Y:S05]  /*e6b0*/  @!P0 BRA `(.L_x_277) ;  /* 0xfffffffc00f08947 */ /* 0x008fea000383ffff */
[----:B------:R-:W-:Y:S05]  /*e6c0*/  BRA `(.L_x_344) ;  /* 0xffffffdc002c7947 */ /* 0x000fea000383ffff */
.L_x_285:
[----:B0-----:R0:W1:Y:S02]  /*e6d0*/  SYNCS.PHASECHK.TRANS64.TRYWAIT P0, [R2+URZ+0x34860], R5 ;  /* 0x03486005020075a7 */ /* 0x001064000800017f */
[----:B-1----:R-:W-:Y:S05]  /*e6e0*/  @!P0 NANOSLEEP.SYNCS 0x989680 ;  /* 0x009896800000895d */ /* 0x002fea0003900000 */
[----:B------:R-:W1:Y:S02]  /*e6f0*/  @!P0 SYNCS.PHASECHK.TRANS64 P0, [R2+URZ+0x34860], R5 ;  /* 0x03486005020085a7 */ /* 0x000e64000800007f */
[----:B-1----:R-:W-:Y:S05]  /*e700*/  @!P0 BRA `(.L_x_285) ;  /* 0xfffffffc00f08947 */ /* 0x002fea000383ffff */
[----:B------:R-:W-:Y:S05]  /*e710*/  BRA `(.L_x_345) ;  /* 0xffffffe000647947 */ /* 0x000fea000383ffff */
.L_x_295:
[----:B--2---:R2:W3:Y:S02]  /*e720*/  SYNCS.PHASECHK.TRANS64.TRYWAIT P0, [R0+URZ+0x34860], R3 ;  /* 0x03486003000075a7 */ /* 0x0044e4000800017f */
[----:B---3--:R-:W-:Y:S05]  /*e730*/  @!P0 NANOSLEEP.SYNCS 0x989680 ;  /* 0x009896800000895d */ /* 0x008fea0003900000 */
[----:B------:R-:W3:Y:S02]  /*e740*/  @!P0 SYNCS.PHASECHK.TRANS64 P0, [R0+URZ+0x34860], R3 ;  /* 0x03486003000085a7 */ /* 0x000ee4000800007f */
[----:B---3--:R-:W-:Y:S05]  /*e750*/  @!P0 BRA `(.L_x_295) ;  /* 0xfffffffc00f08947 */ /* 0x008fea000383ffff */
[----:B------:R-:W-:Y:S05]  /*e760*/  BRA `(.L_x_346) ;  /* 0xffffffe400787947 */ /* 0x000fea000383ffff */
.L_x_303:
[----:B-1----:R1:W2:Y:S02]  /*e770*/  SYNCS.PHASECHK.TRANS64.TRYWAIT P0, [R0+URZ+0x34820], R3 ;  /* 0x03482003000075a7 */ /* 0x0022a4000800017f */
[----:B--2---:R-:W-:Y:S05]  /*e780*/  @!P0 NANOSLEEP.SYNCS 0x989680 ;  /* 0x009896800000895d */ /* 0x004fea0003900000 */
[----:B------:R-:W2:Y:S02]  /*e790*/  @!P0 SYNCS.PHASECHK.TRANS64 P0, [R0+URZ+0x34820], R3 ;  /* 0x03482003000085a7 */ /* 0x000ea4000800007f */
[----:B--2---:R-:W-:Y:S05]  /*e7a0*/  @!P0 BRA `(.L_x_303) ;  /* 0xfffffffc00f08947 */ /* 0x004fea000383ffff */
[----:B------:R-:W-:Y:S05]  /*e7b0*/  BRA `(.L_x_347) ;  /* 0xffffffe800bc7947 */ /* 0x000fea000383ffff */
.L_x_304:
[----:B------:R-:W2:Y:S01]  /*e7c0*/  S2R R2, SR_TID.X ;  /* 0x0000000000027919 */ /* 0x000ea20000002100 */
[----:B------:R-:W-:Y:S01]  /*e7d0*/  BSSY B0, `(.L_x_348) ;  /* 0x000000a000007945 */ /* 0x000fe20003800000 */
[----:B------:R-:W-:Y:S02]  /*e7e0*/  IMAD.MOV.U32 R12, RZ, RZ, RZ ;  /* 0x000000ffff0c7224 */ /* 0x000fe400078e00ff */
[----:B------:R-:W-:Y:S02]  /*e7f0*/  IMAD.MOV.U32 R11, RZ, RZ, 0x1f ;  /* 0x0000001fff0b7424 */ /* 0x000fe400078e00ff */
[----:B------:R-:W-:Y:S01]  /*e800*/  IMAD.MOV.U32 R15, RZ, RZ, -0x1 ;  /* 0xffffffffff0f7424 */ /* 0x000fe200078e00ff */
[----:B--2---:R-:W-:-:S04]  /*e810*/  SHF.R.U32.HI R2, RZ, 0x5, R2 ;  /* 0x00000005ff027819 */ /* 0x004fc80000011602 */
[----:B------:R-:W-:-:S05]  /*e820*/  LOP3.LUT R2, R2, 0x3, RZ, 0xc0, !PT ;  /* 0x0000000302027812 */ /* 0x000fca00078ec0ff */
[----:B------:R-:W-:-:S07]  /*e830*/  IMAD.MOV.U32 R13, RZ, RZ, R2 ;  /* 0x000000ffff0d7224 */ /* 0x000fce00078e0002 */
[----:B01----:R-:W-:Y:S05]  /*e840*/  WARPSYNC.COLLECTIVE R15, `(.L_x_349) ;  /* 0x000000000f087348 */ /* 0x003fea0003c00000 */
[----:B------:R2:W3:Y:S02]  /*e850*/  SHFL.IDX P6, R14, R13, R12, R11 ;  /* 0x0000000c0d0e7389 */ /* 0x0004e400000c000b */
[----:B0123--:R-:W-:Y:S01]  /*e860*/  ENDCOLLECTIVE ;  /* 0x000000000000791b */ /* 0x00ffe20003800000 */
.L_x_349:
[----:B------:R-:W-:Y:S05]  /*e870*/  BSYNC B0 ;  /* 0x0000000000007941 */ /* 0x000fea0003800000 */
.L_x_348:
[----:B------:R-:W-:Y:S05]  /*e880*/  BRA `(.L_x_350) ;  /* 0xffffffe800a47947 */ /* 0x000fea000383ffff */
.L_x_307:
[----:B------:R-:W-:Y:S01]  /*e890*/  BSSY B1, `(.L_x_351) ;  /* 0x0000006000017945 */ /* 0x000fe20003800000 */
[----:B------:R-:W-:-:S07]  /*e8a0*/  IMAD.MOV.U32 R15, RZ, RZ, -0x1 ;  /* 0xffffffffff0f7424 */ /* 0x000fce00078e00ff */
[----:B012---:R-:W-:Y:S05]  /*e8b0*/  WARPSYNC.COLLECTIVE R15, `(.L_x_352) ;  /* 0x000000000f0c7348 */ /* 0x007fea0003c00000 */
[----:B------:R-:W-:Y:S02]  /*e8c0*/  ELECT P6, UR62, PT ;  /* 0x00000000003e782f */ /* 0x000fe400038c0000 */
[----:B------:R-:W-:Y:S01]  /*e8d0*/  MOV R14, UR62 ;  /* 0x0000003e000e7c02 */ /* 0x000fe20008000f00 */
[----:B012---:R-:W-:Y:S10]  /*e8e0*/  ENDCOLLECTIVE ;  /* 0x000000000000791b */ /* 0x007ff40003800000 */
.L_x_352:
[----:B------:R-:W-:Y:S05]  /*e8f0*/  BSYNC B1 ;  /* 0x0000000000017941 */ /* 0x000fea0003800000 */
.L_x_351:
[----:B------:R-:W-:Y:S05]  /*e900*/  BRA `(.L_x_353) ;  /* 0xffffffe8009c7947 */ /* 0x000fea000383ffff */
.L_x_309:
[----:B0-----:R0:W1:Y:S02]  /*e910*/  SYNCS.PHASECHK.TRANS64.TRYWAIT P0, [R6+URZ], R5 ;  /* 0x00000005060075a7 */ /* 0x001064000800017f */
[----:B-1----:R-:W-:Y:S05]  /*e920*/  @!P0 NANOSLEEP.SYNCS 0x989680 ;  /* 0x009896800000895d */ /* 0x002fea0003900000 */
[----:B------:R-:W1:Y:S02]  /*e930*/  @!P0 SYNCS.PHASECHK.TRANS64 P0, [R6+URZ], R5 ;  /* 0x00000005060085a7 */ /* 0x000e64000800007f */
[----:B-1----:R-:W-:Y:S05]  /*e940*/  @!P0 BRA `(.L_x_309) ;  /* 0xfffffffc00f08947 */ /* 0x002fea000383ffff */
[----:B------:R-:W-:Y:S05]  /*e950*/  BRA `(.L_x_354) ;  /* 0xffffffe800dc7947 */ /* 0x000fea000383ffff */
.L_x_310:
[----:B-1----:R1:W2:Y:S02]  /*e960*/  SYNCS.PHASECHK.TRANS64.TRYWAIT P0, [R7+URZ], R2 ;  /* 0x00000002070075a7 */ /* 0x0022a4000800017f */
[----:B--2---:R-:W-:Y:S05]  /*e970*/  @!P0 NANOSLEEP.SYNCS 0x989680 ;  /* 0x009896800000895d */ /* 0x004fea0003900000 */
[----:B------:R-:W2:Y:S02]  /*e980*/  @!P0 SYNCS.PHASECHK.TRANS64 P0, [R7+URZ], R2 ;  /* 0x00000002070085a7 */ /* 0x000ea4000800007f */
[----:B--2---:R-:W-:Y:S05]  /*e990*/  @!P0 BRA `(.L_x_310) ;  /* 0xfffffffc00f08947 */ /* 0x004fea000383ffff */
[----:B------:R-:W-:Y:S05]  /*e9a0*/  BRA `(.L_x_355) ;  /* 0xffffffe800d07947 */ /* 0x000fea000383ffff */
.L_x_312:
[----:B--2---:R2:W3:Y:S02]  /*e9b0*/  SYNCS.PHASECHK.TRANS64.TRYWAIT P0, [R4+URZ], R5 ;  /* 0x00000005040075a7 */ /* 0x0044e4000800017f */
[----:B---3--:R-:W-:Y:S05]  /*e9c0*/  @!P0 NANOSLEEP.SYNCS 0x989680 ;  /* 0x009896800000895d */ /* 0x008fea0003900000 */
[----:B------:R-:W3:Y:S02]  /*e9d0*/  @!P0 SYNCS.PHASECHK.TRANS64 P0, [R4+URZ], R5 ;  /* 0x00000005040085a7 */ /* 0x000ee4000800007f */
[----:B---3--:R-:W-:Y:S05]  /*e9e0*/  @!P0 BRA `(.L_x_312) ;  /* 0xfffffffc00f08947 */ /* 0x008fea000383ffff */
[----:B------:R-:W-:Y:S05]  /*e9f0*/  BRA `(.L_x_356) ;  /* 0xffffffe800d47947 */ /* 0x000fea000383ffff */
.L_x_357:
        /* <DEDUP_REMOVED lines=16> */
.L_x_3194:


//--------------------- .text._ZN7cutlass13device_kernelIN5flash11enable_sm90INS1_16FlashAttnFwdSm90INS1_25CollectiveMainloopFwdSm90ILi2EN4cute5tupleIJNS5_1CILi1EEES8_S8_EEENS6_IJNS7_ILi128EEESA_NS7_ILi192EEEEEELi128ENS_6half_tEfNS_4arch4Sm90ELb0ELb0ELb1ELb1ELb0ELb0ELb0ELb1ELb1ELb1ELb0ELb0EEENS1_21CollectiveEpilogueFwdINS6_IJSA_SA_SA_EEES9_SD_SF_Li256ELb1ELb1ELb0ELb0EEENS1_36VarlenDynamicPersistentTileSchedulerILi128ELi128ELi256ELi128ELb0ELb1ELb1ELb0ELb1ELb1EEEEEEEEEvNT_6ParamsE --------------------------
	.section	.text._ZN7cutlass13device_kernelIN5flash11enable_sm90INS1_16FlashAttnFwdSm90INS1_25CollectiveMainloopFwdSm90ILi2EN4cute5tupleIJNS5_1CILi1EEES8_S8_EEENS6_IJNS7_ILi128EEESA_NS7_ILi192EEEEEELi128ENS_6half_tEfNS_4arch4Sm90ELb0ELb0ELb1ELb1ELb0ELb0ELb0ELb1ELb1ELb1ELb0ELb0EEENS1_21CollectiveEpilogueFwdINS6_IJSA_SA_SA_EEES9_SD_SF_Li256ELb1ELb1ELb0ELb0EEENS1_36VarlenDynamicPersistentTileSchedulerILi128ELi128ELi256ELi128ELb0ELb1ELb1ELb0ELb1ELb1EEEEEEEEEvNT_6ParamsE,"ax",@progbits
	.align	128
.text._ZN7cutlass13device_kernelIN5flash11enable_sm90INS1_16FlashAttnFwdSm90INS1_25CollectiveMainloopFwdSm90ILi2EN4cute5tupleIJNS5_1CILi1EEES8_S8_EEENS6_IJNS7_ILi128EEESA_NS7_ILi192EEEEEELi128ENS_6half_tEfNS_4arch4Sm90ELb0ELb0ELb1ELb1ELb0ELb0ELb0ELb1ELb1ELb1ELb0ELb0EEENS1_21CollectiveEpilogueFwdINS6_IJSA_SA_SA_EEES9_SD_SF_Li256ELb1ELb1ELb0ELb0EEENS1_36VarlenDynamicPersistentTileSchedulerILi128ELi128ELi256ELi128ELb0ELb1ELb1ELb0ELb1ELb1EEEEEEEEEvNT_6ParamsE:
        .type           _ZN7cutlass13device_kernelIN5flash11enable_sm90INS1_16FlashAttnFwdSm90INS1_25CollectiveMainloopFwdSm90ILi2EN4cute5tupleIJNS5_1CILi1EEES8_S8_EEENS6_IJNS7_ILi128EEESA_NS7_ILi192EEEEEELi128ENS_6half_tEfNS_4arch4Sm90ELb0ELb0ELb1ELb1ELb0ELb0ELb0ELb1ELb1ELb1ELb0ELb0EEENS1_21CollectiveEpilogueFwdINS6_IJSA_SA_SA_EEES9_SD_SF_Li256ELb1ELb1ELb0ELb0EEENS1_36VarlenDynamicPersistentTileSchedulerILi128ELi128ELi256ELi128ELb0ELb1ELb1ELb0ELb1ELb1EEEEEEEEEvNT_6ParamsE,@function
        .size           _ZN7cutlass13device_kernelIN5flash11enable_sm90INS1_16FlashAttnFwdSm90INS1_25CollectiveMainloopFwdSm90ILi2EN4cute5tupleIJNS5_1CILi1EEES8_S8_EEENS6_IJNS7_ILi128EEESA_NS7_ILi192EEEEEELi128ENS_6half_tEfNS_4arch4Sm90ELb0ELb0ELb1ELb1ELb0ELb0ELb0ELb1ELb1ELb1ELb0ELb0EEENS1_21CollectiveEpilogueFwdINS6_IJSA_SA_SA_EEES9_SD_SF_Li256ELb1ELb1ELb0ELb0EEENS1_36VarlenDynamicPersistentTileSchedulerILi128ELi128ELi256ELi128ELb0ELb1ELb1ELb0ELb1ELb1EEEEEEEEEvNT_6ParamsE,(.L_x_3195 - _ZN7cutlass13device_kernelIN5flash11enable_sm90INS1_16FlashAttnFwdSm90INS1_25CollectiveMainloopFwdSm90ILi2EN4cute5tupleIJNS5_1CILi1EEES8_S8_EEENS6_IJNS7_ILi128EEESA_NS7_ILi192EEEEEELi128ENS_6half_tEfNS_4arch4Sm90ELb0ELb0ELb1ELb1ELb0ELb0ELb0ELb1ELb1ELb1ELb0ELb0EEENS1_21CollectiveEpilogueFwdINS6_IJSA_SA_SA_EEES9_SD_SF_Li256ELb1ELb1ELb0ELb0EEENS1_36VarlenDynamicPersistentTileSchedulerILi128ELi128ELi256ELi128ELb0ELb1ELb1ELb0ELb1ELb1EEEEEEEEEvNT_6ParamsE)
        .other          _ZN7cutlass13device_kernelIN5flash11enable_sm90INS1_16FlashAttnFwdSm90INS1_25CollectiveMainloopFwdSm90ILi2EN4cute5tupleIJNS5_1CILi1EEES8_S8_EEENS6_IJNS7_ILi128EEESA_NS7_ILi192EEEEEELi128ENS_6half_tEfNS_4arch4Sm90ELb0ELb0ELb1ELb1ELb0ELb0ELb0ELb1ELb1ELb1ELb0ELb0EEENS1_21CollectiveEpilogueFwdINS6_IJSA_SA_SA_EEES9_SD_SF_Li256ELb1ELb1ELb0ELb0EEENS1_36VarlenDynamicPersistentTileSchedulerILi128ELi128ELi256ELi128ELb0ELb1ELb1ELb0ELb1ELb1EEEEEEEEEvNT_6ParamsE,@"STO_CUDA_ENTRY STV_DEFAULT"
_ZN7cutlass13device_kernelIN5flash11enable_sm90INS1_16FlashAttnFwdSm90INS1_25CollectiveMainloopFwdSm90ILi2EN4cute5tupleIJNS5_1CILi1EEES8_S8_EEENS6_IJNS7_ILi128EEESA_NS7_ILi192EEEEEELi128ENS_6half_tEfNS_4arch4Sm90ELb0ELb0ELb1ELb1ELb0ELb0ELb0ELb1ELb1ELb1ELb0ELb0EEENS1_21CollectiveEpilogueFwdINS6_IJSA_SA_SA_EEES9_SD_SF_Li256ELb1ELb1ELb0ELb0EEENS1_36VarlenDynamicPersistentTileSchedulerILi128ELi128ELi256ELi128ELb0ELb1ELb1ELb0ELb1ELb1EEEEEEEEEvNT_6ParamsE:
        /* <DEDUP_REMOVED lines=18> */
.L_x_359:
[----:B------:R-:W-:Y:S05]  /*0120*/  BSYNC B0 ;  /* 0x0000000000007941 */ /* 0x000fea0003800000 */
.L_x_358:
        /* <DEDUP_REMOVED lines=41> */
.L_x_360:
[----:B------:R-:W3:Y:S01]  /*03c0*/  SHFL.IDX PT, R2, R0, RZ, 0x1f ;  /* 0x00001fff00027589 */ /* 0x000ee200000e0000 */
[----:B------:R-:W-:Y:S01]  /*03d0*/  NOP ;  /* 0x0000000000007918 */ /* 0x000fe20000000000 */
[----:B---3--:R-:W-:-:S13]  /*03e0*/  ISETP.NE.AND P0, PT, R2, RZ, PT ;  /* 0x000000ff0200720c */ /* 0x008fda0003f05270 */
        /* <DEDUP_REMOVED lines=18> */
[----:B---3--:R-:W-:Y:S01]  /*0510*/  NOP ;  /* 0x0000000000007918 */ /* 0x008fe20000000000 */
.L_x_361:
[----:B------:R-:W3:Y:S01]  /*0520*/  SHFL.IDX PT, R2, R0, RZ, 0x1f ;  /* 0x00001fff00027589 */ /* 0x000ee200000e0000 */
[----:B------:R-:W-:Y:S01]  /*0530*/  NOP ;  /* 0x0000000000007918 */ /* 0x000fe20000000000 */
[----:B---3--:R-:W-:-:S13]  /*0540*/  ISETP.NE.AND P0, PT, R2, RZ, PT ;  /* 0x000000ff0200720c */ /* 0x008fda0003f05270 */
[----:B------:R-:W-:Y:S05]  /*0550*/  @P0 BRA `(.L_x_362) ;  /* 0x0000000000380947 */ /* 0x000fea0003800000 */
[----:B0-----:R-:W0:Y:S01]  /*0560*/  S2UR UR5, SR_CgaCtaId ;  /* 0x00000000000579c3 */ /* 0x001e220000008800 */
[----:B------:R-:W-:Y:S01]  /*0570*/  UMOV UR4, 0x400 ;  /* 0x0000040000047882 */ /* 0x000fe20000000000 */
[----:B------:R-:W-:Y:S01]  /*0580*/  UMOV UR7, 0x1 ;  /* 0x0000000100077882 */ /* 0x000fe20000000000 */
[----:B------:R-:W-:Y:S01]  /*0590*/  ELECT P0, URZ, PT ;  /* 0x00000000003f782f */ /* 0x000fe20003800000 */
[----:B0-----:R-:W-:Y:S02]  /*05a0*/  ULEA UR6, UR5, UR4, 0x18 ;  /* 0x0000000405067291 */ /* 0x001fe4000f8ec03f */
[----:B------:R-:W-:-:S04]  /*05b0*/  UIADD3 UR4, -UR7, 0x100000, URZ ;  /* 0x0010000007047890 */ /* 0x000fc8000fffe13f */
[----:B------:R-:W-:Y:S02]  /*05c0*/  USHF.L.U32 UR5, UR4, 0xb, URZ ;  /* 0x0000000b04057899 */ /* 0x000fe4000800063f */
[----:B------:R-:W-:Y:S01]  /*05d0*/  USHF.L.U32 UR4, UR4, 0x1, URZ ;  /* 0x0000000104047899 */ /* 0x000fe2000800063f */
[----:B------:R-:W0:Y:S11]  /*05e0*/  FENCE.VIEW.ASYNC.S ;  /* 0x00000000000073c6 */ /* 0x000e360000000000 */
[----:B0-----:R3:W0:Y:S01]  /*05f0*/  SYNCS.EXCH.64 URZ, [UR6+0x34870], UR4 ;  /* 0x03487004063f75b2 */ /* 0x0016220008000100 */
[----:B------:R3:W0:Y:S01]  /*0600*/  SYNCS.EXCH.64 URZ, [UR6+0x34880], UR4 ;  /* 0x03488004063f75b2 */ /* 0x0006220008000100 */
[----:B------:R3:W0:Y:S01]  /*0610*/  SYNCS.EXCH.64 URZ, [UR6+0x34878], UR4 ;  /* 0x03487804063f75b2 */ /* 0x0006220008000100 */
[----:B------:R3:W0:Y:S02]  /*0620*/  SYNCS.EXCH.64 URZ, [UR6+0x34888], UR4 ;  /* 0x03488804063f75b2 */ /* 0x0006240008000100 */
[----:B---3--:R-:W-:Y:S01]  /*0630*/  NOP ;  /* 0x0000000000007918 */ /* 0x008fe20000000000 */
.L_x_362:
        /* <DEDUP_REMOVED lines=22> */
.L_x_363:
        /* <DEDUP_REMOVED lines=22> */
.L_x_364:
[----:B0-----:R-:W-:Y:S01]  /*0900*/  UMOV UR4, 0x1 ;  /* 0x0000000100047882 */ /* 0x001fe20000000000 */
[----:B------:R-:W-:Y:S01]  /*0910*/  PLOP3.LUT P0, PT, PT, PT, UP0, 0x80, 0x0 ;  /* 0x000000000000781c */ /* 0x000fe20003f0f008 */
[----:B------:R-:W-:Y:S01]  /*0920*/  USEL UR4, UR4, 0x2, !UP0 ;  /* 0x0000000204047887 */ /* 0x000fe2000c000000 */
[----:B------:R-:W-:-:S05]  /*0930*/  NOP ;  /* 0x0000000000007918 */ /* 0x000fca0000000000 */
[----:B------:R-:W-:-:S05]  /*0940*/  IMAD.U32 R2, RZ, RZ, UR4 ;  /* 0x00000004ff027e24 */ /* 0x000fca000f8e00ff */
[----:B------:R0:W-:Y:S01]  /*0950*/  STL [R1+0x5c], R2 ;  /* 0x00005c0201007387 */ /* 0x0001e20000100800 */
[----:B-12-4-:R-:W-:Y:S06]  /*0960*/  BAR.SYNC.DEFER_BLOCKING 0x0 ;  /* 0x0000000000007b1d */ /* 0x016fec0000010000 */
[----:B------:R-:W-:Y:S05]  /*0970*/  @!P0 BRA `(.L_x_365) ;  /* 0x0000009400d48947 */ /* 0x000fea0003800000 */
.L_x_366:
[----:B------:R-:W-:-:S08]  /*0980*/  NOP ;  /* 0x0000000000007918 */ /* 0x000fd00000000000 */
[----:B------:R-:W1:Y:S02]  /*0990*/  USETMAXREG.TRY_ALLOC.CTAPOOL UP0, 0xf0 ;  /* 0x000000f0000079c8 */ /* 0x000e640008000600 */
[----:B-1----:R-:W-:-:S13]  /*09a0*/  PLOP3.LUT P0, PT, PT, PT, UP0, 0x80, 0x0 ;  /* 0x000000000000781c */ /* 0x002fda0003f0f008 */
[----:B------:R-:W-:Y:S05]  /*09b0*/  @!P0 BRA `(.L_x_366) ;  /* 0xfffffffc00f08947 */ /* 0x000fea000383ffff */
[----:B------:R-:W1:Y:S08]  /*09c0*/  S2UR UR5, SR_CgaCtaId ;  /* 0x00000000000579c3 */ /* 0x000e700000008800 */
[----:B------:R-:W-:Y:S06]  /*09d0*/  BAR.ARV 0x8, 0x180 ;  /* 0x0206000000007b1d */ /* 0x000fec0000002000 */
[----:B------:R-:W-:-:S02]  /*09e0*/  UMOV UR4, 0x400 ;  /* 0x0000040000047882 */ /* 0x000fc40000000000 */
[----:B------:R-:W-:Y:S01]  /*09f0*/  BAR.SYNC.DEFER_BLOCKING 0x5, 0x180 ;  /* 0x0146000000007b1d */ /* 0x000fe20000010000 */
[----:B-1----:R-:W-:-:S09]  /*0a00*/  ULEA UR4, UR5, UR4, 0x18 ;  /* 0x0000000405047291 */ /* 0x002fd2000f8ec03f */
[----:B------:R-:W1:Y:S01]  /*0a10*/  LDS.128 R44, [UR4+0x348d0] ;  /* 0x0348d004ff2c7984 */ /* 0x000e620008000c00 */
[----:B------:R-:W-:Y:S01]  /*0a20*/  ULDC UR4, c[0x0][0xc3c] ;  /* 0x00030f0000047ab9 */ /* 0x000fe20000000800 */
[----:B------:R-:W-:Y:S06]  /*0a30*/  BAR.ARV 0x4, 0x180 ;  /* 0x0106000000007b1d */ /* 0x000fec0000002000 */
[----:B-1----:R-:W-:-:S13]  /*0a40*/  ISETP.GE.AND P0, PT, R47, UR4, PT ;  /* 0x000000042f007c0c */ /* 0x002fda000bf06270 */
[----:B------:R-:W-:Y:S05]  /*0a50*/  @P0 EXIT ;  /* 0x000000000000094d */ /* 0x000fea0003800000 */
[----:B0-----:R-:W2:Y:S01]  /*0a60*/  LDL R2, [R1+0x5c] ;  /* 0x00005c0001027983 */ /* 0x001ea20000100800 */
[----:B------:R-:W-:Y:S01]  /*0a70*/  R2UR UR6, R45 ;  /* 0x000000002d0672ca */ /* 0x000fe200000e0000 */
[----:B------:R-:W-:Y:S01]  /*0a80*/  IMAD.MOV.U32 R16, RZ, RZ, RZ ;  /* 0x000000ffff107224 */ /* 0x000fe200078e00ff */
[----:B------:R-:W-:Y:S01]  /*0a90*/  R2UR UR5, R46 ;  /* 0x000000002e0572ca */ /* 0x000fe200000e0000 */
[----:B------:R-:W0:Y:S01]  /*0aa0*/  S2R R0, SR_TID.X ;  /* 0x0000000000007919 */ /* 0x000e220000002100 */
[----:B------:R-:W-:Y:S01]  /*0ab0*/  MOV R185, RZ ;  /* 0x000000ff00b97202 */ /* 0x000fe20000000f00 */
[----:B0-----:R-:W-:-:S05]  /*0ac0*/  VIADD R196, R0, 0xffffff80 ;  /* 0xffffff8000c47836 */ /* 0x001fca0000000000 */
[----:B------:R-:W-:-:S04]  /*0ad0*/  SHF.R.S32.HI R3, RZ, 0x1f, R196 ;  /* 0x0000001fff037819 */ /* 0x000fc800000114c4 */
[CC--:B------:R-:W-:Y:S02]  /*0ae0*/  LEA.HI R5, R3.reuse, R196.reuse, RZ, 0x7 ;  /* 0x000000c403057211 */ /* 0x0c0fe400078f38ff */
[----:B------:R-:W-:Y:S02]  /*0af0*/  LEA.HI R0, R3, R196, RZ, 0x4 ;  /* 0x000000c403007211 */ /* 0x000fe400078f20ff */
[----:B------:R-:W-:Y:S02]  /*0b00*/  LOP3.LUT R187, R5, 0xffffff80, RZ, 0xc0, !PT ;  /* 0xffffff8005bb7812 */ /* 0x000fe400078ec0ff */
[----:B------:R-:W-:Y:S02]  /*0b10*/  SHF.R.S32.HI R9, RZ, 0x4, R0 ;  /* 0x00000004ff097819 */ /* 0x000fe40000011400 */
[----:B------:R-:W-:Y:S01]  /*0b20*/  LOP3.LUT R7, R0, 0x3fffff0, RZ, 0xc0, !PT ;  /* 0x03fffff000077812 */ /* 0x000fe200078ec0ff */
[----:B------:R-:W-:Y:S01]  /*0b30*/  IMAD.IADD R187, R196, 0x1, -R187 ;  /* 0x00000001c4bb7824 */ /* 0x000fe200078e0abb */
[----:B------:R-:W-:-:S02]  /*0b40*/  LEA.HI R0, R0, R9, RZ, 0x1 ;  /* 0x0000000900007211 */ /* 0x000fc400078f08ff */
[----:B------:R-:W-:Y:S01]  /*0b50*/  SHF.R.S32.HI R188, RZ, 0x7, R5 ;  /* 0x00000007ffbc7819 */ /* 0x000fe20000011405 */
[----:B------:R-:W-:Y:S01]  /*0b60*/  IMAD.IADD R7, R196, 0x1, -R7 ;  /* 0x00000001c4077824 */ /* 0x000fe200078e0a07 */
[----:B------:R-:W-:Y:S02]  /*0b70*/  SHF.R.S32.HI R4, RZ, 0x1f, R187 ;  /* 0x0000001fff047819 */ /* 0x000fe400000114bb */
[----:B------:R-:W-:Y:S02]  /*0b80*/  LOP3.LUT R0, R0, 0x1ffffffe, RZ, 0xc0, !PT ;  /* 0x1ffffffe00007812 */ /* 0x000fe400078ec0ff */
[CC--:B------:R-:W-:Y:S02]  /*0b90*/  LEA.HI R6, R4.reuse, R187.reuse, RZ, 0x2 ;  /* 0x000000bb04067211 */ /* 0x0c0fe400078f10ff */
[----:B------:R-:W-:Y:S01]  /*0ba0*/  LEA.HI R4, R4, R187, RZ, 0x5 ;  /* 0x000000bb04047211 */ /* 0x000fe200078f28ff */
[----:B------:R-:W-:Y:S01]  /*0bb0*/  IMAD.IADD R0, R9, 0x1, -R0 ;  /* 0x0000000109007824 */ /* 0x000fe200078e0a00 */
[--C-:B------:R-:W-:Y:S01]  /*0bc0*/  SHF.R.S32.HI R8, RZ, 0x2, R6.reuse ;  /* 0x00000002ff087819 */ /* 0x100fe20000011406 */
[----:B------:R-:W-:Y:S01]  /*0bd0*/  IMAD.MOV.U32 R9, RZ, RZ, -0x2 ;  /* 0xfffffffeff097424 */ /* 0x000fe200078e00ff */
[----:B------:R-:W-:-:S02]  /*0be0*/  SHF.R.S32.HI R11, RZ, 0x1f, R6 ;  /* 0x0000001fff0b7819 */ /* 0x000fc40000011406 */
[----:B------:R-:W-:Y:S02]  /*0bf0*/  LEA.HI R5, R5, R188, RZ, 0x1 ;  /* 0x000000bc05057211 */ /* 0x000fe400078f08ff */
[----:B------:R-:W-:Y:S02]  /*0c00*/  LEA.HI R11, R11, R8, RZ, 0x3 ;  /* 0x000000080b0b7211 */ /* 0x000fe400078f18ff */
[----:B------:R-:W-:Y:S02]  /*0c10*/  SHF.R.S32.HI R4, RZ, 0x5, R4 ;  /* 0x00000005ff047819 */ /* 0x000fe40000011404 */
[----:B------:R-:W-:Y:S02]  /*0c20*/  LOP3.LUT R11, R11, 0xfffffff8, RZ, 0xc0, !PT ;  /* 0xfffffff80b0b7812 */ /* 0x000fe400078ec0ff */
[----:B------:R-:W-:Y:S02]  /*0c30*/  LOP3.LUT R5, R5, 0x3fffffe, RZ, 0xc0, !PT ;  /* 0x03fffffe05057812 */ /* 0x000fe400078ec0ff */
[----:B------:R-:W-:-:S02]  /*0c40*/  IADD3 R11, R8, -R11, RZ ;  /* 0x8000000b080b7210 */ /* 0x000fc40007ffe0ff */
[----:B------:R-:W-:Y:S01]  /*0c50*/  LOP3.LUT R6, R6, 0x7ffffffc, RZ, 0xc0, !PT ;  /* 0x7ffffffc06067812 */ /* 0x000fe200078ec0ff */
[----:B------:R-:W-:Y:S02]  /*0c60*/  IMAD.IADD R5, R188, 0x1, -R5 ;  /* 0x00000001bc057824 */ /* 0x000fe400078e0a05 */
[----:B------:R-:W-:Y:S02]  /*0c70*/  IMAD R4, R4, 0x10, R11 ;  /* 0x0000001004047824 */ /* 0x000fe400078e020b */
[----:B------:R-:W-:Y:S02]  /*0c80*/  IMAD.IADD R6, R187, 0x1, -R6 ;  /* 0x00000001bb067824 */ /* 0x000fe400078e0a06 */
[----:B------:R-:W-:Y:S02]  /*0c90*/  IMAD R189, R5, 0x40, R4 ;  /* 0x0000004005bd7824 */ /* 0x000fe400078e0204 */
[----:B------:R-:W-:Y:S01]  /*0ca0*/  IMAD R190, R6, R9, 0x80 ;  /* 0x0000008006be7424 */ /* 0x000fe200078e0209 */
[----:B--2---:R-:W-:-:S02]  /*0cb0*/  R2UR UR4, R2 ;  /* 0x00000000020472ca */ /* 0x004fc400000e0000 */
[----:B------:R-:W-:-:S05]  /*0cc0*/  LEA.HI R2, R3, R196, RZ, 0x5 ;  /* 0x000000c403027211 */ /* 0x000fca00078f28ff */
[----:B------:R-:W-:-:S05]  /*0cd0*/  IMAD.SHL.U32 R2, R2, 0x20, RZ ;  /* 0x0000002002027824 */ /* 0x000fca00078e00ff */
[----:B------:R-:W-:Y:S01]  /*0ce0*/  LOP3.LUT R2, R2, 0xfffffc00, RZ, 0xc0, !PT ;  /* 0xfffffc0002027812 */ /* 0x000fe200078ec0ff */
[----:B------:R-:W-:-:S04]  /*0cf0*/  ULOP3.LUT UR4, UR4, 0x1, URZ, 0xfc, !UPT ;  /* 0x0000000104047892 */ /* 0x000fc8000f8efc3f */
[----:B------:R-:W-:Y:S01]  /*0d00*/  IMAD R7, R7, 0x40, R2 ;  /* 0x0000004007077824 */ /* 0x000fe200078e0202 */
[CC--:B------:R-:W-:Y:S01]  /*0d10*/  LEA.HI R2, R3.reuse, R196.reuse, RZ, 0x2 ;  /* 0x000000c403027211 */ /* 0x0c0fe200078f10ff */
[----:B------:R-:W-:Y:S01]  /*0d20*/  IMAD.U32 R193, RZ, RZ, UR4 ;  /* 0x00000004ffc17e24 */ /* 0x000fe2000f8e00ff */
[----:B------:R-:W-:Y:S01]  /*0d30*/  LEA.HI R3, R3, R196, RZ, 0x3 ;  /* 0x000000c403037211 */ /* 0x000fe200078f18ff */
[----:B------:R-:W-:Y:S01]  /*0d40*/  IMAD R192, R0, 0x8, R7 ;  /* 0x0000000800c07824 */ /* 0x000fe200078e0207 */
[----:B------:R-:W-:Y:S01]  /*0d50*/  LOP3.LUT R7, R2, 0xfffffffc, RZ, 0xc0, !PT ;  /* 0xfffffffc02077812 */ /* 0x000fe200078ec0ff */
[----:B------:R-:W-:Y:S01]  /*0d60*/  IMAD.MOV.U32 R2, RZ, RZ, RZ ;  /* 0x000000ffff027224 */ /* 0x000fe200078e00ff */
[----:B------:R-:W-:Y:S02]  /*0d70*/  LOP3.LUT R19, R3, 0xfffffff8, RZ, 0xc0, !PT ;  /* 0xfffffff803137812 */ /* 0x000fe400078ec0ff */
[----:B------:R-:W-:Y:S01]  /*0d80*/  SHF.R.S32.HI R184, RZ, 0x3, R3 ;  /* 0x00000003ffb87819 */ /* 0x000fe20000011403 */
[----:B------:R-:W-:-:S02]  /*0d90*/  IMAD.IADD R7, R196, 0x1, -R7 ;  /* 0x00000001c4077824 */ /* 0x000fc400078e0a07 */
[----:B------:R-:W-:-:S03]  /*0da0*/  IMAD.IADD R19, R196, 0x1, -R19 ;  /* 0x00000001c4137824 */ /* 0x000fc600078e0a13 */
[----:B------:R-:W-:Y:S01]  /*0db0*/  LEA.HI R0, R7, R7, RZ, 0x1 ;  /* 0x0000000707007211 */ /* 0x000fe200078f08ff */
[----:B------:R-:W-:-:S03]  /*0dc0*/  IMAD.SHL.U32 R17, R19, 0x8, RZ ;  /* 0x0000000813117824 */ /* 0x000fc600078e00ff */
[----:B------:R-:W-:Y:S01]  /*0dd0*/  LOP3.LUT R0, R0, 0x1ffffffe, RZ, 0xc0, !PT ;  /* 0x1ffffffe00007812 */ /* 0x000fe200078ec0ff */
[----:B------:R-:W-:Y:S01]  /*0de0*/  VIADD R18, R17, 0x40 ;  /* 0x0000004011127836 */ /* 0x000fe20000000000 */
[----:B------:R-:W-:-:S03]  /*0df0*/  SHF.R.S32.HI R195, RZ, 0x1f, R17 ;  /* 0x0000001fffc37819 */ /* 0x000fc60000011411 */
[----:B------:R-:W-:Y:S01]  /*0e00*/  IMAD.IADD R0, R7, 0x1, -R0 ;  /* 0x0000000107007824 */ /* 0x000fe200078e0a00 */
[----:B------:R-:W-:-:S03]  /*0e10*/  SHF.R.S32.HI R194, RZ, 0x1f, R18 ;  /* 0x0000001fffc27819 */ /* 0x000fc60000011412 */
[----:B------:R-:W-:-:S07]  /*0e20*/  IMAD R191, R0, 0x8, R189 ;  /* 0x0000000800bf7824 */ /* 0x000fce00078e02bd */
.L_x_409:
[----:B0-2-4-:R-:W0:Y:S01]  /*0e30*/  LDC.64 R4, c[0x0][0xc88] ;  /* 0x00032200ff047b82 */ /* 0x015e220000000a00 */
[----:B------:R-:W-:Y:S01]  /*0e40*/  ULDC.64 UR12, c[0x0][0x208] ;  /* 0x00008200000c7ab9 */ /* 0x000fe20000000a00 */
[----:B------:R-:W-:Y:S01]  /*0e50*/  ULDC.64 UR8, c[0x0][0xa28] ;  /* 0x00028a0000087ab9 */ /* 0x000fe20000000a00 */
[----:B------:R-:W-:Y:S01]  /*0e60*/  ULDC.64 UR10, c[0x0][0xa20] ;  /* 0x00028800000a7ab9 */ /* 0x000fe20000000a00 */
[----:B0-----:R-:W-:-:S06]  /*0e70*/  IMAD.WIDE R4, R47, 0x4, R4 ;  /* 0x000000042f047825 */ /* 0x001fcc00078e0204 */
[----:B------:R-:W2:Y:S01]  /*0e80*/  LDG.E R4, desc[UR12][R4.64] ;  /* 0x0000000c04047981 */ /* 0x000ea2000c1e1900 */
[----:B------:R-:W-:Y:S02]  /*0e90*/  UISETP.NE.U32.AND UP0, UPT, UR8, URZ, UPT ;  /* 0x0000003f0800728c */ /* 0x000fe4000bf05070 */
[----:B------:R-:W-:Y:S02]  /*0ea0*/  UISETP.NE.U32.AND UP1, UPT, UR10, URZ, UPT ;  /* 0x0000003f0a00728c */ /* 0x000fe4000bf25070 */
[----:B------:R-:W-:Y:S02]  /*0eb0*/  UISETP.NE.AND.EX UP0, UPT, UR9, URZ, UPT, UP0 ;  /* 0x0000003f0900728c */ /* 0x000fe4000bf05300 */
[----:B------:R-:W-:-:S04]  /*0ec0*/  UISETP.NE.AND.EX UP1, UPT, UR11, URZ, UPT, UP1 ;  /* 0x0000003f0b00728c */ /* 0x000fc8000bf25310 */
[----:B------:R-:W-:Y:S02]  /*0ed0*/  PLOP3.LUT P0, PT, PT, PT, UP0, 0x80, 0x0 ;  /* 0x000000000000781c */ /* 0x000fe40003f0f008 */
[----:B------:R-:W-:Y:S02]  /*0ee0*/  PLOP3.LUT P1, PT, PT, PT, UP1, 0x80, 0x0 ;  /* 0x000000000000781c */ /* 0x000fe40003f2f018 */
[----:B--2---:R-:W-:-:S13]  /*0ef0*/  R2UR UR61, R4 ;  /* 0x00000000043d72ca */ /* 0x004fda00000e0000 */
[----:B------:R-:W-:Y:S02]  /*0f00*/  USHF.R.S32.HI UR4, URZ, 0x1f, UR61 ;  /* 0x0000001f3f047899 */ /* 0x000fe4000801143d */
[----:B------:R-:W-:Y:S02]  /*0f10*/  @UP0 ULEA UR8, UP2, UR61, UR8, 0x2 ;  /* 0x000000083d080291 */ /* 0x000fe4000f84103f */
[----:B------:R-:W-:Y:S02]  /*0f20*/  @UP1 ULEA UR10, UP3, UR61, UR10, 0x2 ;  /* 0x0000000a3d0a1291 */ /* 0x000fe4000f86103f */
[----:B------:R-:W-:Y:S02]  /*0f30*/  @UP0 ULEA.HI.X UR9, UR61, UR9, UR4, 0x2, UP2 ;  /* 0x000000093d090291 */ /* 0x000fe400090f1404 */
[----:B------:R-:W-:Y:S01]  /*0f40*/  IMAD.U32 R186, RZ, RZ, UR4 ;  /* 0x00000004ffba7e24 */ /* 0x000fe2000f8e00ff */
[----:B------:R-:W-:Y:S01]  /*0f50*/  @UP1 ULEA.HI.X UR11, UR61, UR11, UR4, 0x2, UP3 ;  /* 0x0000000b3d0b1291 */ /* 0x000fe200098f1404 */
[----:B------:R-:W-:-:S02]  /*0f60*/  IMAD.U32 R4, RZ, RZ, UR8 ;  /* 0x00000008ff047e24 */ /* 0x000fc4000f8e00ff */
[----:B------:R-:W-:Y:S01]  /*0f70*/  IMAD.U32 R6, RZ, RZ, UR10 ;  /* 0x0000000aff067e24 */ /* 0x000fe2000f8e00ff */
[----:B------:R-:W-:Y:S01]  /*0f80*/  ULDC UR4, c[0x0][0x424] ;  /* 0x0001090000047ab9 */ /* 0x000fe20000000800 */
[----:B------:R-:W-:Y:S01]  /*0f90*/  IMAD.U32 R5, RZ, RZ, UR9 ;  /* 0x00000009ff057e24 */ /* 0x000fe2000f8e00ff */
[----:B------:R-:W-:Y:S01]  /*0fa0*/  MOV R7, UR11 ;  /* 0x0000000b00077c02 */ /* 0x000fe20008000f00 */
[----:B------:R-:W-:-:S03]  /*0fb0*/  ULDC.64 UR8, c[0x0][0x418] ;  /* 0x0001060000087ab9 */ /* 0x000fc60000000a00 */
[----:B------:R-:W2:Y:S04]  /*0fc0*/  @P0 LDG.E R4, desc[UR12][R4.64] ;  /* 0x0000000c04040981 */ /* 0x000ea8000c1e1900 */
[----:B---3--:R-:W3:Y:S01]  /*0fd0*/  @P1 LDG.E R6, desc[UR12][R6.64] ;  /* 0x0000000c06061981 */ /* 0x008ee2000c1e1900 */
[----:B------:R-:W-:Y:S01]  /*0fe0*/  UISETP.NE.U32.AND UP0, UPT, UR8, URZ, UPT ;  /* 0x0000003f0800728c */ /* 0x000fe2000bf05070 */
[----:B------:R-:W-:Y:S01]  /*0ff0*/  IMAD.U32 R22, RZ, RZ, UR6 ;  /* 0x00000006ff167e24 */ /* 0x000fe2000f8e00ff */
[----:B------:R-:W-:Y:S01]  /*1000*/  ULDC UR6, c[0x0][0x2f0] ;  /* 0x0000bc0000067ab9 */ /* 0x000fe20000000800 */
[----:B------:R-:W-:Y:S01]  /*1010*/  UMOV UR44, URZ ;  /* 0x0000003f002c7c82 */ /* 0x000fe20008000000 */
[----:B------:R-:W-:Y:S01]  /*1020*/  UISETP.NE.AND.EX UP0, UPT, UR9, URZ, UPT, UP0 ;  /* 0x0000003f0900728c */ /* 0x000fe2000bf05300 */
[----:B------:R-:W-:Y:S01]  /*1030*/  IMAD.MOV.U32 R0, RZ, RZ, RZ ;  /* 0x000000ffff007224 */ /* 0x000fe200078e00ff */
[----:B------:R-:W-:Y:S01]  /*1040*/  CS2R R86, SRZ ;  /* 0x0000000000567805 */ /* 0x000fe2000001ff00 */
[----:B------:R-:W-:Y:S01]  /*1050*/  IMAD.MOV.U32 R3, RZ, RZ, RZ ;  /* 0x000000ffff037224 */ /* 0x000fe200078e00ff */
[----:B------:R-:W-:Y:S01]  /*1060*/  USEL UR4, UR4, 0x1, UP0 ;  /* 0x0000000104047887 */ /* 0x000fe20008000000 */
[----:B------:R-:W-:-:S02]  /*1070*/  CS2R R84, SRZ ;  /* 0x0000000000547805 */ /* 0x000fc4000001ff00 */
[----:B------:R-:W-:Y:S02]  /*1080*/  CS2R R82, SRZ ;  /* 0x0000000000527805 */ /* 0x000fe4000001ff00 */
[----:B------:R-:W-:Y:S01]  /*1090*/  CS2R R80, SRZ ;  /* 0x0000000000507805 */ /* 0x000fe2000001ff00 */
[----:B------:R-:W-:Y:S01]  /*10a0*/  UIMAD UR4, UR4, UR6, URZ ;  /* 0x00000006040472a4 */ /* 0x000fe2000f8e023f */
        /* <DEDUP_REMOVED lines=15> */
[----:B------:R-:W-:Y:S01]  /*11a0*/  CS2R R48, SRZ ;  /* 0x0000000000307805 */ /* 0x000fe2000001ff00 */
[----:B------:R-:W-:Y:S01]  /*11b0*/  IMAD.MOV.U32 R29, RZ, RZ, RZ ;  /* 0x000000ffff1d7224 */ /* 0x000fe200078e00ff */
[----:B------:R-:W-:-:S02]  /*11c0*/  CS2R R32, SRZ ;  /* 0x0000000000207805 */ /* 0x000fc4000001ff00 */
[----:B------:R-:W-:Y:S02]  /*11d0*/  CS2R R36, SRZ ;  /* 0x0000000000247805 */ /* 0x000fe4000001ff00 */
[----:B------:R-:W-:Y:S02]  /*11e0*/  CS2R R42, SRZ ;  /* 0x00000000002a7805 */ /* 0x000fe4000001ff00 */
[----:B------:R-:W-:Y:S02]  /*11f0*/  CS2R R40, SRZ ;  /* 0x0000000000287805 */ /* 0x000fe4000001ff00 */
[----:B------:R-:W-:Y:S01]  /*1200*/  CS2R R38, SRZ ;  /* 0x0000000000267805 */ /* 0x000fe2000001ff00 */
[----:B------:R-:W-:Y:S01]  /*1210*/  IMAD.U32 R23, RZ, RZ, UR5 ;  /* 0x00000005ff177e24 */ /* 0x000fe2000f8e00ff */
[----:B--2---:R-:W-:Y:S02]  /*1220*/  @P0 R2UR UR44, R4 ;  /* 0x00000000042c02ca */ /* 0x004fe400000e0000 */
[----:B------:R-:W-:-:S02]  /*1230*/  PLOP3.LUT P0, PT, PT, PT, PT, 0x80, 0x0 ;  /* 0x000000000000781c */ /* 0x000fc40003f0f070 */
[----:B---3--:R-:W-:Y:S01]  /*1240*/  @P1 R2UR UR4, R6 ;  /* 0x00000000060412ca */ /* 0x008fe200000e0000 */
[----:B-1----:R-:W-:-:S14]  /*1250*/  @P1 BRA `(.L_x_367) ;  /* 0x0000000000381947 */ /* 0x002fdc0003800000 */
[----:B------:R-:W-:Y:S02]  /*1260*/  ULDC.64 UR6, c[0x0][0xa08] ;  /* 0x0002820000067ab9 */ /* 0x000fe40000000a00 */
[----:B------:R-:W-:-:S04]  /*1270*/  ISETP.NE.U32.AND P1, PT, RZ, UR6, PT ;  /* 0x00000006ff007c0c */ /* 0x000fc8000bf25070 */
[----:B------:R-:W-:-:S13]  /*1280*/  ISETP.NE.AND.EX P1, PT, RZ, UR7, PT, P1 ;  /* 0x00000007ff007c0c */ /* 0x000fda000bf25310 */
[----:B------:R-:W-:Y:S05]  /*1290*/  @!P1 BRA `(.L_x_367) ;  /* 0x0000000000289947 */ /* 0x000fea0003800000 */
[----:B------:R-:W-:Y:S01]  /*12a0*/  ULDC.64 UR4, c[0x0][0xa08] ;  /* 0x0002820000047ab9 */ /* 0x000fe20000000a00 */
[----:B------:R-:W-:Y:S01]  /*12b0*/  ULDC.64 UR6, c[0x0][0x208] ;  /* 0x0000820000067ab9 */ /* 0x000fe20000000a00 */
[----:B------:R-:W-:-:S06]  /*12c0*/  UIMAD.WIDE UR4, UR61, 0x4, UR4 ;  /* 0x000000043d0478a5 */ /* 0x000fcc000f8e0204 */
[----:B------:R-:W-:Y:S02]  /*12d0*/  IMAD.U32 R4, RZ, RZ, UR4 ;  /* 0x00000004ff047e24 */ /* 0x000fe4000f8e00ff */
[----:B------:R-:W-:-:S05]  /*12e0*/  IMAD.U32 R5, RZ, RZ, UR5 ;  /* 0x00000005ff057e24 */ /* 0x000fca000f8e00ff */
[----:B------:R-:W2:Y:S04]  /*12f0*/  LDG.E R7, desc[UR6][R4.64] ;  /* 0x0000000604077981 */ /* 0x000ea8000c1e1900 */
[----:B------:R-:W3:Y:S01]  /*1300*/  LDG.E R6, desc[UR6][R4.64+0x4] ;  /* 0x0000040604067981 */ /* 0x000ee2000c1e1900 */
[----:B--2---:R-:W-:Y:S02]  /*1310*/  R2UR UR4, R7 ;  /* 0x00000000070472ca */ /* 0x004fe400000e0000 */
[----:B---3--:R-:W-:-:S13]  /*1320*/  R2UR UR5, R6 ;  /* 0x00000000060572ca */ /* 0x008fda00000e0000 */
[----:B------:R-:W-:-:S12]  /*1330*/  UIADD3 UR4, -UR4, UR5, URZ ;  /* 0x0000000504047290 */ /* 0x000fd8000fffe13f */
.L_x_367:
[----:B------:R-:W-:Y:S01]  /*1340*/  UIADD3 UR44, -UR44, UR4, URZ ;  /* 0x000000042c2c7290 */ /* 0x000fe2000fffe13f */
[----:B------:R-:W-:Y:S02]  /*1350*/  CS2R R88, SRZ ;  /* 0x0000000000587805 */ /* 0x000fe4000001ff00 */
[----:B------:R-:W-:Y:S02]  /*1360*/  CS2R R34, SRZ ;  /* 0x0000000000227805 */ /* 0x000fe4000001ff00 */
[----:B------:R-:W-:Y:S01]  /*1370*/  CS2R R90, SRZ ;  /* 0x00000000005a7805 */ /* 0x000fe2000001ff00 */
[----:B------:R-:W-:Y:S01]  /*1380*/  UISETP.GE.AND UP0, UPT, UR44, 0x1, UPT ;  /* 0x000000012c00788c */ /* 0x000fe2000bf06270 */
[----:B------:R-:W-:Y:S01]  /*1390*/  CS2R R6, SRZ ;  /* 0x0000000000067805 */ /* 0x000fe2000001ff00 */
[----:B------:R-:W-:Y:S01]  /*13a0*/  UIADD3 UR4, UR44, 0x7f, URZ ;  /* 0x0000007f2c047890 */ /* 0x000fe2000fffe03f */
[----:B------:R-:W-:Y:S01]  /*13b0*/  IMAD.MOV.U32 R8, RZ, RZ, RZ ;  /* 0x000000ffff087224 */ /* 0x000fe200078e00ff */
[----:B------:R-:W-:Y:S01]  /*13c0*/  MOV R93, RZ ;  /* 0x000000ff005d7202 */ /* 0x000fe20000000f00 */
[----:B------:R-:W-:Y:S01]  /*13d0*/  IMAD.MOV.U32 R10, RZ, RZ, RZ ;  /* 0x000000ffff0a7224 */ /* 0x000fe200078e00ff */
[----:B------:R-:W-:Y:S01]  /*13e0*/  PLOP3.LUT P1, PT, PT, PT, UP0, 0x80, 0x0 ;  /* 0x000000000000781c */ /* 0x000fe20003f2f008 */
[----:B------:R-:W-:Y:S01]  /*13f0*/  USHF.R.S32.HI UR5, URZ, 0x1f, UR4 ;  /* 0x0000001f3f057899 */ /* 0x000fe20008011404 */
[----:B------:R-:W-:-:S02]  /*1400*/  IMAD.MOV.U32 R12, RZ, RZ, RZ ;  /* 0x000000ffff0c7224 */ /* 0x000fc400078e00ff */
[----:B------:R-:W-:Y:S01]  /*1410*/  IMAD.MOV.U32 R95, RZ, RZ, RZ ;  /* 0x000000ffff5f7224 */ /* 0x000fe200078e00ff */
[----:B------:R-:W-:-:S08]  /*1420*/  ULEA.HI UR5, UR5, UR4, URZ, 0x7 ;  /* 0x0000000405057291 */ /* 0x000fd0000f8f383f */
[----:B------:R-:W-:Y:S05]  /*1430*/  @!P1 BRA `(.L_x_368) ;  /* 0x0000006800549947 */ /* 0x000fea0003800000 */
[----:B------:R-:W0:Y:S01]  /*1440*/  SHFL.IDX PT, R0, R188, RZ, 0x1f ;  /* 0x00001fffbc007589 */ /* 0x000e2200000e0000 */
[----:B------:R-:W1:Y:S01]  /*1450*/  S2UR UR8, SR_CgaCtaId ;  /* 0x00000000000879c3 */ /* 0x000e620000008800 */
[----:B------:R-:W-:Y:S01]  /*1460*/  UMOV UR7, 0x400 ;  /* 0x0000040000077882 */ /* 0x000fe20000000000 */
[----:B------:R-:W-:Y:S01]  /*1470*/  USHF.R.S32.HI UR45, URZ, 0x7, UR5 ;  /* 0x000000073f2d7899 */ /* 0x000fe20008011405 */
[----:B0-----:R-:W-:Y:S01]  /*1480*/  R2UR UR4, R0 ;  /* 0x00000000000472ca */ /* 0x001fe200000e0000 */
[----:B-1----:R-:W-:-:S04]  /*1490*/  ULEA UR7, UR8, UR7, 0x18 ;  /* 0x0000000708077291 */ /* 0x002fc8000f8ec03f */
[----:B------:R-:W-:-:S04]  /*14a0*/  UIADD3 UR7, UR7, 0x10400, URZ ;  /* 0x0001040007077890 */ /* 0x000fc8000fffe03f */
[----:B------:R-:W-:-:S04]  /*14b0*/  ULOP3.LUT UP0, URZ, UR7, 0x3ff, URZ, 0xc0, !UPT ;  /* 0x000003ff073f7892 */ /* 0x000fc8000f80c03f */
[----:B------:R-:W-:Y:S02]  /*14c0*/  ULEA.HI UR6, UR4, UR4, URZ, 0x1 ;  /* 0x0000000404067291 */ /* 0x000fe4000f8f083f */
[----:B------:R-:W-:Y:S02]  /*14d0*/  PLOP3.LUT P0, PT, PT, PT, UP0, 0x80, 0x0 ;  /* 0x000000000000781c */ /* 0x000fe40003f0f008 */
[----:B------:R-:W-:-:S04]  /*14e0*/  ULOP3.LUT UR6, UR6, 0x1e, URZ, 0xc0, !UPT ;  /* 0x0000001e06067892 */ /* 0x000fc8000f8ec03f */
[----:B------:R-:W-:-:S04]  /*14f0*/  UIADD3 UR6, UR4, -UR6, URZ ;  /* 0x8000000604067290 */ /* 0x000fc8000fffe03f */
[----:B------:R-:W-:-:S04]  /*1500*/  ULEA UR6, UR6, UR7, 0xd ;  /* 0x0000000706067291 */ /* 0x000fc8000f8e683f */
[----:B------:R-:W-:-:S04]  /*1510*/  USHF.R.U32.HI UR6, URZ, 0x4, UR6 ;  /* 0x000000043f067899 */ /* 0x000fc80008011606 */
        /* <DEDUP_REMOVED lines=10> */
[----:B------:R-:W-:Y:S01]  /*15c0*/  MOV R12, 0x1 ;  /* 0x00000001000c7802 */ /* 0x000fe20000000f00 */
[----:B------:R-:W-:Y:S02]  /*15d0*/  IMAD.U32 R6, RZ, RZ, UR4 ;  /* 0x00000004ff067e24 */ /* 0x000fe4000f8e00ff */
[----:B------:R-:W-:-:S02]  /*15e0*/  IMAD.U32 R7, RZ, RZ, UR5 ;  /* 0x00000005ff077e24 */ /* 0x000fc4000f8e00ff */
[----:B------:R-:W-:Y:S02]  /*15f0*/  IMAD.U32 R11, RZ, RZ, UR7 ;  /* 0x00000007ff0b7e24 */ /* 0x000fe4000f8e00ff */
[----:B------:R-:W-:Y:S02]  /*1600*/  IMAD.MOV.U32 R8, RZ, RZ, 0x70 ;  /* 0x00000070ff087424 */ /* 0x000fe400078e00ff */
[----:B0-----:R-:W-:-:S07]  /*1610*/  IMAD.MOV.U32 R13, RZ, RZ, RZ ;  /* 0x000000ffff0d7224 */ /* 0x001fce00078e00ff */
[----:B------:R-:W-:-:S07]  /*1620*/  LEPC R20, `(.L_x_369) ;  /* 0x000000001014794e */ /* 0x000fce0000000000 */
[----:B-1----:R-:W-:Y:S05]  /*1630*/  CALL.ABS.NOINC R14 ;  /* 0x000000000e007343 */ /* 0x002fea0003c00000 */
.L_x_369:
[----:B------:R-:W0:Y:S01]  /*1640*/  S2UR UR5, SR_CgaCtaId ;  /* 0x00000000000579c3 */ /* 0x000e220000008800 */
[----:B------:R-:W-:Y:S01]  /*1650*/  LEA.HI R0, R185, R185, RZ, 0x1 ;  /* 0x000000b9b9007211 */ /* 0x000fe200078f08ff */
[----:B------:R-:W-:Y:S01]  /*1660*/  UMOV UR4, 0x400 ;  /* 0x0000040000047882 */ /* 0x000fe20000000000 */
[----:B------:R-:W-:Y:S01]  /*1670*/  R2UR UR6, R193 ;  /* 0x00000000c10672ca */ /* 0x000fe200000e0000 */
[----:B------:R-:W-:Y:S01]  /*1680*/  BSSY B0, `(.L_x_370) ;  /* 0x000000a000007945 */ /* 0x000fe20003800000 */
[----:B------:R-:W-:-:S05]  /*1690*/  LOP3.LUT R0, R0, 0xfffffffe, RZ, 0xc0, !PT ;  /* 0xfffffffe00007812 */ /* 0x000fca00078ec0ff */
[----:B------:R-:W-:-:S05]  /*16a0*/  IMAD.IADD R3, R185, 0x1, -R0 ;  /* 0x00000001b9037824 */ /* 0x000fca00078e0a00 */
[----:B------:R-:W-:Y:S01]  /*16b0*/  SHF.L.U32 R3, R3, 0x1f, RZ ;  /* 0x0000001f03037819 */ /* 0x000fe200000006ff */
[----:B------:R-:W-:-:S05]  /*16c0*/  IMAD.U32 R4, RZ, RZ, UR6 ;  /* 0x00000006ff047e24 */ /* 0x000fca000f8e00ff */
[----:B------:R-:W-:Y:S01]  /*16d0*/  ISETP.NE.AND P0, PT, R4, 0x3, PT ;  /* 0x000000030400780c */ /* 0x000fe20003f05270 */
[----:B0-----:R-:W-:-:S06]  /*16e0*/  ULEA UR4, UR5, UR4, 0x18 ;  /* 0x0000000405047291 */ /* 0x001fcc000f8ec03f */
[----:B------:R-:W-:-:S04]  /*16f0*/  IMAD.U32 R0, RZ, RZ, UR4 ;  /* 0x00000004ff007e24 */ /* 0x000fc8000f8e00ff */
[----:B------:R-:W0:Y:S02]  /*1700*/  SYNCS.PHASECHK.TRANS64.TRYWAIT P1, [R0+URZ+0x34800], R3 ;  /* 0x03480003000075a7 */ /* 0x000e24000802017f */
[----:B0-----:R-:W-:Y:S05]  /*1710*/  @!P1 BRA `(.L_x_371) ;  /* 0x000000e800ec9947 */ /* 0x001fea0003800000 */
.L_x_534:
[----:B------:R-:W-:Y:S05]  /*1720*/  BSYNC B0 ;  /* 0x0000000000007941 */ /* 0x000fea0003800000 */
.L_x_370:
[----:B------:R-:W-:Y:S05]  /*1730*/  @!P0 BRA `(.L_x_372) ;  /* 0x0000000000048947 */ /* 0x000fea0003800000 */
[----:B------:R-:W-:Y:S01]  /*1740*/  BPT.TRAP 0x1 ;  /* 0x000000040000795c */ /* 0x000fe20000300000 */
.L_x_372:
[----:B0-----:R-:W-:Y:S01]  /*1750*/  IMAD R3, R2, 0x8, R0 ;  /* 0x0000000802037824 */ /* 0x001fe200078e0200 */
[----:B------:R-:W-:-:S04]  /*1760*/  SHF.L.U32 R4, R16, 0x1f, RZ ;  /* 0x0000001f10047819 */ /* 0x000fc800000006ff */
[----:B------:R0:W1:Y:S01]  /*1770*/  SYNCS.PHASECHK.TRANS64.TRYWAIT P2, [R3+URZ+0x34830], R4 ;  /* 0x03483004030075a7 */ /* 0x000062000804017f */
[----:B------:R-:W-:Y:S05]  /*1780*/  @!P0 BRA `(.L_x_373) ;  /* 0x0000000000048947 */ /* 0x000fea0003800000 */
[----:B------:R-:W-:Y:S01]  /*1790*/  BPT.TRAP 0x1 ;  /* 0x000000040000795c */ /* 0x000fe20000300000 */
.L_x_373:
[----:B------:R-:W2:Y:S01]  /*17a0*/  S2R R5, SR_TID.X ;  /* 0x0000000000057919 */ /* 0x000ea20000002100 */
[----:B------:R-:W-:Y:S01]  /*17b0*/  IMAD.MOV.U32 R151, RZ, RZ, RZ ;  /* 0x000000ffff977224 */ /* 0x000fe200078e00ff */
[----:B--2---:R-:W-:Y:S01]  /*17c0*/  LOP3.LUT P1, RZ, R5, 0x7f, RZ, 0xc0, !PT ;  /* 0x0000007f05ff7812 */ /* 0x004fe2000782c0ff */
[----:B-1----:R-:W-:-:S12]  /*17d0*/  @P2 BRA `(.L_x_374) ;  /* 0x0000000000082947 */ /* 0x002fd80003800000 */
[----:B------:R-:W1:Y:S02]  /*17e0*/  SYNCS.PHASECHK.TRANS64.TRYWAIT P2, [R3+URZ+0x34830], R4 ;  /* 0x03483004030075a7 */ /* 0x000e64000804017f */
[----:B-1----:R-:W-:Y:S05]  /*17f0*/  @!P2 BRA `(.L_x_375) ;  /* 0x000000e800c8a947 */ /* 0x002fea0003800000 */
.L_x_374:
[----:B------:R-:W-:Y:S05]  /*1800*/  WARPSYNC.ALL ;  /* 0x0000000000007948 */ /* 0x000fea0003800000 */
[----:B------:R-:W-:Y:S01]  /*1810*/  R2UR UR4, R0 ;  /* 0x00000000000472ca */ /* 0x000fe200000e0000 */
[----:B------:R-:W-:Y:S01]  /*1820*/  ULOP3.LUT UR56, UR56, 0x10000, URZ, 0xfc, !UPT ;  /* 0x0001000038387892 */ /* 0x000fe2000f8efc3f */
[----:B------:R-:W-:Y:S01]  /*1830*/  R2UR UR58, R2 ;  /* 0x00000000023a72ca */ /* 0x000fe200000e0000 */
[----:B------:R-:W-:Y:S01]  /*1840*/  WARPGROUP.ARRIVE ;  /* 0x00000000000079c5 */ /* 0x000fe20000000000 */
[----:B------:R-:W-:Y:S01]  /*1850*/  UMOV UR57, 0x40000040 ;  /* 0x4000004000397882 */ /* 0x000fe20000000000 */
[----:B------:R-:W-:Y:S01]  /*1860*/  UMOV UR59, 0x40000040 ;  /* 0x40000040003b7882 */ /* 0x000fe20000000000 */
[----:B------:R-:W-:Y:S01]  /*1870*/  UIADD3 UR52, UR56, 0x2, URZ ;  /* 0x0000000238347890 */ /* 0x000fe2000fffe03f */
[----:B------:R-:W-:Y:S01]  /*1880*/  VIADD R6, R190, UR44 ;  /* 0x0000002cbe067c36 */ /* 0x000fe20008000000 */
[----:B------:R-:W-:Y:S01]  /*1890*/  UMOV UR53, 0x40000040 ;  /* 0x4000004000357882 */ /* 0x000fe20000000000 */
[----:B------:R-:W-:Y:S01]  /*18a0*/  UMOV UR55, 0x40000040 ;  /* 0x4000004000377882 */ /* 0x000fe20000000000 */
[----:B------:R-:W-:Y:S01]  /*18b0*/  UIADD3 UR8, UR56, 0x4, URZ ;  /* 0x0000000438087890 */ /* 0x000fe2000fffe03f */
[----:B------:R-:W-:Y:S01]  /*18c0*/  IMAD.U32 R9, RZ, RZ, UR45 ;  /* 0x0000002dff097e24 */ /* 0x000fe2000f8e00ff */
[----:B------:R-:W-:Y:S01]  /*18d0*/  UMOV UR9, 0x40000040 ;  /* 0x4000004000097882 */ /* 0x000fe20000000000 */
[----:B------:R-:W-:Y:S01]  /*18e0*/  UIADD3 UR4, UR4, 0x1c400, URZ ;  /* 0x0001c40004047890 */ /* 0x000fe2000fffe03f */
[----:B------:R-:W-:Y:S01]  /*18f0*/  P2R R8, PR, RZ, 0x1 ;  /* 0x00000001ff087803 */ /* 0x000fe20000000000 */
[----:B------:R-:W-:Y:S01]  /*1900*/  UMOV UR11, 0x40000040 ;  /* 0x40000040000b7882 */ /* 0x000fe20000000000 */
[----:B------:R-:W-:Y:S01]  /*1910*/  UIADD3 UR12, UR56, 0x6, URZ ;  /* 0x00000006380c7890 */ /* 0x000fe2000fffe03f */
[----:B------:R-:W-:Y:S01]  /*1920*/  IMAD R6, R9, -0x80, R6 ;  /* 0xffffff8009067824 */ /* 0x000fe200078e0206 */
[----:B------:R-:W-:Y:S01]  /*1930*/  USHF.R.U32.HI UR4, URZ, 0x4, UR4 ;  /* 0x000000043f047899 */ /* 0x000fe20008011604 */
[----:B01----:R-:W-:Y:S01]  /*1940*/  @!P1 IADD3 R3, R3, 0x34840, RZ ;  /* 0x0003484003039810 */ /* 0x003fe20007ffe0ff */
[----:B------:R-:W-:Y:S01]  /*1950*/  UMOV UR13, 0x40000040 ;  /* 0x40000040000d7882 */ /* 0x000fe20000000000 */
[----:B------:R-:W-:Y:S01]  /*1960*/  UMOV UR15, 0x40000040 ;  /* 0x40000040000f7882 */ /* 0x000fe20000000000 */
[----:B------:R-:W-:Y:S01]  /*1970*/  ULOP3.LUT UR4, UR4, 0x3fff, URZ, 0xc0, !UPT ;  /* 0x00003fff04047892 */ /* 0x000fe2000f8ec03f */
[C---:B------:R-:W-:Y:S01]  /*1980*/  ISETP.GT.AND P2, PT, R6.reuse, RZ, PT ;  /* 0x000000ff0600720c */ /* 0x040fe20003f44270 */
[----:B------:R-:W-:Y:S01]  /*1990*/  UIADD3 UR16, UR56, 0x400, URZ ;  /* 0x0000040038107890 */ /* 0x000fe2000fffe03f */
[C---:B------:R-:W-:Y:S01]  /*19a0*/  ISETP.GT.AND P3, PT, R6.reuse, 0x1, PT ;  /* 0x000000010600780c */ /* 0x040fe20003f64270 */
[----:B------:R-:W-:Y:S01]  /*19b0*/  ULOP3.LUT UR60, UR4, 0x10000, URZ, 0xfc, !UPT ;  /* 0x00010000043c7892 */ /* 0x000fe2000f8efc3f */
[C---:B------:R-:W-:Y:S01]  /*19c0*/  ISETP.GT.AND P6, PT, R6.reuse, 0x8, PT ;  /* 0x000000080600780c */ /* 0x040fe20003fc4270 */
[----:B------:R-:W-:Y:S01]  /*19d0*/  UMOV UR17, 0x40000040 ;  /* 0x4000004000117882 */ /* 0x000fe20000000000 */
[----:B------:R-:W-:Y:S01]  /*19e0*/  UMOV UR19, 0x40000040 ;  /* 0x4000004000137882 */ /* 0x000fe20000000000 */
[----:B------:R-:W-:Y:S01]  /*19f0*/  UIMAD UR58, UR58, 0xc00, UR60 ;  /* 0x00000c003a3a78a4 */ /* 0x000fe2000f8e023c */
[C---:B------:R-:W-:Y:S01]  /*1a00*/  ISETP.GT.AND P5, PT, R6.reuse, 0x9, PT ;  /* 0x000000090600780c */ /* 0x040fe20003fa4270 */
[----:B------:R-:W-:Y:S01]  /*1a10*/  UIADD3 UR20, UR56, 0x402, URZ ;  /* 0x0000040238147890 */ /* 0x000fe2000fffe03f */
[----:B------:R-:W-:Y:S01]  /*1a20*/  ISETP.GT.AND P4, PT, R6, 0x10, PT ;  /* 0x000000100600780c */ /* 0x000fe20003f84270 */
[----:B------:R-:W-:Y:S01]  /*1a30*/  UIADD3 UR54, UR58, 0x2, URZ ;  /* 0x000000023a367890 */ /* 0x000fe2000fffe03f */
[----:B------:R-:W-:Y:S01]  /*1a40*/  @!P1 PRMT R3, RZ, 0x654, R3 ;  /* 0x00000654ff039816 */ /* 0x000fe20000000003 */
[----:B------:R-:W-:Y:S01]  /*1a50*/  UIADD3 UR10, UR58, 0x4, URZ ;  /* 0x000000043a0a7890 */ /* 0x000fe2000fffe03f */
[----:B------:R-:W-:Y:S01]  /*1a60*/  IMAD.MOV.U32 R150, RZ, RZ, R151 ;  /* 0x000000ffff967224 */ /* 0x000fe200078e0097 */
[----:B------:R-:W-:-:S02]  /*1a70*/  UIADD3 UR14, UR58, 0x6, URZ ;  /* 0x000000063a0e7890 */ /* 0x000fc4000fffe03f */
[----:B------:R-:W-:Y:S01]  /*1a80*/  HGMMA.64x128x16.F32 R24, gdesc[UR56], RZ, !UPT, gsb0 ;  /* 0x01e00000381879f0 */ /* 0x000fe2000c0008ff */
        /* <DEDUP_REMOVED lines=42> */
[----:B------:R-:W-:Y:S01]  /*1d30*/  ULDC UR4, c[0x0][0x9d8] ;  /* 0x0002760000047ab9 */ /* 0x000fe20000000800 */
[----:B------:R-:W-:Y:S01]  /*1d40*/  ULDC UR5, c[0x0][0x988] ;  /* 0x0002620000057ab9 */ /* 0x000fe20000000800 */
[----:B------:R-:W-:Y:S01]  /*1d50*/  UISETP.GE.AND UP0, UPT, UR44, 0x81, UPT ;  /* 0x000000812c00788c */ /* 0x000fe2000bf06270 */
        /* <DEDUP_REMOVED lines=17> */
[----:B------:R-:W-:Y:S01]  /*1e70*/  IMAD.MOV.U32 R88, RZ, RZ, R151 ;  /* 0x000000ffff587224 */ /* 0x000fe200078e0097 */
        /* <DEDUP_REMOVED lines=270> */
[----:B------:R-:W-:Y:S01]  /*2f60*/  ISETP.GT.AND P2, PT, R6, 0x79, PT ;  /* 0x000000790600780c */ /* 0x000fe20003f44270 */
[----:B------:R-:W-:-:S04]  /*2f70*/  IMAD.U32 R6, RZ, RZ, UR5 ;  /* 0x00000005ff067e24 */ /* 0x000fc8000f8e00ff */
[----:B------:R-:W3:Y:S01]  /*2f80*/  MUFU.TANH R82, R82 ;  /* 0x0000005200527308 */ /* 0x000ee20000002400 */
[----:B0-----:R-:W-:-:S04]  /*2f90*/  FSEL R145, R84, -INF , P3 ;  /* 0xff80000054917808 */ /* 0x001fc80001800000 */
[----:B------:R-:W-:-:S03]  /*2fa0*/  FMNMX.FTZ R12, R145, R12, !PT ;  /* 0x0000000c910c7209 */ /* 0x000fc60007810000 */
[----:B------:R-:W0:Y:S01]  /*2fb0*/  MUFU.TANH R83, R83 ;  /* 0x0000005300537308 */ /* 0x000e220000002400 */
[----:B-1----:R-:W-:-:S04]  /*2fc0*/  FSEL R147, R85, -INF , P2 ;  /* 0xff80000055937808 */ /* 0x002fc80001000000 */
[----:B------:R-:W-:-:S03]  /*2fd0*/  FMNMX.FTZ R12, R147, R12, !PT ;  /* 0x0000000c930c7209 */ /* 0x000fc60007810000 */
[----:B------:R-:W1:Y:S02]  /*2fe0*/  MUFU.TANH R86, R86 ;  /* 0x0000005600567308 */ /* 0x000e640000002400 */
[----:B------:R-:W4:Y:S06]  /*2ff0*/  SHFL.BFLY PT, R9, R12, 0x2, 0x1f ;  /* 0x0c401f000c097f89 */ /* 0x000f2c00000e0000 */
[----:B------:R-:W-:Y:S01]  /*3000*/  MUFU.TANH R87, R87 ;  /* 0x0000005700577308 */ /* 0x000fe20000002400 */
[----:B----4-:R-:W-:-:S05]  /*3010*/  FMNMX.FTZ R14, R12, R9, !PT ;  /* 0x000000090c0e7209 */ /* 0x010fca0007810000 */
[----:B------:R-:W4:Y:S02]  /*3020*/  SHFL.BFLY PT, R9, R14, 0x1, 0x1f ;  /* 0x0c201f000e097f89 */ /* 0x000f2400000e0000 */
[----:B----4-:R-:W-:-:S04]  /*3030*/  FMNMX.FTZ R9, R14, R9, !PT ;  /* 0x000000090e097209 */ /* 0x010fc80007810000 */
[C---:B------:R-:W-:Y:S01]  /*3040*/  FSETP.NEU.FTZ.AND P0, PT, R9.reuse, -INF , PT ;  /* 0xff8000000900780b */ /* 0x040fe20003f1d000 */
[----:B------:R-:W-:-:S05]  /*3050*/  FMUL.FTZ R20, R9, R6 ;  /* 0x0000000609147220 */ /* 0x000fca0000410000 */
[----:B------:R-:W-:Y:S02]  /*3060*/  FSEL R20, R20, RZ, P0 ;  /* 0x000000ff14147208 */ /* 0x000fe40000000000 */
[----:B------:R-:W-:Y:S02]  /*3070*/  ISETP.NE.AND P0, PT, R8, RZ, PT ;  /* 0x000000ff0800720c */ /* 0x000fe40003f05270 */
[----:B------:R-:W4:Y:S01]  /*3080*/  MUFU.TANH R8, R79 ;  /* 0x0000004f00087308 */ /* 0x000f220000002400 */
[--C-:B------:R-:W-:Y:S01]  /*3090*/  FFMA.FTZ R67, R10, R6, -R20.reuse ;  /* 0x000000060a437223 */ /* 0x100fe20000010814 */
[----:B------:R-:W-:Y:S01]  /*30a0*/  FMNMX.FTZ R10, R5, R4, !PT ;  /* 0x00000004050a7209 */ /* 0x000fe20007810000 */
[-CC-:B------:R-:W-:Y:S01]  /*30b0*/  FFMA.FTZ R69, R91, R6.reuse, -R20.reuse ;  /* 0x000000065b457223 */ /* 0x180fe20000010814 */
[-CC-:B------:R-:W-:Y:S01]  /*30c0*/  FFMA.FTZ R176, R93, R6.reuse, -R20.reuse ;  /* 0x000000065db07223 */ /* 0x180fe20000010814 */
[----:B---3--:R-:W-:Y:S01]  /*30d0*/  FSEL R93, R82, -INF , P5 ;  /* 0xff800000525d7808 */ /* 0x008fe20002800000 */
[--C-:B------:R-:W-:Y:S01]  /*30e0*/  FFMA.FTZ R71, R95, R6, -R20.reuse ;  /* 0x000000065f477223 */ /* 0x100fe20000010814 */
[----:B------:R-:W-:Y:S01]  /*30f0*/  FMNMX.FTZ R10, R7, R10, !PT ;  /* 0x0000000a070a7209 */ /* 0x000fe20007810000 */
[-CC-:B------:R-:W-:Y:S01]  /*3100*/  FFMA.FTZ R178, R97, R6.reuse, -R20.reuse ;  /* 0x0000000661b27223 */ /* 0x180fe20000010814 */
[----:B0-----:R-:W-:Y:S01]  /*3110*/  FSEL R95, R83, -INF , P4 ;  /* 0xff800000535f7808 */ /* 0x001fe20002000000 */
[--C-:B------:R-:W-:Y:S01]  /*3120*/  FFMA.FTZ R73, R99, R6, -R20.reuse ;  /* 0x0000000663497223 */ /* 0x100fe20000010814 */
[----:B------:R-:W-:Y:S01]  /*3130*/  FMNMX.FTZ R10, R13, R10, !PT ;  /* 0x0000000a0d0a7209 */ /* 0x000fe20007810000 */
[-CC-:B------:R-:W-:Y:S01]  /*3140*/  FFMA.FTZ R180, R11, R6.reuse, -R20.reuse ;  /* 0x000000060bb47223 */ /* 0x180fe20000010814 */
[----:B-1----:R-:W-:Y:S01]  /*3150*/  FSEL R97, R86, -INF , P3 ;  /* 0xff80000056617808 */ /* 0x002fe20001800000 */
[--C-:B------:R-:W-:Y:S01]  /*3160*/  FFMA.FTZ R182, R89, R6, -R20.reuse ;  /* 0x0000000659b67223 */ /* 0x100fe20000010814 */
[----:B------:R-:W-:Y:S01]  /*3170*/  FMNMX.FTZ R10, R15, R10, !PT ;  /* 0x0000000a0f0a7209 */ /* 0x000fe20007810000 */
[----:B------:R-:W-:Y:S01]  /*3180*/  MUFU.EX2 R67, R67 ;  /* 0x0000004300437308 */ /* 0x000fe20000000800 */
[----:B----4-:R-:W-:Y:S01]  /*3190*/  FSEL R91, R8, -INF , P6 ;  /* 0xff800000085b7808 */ /* 0x010fe20003000000 */
[--C-:B------:R-:W-:Y:S01]  /*31a0*/  FFMA.FTZ R172, R101, R6, -R20.reuse ;  /* 0x0000000665ac7223 */ /* 0x100fe20000010814 */
[----:B------:R-:W-:Y:S01]  /*31b0*/  FMNMX.FTZ R10, R21, R10, !PT ;  /* 0x0000000a150a7209 */ /* 0x000fe20007810000 */
[-CC-:B------:R-:W-:Y:S01]  /*31c0*/  FFMA.FTZ R75, R103, R6.reuse, -R20.reuse ;  /* 0x00000006674b7223 */ /* 0x180fe20000010814 */
[----:B------:R-:W-:Y:S01]  /*31d0*/  FSEL R99, R87, -INF , P2 ;  /* 0xff80000057637808 */ /* 0x000fe20001000000 */
        /* <DEDUP_REMOVED lines=35> */
[----:B------:R-:W-:Y:S01]  /*3410*/  FFMA.FTZ R20, R147, R6, -R20 ;  /* 0x0000000693147223 */ /* 0x000fe20000010814 */
[--C-:B------:R-:W-:Y:S01]  /*3420*/  IMAD.MOV.U32 R147, RZ, RZ, R151.reuse ;  /* 0x000000ffff937224 */ /* 0x100fe200078e0097 */
[----:B------:R-:W-:Y:S01]  /*3430*/  FMNMX.FTZ R10, R43, R10, !PT ;  /* 0x0000000a2b0a7209 */ /* 0x000fe20007810000 */
[--C-:B------:R-:W-:Y:S01]  /*3440*/  IMAD.MOV.U32 R131, RZ, RZ, R151.reuse ;  /* 0x000000ffff837224 */ /* 0x100fe200078e0097 */
[-C--:B------:R-:W-:Y:S01]  /*3450*/  MOV R133, R151.reuse ;  /* 0x0000009700857202 */ /* 0x080fe20000000f00 */
[--C-:B------:R-:W-:Y:S01]  /*3460*/  IMAD.MOV.U32 R129, RZ, RZ, R151.reuse ;  /* 0x000000ffff817224 */ /* 0x100fe200078e0097 */
[----:B------:R-:W-:Y:S01]  /*3470*/  FMNMX.FTZ R10, R45, R10, !PT ;  /* 0x0000000a2d0a7209 */ /* 0x000fe20007810000 */
[----:B------:R-:W2:Y:S01]  /*3480*/  MUFU.EX2 R178, R178 ;  /* 0x000000b200b27308 */ /* 0x000ea20000000800 */
[--C-:B------:R-:W-:Y:S01]  /*3490*/  IMAD.MOV.U32 R127, RZ, RZ, R151.reuse ;  /* 0x000000ffff7f7224 */ /* 0x100fe200078e0097 */
[-C--:B------:R-:W-:Y:S01]  /*34a0*/  MOV R123, R151.reuse ;  /* 0x00000097007b7202 */ /* 0x080fe20000000f00 */
[--C-:B------:R-:W-:Y:S01]  /*34b0*/  IMAD.MOV.U32 R125, RZ, RZ, R151.reuse ;  /* 0x000000ffff7d7224 */ /* 0x100fe200078e0097 */
[----:B------:R-:W-:Y:S01]  /*34c0*/  FMNMX.FTZ R10, R47, R10, !PT ;  /* 0x0000000a2f0a7209 */ /* 0x000fe20007810000 */
[--C-:B------:R-:W-:Y:S01]  /*34d0*/  IMAD.MOV.U32 R121, RZ, RZ, R151.reuse ;  /* 0x000000ffff797224 */ /* 0x100fe200078e0097 */
[-C--:B------:R-:W-:Y:S01]  /*34e0*/  MOV R113, R151.reuse ;  /* 0x0000009700717202 */ /* 0x080fe20000000f00 */
[--C-:B------:R-:W-:Y:S01]  /*34f0*/  IMAD.MOV.U32 R119, RZ, RZ, R151.reuse ;  /* 0x000000ffff777224 */ /* 0x100fe200078e0097 */
[----:B------:R-:W-:Y:S01]  /*3500*/  FMNMX.FTZ R10, R49, R10, !PT ;  /* 0x0000000a310a7209 */ /* 0x000fe20007810000 */
[----:B------:R-:W-:Y:S01]  /*3510*/  MUFU.EX2 R73, R73 ;  /* 0x0000004900497308 */ /* 0x000fe20000000800 */
[--C-:B------:R-:W-:Y:S01]  /*3520*/  IMAD.MOV.U32 R117, RZ, RZ, R151.reuse ;  /* 0x000000ffff757224 */ /* 0x100fe200078e0097 */
[----:B------:R-:W-:Y:S01]  /*3530*/  MOV R103, R151 ;  /* 0x0000009700677202 */ /* 0x000fe20000000f00 */
[--C-:B------:R-:W-:Y:S01]  /*3540*/  IMAD.MOV.U32 R115, RZ, RZ, R151.reuse ;  /* 0x000000ffff737224 */ /* 0x100fe200078e0097 */
[----:B------:R-:W-:Y:S01]  /*3550*/  FMNMX.FTZ R10, R51, R10, !PT ;  /* 0x0000000a330a7209 */ /* 0x000fe20007810000 */
[----:B------:R-:W-:-:S02]  /*3560*/  IMAD.MOV.U32 R111, RZ, RZ, R151 ;  /* 0x000000ffff6f7224 */ /* 0x000fc400078e0097 */
[--C-:B------:R-:W-:Y:S01]  /*3570*/  IMAD.MOV.U32 R109, RZ, RZ, R151.reuse ;  /* 0x000000ffff6d7224 */ /* 0x100fe200078e0097 */
[----:B------:R-:W-:Y:S01]  /*3580*/  FMNMX.FTZ R10, R53, R10, !PT ;  /* 0x0000000a350a7209 */ /* 0x000fe20007810000 */
[----:B------:R-:W-:Y:S01]  /*3590*/  MUFU.EX2 R172, R172 ;  /* 0x000000ac00ac7308 */ /* 0x000fe20000000800 */
[--C-:B------:R-:W-:Y:S02]  /*35a0*/  IMAD.MOV.U32 R107, RZ, RZ, R151.reuse ;  /* 0x000000ffff6b7224 */ /* 0x100fe400078e0097 */
[----:B------:R-:W-:Y:S01]  /*35b0*/  FMNMX.FTZ R10, R55, R10, !PT ;  /* 0x0000000a370a7209 */ /* 0x000fe20007810000 */
[--C-:B------:R-:W-:Y:S02]  /*35c0*/  IMAD.MOV.U32 R105, RZ, RZ, R151.reuse ;  /* 0x000000ffff697224 */ /* 0x100fe400078e0097 */
[----:B------:R-:W-:Y:S01]  /*35d0*/  IMAD.MOV.U32 R101, RZ, RZ, R151 ;  /* 0x000000ffff657224 */ /* 0x000fe200078e0097 */
[----:B------:R-:W-:Y:S01]  /*35e0*/  FMNMX.FTZ R10, R57, R10, !PT ;  /* 0x0000000a390a7209 */ /* 0x000fe20007810000 */
[----:B------:R-:W-:Y:S03]  /*35f0*/  MUFU.EX2 R75, R75 ;  /* 0x0000004b004b7308 */ /* 0x000fe60000000800 */
[----:B------:R-:W-:-:S04]  /*3600*/  FMNMX.FTZ R10, R59, R10, !PT ;  /* 0x0000000a3b0a7209 */ /* 0x000fc80007810000 */
        /* <DEDUP_REMOVED lines=11> */
[----:B------:R-:W-:-:S05]  /*36c0*/  FMNMX.FTZ R10, R99, R10, !PT ;  /* 0x0000000a630a7209 */ /* 0x000fca0007810000 */
[----:B------:R-:W0:Y:S01]  /*36d0*/  SHFL.BFLY PT, R11, R10, 0x2, 0x1f ;  /* 0x0c401f000a0b7f89 */ /* 0x000e2200000e0000 */
[----:B------:R-:W-:Y:S08]  /*36e0*/  MUFU.EX2 R170, R170 ;  /* 0x000000aa00aa7308 */ /* 0x000ff00000000800 */
[----:B------:R-:W-:Y:S08]  /*36f0*/  MUFU.EX2 R81, R81 ;  /* 0x0000005100517308 */ /* 0x000ff00000000800 */
[----:B------:R-:W-:Y:S01]  /*3700*/  MUFU.EX2 R152, R152 ;  /* 0x0000009800987308 */ /* 0x000fe20000000800 */
[----:B0-----:R-:W-:-:S07]  /*3710*/  FMNMX.FTZ R8, R10, R11, !PT ;  /* 0x0000000b0a087209 */ /* 0x001fce0007810000 */
[----:B------:R-:W-:Y:S01]  /*3720*/  MUFU.EX2 R83, R83 ;  /* 0x0000005300537308 */ /* 0x000fe20000000800 */
[----:B------:R-:W0:Y:S07]  /*3730*/  SHFL.BFLY PT, R11, R8, 0x1, 0x1f ;  /* 0x0c201f00080b7f89 */ /* 0x000e2e00000e0000 */
[----:B------:R-:W-:Y:S08]  /*3740*/  MUFU.EX2 R154, R154 ;  /* 0x0000009a009a7308 */ /* 0x000ff00000000800 */
[----:B------:R-:W-:Y:S08]  /*3750*/  MUFU.EX2 R85, R85 ;  /* 0x0000005500557308 */ /* 0x000ff00000000800 */
[----:B------:R-:W-:Y:S01]  /*3760*/  MUFU.EX2 R156, R156 ;  /* 0x0000009c009c7308 */ /* 0x000fe20000000800 */
[----:B0-----:R-:W-:-:S04]  /*3770*/  FMNMX.FTZ R11, R8, R11, !PT ;  /* 0x0000000b080b7209 */ /* 0x001fc80007810000 */
[C---:B------:R-:W-:Y:S01]  /*3780*/  FSETP.NEU.FTZ.AND P2, PT, R11.reuse, -INF , PT ;  /* 0xff8000000b00780b */ /* 0x040fe20003f5d000 */
[----:B------:R-:W-:Y:S02]  /*3790*/  FMUL.FTZ R8, R11, R6 ;  /* 0x000000060b087220 */ /* 0x000fe40000410000 */
[----:B------:R-:W-:Y:S03]  /*37a0*/  MUFU.EX2 R87, R87 ;  /* 0x0000005700577308 */ /* 0x000fe60000000800 */
[----:B------:R-:W-:Y:S02]  /*37b0*/  FSEL R8, R8, RZ, P2 ;  /* 0x000000ff08087208 */ /* 0x000fe40001000000 */
[----:B------:R-:W-:-:S03]  /*37c0*/  PLOP3.LUT P2, PT, PT, PT, UP0, 0x80, 0x0 ;  /* 0x000000000000781c */ /* 0x000fc60003f4f008 */
        /* <DEDUP_REMOVED lines=17> */
[----:B0-----:R-:W-:Y:S01]  /*38e0*/  FADD.FTZ R13, R180, R67 ;  /* 0x00000043b40d7221 */ /* 0x001fe20000010000 */
[-CC-:B------:R-:W-:Y:S01]  /*38f0*/  FFMA.FTZ R41, R41, R6.reuse, -R8.reuse ;  /* 0x0000000629297223 */ /* 0x180fe20000010808 */
[-CC-:B------:R-:W-:Y:S01]  /*3900*/  FFMA.FTZ R43, R43, R6.reuse, -R8.reuse ;  /* 0x000000062b2b7223 */ /* 0x180fe20000010808 */
[-CC-:B------:R-:W-:Y:S01]  /*3910*/  FFMA.FTZ R45, R45, R6.reuse, -R8.reuse ;  /* 0x000000062d2d7223 */ /* 0x180fe20000010808 */
[-CC-:B------:R-:W-:Y:S01]  /*3920*/  FFMA.FTZ R47, R47, R6.reuse, -R8.reuse ;  /* 0x000000062f2f7223 */ /* 0x180fe20000010808 */
[-CC-:B------:R-:W-:Y:S01]  /*3930*/  FFMA.FTZ R49, R49, R6.reuse, -R8.reuse ;  /* 0x0000000631317223 */ /* 0x180fe20000010808 */
[-CC-:B------:R-:W-:Y:S01]  /*3940*/  FFMA.FTZ R51, R51, R6.reuse, -R8.reuse ;  /* 0x0000000633337223 */ /* 0x180fe20000010808 */
[----:B------:R-:W0:Y:S01]  /*3950*/  MUFU.EX2 R5, R5 ;  /* 0x0000000500057308 */ /* 0x000e220000000800 */
[----:B-1----:R-:W-:Y:S01]  /*3960*/  FADD.FTZ R4, R182, R13 ;  /* 0x0000000db6047221 */ /* 0x002fe20000010000 */
[-CC-:B------:R-:W-:Y:S01]  /*3970*/  FFMA.FTZ R53, R53, R6.reuse, -R8.reuse ;  /* 0x0000000635357223 */ /* 0x180fe20000010808 */
[-CC-:B------:R-:W-:Y:S01]  /*3980*/  FFMA.FTZ R55, R55, R6.reuse, -R8.reuse ;  /* 0x0000000637377223 */ /* 0x180fe20000010808 */
[-C--:B------:R-:W-:Y:S01]  /*3990*/  FFMA.FTZ R57, R57, R6.reuse, -R8 ;  /* 0x0000000639397223 */ /* 0x080fe20000010808 */
[----:B---3--:R-:W-:Y:S01]  /*39a0*/  FADD.FTZ R13, R69, R4 ;  /* 0x00000004450d7221 */ /* 0x008fe20000010000 */
[-CC-:B------:R-:W-:Y:S01]  /*39b0*/  FFMA.FTZ R59, R59, R6.reuse, -R8.reuse ;  /* 0x000000063b3b7223 */ /* 0x180fe20000010808 */
[-CC-:B------:R-:W-:Y:S01]  /*39c0*/  FFMA.FTZ R61, R61, R6.reuse, -R8.reuse ;  /* 0x000000063d3d7223 */ /* 0x180fe20000010808 */
[----:B------:R-:W1:Y:S01]  /*39d0*/  MUFU.EX2 R7, R7 ;  /* 0x0000000700077308 */ /* 0x000e620000000800 */
[----:B----4-:R-:W-:Y:S01]  /*39e0*/  FADD.FTZ R4, R176, R13 ;  /* 0x0000000db0047221 */ /* 0x010fe20000010000 */
[-CC-:B------:R-:W-:Y:S01]  /*39f0*/  FFMA.FTZ R63, R63, R6.reuse, -R8.reuse ;  /* 0x000000063f3f7223 */ /* 0x180fe20000010808 */
[-CC-:B------:R-:W-:Y:S01]  /*3a00*/  FFMA.FTZ R65, R65, R6.reuse, -R8.reuse ;  /* 0x0000000641417223 */ /* 0x180fe20000010808 */
[-C--:B------:R-:W-:Y:S01]  /*3a10*/  FFMA.FTZ R91, R91, R6.reuse, -R8 ;  /* 0x000000065b5b7223 */ /* 0x080fe20000010808 */
[----:B-----5:R-:W-:Y:S01]  /*3a20*/  FADD.FTZ R13, R71, R4 ;  /* 0x00000004470d7221 */ /* 0x020fe20000010000 */
[-CC-:B------:R-:W-:Y:S01]  /*3a30*/  FFMA.FTZ R93, R93, R6.reuse, -R8.reuse ;  /* 0x000000065d5d7223 */ /* 0x180fe20000010808 */
[-C--:B------:R-:W-:Y:S01]  /*3a40*/  FFMA.FTZ R95, R95, R6.reuse, -R8 ;  /* 0x000000065f5f7223 */ /* 0x080fe20000010808 */
[----:B------:R-:W3:Y:S01]  /*3a50*/  MUFU.EX2 R15, R15 ;  /* 0x0000000f000f7308 */ /* 0x000ee20000000800 */
[----:B--2---:R-:W-:Y:S01]  /*3a60*/  FADD.FTZ R36, R178, R13 ;  /* 0x0000000db2247221 */ /* 0x004fe20000010000 */
[----:B0-----:R-:W-:Y:S01]  /*3a70*/  FADD.FTZ R4, R5, R10 ;  /* 0x0000000a05047221 */ /* 0x001fe20000010000 */
[-CC-:B------:R-:W-:Y:S01]  /*3a80*/  FFMA.FTZ R97, R97, R6.reuse, -R8.reuse ;  /* 0x0000000661617223 */ /* 0x180fe20000010808 */
[----:B------:R-:W-:Y:S01]  /*3a90*/  FFMA.FTZ R99, R99, R6, -R8 ;  /* 0x0000000663637223 */ /* 0x000fe20000010808 */
[----:B------:R-:W-:Y:S01]  /*3aa0*/  F2FP.F16.F32.PACK_AB R181, R10, R5 ;  /* 0x000000050ab5723e */ /* 0x000fe200000000ff */
[----:B------:R-:W-:Y:S01]  /*3ab0*/  IMAD.MOV.U32 R5, RZ, RZ, 0x3f800000 ;  /* 0x3f800000ff057424 */ /* 0x000fe200078e00ff */
[----:B------:R-:W-:Y:S01]  /*3ac0*/  F2FP.F16.F32.PACK_AB R180, R67, R180 ;  /* 0x000000b443b4723e */ /* 0x000fe200000000ff */
[----:B------:R0:W2:Y:S01]  /*3ad0*/  MUFU.EX2 R14, R21 ;  /* 0x00000015000e7308 */ /* 0x0000a20000000800 */
[----:B-1----:R-:W-:Y:S01]  /*3ae0*/  FADD.FTZ R13, R7, R4 ;  /* 0x00000004070d7221 */ /* 0x002fe20000010000 */
[C---:B------:R-:W-:Y:S01]  /*3af0*/  F2FP.F16.F32.PACK_AB R183, R12.reuse, R7 ;  /* 0x000000070cb7723e */ /* 0x040fe200000000ff */
[----:B------:R-:W-:Y:S01]  /*3b00*/  IMAD.MOV.U32 R7, RZ, RZ, 0x3f800000 ;  /* 0x3f800000ff077424 */ /* 0x000fe200078e00ff */
[----:B------:R-:W-:Y:S01]  /*3b10*/  F2FP.F16.F32.PACK_AB R182, R69, R182 ;  /* 0x000000b645b6723e */ /* 0x000fe200000000ff */
[----:B------:R-:W-:Y:S01]  /*3b20*/  FADD.FTZ R4, R12, R13 ;  /* 0x0000000d0c047221 */ /* 0x000fe20000010000 */
[----:B------:R-:W-:-:S02]  /*3b30*/  F2FP.F16.F32.PACK_AB R176, R71, R176 ;  /* 0x000000b047b0723e */ /* 0x000fc400000000ff */
[----:B------:R-:W1:Y:S01]  /*3b40*/  MUFU.EX2 R25, R25 ;  /* 0x0000001900197308 */ /* 0x000e620000000800 */
[----:B0-----:R-:W-:Y:S01]  /*3b50*/  FADD.FTZ R21, R73, R36 ;  /* 0x0000002449157221 */ /* 0x001fe20000010000 */
[----:B---3--:R-:W-:Y:S01]  /*3b60*/  FADD.FTZ R13, R15, R4 ;  /* 0x000000040f0d7221 */ /* 0x008fe20000010000 */
[----:B------:R-:W-:Y:S02]  /*3b70*/  F2FP.F16.F32.PACK_AB R178, R73, R178 ;  /* 0x000000b249b2723e */ /* 0x000fe400000000ff */
[----:B------:R-:W-:Y:S01]  /*3b80*/  FADD.FTZ R38, R172, R21 ;  /* 0x00000015ac267221 */ /* 0x000fe20000010000 */
[C---:B------:R-:W-:Y:S02]  /*3b90*/  F2FP.F16.F32.PACK_AB R172, R75.reuse, R172 ;  /* 0x000000ac4bac723e */ /* 0x040fe400000000ff */
[----:B------:R-:W0:Y:S01]  /*3ba0*/  MUFU.EX2 R24, R27 ;  /* 0x0000001b00187308 */ /* 0x000e220000000800 */
[----:B------:R-:W-:Y:S01]  /*3bb0*/  FADD.FTZ R21, R75, R38 ;  /* 0x000000264b157221 */ /* 0x000fe20000010000 */
[C---:B--2---:R-:W-:Y:S01]  /*3bc0*/  FADD.FTZ R4, R14.reuse, R13 ;  /* 0x0000000d0e047221 */ /* 0x044fe20000010000 */
[----:B------:R-:W-:-:S02]  /*3bd0*/  F2FP.F16.F32.PACK_AB R177, R14, R15 ;  /* 0x0000000f0eb1723e */ /* 0x000fc400000000ff */
[----:B------:R-:W-:Y:S01]  /*3be0*/  FADD.FTZ R38, R174, R21 ;  /* 0x00000015ae267221 */ /* 0x000fe20000010000 */
[C---:B------:R-:W-:Y:S02]  /*3bf0*/  F2FP.F16.F32.PACK_AB R174, R77.reuse, R174 ;  /* 0x000000ae4dae723e */ /* 0x040fe400000000ff */
[----:B------:R-:W2:Y:S01]  /*3c00*/  MUFU.EX2 R29, R29 ;  /* 0x0000001d001d7308 */ /* 0x000ea20000000800 */
[----:B------:R-:W-:Y:S01]  /*3c10*/  FADD.FTZ R21, R77, R38 ;  /* 0x000000264d157221 */ /* 0x000fe20000010000 */
[----:B-1----:R-:W-:-:S03]  /*3c20*/  FADD.FTZ R13, R25, R4 ;  /* 0x00000004190d7221 */ /* 0x002fc60000010000 */
[----:B------:R-:W-:Y:S01]  /*3c30*/  FADD.FTZ R40, R168, R21 ;  /* 0x00000015a8287221 */ /* 0x000fe20000010000 */
[C---:B------:R-:W-:Y:S02]  /*3c40*/  F2FP.F16.F32.PACK_AB R168, R79.reuse, R168 ;  /* 0x000000a84fa8723e */ /* 0x040fe400000000ff */
[----:B------:R-:W1:Y:S01]  /*3c50*/  MUFU.EX2 R26, R31 ;  /* 0x0000001f001a7308 */ /* 0x000e620000000800 */
[C---:B0-----:R-:W-:Y:S01]  /*3c60*/  FADD.FTZ R4, R24.reuse, R13 ;  /* 0x0000000d18047221 */ /* 0x041fe20000010000 */
[----:B------:R-:W-:Y:S01]  /*3c70*/  FADD.FTZ R21, R79, R40 ;  /* 0x000000284f157221 */ /* 0x000fe20000010000 */
[----:B------:R-:W-:-:S03]  /*3c80*/  F2FP.F16.F32.PACK_AB R179, R24, R25 ;  /* 0x0000001918b3723e */ /* 0x000fc600000000ff */
[----:B------:R-:W-:Y:S01]  /*3c90*/  FADD.FTZ R40, R170, R21 ;  /* 0x00000015aa287221 */ /* 0x000fe20000010000 */
[----:B------:R-:W-:Y:S01]  /*3ca0*/  F2FP.F16.F32.PACK_AB R170, R81, R170 ;  /* 0x000000aa51aa723e */ /* 0x000fe200000000ff */
[----:B------:R-:W0:Y:S01]  /*3cb0*/  MUFU.EX2 R33, R33 ;  /* 0x0000002100217308 */ /* 0x000e220000000800 */
[----:B--2---:R-:W-:-:S07]  /*3cc0*/  FADD.FTZ R13, R29, R4 ;  /* 0x000000041d0d7221 */ /* 0x004fce0000010000 */
[----:B------:R-:W2:Y:S01]  /*3cd0*/  MUFU.EX2 R28, R35 ;  /* 0x00000023001c7308 */ /* 0x000ea20000000800 */
[C---:B-1----:R-:W-:Y:S01]  /*3ce0*/  FADD.FTZ R4, R26.reuse, R13 ;  /* 0x0000000d1a047221 */ /* 0x042fe20000010000 */
[----:B------:R-:W-:Y:S01]  /*3cf0*/  FADD.FTZ R13, R81, R40 ;  /* 0x00000028510d7221 */ /* 0x000fe20000010000 */
[----:B------:R-:W-:-:S03]  /*3d00*/  F2FP.F16.F32.PACK_AB R173, R26, R29 ;  /* 0x0000001d1aad723e */ /* 0x000fc600000000ff */
[----:B------:R-:W-:Y:S01]  /*3d10*/  FADD.FTZ R42, R152, R13 ;  /* 0x0000000d982a7221 */ /* 0x000fe20000010000 */
[----:B------:R-:W-:Y:S01]  /*3d20*/  F2FP.F16.F32.PACK_AB R152, R83, R152 ;  /* 0x000000985398723e */ /* 0x000fe200000000ff */
[----:B------:R-:W1:Y:S01]  /*3d30*/  MUFU.EX2 R37, R37 ;  /* 0x0000002500257308 */ /* 0x000e620000000800 */
[----:B0-----:R-:W-:Y:S01]  /*3d40*/  FADD.FTZ R3, R33, R4 ;  /* 0x0000000421037221 */ /* 0x001fe20000010000 */
[----:B------:R-:W-:-:S04]  /*3d50*/  FADD.FTZ R13, R83, R42 ;  /* 0x0000002a530d7221 */ /* 0x000fc80000010000 */
[----:B------:R-:W-:Y:S01]  /*3d60*/  FADD.FTZ R42, R154, R13 ;  /* 0x0000000d9a2a7221 */ /* 0x000fe20000010000 */
[C---:B------:R-:W-:Y:S01]  /*3d70*/  F2FP.F16.F32.PACK_AB R154, R85.reuse, R154 ;  /* 0x0000009a559a723e */ /* 0x040fe200000000ff */
[----:B------:R-:W0:Y:S01]  /*3d80*/  MUFU.EX2 R30, R39 ;  /* 0x00000027001e7308 */ /* 0x000e220000000800 */
[C---:B--2---:R-:W-:Y:S01]  /*3d90*/  FADD.FTZ R4, R28.reuse, R3 ;  /* 0x000000031c047221 */ /* 0x044fe20000010000 */
[----:B------:R-:W-:Y:S01]  /*3da0*/  FADD.FTZ R13, R85, R42 ;  /* 0x0000002a550d7221 */ /* 0x000fe20000010000 */
[----:B------:R-:W-:-:S03]  /*3db0*/  F2FP.F16.F32.PACK_AB R175, R28, R33 ;  /* 0x000000211caf723e */ /* 0x000fc600000000ff */
[----:B------:R-:W-:Y:S01]  /*3dc0*/  FADD.FTZ R42, R156, R13 ;  /* 0x0000000d9c2a7221 */ /* 0x000fe20000010000 */
[----:B------:R-:W-:Y:S01]  /*3dd0*/  F2FP.F16.F32.PACK_AB R156, R87, R156 ;  /* 0x0000009c579c723e */ /* 0x000fe200000000ff */
[----:B------:R-:W2:Y:S01]  /*3de0*/  MUFU.EX2 R41, R41 ;  /* 0x0000002900297308 */ /* 0x000ea20000000800 */
[----:B-1----:R-:W-:Y:S01]  /*3df0*/  FADD.FTZ R3, R37, R4 ;  /* 0x0000000425037221 */ /* 0x002fe20000010000 */
[----:B------:R-:W-:-:S04]  /*3e00*/  FADD.FTZ R13, R87, R42 ;  /* 0x0000002a570d7221 */ /* 0x000fc80000010000 */
[----:B------:R-:W-:Y:S02]  /*3e10*/  FADD.FTZ R42, R158, R13 ;  /* 0x0000000d9e2a7221 */ /* 0x000fe40000010000 */
        /* <DEDUP_REMOVED lines=11> */
[C---:B--2---:R-:W-:Y:S01]  /*3ed0*/  FADD.FTZ R4, R34.reuse, R3 ;  /* 0x0000000322047221 */ /* 0x044fe20000010000 */
[----:B------:R-:W-:-:S06]  /*3ee0*/  F2FP.F16.F32.PACK_AB R153, R34, R45 ;  /* 0x0000002d2299723e */ /* 0x000fcc00000000ff */
[----:B------:R-:W2:Y:S01]  /*3ef0*/  MUFU.EX2 R160, R160 ;  /* 0x000000a000a07308 */ /* 0x000ea20000000800 */
[C---:B-1----:R-:W-:Y:S01]  /*3f00*/  FADD.FTZ R13, R89.reuse, R42 ;  /* 0x0000002a590d7221 */ /* 0x042fe20000010000 */
[----:B------:R-:W-:Y:S01]  /*3f10*/  F2FP.F16.F32.PACK_AB R158, R89, R158 ;  /* 0x0000009e599e723e */ /* 0x000fe200000000ff */
[----:B------:R-:W-:-:S05]  /*3f20*/  IMAD.MOV.U32 R89, RZ, RZ, R151 ;  /* 0x000000ffff597224 */ /* 0x000fca00078e0097 */
        /* <DEDUP_REMOVED lines=9> */
[----:B------:R-:W-:Y:S01]  /*3fc0*/  F2FP.F16.F32.PACK_AB R160, R135, R160 ;  /* 0x000000a087a0723e */ /* 0x000fe200000000ff */
[----:B------:R-:W-:-:S05]  /*3fd0*/  IMAD.MOV.U32 R135, RZ, RZ, R151 ;  /* 0x000000ffff877224 */ /* 0x000fca00078e0097 */
[----:B------:R-:W0:Y:S01]  /*3fe0*/  MUFU.EX2 R38, R55 ;  /* 0x0000003700267308 */ /* 0x000e220000000800 */
[----:B--2---:R-:W-:-:S07]  /*3ff0*/  FADD.FTZ R3, R53, R4 ;  /* 0x0000000435037221 */ /* 0x004fce0000010000 */
[----:B------:R2:W3:Y:S01]  /*4000*/  MUFU.EX2 R162, R139 ;  /* 0x0000008b00a27308 */ /* 0x0004e20000000800 */
[----:B-1----:R-:W-:-:S07]  /*4010*/  FADD.FTZ R13, R137, R44 ;  /* 0x0000002c890d7221 */ /* 0x002fce0000010000 */
[----:B------:R-:W1:Y:S01]  /*4020*/  MUFU.EX2 R57, R57 ;  /* 0x0000003900397308 */ /* 0x000e620000000800 */
[C---:B0-----:R-:W-:Y:S01]  /*4030*/  FADD.FTZ R4, R38.reuse, R3 ;  /* 0x0000000326047221 */ /* 0x041fe20000010000 */
[----:B------:R-:W-:Y:S01]  /*4040*/  F2FP.F16.F32.PACK_AB R157, R38, R53 ;  /* 0x00000035269d723e */ /* 0x000fe200000000ff */
[----:B--2---:R-:W-:-:S05]  /*4050*/  IMAD.MOV.U32 R139, RZ, RZ, R151 ;  /* 0x000000ffff8b7224 */ /* 0x004fca00078e0097 */
[----:B------:R-:W0:Y:S01]  /*4060*/  MUFU.EX2 R141, R141 ;  /* 0x0000008d008d7308 */ /* 0x000e220000000800 */
[C---:B---3--:R-:W-:Y:S01]  /*4070*/  FADD.FTZ R44, R162.reuse, R13 ;  /* 0x0000000da22c7221 */ /* 0x048fe20000010000 */
[----:B------:R-:W-:Y:S01]  /*4080*/  F2FP.F16.F32.PACK_AB R162, R162, R137 ;  /* 0x00000089a2a2723e */ /* 0x000fe200000000ff */
[----:B------:R-:W-:-:S05]  /*4090*/  IMAD.MOV.U32 R137, RZ, RZ, R151 ;  /* 0x000000ffff897224 */ /* 0x000fca00078e0097 */
[----:B------:R-:W2:Y:S01]  /*40a0*/  MUFU.EX2 R40, R59 ;  /* 0x0000003b00287308 */ /* 0x000ea20000000800 */
[----:B-1----:R-:W-:-:S07]  /*40b0*/  FADD.FTZ R3, R57, R4 ;  /* 0x0000000439037221 */ /* 0x002fce0000010000 */
[----:B------:R1:W3:Y:S01]  /*40c0*/  MUFU.EX2 R164, R143 ;  /* 0x0000008f00a47308 */ /* 0x0002e20000000800 */
[----:B0-----:R-:W-:-:S07]  /*40d0*/  FADD.FTZ R13, R141, R44 ;  /* 0x0000002c8d0d7221 */ /* 0x001fce0000010000 */
[----:B------:R-:W0:Y:S01]  /*40e0*/  MUFU.EX2 R61, R61 ;  /* 0x0000003d003d7308 */ /* 0x000e220000000800 */
[C---:B--2---:R-:W-:Y:S01]  /*40f0*/  FADD.FTZ R4, R40.reuse, R3 ;  /* 0x0000000328047221 */ /* 0x044fe20000010000 */
[----:B------:R-:W-:Y:S02]  /*4100*/  F2FP.F16.F32.PACK_AB R159, R40, R57 ;  /* 0x00000039289f723e */ /* 0x000fe400000000ff */
[----:B-1----:R-:W-:-:S04]  /*4110*/  MOV R143, R151 ;  /* 0x00000097008f7202 */ /* 0x002fc80000000f00 */
[----:B------:R-:W1:Y:S01]  /*4120*/  MUFU.EX2 R145, R145 ;  /* 0x0000009100917308 */ /* 0x000e620000000800 */
[C---:B---3--:R-:W-:Y:S01]  /*4130*/  FADD.FTZ R46, R164.reuse, R13 ;  /* 0x0000000da42e7221 */ /* 0x048fe20000010000 */
[----:B------:R-:W-:Y:S01]  /*4140*/  F2FP.F16.F32.PACK_AB R164, R164, R141 ;  /* 0x0000008da4a4723e */ /* 0x000fe200000000ff */
[----:B------:R-:W-:-:S05]  /*4150*/  IMAD.MOV.U32 R141, RZ, RZ, R151 ;  /* 0x000000ffff8d7224 */ /* 0x000fca00078e0097 */
[----:B------:R-:W2:Y:S01]  /*4160*/  MUFU.EX2 R8, R63 ;  /* 0x0000003f00087308 */ /* 0x000ea20000000800 */
[----:B0-----:R-:W-:-:S07]  /*4170*/  FADD.FTZ R3, R61, R4 ;  /* 0x000000043d037221 */ /* 0x001fce0000010000 */
[----:B------:R-:W0:Y:S01]  /*4180*/  MUFU.EX2 R65, R65 ;  /* 0x0000004100417308 */ /* 0x000e220000000800 */
[----:B-1----:R-:W-:-:S07]  /*4190*/  FADD.FTZ R13, R145, R46 ;  /* 0x0000002e910d7221 */ /* 0x002fce0000010000 */
[----:B------:R1:W3:Y:S01]  /*41a0*/  MUFU.EX2 R42, R91 ;  /* 0x0000005b002a7308 */ /* 0x0002e20000000800 */
[C---:B--2---:R-:W-:Y:S01]  /*41b0*/  FADD.FTZ R46, R8.reuse, R3 ;  /* 0x00000003082e7221 */ /* 0x044fe20000010000 */
[----:B------:R-:W-:-:S06]  /*41c0*/  F2FP.F16.F32.PACK_AB R161, R8, R61 ;  /* 0x0000003d08a1723e */ /* 0x000fcc00000000ff */
[----:B------:R-:W2:Y:S01]  /*41d0*/  MUFU.EX2 R93, R93 ;  /* 0x0000005d005d7308 */ /* 0x000ea20000000800 */
[----:B0-----:R-:W-:Y:S01]  /*41e0*/  FADD.FTZ R3, R65, R46 ;  /* 0x0000002e41037221 */ /* 0x001fe20000010000 */
[----:B-1----:R-:W-:-:S06]  /*41f0*/  IMAD.MOV.U32 R91, RZ, RZ, R151 ;  /* 0x000000ffff5b7224 */ /* 0x002fcc00078e0097 */
[----:B------:R0:W1:Y:S01]  /*4200*/  MUFU.EX2 R44, R95 ;  /* 0x0000005f002c7308 */ /* 0x0000620000000800 */
[C---:B---3--:R-:W-:Y:S01]  /*4210*/  FADD.FTZ R12, R42.reuse, R3 ;  /* 0x000000032a0c7221 */ /* 0x048fe20000010000 */
[----:B------:R-:W-:-:S06]  /*4220*/  F2FP.F16.F32.PACK_AB R163, R42, R65 ;  /* 0x000000412aa3723e */ /* 0x000fcc00000000ff */
[----:B------:R-:W3:Y:S01]  /*4230*/  MUFU.EX2 R97, R97 ;  /* 0x0000006100617308 */ /* 0x000ee20000000800 */
[----:B--2---:R-:W-:Y:S01]  /*4240*/  FADD.FTZ R3, R93, R12 ;  /* 0x0000000c5d037221 */ /* 0x004fe20000010000 */
[----:B0-----:R-:W-:-:S06]  /*4250*/  IMAD.MOV.U32 R95, RZ, RZ, R151 ;  /* 0x000000ffff5f7224 */ /* 0x001fcc00078e0097 */
[----:B------:R-:W0:Y:S01]  /*4260*/  MUFU.EX2 R20, R20 ;  /* 0x0000001400147308 */ /* 0x000e220000000800 */
[C---:B-1----:R-:W-:Y:S01]  /*4270*/  FADD.FTZ R12, R44.reuse, R3 ;  /* 0x000000032c0c7221 */ /* 0x042fe20000010000 */
[----:B------:R-:W-:Y:S02]  /*4280*/  F2FP.F16.F32.PACK_AB R165, R44, R93 ;  /* 0x0000005d2ca5723e */ /* 0x000fe400000000ff */
[----:B------:R-:W-:-:S04]  /*4290*/  MOV R93, R151 ;  /* 0x00000097005d7202 */ /* 0x000fc80000000f00 */
[----:B------:R1:W2:Y:S01]  /*42a0*/  MUFU.EX2 R10, R99 ;  /* 0x00000063000a7308 */ /* 0x0002a20000000800 */
[----:B---3--:R-:W-:Y:S01]  /*42b0*/  FADD.FTZ R3, R97, R12 ;  /* 0x0000000c61037221 */ /* 0x008fe20000010000 */
[C---:B0-----:R-:W-:Y:S01]  /*42c0*/  F2FP.F16.F32.PACK_AB R166, R20.reuse, R145 ;  /* 0x0000009114a6723e */ /* 0x041fe200000000ff */
[----:B------:R-:W-:Y:S01]  /*42d0*/  FADD.FTZ R4, R20, R13 ;  /* 0x0000000d14047221 */ /* 0x000fe20000010000 */
[--C-:B------:R-:W-:Y:S02]  /*42e0*/  IMAD.MOV.U32 R145, RZ, RZ, R151.reuse ;  /* 0x000000ffff917224 */ /* 0x100fe400078e0097 */
[----:B-1----:R-:W-:Y:S01]  /*42f0*/  IMAD.MOV.U32 R99, RZ, RZ, R151 ;  /* 0x000000ffff637224 */ /* 0x002fe200078e0097 */
[C---:B--2---:R-:W-:Y:S01]  /*4300*/  F2FP.F16.F32.PACK_AB R167, R10.reuse, R97 ;  /* 0x000000610aa7723e */ /* 0x044fe200000000ff */
[----:B------:R-:W-:Y:S01]  /*4310*/  FADD.FTZ R3, R10, R3 ;  /* 0x000000030a037221 */ /* 0x000fe20000010000 */
[----:B------:R-:W-:Y:S01]  /*4320*/  IMAD.MOV.U32 R97, RZ, RZ, R151 ;  /* 0x000000ffff617224 */ /* 0x000fe200078e0097 */
[----:B------:R-:W-:Y:S06]  /*4330*/  @!P2 BRA `(.L_x_376) ;  /* 0x0000002800eca947 */ /* 0x000fec0003800000 */
[----:B------:R-:W-:Y:S01]  /*4340*/  R2UR UR4, R2 ;  /* 0x00000000020472ca */ /* 0x000fe200000e0000 */
[----:B------:R-:W-:Y:S01]  /*4350*/  IMAD.MOV.U32 R8, RZ, RZ, R11 ;  /* 0x000000ffff087224 */ /* 0x000fe200078e000b */
[----:B------:R-:W-:Y:S01]  /*4360*/  CS2R R150, SRZ ;  /* 0x0000000000967805 */ /* 0x000fe2000001ff00 */
[----:B------:R-:W-:Y:S01]  /*4370*/  IMAD.MOV.U32 R12, RZ, RZ, R9 ;  /* 0x000000ffff0c7224 */ /* 0x000fe200078e0009 */
[----:B------:R-:W-:Y:S01]  /*4380*/  CS2R R146, SRZ ;  /* 0x0000000000927805 */ /* 0x000fe2000001ff00 */
[----:B------:R-:W-:Y:S01]  /*4390*/  IMAD.MOV.U32 R10, RZ, RZ, R16 ;  /* 0x000000ffff0a7224 */ /* 0x000fe200078e0010 */
[----:B------:R-:W-:Y:S01]  /*43a0*/  CS2R R142, SRZ ;  /* 0x00000000008e7805 */ /* 0x000fe2000001ff00 */
[----:B------:R-:W-:Y:S01]  /*43b0*/  IMAD.MOV.U32 R5, RZ, RZ, 0x3f800000 ;  /* 0x3f800000ff057424 */ /* 0x000fe200078e00ff */
        /* <DEDUP_REMOVED lines=29> */
[----:B------:R-:W-:Y:S01]  /*4590*/  UIADD3 UR5, UR45, -0x2, URZ ;  /* 0xfffffffe2d057890 */ /* 0x000fe2000fffe03f */
[----:B------:R-:W-:-:S11]  /*45a0*/  ULDC UR6, c[0x0][0x9d8] ;  /* 0x0002760000067ab9 */ /* 0x000fd60000000800 */
.L_x_385:
[----:B------:R-:W-:-:S04]  /*45b0*/  UIADD3 UR7, UR4, 0x1, URZ ;  /* 0x0000000104077890 */ /* 0x000fc8000fffe03f */
[----:B------:R-:W-:-:S04]  /*45c0*/  UISETP.NE.AND UP0, UPT, UR7, 0x2, UPT ;  /* 0x000000020700788c */ /* 0x000fc8000bf05270 */
[----:B------:R-:W-:Y:S02]  /*45d0*/  USEL UR10, URZ, 0x1, UP0 ;  /* 0x000000013f0a7887 */ /* 0x000fe40008000000 */
[----:B------:R-:W-:-:S04]  /*45e0*/  USEL UR7, UR7, URZ, UP0 ;  /* 0x0000003f07077287 */ /* 0x000fc80008000000 */
[----:B------:R-:W-:Y:S02]  /*45f0*/  LOP3.LUT R16, R10, UR10, RZ, 0x3c, !PT ;  /* 0x0000000a0a107c12 */ /* 0x000fe4000f8e3cff */
[----:B------:R-:W-:Y:S01]  /*4600*/  MOV R2, UR7 ;  /* 0x0000000700027c02 */ /* 0x000fe20008000f00 */
[----:B------:R-:W-:Y:S06]  /*4610*/  @!P0 BRA `(.L_x_377) ;  /* 0x0000000000048947 */ /* 0x000fec0003800000 */
[----:B------:R-:W-:Y:S01]  /*4620*/  BPT.TRAP 0x1 ;  /* 0x000000040000795c */ /* 0x000fe20000300000 */
.L_x_377:
[----:B------:R-:W0:Y:S01]  /*4630*/  S2UR UR11, SR_CgaCtaId ;  /* 0x00000000000b79c3 */ /* 0x000e220000008800 */
[----:B------:R-:W-:Y:S01]  /*4640*/  UMOV UR10, 0x400 ;  /* 0x00000400000a7882 */ /* 0x000fe20000000000 */
[----:B------:R-:W-:Y:S01]  /*4650*/  SHF.L.U32 R6, R16, 0x1f, RZ ;  /* 0x0000001f10067819 */ /* 0x000fe200000006ff */
[----:B0-----:R-:W-:-:S06]  /*4660*/  ULEA UR10, UR11, UR10, 0x18 ;  /* 0x0000000a0b0a7291 */ /* 0x001fcc000f8ec03f */
[----:B------:R-:W-:-:S05]  /*4670*/  IMAD.U32 R0, RZ, RZ, UR10 ;  /* 0x0000000aff007e24 */ /* 0x000fca000f8e00ff */
[----:B------:R-:W-:-:S13]  /*4680*/  R2UR UR10, R0 ;  /* 0x00000000000a72ca */ /* 0x000fda00000e0000 */
[----:B------:R-:W-:-:S09]  /*4690*/  ULEA UR7, UR7, UR10, 0x3 ;  /* 0x0000000a07077291 */ /* 0x000fd2000f8e183f */
[----:B------:R0:W1:Y:S01]  /*46a0*/  SYNCS.PHASECHK.TRANS64.TRYWAIT P2, [UR7+0x34830], R6 ;  /* 0x03483006ff0075a7 */ /* 0x0000620008040147 */
[----:B------:R-:W-:Y:S05]  /*46b0*/  @!P0 BRA `(.L_x_378) ;  /* 0x0000000000048947 */ /* 0x000fea0003800000 */
[----:B------:R-:W-:Y:S01]  /*46c0*/  BPT.TRAP 0x1 ;  /* 0x000000040000795c */ /* 0x000fe20000300000 */
.L_x_378:
[----:B-1----:R-:W-:Y:S05]  /*46d0*/  @P2 BRA `(.L_x_379) ;  /* 0x0000000000082947 */ /* 0x002fea0003800000 */
[----:B------:R-:W1:Y:S02]  /*46e0*/  SYNCS.PHASECHK.TRANS64.TRYWAIT P2, [UR7+0x34830], R6 ;  /* 0x03483006ff0075a7 */ /* 0x000e640008040147 */
[----:B-1----:R-:W-:Y:S05]  /*46f0*/  @!P2 BRA `(.L_x_380) ;  /* 0x000000bc001ca947 */ /* 0x002fea0003800000 */
.L_x_379:
[----:B------:R-:W-:Y:S01]  /*4700*/  R2UR UR10, R2 ;  /* 0x00000000020a72ca */ /* 0x000fe200000e0000 */
[----:B------:R-:W-:Y:S01]  /*4710*/  WARPGROUP.ARRIVE ;  /* 0x00000000000079c5 */ /* 0x000fe20000000000 */
[----:B------:R-:W-:Y:S01]  /*4720*/  UMOV UR44, UR56 ;  /* 0x00000038002c7c82 */ /* 0x000fe20008000000 */
[----:B------:R-:W-:Y:S01]  /*4730*/  UMOV UR45, UR57 ;  /* 0x00000039002d7c82 */ /* 0x000fe20008000000 */
[----:B------:R-:W-:Y:S01]  /*4740*/  UMOV UR47, 0x40000040 ;  /* 0x40000040002f7882 */ /* 0x000fe20000000000 */
        /* <DEDUP_REMOVED lines=8> */
[----:B------:R-:W-:Y:S01]  /*47d0*/  UIMAD UR10, UR10, 0xc00, UR60 ;  /* 0x00000c000a0a78a4 */ /* 0x000fe2000f8e023c */
[-C--:B------:R-:W-:Y:S01]  /*47e0*/  FMUL.FTZ R88, R88, R7.reuse ;  /* 0x0000000758587220 */ /* 0x080fe20000410000 */
[-C--:B------:R-:W-:Y:S01]  /*47f0*/  FMUL.FTZ R89, R89, R7.reuse ;  /* 0x0000000759597220 */ /* 0x080fe20000410000 */
[-C--:B------:R-:W-:Y:S01]  /*4800*/  FMUL.FTZ R92, R92, R7.reuse ;  /* 0x000000075c5c7220 */ /* 0x080fe20000410000 */
[----:B------:R-:W-:Y:S01]  /*4810*/  UIADD3 UR14, UR10, 0x6, URZ ;  /* 0x000000060a0e7890 */ /* 0x000fe2000fffe03f */
[-C--:B------:R-:W-:Y:S01]  /*4820*/  FMUL.FTZ R93, R93, R7.reuse ;  /* 0x000000075d5d7220 */ /* 0x080fe20000410000 */
[----:B------:R-:W-:Y:S01]  /*4830*/  UIADD3 UR18, UR10, 0x400, URZ ;  /* 0x000004000a127890 */ /* 0x000fe2000fffe03f */
[-C--:B------:R-:W-:Y:S01]  /*4840*/  FMUL.FTZ R96, R96, R7.reuse ;  /* 0x0000000760607220 */ /* 0x080fe20000410000 */
[----:B------:R-:W-:Y:S01]  /*4850*/  UMOV UR46, UR10 ;  /* 0x0000000a002e7c82 */ /* 0x000fe20008000000 */
[----:B------:R-:W-:Y:S01]  /*4860*/  UIADD3 UR22, UR10, 0x402, URZ ;  /* 0x000004020a167890 */ /* 0x000fe2000fffe03f */
[----:B------:R-:W-:Y:S01]  /*4870*/  HGMMA.64x128x16.F32 R24, gdesc[UR44], RZ, !UPT, gsb0 ;  /* 0x01e000002c1879f0 */ /* 0x000fe2000c0008ff */
[----:B------:R-:W-:Y:S01]  /*4880*/  UIADD3 UR46, UR10, 0x2, URZ ;  /* 0x000000020a2e7890 */ /* 0x000fe2000fffe03f */
[-C--:B------:R-:W-:Y:S01]  /*4890*/  FMUL.FTZ R97, R97, R7.reuse ;  /* 0x0000000761617220 */ /* 0x080fe20000410000 */
[----:B------:R-:W-:Y:S01]  /*48a0*/  UMOV UR44, UR52 ;  /* 0x00000034002c7c82 */ /* 0x000fe20008000000 */
[----:B------:R-:W-:Y:S01]  /*48b0*/  UMOV UR45, UR53 ;  /* 0x00000035002d7c82 */ /* 0x000fe20008000000 */
[----:B------:R-:W-:Y:S01]  /*48c0*/  UMOV UR47, 0x40000040 ;  /* 0x40000040002f7882 */ /* 0x000fe20000000000 */
[----:B------:R-:W-:Y:S01]  /*48d0*/  UIADD3 UR26, UR10, 0x404, URZ ;  /* 0x000004040a1a7890 */ /* 0x000fe2000fffe03f */
[-C--:B------:R-:W-:Y:S01]  /*48e0*/  FMUL.FTZ R100, R100, R7.reuse ;  /* 0x0000000764647220 */ /* 0x080fe20000410000 */
        /* <DEDUP_REMOVED lines=105> */
.L_x_381:
[----:B------:R-:W-:Y:S01]  /*4f80*/  IMAD.U32 R7, RZ, RZ, UR4 ;  /* 0x00000004ff077e24 */ /* 0x000fe2000f8e00ff */
[----:B------:R-:W-:-:S03]  /*4f90*/  SHF.L.U32 R5, R10, 0x1f, RZ ;  /* 0x0000001f0a057819 */ /* 0x000fc600000006ff */
[----:B------:R-:W-:-:S04]  /*4fa0*/  IMAD R10, R7, 0x8, R0 ;  /* 0x00000008070a7824 */ /* 0x000fc800078e0200 */
[----:B------:R2:W3:Y:S01]  /*4fb0*/  SYNCS.PHASECHK.TRANS64.TRYWAIT P2, [R10+URZ+0x34850], R5 ;  /* 0x034850050a0075a7 */ /* 0x0004e2000804017f */
[----:B------:R-:W-:Y:S05]  /*4fc0*/  @!P0 BRA `(.L_x_382) ;  /* 0x0000000000048947 */ /* 0x000fea0003800000 */
[----:B------:R-:W-:Y:S01]  /*4fd0*/  BPT.TRAP 0x1 ;  /* 0x000000040000795c */ /* 0x000fe20000300000 */
.L_x_382:
[----:B---3--:R-:W-:Y:S05]  /*4fe0*/  @P2 BRA `(.L_x_383) ;  /* 0x0000000000082947 */ /* 0x008fea0003800000 */
[----:B------:R-:W3:Y:S02]  /*4ff0*/  SYNCS.PHASECHK.TRANS64.TRYWAIT P2, [R10+URZ+0x34850], R5 ;  /* 0x034850050a0075a7 */ /* 0x000ee4000804017f */
[----:B---3--:R-:W-:Y:S05]  /*5000*/  @!P2 BRA `(.L_x_384) ;  /* 0x000000b000f0a947 */ /* 0x008fea0003800000 */
.L_x_383:
[----:B------:R-:W-:Y:S01]  /*5010*/  R2UR UR10, R0 ;  /* 0x00000000000a72ca */ /* 0x000fe200000e0000 */
[----:B------:R-:W-:Y:S01]  /*5020*/  WARPGROUP.ARRIVE ;  /* 0x00000000000079c5 */ /* 0x000fe20000000000 */
[----:B------:R-:W-:Y:S01]  /*5030*/  UMOV UR11, 0x40000040 ;  /* 0x40000040000b7882 */ /* 0x000fe20000000000 */
[----:B--23--:R-:W-:Y:S01]  /*5040*/  FMUL.FTZ R5, R24, UR6 ;  /* 0x0000000618057c20 */ /* 0x00cfe20008410000 */
        /* <DEDUP_REMOVED lines=9> */
[----:B------:R-:W-:Y:S01]  /*50e0*/  UIADD3 UR10, UR10, 0x400, URZ ;  /* 0x000004000a0a7890 */ /* 0x000fe2000fffe03f */
[----:B------:R-:W-:Y:S01]  /*50f0*/  FMUL.FTZ R45, R45, UR6 ;  /* 0x000000062d2d7c20 */ /* 0x000fe20008410000 */
[----:B------:R-:W-:Y:S01]  /*5100*/  FMUL.FTZ R205, R49, UR6 ;  /* 0x0000000631cd7c20 */ /* 0x000fe20008410000 */
[----:B------:R-:W-:Y:S01]  /*5110*/  FMUL.FTZ R207, R52, UR6 ;  /* 0x0000000634cf7c20 */ /* 0x000fe20008410000 */
[----:B------:R-:W-:Y:S01]  /*5120*/  USHF.R.U32.HI UR10, URZ, 0x4, UR10 ;  /* 0x000000043f0a7899 */ /* 0x000fe2000801160a */
[----:B------:R-:W2:Y:S01]  /*5130*/  MUFU.TANH R11, R11 ;  /* 0x0000000b000b7308 */ /* 0x000ea20000002400 */
[----:B------:R-:W-:Y:S01]  /*5140*/  FMUL.FTZ R209, R53, UR6 ;  /* 0x0000000635d17c20 */ /* 0x000fe20008410000 */
[----:B------:R-:W-:Y:S01]  /*5150*/  FMUL.FTZ R211, R56, UR6 ;  /* 0x0000000638d37c20 */ /* 0x000fe20008410000 */
[----:B------:R-:W-:Y:S01]  /*5160*/  ULOP3.LUT UR10, UR10, 0x3fff, URZ, 0xc0, !UPT ;  /* 0x00003fff0a0a7892 */ /* 0x000fe2000f8ec03f */
[----:B------:R-:W-:Y:S01]  /*5170*/  FMUL.FTZ R213, R57, UR6 ;  /* 0x0000000639d57c20 */ /* 0x000fe20008410000 */
[----:B------:R-:W-:Y:S01]  /*5180*/  FMUL.FTZ R215, R60, UR6 ;  /* 0x000000063cd77c20 */ /* 0x000fe20008410000 */
[----:B------:R-:W-:Y:S01]  /*5190*/  FMUL.FTZ R217, R61, UR6 ;  /* 0x000000063dd97c20 */ /* 0x000fe20008410000 */
[----:B------:R-:W-:Y:S01]  /*51a0*/  ULOP3.LUT UR10, UR10, 0x4000000, URZ, 0xfc, !UPT ;  /* 0x040000000a0a7892 */ /* 0x000fe2000f8efc3f */
[----:B------:R-:W3:Y:S01]  /*51b0*/  MUFU.TANH R21, R21 ;  /* 0x0000001500157308 */ /* 0x000ee20000002400 */
[----:B01----:R-:W-:Y:S01]  /*51c0*/  FMNMX.FTZ R6, R5, R12, !PT ;  /* 0x0000000c05067209 */ /* 0x003fe20007810000 */
[----:B------:R-:W-:Y:S01]  /*51d0*/  FMUL.FTZ R219, R64, UR6 ;  /* 0x0000000640db7c20 */ /* 0x000fe20008410000 */
[----:B------:R-:W-:Y:S01]  /*51e0*/  ULEA UR4, UR4, UR10, 0xb ;  /* 0x0000000a04047291 */ /* 0x000fe2000f8e583f */
[----:B------:R-:W-:Y:S01]  /*51f0*/  FMUL.FTZ R221, R69, UR6 ;  /* 0x0000000645dd7c20 */ /* 0x000fe20008410000 */
[----:B------:R-:W-:Y:S01]  /*5200*/  FMUL.FTZ R223, R72, UR6 ;  /* 0x0000000648df7c20 */ /* 0x000fe20008410000 */
[----:B------:R-:W-:Y:S01]  /*5210*/  FMUL.FTZ R225, R73, UR6 ;  /* 0x0000000649e17c20 */ /* 0x000fe20008410000 */
[----:B------:R-:W-:Y:S01]  /*5220*/  FMUL.FTZ R227, R76, UR6 ;  /* 0x000000064ce37c20 */ /* 0x000fe20008410000 */
[----:B------:R-:W0:Y:S01]  /*5230*/  MUFU.TANH R29, R29 ;  /* 0x0000001d001d7308 */ /* 0x000e220000002400 */
[----:B--2---:R-:W-:Y:S01]  /*5240*/  FMNMX.FTZ R6, R11, R6, !PT ;  /* 0x000000060b067209 */ /* 0x004fe20007810000 */
[----:B------:R-:W-:Y:S01]  /*5250*/  UMOV UR10, UR4 ;  /* 0x00000004000a7c82 */ /* 0x000fe20008000000 */
[----:B------:R-:W-:Y:S01]  /*5260*/  FMUL.FTZ R229, R77, UR6 ;  /* 0x000000064de57c20 */ /* 0x000fe20008410000 */
[----:B------:R-:W-:Y:S01]  /*5270*/  HGMMA.64x128x16.F32 R88, R180, gdesc[UR8].tnspB, R88, gsb0 ;  /* 0x41e00008b4587df0 */ /* 0x000fe20008000858 */
[----:B------:R-:W-:Y:S01]  /*5280*/  UIADD3 UR10, UR4, 0x80, URZ ;  /* 0x00000080040a7890 */ /* 0x000fe2000fffe03f */
[----:B------:R-:W-:Y:S01]  /*5290*/  FMUL.FTZ R231, R80, UR6 ;  /* 0x0000000650e77c20 */ /* 0x000fe20008410000 */
[----:B------:R-:W-:Y:S01]  /*52a0*/  UMOV UR11, 0x40000040 ;  /* 0x40000040000b7882 */ /* 0x000fe20000000000 */
[----:B------:R-:W-:Y:S01]  /*52b0*/  MUFU.TANH R33, R33 ;  /* 0x0000002100217308 */ /* 0x000fe20000002400 */
[----:B---3--:R-:W-:Y:S01]  /*52c0*/  FMNMX.FTZ R6, R21, R6, !PT ;  /* 0x0000000615067209 */ /* 0x008fe20007810000 */
[----:B------:R-:W-:Y:S01]  /*52d0*/  FMUL.FTZ R233, R81, UR6 ;  /* 0x0000000651e97c20 */ /* 0x000fe20008410000 */
[----:B------:R-:W-:Y:S01]  /*52e0*/  FMUL.FTZ R235, R84, UR6 ;  /* 0x0000000654eb7c20 */ /* 0x000fe20008410000 */
[----:B------:R-:W-:Y:S01]  /*52f0*/  FMUL.FTZ R85, R85, UR6 ;  /* 0x0000000655557c20 */ /* 0x000fe20008410000 */
[----:B------:R-:W-:Y:S01]  /*5300*/  FMUL.FTZ R13, R26, UR6 ;  /* 0x000000061a0d7c20 */ /* 0x000fe20008410000 */
[----:B------:R-:W-:Y:S01]  /*5310*/  FMUL.FTZ R15, R27, UR6 ;  /* 0x000000061b0f7c20 */ /* 0x000fe20008410000 */
[----:B------:R-:W-:Y:S01]  /*5320*/  FMUL.FTZ R25, R30, UR6 ;  /* 0x000000061e197c20 */ /* 0x000fe20008410000 */
[----:B------:R-:W-:Y:S01]  /*5330*/  MUFU.TANH R197, R197 ;  /* 0x000000c500c57308 */ /* 0x000fe20000002400 */
[----:B0-----:R-:W-:Y:S01]  /*5340*/  FMNMX.FTZ R6, R29, R6, !PT ;  /* 0x000000061d067209 */ /* 0x001fe20007810000 */
        /* <DEDUP_REMOVED lines=29> */
[----:B------:R-:W-:Y:S01]  /*5520*/  ISETP.LT.AND P2, PT, RZ, UR5, PT ;  /* 0x00000005ff007c0c */ /* 0x000fe2000bf41270 */
[----:B------:R-:W-:Y:S01]  /*5530*/  MUFU.TANH R45, R45 ;  /* 0x0000002d002d7308 */ /* 0x000fe20000002400 */
[----:B------:R-:W-:-:S07]  /*5540*/  UIADD3 UR5, UR5, -0x1, URZ ;  /* 0xffffffff05057890 */ /* 0x000fce000fffe03f */
[----:B------:R-:W-:Y:S08]  /*5550*/  MUFU.TANH R205, R205 ;  /* 0x000000cd00cd7308 */ /* 0x000ff00000002400 */
        /* <DEDUP_REMOVED lines=10> */
[----:B------:R-:W-:Y:S01]  /*5600*/  MUFU.TANH R227, R227 ;  /* 0x000000e300e37308 */ /* 0x000fe20000002400 */
[----:B------:R-:W-:-:S02]  /*5610*/  WARPGROUP.DEPBAR.LE gsb0, 0x0 ;  /* 0x00008000000079c5 */ /* 0x000fc40000010000 */
[----:B------:R-:W-:Y:S01]  /*5620*/  WARPGROUP.ARRIVE ;  /* 0x00000000000079c5 */ /* 0x000fe20000000000 */
[----:B------:R-:W-:Y:S01]  /*5630*/  FMUL.FTZ R181, R32, UR6 ;  /* 0x0000000620b57c20 */ /* 0x000fe20008410000 */
[----:B------:R-:W-:-:S03]  /*5640*/  FMUL.FTZ R183, R36, UR6 ;  /* 0x0000000624b77c20 */ /* 0x000fc60008410000 */
[----:B------:R-:W-:Y:S01]  /*5650*/  MUFU.TANH R229, R229 ;  /* 0x000000e500e57308 */ /* 0x000fe20000002400 */
[----:B------:R-:W-:Y:S01]  /*5660*/  HGMMA.64x128x16.F32 R88, R176, gdesc[UR8].tnspB, R88, gsb0 ;  /* 0x41e00008b0587df0 */ /* 0x000fe20008000858 */
[----:B------:R-:W-:Y:S01]  /*5670*/  UIADD3 UR10, UR4, 0x100, URZ ;  /* 0x00000100040a7890 */ /* 0x000fe2000fffe03f */
[----:B------:R-:W-:-:S05]  /*5680*/  UMOV UR11, 0x40000040 ;  /* 0x40000040000b7882 */ /* 0x000fca0000000000 */
[----:B------:R-:W0:Y:S08]  /*5690*/  MUFU.TANH R181, R181 ;  /* 0x000000b500b57308 */ /* 0x000e300000002400 */
[----:B------:R-:W1:Y:S08]  /*56a0*/  MUFU.TANH R183, R183 ;  /* 0x000000b700b77308 */ /* 0x000e700000002400 */
[----:B------:R-:W-:Y:S01]  /*56b0*/  MUFU.TANH R231, R231 ;  /* 0x000000e700e77308 */ /* 0x000fe20000002400 */
[----:B0-----:R-:W-:-:S04]  /*56c0*/  FMNMX.FTZ R6, R181, R6, !PT ;  /* 0x00000006b5067209 */ /* 0x001fc80007810000 */
[----:B------:R-:W-:-:S03]  /*56d0*/  FMNMX.FTZ R6, R33, R6, !PT ;  /* 0x0000000621067209 */ /* 0x000fc60007810000 */
[----:B------:R-:W-:Y:S01]  /*56e0*/  MUFU.TANH R233, R233 ;  /* 0x000000e900e97308 */ /* 0x000fe20000002400 */
[----:B-1----:R-:W-:-:S04]  /*56f0*/  FMNMX.FTZ R6, R183, R6, !PT ;  /* 0x00000006b7067209 */ /* 0x002fc80007810000 */
[----:B------:R-:W-:-:S03]  /*5700*/  FMNMX.FTZ R6, R197, R6, !PT ;  /* 0x00000006c5067209 */ /* 0x000fc60007810000 */
[----:B------:R-:W-:Y:S01]  /*5710*/  MUFU.TANH R235, R235 ;  /* 0x000000eb00eb7308 */ /* 0x000fe20000002400 */
[----:B------:R-:W-:-:S04]  /*5720*/  FMNMX.FTZ R6, R199, R6, !PT ;  /* 0x00000006c7067209 */ /* 0x000fc80007810000 */
[----:B------:R-:W-:-:S03]  /*5730*/  FMNMX.FTZ R6, R201, R6, !PT ;  /* 0x00000006c9067209 */ /* 0x000fc60007810000 */
[----:B------:R-:W-:Y:S01]  /*5740*/  MUFU.TANH R85, R85 ;  /* 0x0000005500557308 */ /* 0x000fe20000002400 */
[----:B------:R-:W-:-:S04]  /*5750*/  FMNMX.FTZ R6, R203, R6, !PT ;  /* 0x00000006cb067209 */ /* 0x000fc80007810000 */
[----:B------:R-:W-:-:S03]  /*5760*/  FMNMX.FTZ R6, R45, R6, !PT ;  /* 0x000000062d067209 */ /* 0x000fc60007810000 */
        /* <DEDUP_REMOVED lines=20> */
[----:B------:R-:W-:Y:S08]  /*58b0*/  MUFU.TANH R177, R177 ;  /* 0x000000b100b17308 */ /* 0x000ff00000002400 */
[----:B------:R-:W-:Y:S01]  /*58c0*/  MUFU.TANH R51, R51 ;  /* 0x0000003300337308 */ /* 0x000fe20000002400 */
[----:B0-----:R-:W-:-:S04]  /*58d0*/  FMNMX.FTZ R6, R179, R6, !PT ;  /* 0x00000006b3067209 */ /* 0x001fc80007810000 */
[----:B------:R-:W-:-:S03]  /*58e0*/  FMNMX.FTZ R6, R205, R6, !PT ;  /* 0x00000006cd067209 */ /* 0x000fc60007810000 */
[----:B------:R-:W-:Y:S01]  /*58f0*/  MUFU.TANH R53, R53 ;  /* 0x0000003500357308 */ /* 0x000fe20000002400 */
[----:B------:R-:W-:-:S04]  /*5900*/  FMNMX.FTZ R6, R207, R6, !PT ;  /* 0x00000006cf067209 */ /* 0x000fc80007810000 */
        /* <DEDUP_REMOVED lines=8> */
[----:B------:R-:W-:-:S07]  /*5990*/  FMNMX.FTZ R6, R219, R6, !PT ;  /* 0x00000006db067209 */ /* 0x000fce0007810000 */
        /* <DEDUP_REMOVED lines=14> */
[----:B------:R-:W-:Y:S01]  /*5a80*/  FMUL.FTZ R175, R68, UR6 ;  /* 0x0000000644af7c20 */ /* 0x000fe20008410000 */
[----:B------:R-:W-:Y:S02]  /*5a90*/  FMUL.FTZ R65, R66, UR6 ;  /* 0x0000000642417c20 */ /* 0x000fe40008410000 */
        /* <DEDUP_REMOVED lines=8> */
[----:B-1----:R-:W-:-:S04]  /*5b20*/  FMNMX.FTZ R6, R175, R6, !PT ;  /* 0x00000006af067209 */ /* 0x002fc80007810000 */
[----:B------:R-:W-:-:S04]  /*5b30*/  FMNMX.FTZ R6, R221, R6, !PT ;  /* 0x00000006dd067209 */ /* 0x000fc80007810000 */
[----:B------:R-:W-:-:S04]  /*5b40*/  FMNMX.FTZ R6, R223, R6, !PT ;  /* 0x00000006df067209 */ /* 0x000fc80007810000 */
[----:B------:R-:W-:-:S04]  /*5b50*/  FMNMX.FTZ R6, R225, R6, !PT ;  /* 0x00000006e1067209 */ /* 0x000fc80007810000 */
[----:B------:R-:W-:-:S04]  /*5b60*/  FMNMX.FTZ R6, R227, R6, !PT ;  /* 0x00000006e3067209 */ /* 0x000fc80007810000 */
[----:B------:R-:W-:-:S04]  /*5b70*/  FMNMX.FTZ R6, R229, R6, !PT ;  /* 0x00000006e5067209 */ /* 0x000fc80007810000 */
[----:B------:R-:W-:-:S04]  /*5b80*/  FMNMX.FTZ R6, R231, R6, !PT ;  /* 0x00000006e7067209 */ /* 0x000fc80007810000 */
[----:B------:R-:W-:-:S04]  /*5b90*/  FMNMX.FTZ R6, R233, R6, !PT ;  /* 0x00000006e9067209 */ /* 0x000fc80007810000 */
[----:B------:R-:W-:-:S04]  /*5ba0*/  FMNMX.FTZ R6, R235, R6, !PT ;  /* 0x00000006eb067209 */ /* 0x000fc80007810000 */
[----:B------:R-:W-:-:S05]  /*5bb0*/  FMNMX.FTZ R6, R85, R6, !PT ;  /* 0x0000000655067209 */ /* 0x000fca0007810000 */
[----:B------:R-:W0:Y:S02]  /*5bc0*/  SHFL.BFLY PT, R7, R6, 0x2, 0x1f ;  /* 0x0c401f0006077f89 */ /* 0x000e2400000e0000 */
[----:B0-----:R-:W-:Y:S02]  /*5bd0*/  FMNMX.FTZ R7, R6, R7, !PT ;  /* 0x0000000706077209 */ /* 0x001fe40007810000 */
[----:B------:R-:W0:Y:S03]  /*5be0*/  LDC R6, c[0x0][0x988] ;  /* 0x00026200ff067b82 */ /* 0x000e260000000800 */
[----:B------:R-:W1:Y:S02]  /*5bf0*/  SHFL.BFLY PT, R14, R7, 0x1, 0x1f ;  /* 0x0c201f00070e7f89 */ /* 0x000e6400000e0000 */
[----:B-1----:R-:W-:Y:S02]  /*5c00*/  FMNMX.FTZ R9, R7, R14, !PT ;  /* 0x0000000e07097209 */ /* 0x002fe40007810000 */
[----:B------:R-:W-:-:S03]  /*5c10*/  FMNMX.FTZ R14, R13, R8, !PT ;  /* 0x000000080d0e7209 */ /* 0x000fc60007810000 */
[----:B------:R-:W-:Y:S01]  /*5c20*/  FADD.FTZ R7, -R9, R12 ;  /* 0x0000000c09077221 */ /* 0x000fe20000010100 */
[----:B------:R-:W-:Y:S01]  /*5c30*/  FMNMX.FTZ R14, R15, R14, !PT ;  /* 0x0000000e0f0e7209 */ /* 0x000fe20007810000 */
[-C--:B0-----:R-:W-:Y:S02]  /*5c40*/  FMUL.FTZ R12, R9, R6.reuse ;  /* 0x00000006090c7220 */ /* 0x081fe40000410000 */
[----:B------:R-:W-:Y:S01]  /*5c50*/  FMUL.FTZ R7, R7, R6 ;  /* 0x0000000607077220 */ /* 0x000fe20000410000 */
[----:B------:R-:W-:Y:S01]  /*5c60*/  FMNMX.FTZ R14, R25, R14, !PT ;  /* 0x0000000e190e7209 */ /* 0x000fe20007810000 */
[-CC-:B------:R-:W-:Y:S01]  /*5c70*/  FFMA.FTZ R180, R5, R6.reuse, -R12.reuse ;  /* 0x0000000605b47223 */ /* 0x180fe2000001080c */
[-CC-:B------:R-:W-:Y:S01]  /*5c80*/  FFMA.FTZ R182, R21, R6.reuse, -R12.reuse ;  /* 0x0000000615b67223 */ /* 0x180fe2000001080c */
[--C-:B------:R-:W-:Y:S01]  /*5c90*/  FFMA.FTZ R21, R29, R6, -R12.reuse ;  /* 0x000000061d157223 */ /* 0x100fe2000001080c */
[----:B------:R-:W-:Y:S01]  /*5ca0*/  FMNMX.FTZ R14, R27, R14, !PT ;  /* 0x0000000e1b0e7209 */ /* 0x000fe20007810000 */
[----:B------:R-:W-:Y:S01]  /*5cb0*/  FFMA.FTZ R29, R33, R6, -R12 ;  /* 0x00000006211d7223 */ /* 0x000fe2000001080c */
[----:B------:R-:W-:-:S02]  /*5cc0*/  WARPGROUP.DEPBAR.LE gsb0, 0x0 ;  /* 0x00008000000079c5 */ /* 0x000fc40000010000 */
[----:B------:R-:W-:Y:S01]  /*5cd0*/  WARPGROUP.ARRIVE ;  /* 0x00000000000079c5 */ /* 0x000fe20000000000 */
[----:B------:R-:W-:Y:S01]  /*5ce0*/  FMNMX.FTZ R14, R31, R14, !PT ;  /* 0x0000000e1f0e7209 */ /* 0x000fe20007810000 */
[----:B------:R-:W-:Y:S01]  /*5cf0*/  FMUL.FTZ R169, R86, UR6 ;  /* 0x0000000656a97c20 */ /* 0x000fe20008410000 */
[-CC-:B------:R-:W-:Y:S01]  /*5d00*/  FFMA.FTZ R171, R11, R6.reuse, -R12.reuse ;  /* 0x000000060bab7223 */ /* 0x180fe2000001080c */
[--C-:B------:R-:W-:Y:S01]  /*5d10*/  FFMA.FTZ R33, R197, R6, -R12.reuse ;  /* 0x00000006c5217223 */ /* 0x100fe2000001080c */
[----:B------:R-:W-:Y:S01]  /*5d20*/  FMNMX.FTZ R14, R35, R14, !PT ;  /* 0x0000000e230e7209 */ /* 0x000fe20007810000 */
[----:B------:R-:W-:Y:S01]  /*5d30*/  HGMMA.64x128x16.F32 R88, R152, gdesc[UR8].tnspB, R88, gsb0 ;  /* 0x41e0000898587df0 */ /* 0x000fe20008000858 */
[----:B------:R-:W-:Y:S01]  /*5d40*/  UIADD3 UR10, UR4, 0x280, URZ ;  /* 0x00000280040a7890 */ /* 0x000fe2000fffe03f */
[----:B------:R-:W-:Y:S01]  /*5d50*/  MUFU.TANH R169, R169 ;  /* 0x000000a900a97308 */ /* 0x000fe20000002400 */
[----:B------:R-:W-:Y:S01]  /*5d60*/  UMOV UR11, 0x40000040 ;  /* 0x40000040000b7882 */ /* 0x000fe20000000000 */
[----:B------:R-:W-:Y:S01]  /*5d70*/  FMNMX.FTZ R14, R37, R14, !PT ;  /* 0x0000000e250e7209 */ /* 0x000fe20007810000 */
[-CC-:B------:R-:W-:Y:S01]  /*5d80*/  FFMA.FTZ R172, R199, R6.reuse, -R12.reuse ;  /* 0x00000006c7ac7223 */ /* 0x180fe2000001080c */
[-CC-:B------:R-:W-:Y:S01]  /*5d90*/  FFMA.FTZ R174, R203, R6.reuse, -R12.reuse ;  /* 0x00000006cbae7223 */ /* 0x180fe2000001080c */
[--C-:B------:R-:W-:Y:S01]  /*5da0*/  FFMA.FTZ R170, R207, R6, -R12.reuse ;  /* 0x00000006cfaa7223 */ /* 0x100fe2000001080c */
        /* <DEDUP_REMOVED lines=14> */
[----:B------:R-:W-:Y:S01]  /*5e90*/  FFMA.FTZ R85, R85, R6, -R12 ;  /* 0x0000000655557223 */ /* 0x000fe2000001080c */
[----:B------:R-:W-:Y:S01]  /*5ea0*/  MUFU.EX2 R7, R7 ;  /* 0x0000000700077308 */ /* 0x000fe20000000800 */
[----:B------:R-:W-:-:S04]  /*5eb0*/  FMNMX.FTZ R14, R47, R14, !PT ;  /* 0x0000000e2f0e7209 */ /* 0x000fc80007810000 */
[----:B------:R-:W-:-:S03]  /*5ec0*/  FMNMX.FTZ R14, R49, R14, !PT ;  /* 0x0000000e310e7209 */ /* 0x000fc60007810000 */
[----:B------:R-:W0:Y:S01]  /*5ed0*/  MUFU.EX2 R180, R180 ;  /* 0x000000b400b47308 */ /* 0x000e220000000800 */
[----:B------:R-:W-:-:S04]  /*5ee0*/  FMNMX.FTZ R14, R51, R14, !PT ;  /* 0x0000000e330e7209 */ /* 0x000fc80007810000 */
[----:B------:R-:W-:-:S03]  /*5ef0*/  FMNMX.FTZ R14, R53, R14, !PT ;  /* 0x0000000e350e7209 */ /* 0x000fc60007810000 */
[----:B------:R-:W1:Y:S01]  /*5f00*/  MUFU.EX2 R171, R171 ;  /* 0x000000ab00ab7308 */ /* 0x000e620000000800 */
[----:B------:R-:W-:-:S04]  /*5f10*/  FMNMX.FTZ R14, R55, R14, !PT ;  /* 0x0000000e370e7209 */ /* 0x000fc80007810000 */
[----:B------:R-:W-:-:S03]  /*5f20*/  FMNMX.FTZ R14, R57, R14, !PT ;  /* 0x0000000e390e7209 */ /* 0x000fc60007810000 */
[----:B------:R-:W-:Y:S01]  /*5f30*/  MUFU.EX2 R182, R182 ;  /* 0x000000b600b67308 */ /* 0x000fe20000000800 */
[----:B------:R-:W-:Y:S01]  /*5f40*/  FMNMX.FTZ R14, R59, R14, !PT ;  /* 0x0000000e3b0e7209 */ /* 0x000fe20007810000 */
[----:B0-----:R-:W-:-:S03]  /*5f50*/  FFMA.FTZ R4, R7, R4, R180 ;  /* 0x0000000407047223 */ /* 0x001fc600000100b4 */
[----:B------:R-:W-:-:S03]  /*5f60*/  FMNMX.FTZ R14, R61, R14, !PT ;  /* 0x0000000e3d0e7209 */ /* 0x000fc60007810000 */
[----:B------:R-:W-:Y:S01]  /*5f70*/  MUFU.EX2 R21, R21 ;  /* 0x0000001500157308 */ /* 0x000fe20000000800 */
[----:B------:R-:W-:Y:S02]  /*5f80*/  FMNMX.FTZ R14, R63, R14, !PT ;  /* 0x0000000e3f0e7209 */ /* 0x000fe40007810000 */
[----:B-1----:R-:W-:Y:S02]  /*5f90*/  F2FP.F16.F32.PACK_AB R180, R171, R180 ;  /* 0x000000b4abb4723e */ /* 0x002fe400000000ff */
[----:B------:R-:W-:-:S03]  /*5fa0*/  FMNMX.FTZ R14, R65, R14, !PT ;  /* 0x0000000e410e7209 */ /* 0x000fc60007810000 */
[----:B------:R-:W-:Y:S01]  /*5fb0*/  MUFU.EX2 R176, R176 ;  /* 0x000000b000b07308 */ /* 0x000fe20000000800 */
[----:B------:R-:W-:-:S04]  /*5fc0*/  FMNMX.FTZ R14, R67, R14, !PT ;  /* 0x0000000e430e7209 */ /* 0x000fc80007810000 */
        /* <DEDUP_REMOVED lines=14> */
[----:B------:R-:W-:Y:S01]  /*60b0*/  FMNMX.FTZ R5, R87, R14, !PT ;  /* 0x0000000e57057209 */ /* 0x000fe20007810000 */
[----:B------:R-:W-:-:S04]  /*60c0*/  FFMA.FTZ R14, R223, R6, -R12 ;  /* 0x00000006df0e7223 */ /* 0x000fc8000001080c */
[----:B------:R-:W0:Y:S02]  /*60d0*/  SHFL.BFLY PT, R20, R5, 0x2, 0x1f ;  /* 0x0c401f0005147f89 */ /* 0x000e2400000e0000 */
[----:B------:R-:W-:Y:S08]  /*60e0*/  MUFU.EX2 R45, R45 ;  /* 0x0000002d002d7308 */ /* 0x000ff00000000800 */
[----:B------:R-:W-:Y:S08]  /*60f0*/  MUFU.EX2 R168, R168 ;  /* 0x000000a800a87308 */ /* 0x000ff00000000800 */
[----:B------:R-:W-:Y:S01]  /*6100*/  MUFU.EX2 R170, R170 ;  /* 0x000000aa00aa7308 */ /* 0x000fe20000000800 */
[----:B0-----:R-:W-:Y:S01]  /*6110*/  FMNMX.FTZ R28, R5, R20, !PT ;  /* 0x00000014051c7209 */ /* 0x001fe20007810000 */
[----:B------:R-:W-:-:S06]  /*6120*/  FFMA.FTZ R20, R227, R6, -R12 ;  /* 0x00000006e3147223 */ /* 0x000fcc000001080c */
[----:B------:R-:W-:Y:S01]  /*6130*/  MUFU.EX2 R197, R197 ;  /* 0x000000c500c57308 */ /* 0x000fe20000000800 */
[----:B------:R-:W0:Y:S01]  /*6140*/  SHFL.BFLY PT, R11, R28, 0x1, 0x1f ;  /* 0x0c201f001c0b7f89 */ /* 0x000e2200000e0000 */
[----:B------:R-:W-:Y:S02]  /*6150*/  WARPGROUP.DEPBAR.LE gsb0, 0x0 ;  /* 0x00008000000079c5 */ /* 0x000fe40000010000 */
[----:B------:R-:W-:Y:S01]  /*6160*/  WARPGROUP.ARRIVE ;  /* 0x00000000000079c5 */ /* 0x000fe20000000000 */
[-CC-:B------:R-:W-:Y:S01]  /*6170*/  FFMA.FTZ R153, R201, R6.reuse, -R12.reuse ;  /* 0x00000006c9997223 */ /* 0x180fe2000001080c */
[-CC-:B------:R-:W-:Y:S01]  /*6180*/  FFMA.FTZ R155, R205, R6.reuse, -R12.reuse ;  /* 0x00000006cd9b7223 */ /* 0x180fe2000001080c */
[-CC-:B------:R-:W-:Y:S01]  /*6190*/  FFMA.FTZ R152, R211, R6.reuse, -R12.reuse ;  /* 0x00000006d3987223 */ /* 0x180fe2000001080c */
[-CC-:B------:R-:W-:Y:S01]  /*61a0*/  FFMA.FTZ R154, R215, R6.reuse, -R12.reuse ;  /* 0x00000006d79a7223 */ /* 0x180fe2000001080c */
[-CC-:B------:R-:W-:Y:S01]  /*61b0*/  FFMA.FTZ R201, R221, R6.reuse, -R12.reuse ;  /* 0x00000006ddc97223 */ /* 0x180fe2000001080c */
[----:B------:R-:W-:Y:S01]  /*61c0*/  HGMMA.64x128x16.F32 R88, R156, gdesc[UR8].tnspB, R88, gsb0 ;  /* 0x41e000089c587df0 */ /* 0x000fe20008000858 */
[----:B------:R-:W-:Y:S01]  /*61d0*/  UIADD3 UR10, UR4, 0x300, URZ ;  /* 0x00000300040a7890 */ /* 0x000fe2000fffe03f */
[----:B------:R-:W-:Y:S01]  /*61e0*/  FFMA.FTZ R205, R229, R6, -R12 ;  /* 0x00000006e5cd7223 */ /* 0x000fe2000001080c */
[----:B------:R-:W-:Y:S01]  /*61f0*/  UMOV UR11, 0x40000040 ;  /* 0x40000040000b7882 */ /* 0x000fe20000000000 */
[----:B------:R-:W-:Y:S01]  /*6200*/  UIADD3 UR4, UR4, 0x380, URZ ;  /* 0x0000038004047890 */ /* 0x000fe2000fffe03f */
[----:B------:R-:W-:Y:S01]  /*6210*/  MUFU.EX2 R153, R153 ;  /* 0x0000009900997308 */ /* 0x000fe20000000800 */
[----:B0-----:R-:W-:-:S07]  /*6220*/  FMNMX.FTZ R11, R28, R11, !PT ;  /* 0x0000000b1c0b7209 */ /* 0x001fce0007810000 */
[----:B------:R-:W-:Y:S01]  /*6230*/  MUFU.EX2 R155, R155 ;  /* 0x0000009b009b7308 */ /* 0x000fe20000000800 */
[----:B------:R-:W-:-:S04]  /*6240*/  FADD.FTZ R5, -R11, R8 ;  /* 0x000000080b057221 */ /* 0x000fc80000010100 */
[----:B------:R-:W-:-:S03]  /*6250*/  FMUL.FTZ R5, R5, R6 ;  /* 0x0000000605057220 */ /* 0x000fc60000410000 */
        /* <DEDUP_REMOVED lines=17> */
[-CC-:B------:R-:W-:Y:S01]  /*6370*/  FFMA.FTZ R156, R219, R6.reuse, -R12.reuse ;  /* 0x00000006db9c7223 */ /* 0x180fe2000001080c */
[-C--:B------:R-:W-:Y:S01]  /*6380*/  FFMA.FTZ R158, R175, R6.reuse, -R12 ;  /* 0x00000006af9e7223 */ /* 0x080fe2000001080c */
[-C--:B------:R-:W-:Y:S01]  /*6390*/  FMUL.FTZ R12, R11, R6.reuse ;  /* 0x000000060b0c7220 */ /* 0x080fe20000410000 */
[----:B------:R-:W-:Y:S01]  /*63a0*/  HGMMA.64x128x16.F32 R88, R160, gdesc[UR8].tnspB, R88, gsb0 ;  /* 0x41e00008a0587df0 */ /* 0x000fe20008000858 */
[----:B------:R-:W-:Y:S01]  /*63b0*/  UMOV UR10, UR4 ;  /* 0x00000004000a7c82 */ /* 0x000fe20008000000 */
[----:B------:R-:W-:Y:S01]  /*63c0*/  UMOV UR11, 0x40000040 ;  /* 0x40000040000b7882 */ /* 0x000fe20000000000 */
[-CC-:B------:R-:W-:Y:S01]  /*63d0*/  FFMA.FTZ R8, R13, R6.reuse, -R12.reuse ;  /* 0x000000060d087223 */ /* 0x180fe2000001080c */
[-CC-:B------:R-:W-:Y:S01]  /*63e0*/  FFMA.FTZ R181, R15, R6.reuse, -R12.reuse ;  /* 0x000000060fb57223 */ /* 0x180fe2000001080c */
[-CC-:B------:R-:W-:Y:S01]  /*63f0*/  FFMA.FTZ R183, R25, R6.reuse, -R12.reuse ;  /* 0x0000000619b77223 */ /* 0x180fe2000001080c */
[-CC-:B------:R-:W-:Y:S01]  /*6400*/  FFMA.FTZ R13, R31, R6.reuse, -R12.reuse ;  /* 0x000000061f0d7223 */ /* 0x180fe2000001080c */
[-CC-:B------:R-:W-:Y:S01]  /*6410*/  FFMA.FTZ R28, R27, R6.reuse, -R12.reuse ;  /* 0x000000061b1c7223 */ /* 0x180fe2000001080c */
[----:B------:R-:W-:Y:S01]  /*6420*/  IMAD.U32 R31, RZ, RZ, UR7 ;  /* 0x00000007ff1f7e24 */ /* 0x000fe2000f8e00ff */
[----:B------:R-:W0:Y:S01]  /*6430*/  MUFU.EX2 R8, R8 ;  /* 0x0000000800087308 */ /* 0x000e220000000800 */
[----:B------:R-:W-:Y:S01]  /*6440*/  FFMA.FTZ R30, R35, R6, -R12 ;  /* 0x00000006231e7223 */ /* 0x000fe2000001080c */
[----:B------:R-:W-:-:S02]  /*6450*/  @!P1 VIADD R35, R10, 0x34860 ;  /* 0x000348600a239836 */ /* 0x000fc40000000000 */
[-CC-:B------:R-:W-:Y:S01]  /*6460*/  FFMA.FTZ R179, R37, R6.reuse, -R12.reuse ;  /* 0x0000000625b37223 */ /* 0x180fe2000001080c */
[----:B------:R-:W-:Y:S02]  /*6470*/  @!P1 VIADD R31, R31, 0x34840 ;  /* 0x000348401f1f9836 */ /* 0x000fe40000000000 */
[-CC-:B------:R-:W-:Y:S01]  /*6480*/  FFMA.FTZ R32, R39, R6.reuse, -R12.reuse ;  /* 0x0000000627207223 */ /* 0x180fe2000001080c */
[-CC-:B------:R-:W-:Y:S01]  /*6490*/  FFMA.FTZ R173, R41, R6.reuse, -R12.reuse ;  /* 0x0000000629ad7223 */ /* 0x180fe2000001080c */
[----:B------:R-:W-:Y:S01]  /*64a0*/  @!P1 PRMT R35, RZ, 0x654, R35 ;  /* 0x00000654ff239816 */ /* 0x000fe20000000023 */
[----:B------:R-:W1:Y:S01]  /*64b0*/  MUFU.EX2 R181, R181 ;  /* 0x000000b500b57308 */ /* 0x000e620000000800 */
[----:B------:R-:W-:Y:S01]  /*64c0*/  @!P1 PRMT R31, RZ, 0x654, R31 ;  /* 0x00000654ff1f9816 */ /* 0x000fe2000000001f */
[-CC-:B------:R-:W-:Y:S01]  /*64d0*/  FFMA.FTZ R34, R43, R6.reuse, -R12.reuse ;  /* 0x000000062b227223 */ /* 0x180fe2000001080c */
[-CC-:B------:R-:W-:Y:S01]  /*64e0*/  FFMA.FTZ R175, R177, R6.reuse, -R12.reuse ;  /* 0x00000006b1af7223 */ /* 0x180fe2000001080c */
[-CC-:B------:R-:W-:Y:S01]  /*64f0*/  FFMA.FTZ R36, R47, R6.reuse, -R12.reuse ;  /* 0x000000062f247223 */ /* 0x180fe2000001080c */
[-CC-:B------:R-:W-:Y:S01]  /*6500*/  FFMA.FTZ R15, R49, R6.reuse, -R12.reuse ;  /* 0x00000006310f7223 */ /* 0x180fe2000001080c */
[-CC-:B------:R-:W-:Y:S01]  /*6510*/  FFMA.FTZ R38, R51, R6.reuse, -R12.reuse ;  /* 0x0000000633267223 */ /* 0x180fe2000001080c */
[-C--:B------:R-:W-:Y:S01]  /*6520*/  FFMA.FTZ R25, R53, R6.reuse, -R12 ;  /* 0x0000000635197223 */ /* 0x080fe2000001080c */
[----:B------:R-:W-:Y:S01]  /*6530*/  MUFU.EX2 R183, R183 ;  /* 0x000000b700b77308 */ /* 0x000fe20000000800 */
[----:B0-----:R-:W-:Y:S01]  /*6540*/  FFMA.FTZ R10, R5, R3, R8 ;  /* 0x00000003050a7223 */ /* 0x001fe20000010008 */
[-CC-:B------:R-:W-:Y:S01]  /*6550*/  FFMA.FTZ R40, R55, R6.reuse, -R12.reuse ;  /* 0x0000000637287223 */ /* 0x180fe2000001080c */
[-CC-:B------:R-:W-:Y:S01]  /*6560*/  FFMA.FTZ R27, R57, R6.reuse, -R12.reuse ;  /* 0x00000006391b7223 */ /* 0x180fe2000001080c */
[-CC-:B------:R-:W-:Y:S01]  /*6570*/  FFMA.FTZ R42, R59, R6.reuse, -R12.reuse ;  /* 0x000000063b2a7223 */ /* 0x180fe2000001080c */
[-CC-:B------:R-:W-:Y:S01]  /*6580*/  FFMA.FTZ R61, R61, R6.reuse, -R12.reuse ;  /* 0x000000063d3d7223 */ /* 0x180fe2000001080c */
[-CC-:B------:R-:W-:Y:S01]  /*6590*/  FFMA.FTZ R65, R65, R6.reuse, -R12.reuse ;  /* 0x0000000641417223 */ /* 0x180fe2000001080c */
[----:B------:R-:W-:Y:S01]  /*65a0*/  FFMA.FTZ R67, R67, R6, -R12 ;  /* 0x0000000643437223 */ /* 0x000fe2000001080c */
[----:B------:R-:W-:Y:S01]  /*65b0*/  MUFU.EX2 R28, R28 ;  /* 0x0000001c001c7308 */ /* 0x000fe20000000800 */
[C---:B-1----:R-:W-:Y:S01]  /*65c0*/  FADD.FTZ R10, R181.reuse, R10 ;  /* 0x0000000ab50a7221 */ /* 0x042fe20000010000 */
[----:B------:R-:W-:Y:S01]  /*65d0*/  F2FP.F16.F32.PACK_AB R181, R181, R8 ;  /* 0x00000008b5b5723e */ /* 0x000fe200000000ff */
        /* <DEDUP_REMOVED lines=8> */
[----:B------:R-:W-:Y:S01]  /*6660*/  FFMA.FTZ R83, R83, R6, -R12 ;  /* 0x0000000653537223 */ /* 0x000fe2000001080c */
[----:B------:R-:W-:-:S04]  /*6670*/  R2UR UR4, R2 ;  /* 0x00000000020472ca */ /* 0x000fc800000e0000 */
[----:B------:R-:W0:Y:S08]  /*6680*/  MUFU.EX2 R30, R30 ;  /* 0x0000001e001e7308 */ /* 0x000e300000000800 */
[----:B------:R-:W-:Y:S08]  /*6690*/  MUFU.EX2 R179, R179 ;  /* 0x000000b300b37308 */ /* 0x000ff00000000800 */
        /* <DEDUP_REMOVED lines=8> */
[----:B------:R-:W-:Y:S08]  /*6720*/  MUFU.EX2 R25, R25 ;  /* 0x0000001900197308 */ /* 0x000ff00000000800 */
[----:B------:R-:W0:Y:S08]  /*6730*/  MUFU.EX2 R40, R40 ;  /* 0x0000002800287308 */ /* 0x000e300000000800 */
[----:B------:R-:W-:Y:S01]  /*6740*/  MUFU.EX2 R27, R27 ;  /* 0x0000001b001b7308 */ /* 0x000fe20000000800 */
[----:B------:R-:W-:-:S02]  /*6750*/  WARPGROUP.DEPBAR.LE gsb0, 0x0 ;  /* 0x00008000000079c5 */ /* 0x000fc40000010000 */
[----:B------:R-:W-:-:S05]  /*6760*/  WARPGROUP.ARRIVE ;  /* 0x00000000000079c5 */ /* 0x000fca0000000000 */
[----:B------:R-:W-:Y:S01]  /*6770*/  MUFU.EX2 R42, R42 ;  /* 0x0000002a002a7308 */ /* 0x000fe20000000800 */
[----:B------:R-:W-:Y:S02]  /*6780*/  F2FP.F16.F32.PACK_AB R160, R203, R14 ;  /* 0x0000000ecba0723e */ /* 0x000fe400000000ff */
[----:B------:R-:W-:Y:S01]  /*6790*/  F2FP.F16.F32.PACK_AB R162, R205, R20 ;  /* 0x00000014cda2723e */ /* 0x000fe200000000ff */
[----:B------:R-:W-:Y:S04]  /*67a0*/  HGMMA.64x128x16.F32 R88, R164, gdesc[UR8].tnspB, R88, gsb0 ;  /* 0x41e00008a4587df0 */ /* 0x000fe80008000858 */
        /* <DEDUP_REMOVED lines=13> */
[----:B------:R1:W-:Y:S01]  /*6880*/  @!P1 SYNCS.ARRIVE.TRANS64.RED.A1T0 RZ, [R31+URZ], RZ ;  /* 0x000000ff1fff99a7 */ /* 0x0003e2000810043f */
[----:B------:R-:W-:Y:S02]  /*6890*/  F2FP.F16.F32.PACK_AB R164, R207, R24 ;  /* 0x00000018cfa4723e */ /* 0x000fe400000000ff */
[----:B------:R-:W-:Y:S01]  /*68a0*/  F2FP.F16.F32.PACK_AB R166, R85, R26 ;  /* 0x0000001a55a6723e */ /* 0x000fe200000000ff */
[----:B-1----:R-:W-:Y:S01]  /*68b0*/  FADD.FTZ R31, R171, R4 ;  /* 0x00000004ab1f7221 */ /* 0x002fe20000010000 */
[----:B------:R1:W-:Y:S01]  /*68c0*/  @!P1 SYNCS.ARRIVE.TRANS64.RED.A1T0 RZ, [R35+URZ], RZ ;  /* 0x000000ff23ff99a7 */ /* 0x0003e2000810043f */
[----:B------:R-:W-:Y:S01]  /*68d0*/  FFMA.FTZ R4, R63, R6, -R12 ;  /* 0x000000063f047223 */ /* 0x000fe2000001080c */
[----:B0-----:R-:W-:Y:S01]  /*68e0*/  F2FP.F16.F32.PACK_AB R171, R40, R25 ;  /* 0x0000001928ab723e */ /* 0x001fe200000000ff */
[----:B------:R-:W-:Y:S01]  /*68f0*/  FADD.FTZ R44, R182, R31 ;  /* 0x0000001fb62c7221 */ /* 0x000fe20000010000 */
[----:B------:R-:W-:Y:S01]  /*6900*/  FADD.FTZ R31, R183, R10 ;  /* 0x0000000ab71f7221 */ /* 0x000fe20000010000 */
[----:B------:R-:W-:-:S02]  /*6910*/  F2FP.F16.F32.PACK_AB R182, R21, R182 ;  /* 0x000000b615b6723e */ /* 0x000fc400000000ff */
[----:B------:R-:W0:Y:S01]  /*6920*/  MUFU.EX2 R4, R4 ;  /* 0x0000000400047308 */ /* 0x000e220000000800 */
[----:B-1----:R-:W-:Y:S01]  /*6930*/  FADD.FTZ R35, R21, R44 ;  /* 0x0000002c15237221 */ /* 0x002fe20000010000 */
[C---:B------:R-:W-:Y:S01]  /*6940*/  FADD.FTZ R10, R28.reuse, R31 ;  /* 0x0000001f1c0a7221 */ /* 0x040fe20000010000 */
[----:B------:R-:W-:Y:S02]  /*6950*/  F2FP.F16.F32.PACK_AB R183, R28, R183 ;  /* 0x000000b71cb7723e */ /* 0x000fe400000000ff */
[----:B------:R-:W-:Y:S01]  /*6960*/  FADD.FTZ R44, R176, R35 ;  /* 0x00000023b02c7221 */ /* 0x000fe20000010000 */
[----:B------:R-:W-:Y:S01]  /*6970*/  FADD.FTZ R31, R13, R10 ;  /* 0x0000000a0d1f7221 */ /* 0x000fe20000010000 */
[C---:B------:R-:W-:Y:S02]  /*6980*/  F2FP.F16.F32.PACK_AB R176, R29.reuse, R176 ;  /* 0x000000b01db0723e */ /* 0x040fe400000000ff */
[----:B------:R-:W-:Y:S01]  /*6990*/  FADD.FTZ R35, R29, R44 ;  /* 0x0000002c1d237221 */ /* 0x000fe20000010000 */
[----:B------:R-:W-:-:S02]  /*69a0*/  FADD.FTZ R10, R30, R31 ;  /* 0x0000001f1e0a7221 */ /* 0x000fc40000010000 */
[----:B------:R-:W-:Y:S01]  /*69b0*/  MUFU.EX2 R30, R77 ;  /* 0x0000004d001e7308 */ /* 0x000fe20000000800 */
[----:B------:R-:W-:Y:S01]  /*69c0*/  FADD.FTZ R44, R178, R35 ;  /* 0x00000023b22c7221 */ /* 0x000fe20000010000 */
[----:B------:R-:W-:Y:S01]  /*69d0*/  FADD.FTZ R31, R179, R10 ;  /* 0x0000000ab31f7221 */ /* 0x000fe20000010000 */
[C---:B------:R-:W-:Y:S02]  /*69e0*/  F2FP.F16.F32.PACK_AB R178, R33.reuse, R178 ;  /* 0x000000b221b2723e */ /* 0x040fe400000000ff */
[----:B------:R-:W-:Y:S01]  /*69f0*/  FADD.FTZ R35, R33, R44 ;  /* 0x0000002c21237221 */ /* 0x000fe20000010000 */
[C---:B------:R-:W-:Y:S01]  /*6a00*/  FADD.FTZ R10, R32.reuse, R31 ;  /* 0x0000001f200a7221 */ /* 0x040fe20000010000 */
[----:B------:R-:W-:Y:S02]  /*6a10*/  F2FP.F16.F32.PACK_AB R179, R32, R179 ;  /* 0x000000b320b3723e */ /* 0x000fe400000000ff */
[----:B------:R-:W-:Y:S01]  /*6a20*/  FADD.FTZ R44, R172, R35 ;  /* 0x00000023ac2c7221 */ /* 0x000fe20000010000 */
[----:B------:R-:W-:Y:S01]  /*6a30*/  FADD.FTZ R31, R173, R10 ;  /* 0x0000000aad1f7221 */ /* 0x000fe20000010000 */
[-C--:B------:R-:W-:Y:S01]  /*6a40*/  FFMA.FTZ R10, R169, R6.reuse, -R12 ;  /* 0x00000006a90a7223 */ /* 0x080fe2000001080c */
[----:B------:R-:W-:Y:S01]  /*6a50*/  F2FP.F16.F32.PACK_AB R169, R38, R15 ;  /* 0x0000000f26a9723e */ /* 0x000fe200000000ff */
[----:B------:R-:W-:Y:S01]  /*6a60*/  FADD.FTZ R35, R153, R44 ;  /* 0x0000002c99237221 */ /* 0x000fe20000010000 */
[----:B------:R-:W-:Y:S01]  /*6a70*/  FADD.FTZ R44, R34, R31 ;  /* 0x0000001f222c7221 */ /* 0x000fe20000010000 */
[----:B------:R-:W-:Y:S01]  /*6a80*/  FFMA.FTZ R12, R87, R6, -R12 ;  /* 0x00000006570c7223 */ /* 0x000fe2000001080c */
[----:B------:R-:W-:Y:S01]  /*6a90*/  F2FP.F16.F32.PACK_AB R172, R153, R172 ;  /* 0x000000ac99ac723e */ /* 0x000fe200000000ff */
[----:B------:R-:W-:Y:S01]  /*6aa0*/  FADD.FTZ R46, R174, R35 ;  /* 0x00000023ae2e7221 */ /* 0x000fe20000010000 */
[----:B------:R-:W-:Y:S01]  /*6ab0*/  FADD.FTZ R31, R175, R44 ;  /* 0x0000002caf1f7221 */ /* 0x000fe20000010000 */
[----:B------:R-:W-:Y:S01]  /*6ac0*/  MUFU.EX2 R10, R10 ;  /* 0x0000000a000a7308 */ /* 0x000fe20000000800 */
[----:B------:R-:W-:Y:S01]  /*6ad0*/  F2FP.F16.F32.PACK_AB R173, R34, R173 ;  /* 0x000000ad22ad723e */ /* 0x000fe200000000ff */
[C---:B------:R-:W-:Y:S01]  /*6ae0*/  FADD.FTZ R35, R45.reuse, R46 ;  /* 0x0000002e2d237221 */ /* 0x040fe20000010000 */
[----:B------:R-:W-:Y:S01]  /*6af0*/  FADD.FTZ R44, R36, R31 ;  /* 0x0000001f242c7221 */ /* 0x000fe20000010000 */
[----:B------:R-:W-:-:S02]  /*6b00*/  F2FP.F16.F32.PACK_AB R174, R45, R174 ;  /* 0x000000ae2dae723e */ /* 0x000fc400000000ff */
[----:B------:R-:W-:Y:S01]  /*6b10*/  FADD.FTZ R46, R168, R35 ;  /* 0x00000023a82e7221 */ /* 0x000fe20000010000 */
[----:B------:R-:W-:Y:S01]  /*6b20*/  FADD.FTZ R21, R15, R44 ;  /* 0x0000002c0f157221 */ /* 0x000fe20000010000 */
[C---:B------:R-:W-:Y:S01]  /*6b30*/  F2FP.F16.F32.PACK_AB R168, R155.reuse, R168 ;  /* 0x000000a89ba8723e */ /* 0x040fe200000000ff */
[----:B------:R-:W1:Y:S01]  /*6b40*/  MUFU.EX2 R12, R12 ;  /* 0x0000000c000c7308 */ /* 0x000e620000000800 */
[----:B------:R-:W-:Y:S01]  /*6b50*/  FADD.FTZ R29, R155, R46 ;  /* 0x0000002e9b1d7221 */ /* 0x000fe20000010000 */
[----:B------:R-:W-:Y:S01]  /*6b60*/  FADD.FTZ R8, R38, R21 ;  /* 0x0000001526087221 */ /* 0x000fe20000010000 */
[----:B0-----:R-:W-:Y:S02]  /*6b70*/  F2FP.F16.F32.PACK_AB R155, R4, R3 ;  /* 0x00000003049b723e */ /* 0x001fe400000000ff */
[----:B------:R-:W-:Y:S01]  /*6b80*/  FADD.FTZ R44, R170, R29 ;  /* 0x0000001daa2c7221 */ /* 0x000fe20000010000 */
[----:B------:R-:W-:Y:S01]  /*6b90*/  FADD.FTZ R13, R25, R8 ;  /* 0x00000008190d7221 */ /* 0x000fe20000010000 */
[----:B------:R-:W-:Y:S01]  /*6ba0*/  F2FP.F16.F32.PACK_AB R175, R36, R175 ;  /* 0x000000af24af723e */ /* 0x000fe200000000ff */
[----:B------:R-:W0:Y:S01]  /*6bb0*/  MUFU.EX2 R46, R73 ;  /* 0x00000049002e7308 */ /* 0x000e220000000800 */
[C---:B------:R-:W-:Y:S01]  /*6bc0*/  FADD.FTZ R21, R197.reuse, R44 ;  /* 0x0000002cc5157221 */ /* 0x040fe20000010000 */
[----:B------:R-:W-:Y:S01]  /*6bd0*/  FADD.FTZ R8, R40, R13 ;  /* 0x0000000d28087221 */ /* 0x000fe20000010000 */
[----:B------:R-:W-:-:S02]  /*6be0*/  F2FP.F16.F32.PACK_AB R170, R197, R170 ;  /* 0x000000aac5aa723e */ /* 0x000fc400000000ff */
[----:B------:R-:W-:Y:S01]  /*6bf0*/  FADD.FTZ R28, R152, R21 ;  /* 0x00000015981c7221 */ /* 0x000fe20000010000 */
[----:B------:R-:W-:Y:S01]  /*6c00*/  FADD.FTZ R13, R27, R8 ;  /* 0x000000081b0d7221 */ /* 0x000fe20000010000 */
[C---:B------:R-:W-:Y:S02]  /*6c10*/  F2FP.F16.F32.PACK_AB R152, R157.reuse, R152 ;  /* 0x000000989d98723e */ /* 0x040fe400000000ff */
[----:B------:R-:W-:Y:S01]  /*6c20*/  FADD.FTZ R21, R157, R28 ;  /* 0x0000001c9d157221 */ /* 0x000fe20000010000 */
[----:B------:R-:W-:Y:S01]  /*6c30*/  FADD.FTZ R8, R42, R13 ;  /* 0x0000000d2a087221 */ /* 0x000fe20000010000 */
[----:B-1----:R-:W-:Y:S02]  /*6c40*/  F2FP.F16.F32.PACK_AB R167, R12, R10 ;  /* 0x0000000a0ca7723e */ /* 0x002fe400000000ff */
[----:B------:R-:W-:Y:S01]  /*6c50*/  FADD.FTZ R28, R154, R21 ;  /* 0x000000159a1c7221 */ /* 0x000fe20000010000 */
[----:B------:R-:W-:Y:S01]  /*6c60*/  FADD.FTZ R13, R3, R8 ;  /* 0x00000008030d7221 */ /* 0x000fe20000010000 */
[----:B------:R-:W-:-:S02]  /*6c70*/  F2FP.F16.F32.PACK_AB R154, R159, R154 ;  /* 0x0000009a9f9a723e */ /* 0x000fc400000000ff */
[----:B------:R-:W-:Y:S01]  /*6c80*/  FADD.FTZ R21, R159, R28 ;  /* 0x0000001c9f157221 */ /* 0x000fe20000010000 */
[----:B------:R-:W-:Y:S01]  /*6c90*/  FADD.FTZ R13, R4, R13 ;  /* 0x0000000d040d7221 */ /* 0x000fe20000010000 */
[----:B------:R-:W1:Y:S01]  /*6ca0*/  MUFU.EX2 R28, R81 ;  /* 0x00000051001c7308 */ /* 0x000e620000000800 */
[----:B------:R-:W-:Y:S01]  /*6cb0*/  F2FP.F16.F32.PACK_AB R153, R42, R27 ;  /* 0x0000001b2a99723e */ /* 0x000fe200000000ff */
[----:B------:R-:W-:Y:S01]  /*6cc0*/  FADD.FTZ R8, R156, R21 ;  /* 0x000000159c087221 */ /* 0x000fe20000010000 */
[----:B------:R-:W-:Y:S01]  /*6cd0*/  FADD.FTZ R13, R48, R13 ;  /* 0x0000000d300d7221 */ /* 0x000fe20000010000 */
[C---:B------:R-:W-:Y:S02]  /*6ce0*/  F2FP.F16.F32.PACK_AB R156, R199.reuse, R156 ;  /* 0x0000009cc79c723e */ /* 0x040fe400000000ff */
[----:B------:R-:W-:Y:S01]  /*6cf0*/  FADD.FTZ R15, R199, R8 ;  /* 0x00000008c70f7221 */ /* 0x000fe20000010000 */
[C---:B------:R-:W-:Y:S01]  /*6d00*/  FADD.FTZ R13, R67.reuse, R13 ;  /* 0x0000000d430d7221 */ /* 0x040fe20000010000 */
[----:B------:R-:W-:-:S02]  /*6d10*/  F2FP.F16.F32.PACK_AB R157, R67, R48 ;  /* 0x00000030439d723e */ /* 0x000fc400000000ff */
[----:B------:R-:W-:Y:S01]  /*6d20*/  FADD.FTZ R8, R158, R15 ;  /* 0x0000000f9e087221 */ /* 0x000fe20000010000 */
[----:B------:R-:W-:Y:S01]  /*6d30*/  FADD.FTZ R13, R50, R13 ;  /* 0x0000000d320d7221 */ /* 0x000fe20000010000 */
[C---:B------:R-:W-:Y:S02]  /*6d40*/  F2FP.F16.F32.PACK_AB R158, R201.reuse, R158 ;  /* 0x0000009ec99e723e */ /* 0x040fe400000000ff */
[----:B------:R-:W-:Y:S01]  /*6d50*/  FADD.FTZ R15, R201, R8 ;  /* 0x00000008c90f7221 */ /* 0x000fe20000010000 */
[C---:B------:R-:W-:Y:S01]  /*6d60*/  FADD.FTZ R13, R71.reuse, R13 ;  /* 0x0000000d470d7221 */ /* 0x040fe20000010000 */
[----:B------:R-:W-:Y:S02]  /*6d70*/  F2FP.F16.F32.PACK_AB R159, R71, R50 ;  /* 0x00000032479f723e */ /* 0x000fe400000000ff */
[----:B------:R-:W-:Y:S01]  /*6d80*/  FADD.FTZ R8, R14, R15 ;  /* 0x0000000f0e087221 */ /* 0x000fe20000010000 */
[----:B0-----:R-:W-:Y:S01]  /*6d90*/  FADD.FTZ R13, R46, R13 ;  /* 0x0000000d2e0d7221 */ /* 0x001fe20000010000 */
[----:B------:R-:W-:-:S02]  /*6da0*/  F2FP.F16.F32.PACK_AB R161, R75, R46 ;  /* 0x0000002e4ba1723e */ /* 0x000fc400000000ff */
[----:B------:R-:W-:Y:S01]  /*6db0*/  FADD.FTZ R3, R203, R8 ;  /* 0x00000008cb037221 */ /* 0x000fe20000010000 */
[----:B------:R-:W-:Y:S01]  /*6dc0*/  FADD.FTZ R13, R75, R13 ;  /* 0x0000000d4b0d7221 */ /* 0x000fe20000010000 */
[----:B------:R-:W-:Y:S01]  /*6dd0*/  F2FP.F16.F32.PACK_AB R163, R79, R30 ;  /* 0x0000001e4fa3723e */ /* 0x000fe200000000ff */
[----:B------:R-:W-:Y:S02]  /*6de0*/  IMAD.MOV.U32 R8, RZ, RZ, R11 ;  /* 0x000000ffff087224 */ /* 0x000fe400078e000b */
[----:B------:R-:W-:Y:S01]  /*6df0*/  FADD.FTZ R4, R20, R3 ;  /* 0x0000000314047221 */ /* 0x000fe20000010000 */
[----:B------:R-:W-:Y:S01]  /*6e00*/  FADD.FTZ R13, R30, R13 ;  /* 0x0000000d1e0d7221 */ /* 0x000fe20000010000 */
[----:B-1----:R-:W-:Y:S02]  /*6e10*/  F2FP.F16.F32.PACK_AB R165, R83, R28 ;  /* 0x0000001c53a5723e */ /* 0x002fe400000000ff */
[----:B------:R-:W-:Y:S01]  /*6e20*/  FADD.FTZ R3, R205, R4 ;  /* 0x00000004cd037221 */ /* 0x000fe20000010000 */
[----:B------:R-:W-:-:S03]  /*6e30*/  FADD.FTZ R13, R79, R13 ;  /* 0x0000000d4f0d7221 */ /* 0x000fc60000010000 */
[----:B------:R-:W-:Y:S01]  /*6e40*/  FADD.FTZ R4, R24, R3 ;  /* 0x0000000318047221 */ /* 0x000fe20000010000 */
[----:B------:R-:W-:-:S03]  /*6e50*/  FADD.FTZ R13, R28, R13 ;  /* 0x0000000d1c0d7221 */ /* 0x000fc60000010000 */
[----:B------:R-:W-:Y:S01]  /*6e60*/  FADD.FTZ R3, R207, R4 ;  /* 0x00000004cf037221 */ /* 0x000fe20000010000 */
[----:B------:R-:W-:-:S03]  /*6e70*/  FADD.FTZ R13, R83, R13 ;  /* 0x0000000d530d7221 */ /* 0x000fc60000010000 */
[----:B------:R-:W-:Y:S01]  /*6e80*/  FADD.FTZ R4, R26, R3 ;  /* 0x000000031a047221 */ /* 0x000fe20000010000 */
[----:B------:R-:W-:Y:S01]  /*6e90*/  FADD.FTZ R13, R10, R13 ;  /* 0x0000000d0a0d7221 */ /* 0x000fe20000010000 */
[----:B------:R-:W-:Y:S02]  /*6ea0*/  IMAD.MOV.U32 R10, RZ, RZ, R16 ;  /* 0x000000ffff0a7224 */ /* 0x000fe400078e0010 */
[----:B------:R-:W-:Y:S01]  /*6eb0*/  FADD.FTZ R4, R85, R4 ;  /* 0x0000000455047221 */ /* 0x000fe20000010000 */
[----:B------:R-:W-:Y:S01]  /*6ec0*/  FADD.FTZ R3, R12, R13 ;  /* 0x0000000d0c037221 */ /* 0x000fe20000010000 */
[----:B------:R-:W-:Y:S01]  /*6ed0*/  IMAD.MOV.U32 R12, RZ, RZ, R9 ;  /* 0x000000ffff0c7224 */ /* 0x000fe200078e0009 */
[----:B------:R-:W-:Y:S06]  /*6ee0*/  @P2 BRA `(.L_x_385) ;  /* 0xffffffd400b02947 */ /* 0x000fec000383ffff */
.L_x_376:
        /* <DEDUP_REMOVED lines=67> */
.L_x_386:
[----:B------:R-:W-:Y:S02]  /*7320*/  LEA R20, R2, R0, 0x3 ;  /* 0x0000000002147211 */ /* 0x000fe400078e18ff */
[----:B------:R-:W-:-:S04]  /*7330*/  SHF.L.U32 R5, R16, 0x1f, RZ ;  /* 0x0000001f10057819 */ /* 0x000fc800000006ff */
[----:B------:R0:W1:Y:S01]  /*7340*/  SYNCS.PHASECHK.TRANS64.TRYWAIT P2, [R20+URZ+0x34850], R5 ;  /* 0x03485005140075a7 */ /* 0x000062000804017f */
[----:B------:R-:W-:Y:S05]  /*7350*/  @!P0 BRA `(.L_x_387) ;  /* 0x0000000000048947 */ /* 0x000fea0003800000 */
[----:B------:R-:W-:Y:S01]  /*7360*/  BPT.TRAP 0x1 ;  /* 0x000000040000795c */ /* 0x000fe20000300000 */
.L_x_387:
[----:B-1----:R-:W-:Y:S05]  /*7370*/  @P2 BRA `(.L_x_388) ;  /* 0x0000000000082947 */ /* 0x002fea0003800000 */
[----:B------:R-:W1:Y:S02]  /*7380*/  SYNCS.PHASECHK.TRANS64.TRYWAIT P0, [R20+URZ+0x34850], R5 ;  /* 0x03485005140075a7 */ /* 0x000e64000800017f */
[----:B-1----:R-:W-:Y:S05]  /*7390*/  @!P0 BRA `(.L_x_389) ;  /* 0x0000009000208947 */ /* 0x002fea0003800000 */
.L_x_388:
[----:B------:R-:W-:Y:S05]  /*73a0*/  WARPSYNC.ALL ;  /* 0x0000000000007948 */ /* 0x000fea0003800000 */
[----:B------:R-:W-:Y:S01]  /*73b0*/  VIADD R0, R0, 0x400 ;  /* 0x0000040000007836 */ /* 0x000fe20000000000 */
[----:B------:R-:W-:Y:S01]  /*73c0*/  WARPGROUP.ARRIVE ;  /* 0x00000000000079c5 */ /* 0x000fe20000000000 */
[----:B------:R-:W-:Y:S01]  /*73d0*/  IMAD.MOV.U32 R15, RZ, RZ, 0x40000040 ;  /* 0x40000040ff0f7424 */ /* 0x000fe200078e00ff */
[----:B01----:R-:W0:Y:S01]  /*73e0*/  SHFL.BFLY PT, R5, R4, 0x2, 0x1f ;  /* 0x0c401f0004057f89 */ /* 0x003e2200000e0000 */
[----:B------:R-:W-:Y:S01]  /*73f0*/  VIADD R185, R185, 0x1 ;  /* 0x00000001b9b97836 */ /* 0x000fe20000000000 */
[----:B------:R-:W-:-:S04]  /*7400*/  SHF.R.U32.HI R0, RZ, 0x4, R0 ;  /* 0x00000004ff007819 */ /* 0x000fc80000011600 */
[----:B------:R-:W-:-:S04]  /*7410*/  LOP3.LUT R0, R0, 0x3fff, RZ, 0xc0, !PT ;  /* 0x00003fff00007812 */ /* 0x000fc800078ec0ff */
[----:B------:R-:W-:Y:S02]  /*7420*/  LOP3.LUT R13, R0, 0x4000000, RZ, 0xfc, !PT ;  /* 0x04000000000d7812 */ /* 0x000fe400078efcff */
[----:B------:R-:W1:Y:S03]  /*7430*/  SHFL.BFLY PT, R0, R3, 0x2, 0x1f ;  /* 0x0c401f0003007f89 */ /* 0x000e6600000e0000 */
[----:B------:R-:W-:Y:S02]  /*7440*/  IMAD R12, R2, 0x800, R13 ;  /* 0x00000800020c7824 */ /* 0x000fe400078e020d */
[----:B------:R-:W-:Y:S02]  /*7450*/  IMAD.MOV.U32 R13, RZ, RZ, 0x40000040 ;  /* 0x40000040ff0d7424 */ /* 0x000fe400078e00ff */
[C---:B------:R-:W-:Y:S01]  /*7460*/  VIADD R14, R12.reuse, 0x80 ;  /* 0x000000800c0e7836 */ /* 0x040fe20000000000 */
[----:B------:R-:W-:-:S02]  /*7470*/  R2UR UR6, R12 ;  /* 0x000000000c0672ca */ /* 0x000fc400000e0000 */
[----:B------:R-:W-:Y:S01]  /*7480*/  R2UR UR7, R13 ;  /* 0x000000000d0772ca */ /* 0x000fe200000e0000 */
[----:B------:R-:W-:Y:S02]  /*7490*/  IMAD.MOV.U32 R13, RZ, RZ, 0x40000040 ;  /* 0x40000040ff0d7424 */ /* 0x000fe400078e00ff */
[----:B0-----:R-:W-:-:S10]  /*74a0*/  FADD.FTZ R5, R5, R4 ;  /* 0x0000000405057221 */ /* 0x001fd40000010000 */
[----:B------:R-:W-:Y:S01]  /*74b0*/  HGMMA.64x128x16.F32 R24, R180, gdesc[UR4].tnspB, R24, gsb0 ;  /* 0x41e00004b4187df0 */ /* 0x000fe20008000818 */
[----:B------:R-:W-:Y:S01]  /*74c0*/  R2UR UR6, R14 ;  /* 0x000000000e0672ca */ /* 0x000fe200000e0000 */
[----:B------:R-:W-:Y:S01]  /*74d0*/  VIADD R14, R12, 0x100 ;  /* 0x000001000c0e7836 */ /* 0x000fe20000000000 */
[----:B------:R-:W-:Y:S01]  /*74e0*/  R2UR UR7, R15 ;  /* 0x000000000f0772ca */ /* 0x000fe200000e0000 */
[----:B------:R-:W-:Y:S02]  /*74f0*/  IMAD.MOV.U32 R15, RZ, RZ, 0x40000040 ;  /* 0x40000040ff0f7424 */ /* 0x000fe400078e00ff */
[----:B-1----:R-:W-:Y:S02]  /*7500*/  FADD.FTZ R7, R0, R3 ;  /* 0x0000000300077221 */ /* 0x002fe40000010000 */
[----:B------:R-:W-:Y:S04]  /*7510*/  SHFL.BFLY PT, R0, R5, 0x1, 0x1f ;  /* 0x0c201f0005007f89 */ /* 0x000fe800000e0000 */
[----:B------:R-:W0:Y:S01]  /*7520*/  SHFL.BFLY PT, R8, R7, 0x1, 0x1f ;  /* 0x0c201f0007087f89 */ /* 0x000e2200000e0000 */
[----:B------:R-:W-:-:S02]  /*7530*/  WARPGROUP.DEPBAR.LE gsb0, 0x0 ;  /* 0x00008000000079c5 */ /* 0x000fc40000010000 */
[----:B------:R-:W-:-:S06]  /*7540*/  WARPGROUP.ARRIVE ;  /* 0x00000000000079c5 */ /* 0x000fcc0000000000 */
[----:B------:R-:W-:Y:S01]  /*7550*/  HGMMA.64x128x16.F32 R24, R176, gdesc[UR4].tnspB, R24, gsb0 ;  /* 0x41e00004b0187df0 */ /* 0x000fe20008000818 */
[----:B------:R-:W-:Y:S01]  /*7560*/  R2UR UR6, R14 ;  /* 0x000000000e0672ca */ /* 0x000fe200000e0000 */
[----:B------:R-:W-:Y:S01]  /*7570*/  VIADD R14, R12, 0x180 ;  /* 0x000001800c0e7836 */ /* 0x000fe20000000000 */
[----:B------:R-:W-:Y:S01]  /*7580*/  R2UR UR7, R15 ;  /* 0x000000000f0772ca */ /* 0x000fe200000e0000 */
[----:B------:R-:W-:Y:S01]  /*7590*/  IMAD.MOV.U32 R15, RZ, RZ, 0x40000040 ;  /* 0x40000040ff0f7424 */ /* 0x000fe200078e00ff */
[----:B------:R-:W-:Y:S02]  /*75a0*/  WARPGROUP.DEPBAR.LE gsb0, 0x0 ;  /* 0x00008000000079c5 */ /* 0x000fe40000010000 */
[----:B------:R-:W-:-:S09]  /*75b0*/  WARPGROUP.ARRIVE ;  /* 0x00000000000079c5 */ /* 0x000fd20000000000 */
[----:B------:R-:W-:Y:S01]  /*75c0*/  HGMMA.64x128x16.F32 R24, R172, gdesc[UR4].tnspB, R24, gsb0 ;  /* 0x41e00004ac187df0 */ /* 0x000fe20008000818 */
[----:B------:R-:W-:Y:S02]  /*75d0*/  R2UR UR6, R14 ;  /* 0x000000000e0672ca */ /* 0x000fe400000e0000 */
[----:B------:R-:W-:Y:S01]  /*75e0*/  R2UR UR7, R15 ;  /* 0x000000000f0772ca */ /* 0x000fe200000e0000 */
[----:B------:R-:W-:Y:S01]  /*75f0*/  IMAD.MOV.U32 R15, RZ, RZ, 0x40000040 ;  /* 0x40000040ff0f7424 */ /* 0x000fe200078e00ff */
[----:B------:R-:W-:Y:S01]  /*7600*/  IADD3 R14, R12, 0x200, RZ ;  /* 0x000002000c0e7810 */ /* 0x000fe20007ffe0ff */
[----:B------:R-:W-:Y:S02]  /*7610*/  WARPGROUP.DEPBAR.LE gsb0, 0x0 ;  /* 0x00008000000079c5 */ /* 0x000fe40000010000 */
[----:B------:R-:W-:-:S08]  /*7620*/  WARPGROUP.ARRIVE ;  /* 0x00000000000079c5 */ /* 0x000fd00000000000 */
        /* <DEDUP_REMOVED lines=8> */
[----:B------:R-:W-:Y:S01]  /*76b0*/  R2UR UR6, R14 ;  /* 0x000000000e0672ca */ /* 0x000fe200000e0000 */
[C---:B------:R-:W-:Y:S01]  /*76c0*/  VIADD R14, R12.reuse, 0x300 ;  /* 0x000003000c0e7836 */ /* 0x040fe20000000000 */
[----:B------:R-:W-:Y:S01]  /*76d0*/  R2UR UR7, R15 ;  /* 0x000000000f0772ca */ /* 0x000fe200000e0000 */
[----:B------:R-:W-:Y:S02]  /*76e0*/  IMAD.MOV.U32 R15, RZ, RZ, 0x40000040 ;  /* 0x40000040ff0f7424 */ /* 0x000fe400078e00ff */
[----:B------:R-:W-:Y:S01]  /*76f0*/  VIADD R12, R12, 0x380 ;  /* 0x000003800c0c7836 */ /* 0x000fe20000000000 */
[----:B------:R-:W-:Y:S02]  /*7700*/  WARPGROUP.DEPBAR.LE gsb0, 0x0 ;  /* 0x00008000000079c5 */ /* 0x000fe40000010000 */
[----:B------:R-:W-:-:S07]  /*7710*/  WARPGROUP.ARRIVE ;  /* 0x00000000000079c5 */ /* 0x000fce0000000000 */
[----:B------:R-:W-:Y:S01]  /*7720*/  HGMMA.64x128x16.F32 R24, R156, gdesc[UR4].tnspB, R24, gsb0 ;  /* 0x41e000049c187df0 */ /* 0x000fe20008000818 */
[----:B------:R-:W-:Y:S01]  /*7730*/  R2UR UR6, R14 ;  /* 0x000000000e0672ca */ /* 0x000fe200000e0000 */
[----:B------:R-:W-:Y:S01]  /*7740*/  VIADD R14, R2, 0x1 ;  /* 0x00000001020e7836 */ /* 0x000fe20000000000 */
[----:B------:R-:W-:Y:S01]  /*7750*/  R2UR UR7, R15 ;  /* 0x000000000f0772ca */ /* 0x000fe200000e0000 */
[----:B0-----:R-:W-:Y:S01]  /*7760*/  FADD.FTZ R15, R7, R8 ;  /* 0x00000008070f7221 */ /* 0x001fe20000010000 */
[----:B------:R-:W-:Y:S01]  /*7770*/  IMAD.MOV.U32 R2, RZ, RZ, RZ ;  /* 0x000000ffff027224 */ /* 0x000fe200078e00ff */
[----:B------:R-:W-:Y:S02]  /*7780*/  @!P1 IADD3 R7, R20, 0x34860, RZ ;  /* 0x0003486014079810 */ /* 0x000fe40007ffe0ff */
[----:B------:R-:W-:Y:S02]  /*7790*/  ISETP.NE.AND P2, PT, R14, 0x2, PT ;  /* 0x000000020e00780c */ /* 0x000fe40003f45270 */
[----:B------:R-:W-:-:S02]  /*77a0*/  FSETP.NE.FTZ.AND P3, PT, R15, RZ, PT ;  /* 0x000000ff0f00720b */ /* 0x000fc40003f75000 */
[----:B------:R-:W-:Y:S02]  /*77b0*/  SEL R3, RZ, 0x1, P2 ;  /* 0x00000001ff037807 */ /* 0x000fe40001000000 */
[----:B------:R-:W-:Y:S02]  /*77c0*/  @!P1 PRMT R7, RZ, 0x654, R7 ;  /* 0x00000654ff079816 */ /* 0x000fe40000000007 */
[----:B------:R-:W-:Y:S01]  /*77d0*/  LOP3.LUT R16, R16, R3, RZ, 0x3c, !PT ;  /* 0x0000000310107212 */ /* 0x000fe200078e3cff */
[----:B------:R-:W-:-:S06]  /*77e0*/  IMAD.MOV.U32 R3, RZ, RZ, -0x800000 ;  /* 0xff800000ff037424 */ /* 0x000fcc00078e00ff */
[----:B------:R-:W0:Y:S01]  /*77f0*/  @P3 MUFU.LG2 R10, R15 ;  /* 0x0000000f000a3308 */ /* 0x000e220000000c00 */
[----:B------:R-:W-:Y:S01]  /*7800*/  @P3 FMUL.FTZ R21, R6, 0.69314718246459960938 ;  /* 0x3f31721806153820 */ /* 0x000fe20000410000 */
[----:B0-----:R-:W-:Y:S01]  /*7810*/  @P3 FMUL.FTZ R10, R10, 0.69314718246459960938 ;  /* 0x3f3172180a0a3820 */ /* 0x001fe20000410000 */
[----:B------:R-:W-:Y:S02]  /*7820*/  WARPGROUP.DEPBAR.LE gsb0, 0x0 ;  /* 0x00008000000079c5 */ /* 0x000fe40000010000 */
[----:B------:R-:W-:-:S06]  /*7830*/  WARPGROUP.ARRIVE ;  /* 0x00000000000079c5 */ /* 0x000fcc0000000000 */
[----:B------:R-:W-:Y:S01]  /*7840*/  HGMMA.64x128x16.F32 R24, R160, gdesc[UR4].tnspB, R24, gsb0 ;  /* 0x41e00004a0187df0 */ /* 0x000fe20008000818 */
[----:B------:R-:W-:Y:S01]  /*7850*/  R2UR UR6, R12 ;  /* 0x000000000c0672ca */ /* 0x000fe200000e0000 */
[----:B------:R-:W-:Y:S01]  /*7860*/  FADD.FTZ R12, R5, R0 ;  /* 0x00000000050c7221 */ /* 0x000fe20000010000 */
[----:B------:R-:W-:Y:S01]  /*7870*/  R2UR UR7, R13 ;  /* 0x000000000d0772ca */ /* 0x000fe200000e0000 */
[----:B------:R-:W-:Y:S02]  /*7880*/  IMAD.MOV.U32 R13, RZ, RZ, RZ ;  /* 0x000000ffff0d7224 */ /* 0x000fe400078e00ff */
[----:B------:R-:W-:Y:S01]  /*7890*/  IMAD.MOV.U32 R0, RZ, RZ, -0x800000 ;  /* 0xff800000ff007424 */ /* 0x000fe200078e00ff */
[----:B------:R-:W-:Y:S01]  /*78a0*/  FSETP.NE.FTZ.AND P0, PT, R12, RZ, PT ;  /* 0x000000ff0c00720b */ /* 0x000fe20003f15000 */
[----:B------:R-:W-:Y:S02]  /*78b0*/  @P3 FFMA.FTZ R0, R21, R11, R10 ;  /* 0x0000000b15003223 */ /* 0x000fe4000001000a */
[----:B------:R-:W-:Y:S10]  /*78c0*/  @P3 MUFU.RCP R13, R15 ;  /* 0x0000000f000d3308 */ /* 0x000ff40000001000 */
[----:B------:R-:W0:Y:S01]  /*78d0*/  @P0 MUFU.LG2 R8, R12 ;  /* 0x0000000c00080308 */ /* 0x000e220000000c00 */
[----:B------:R-:W-:-:S07]  /*78e0*/  @P0 FMUL.FTZ R4, R6, 0.69314718246459960938 ;  /* 0x3f31721806040820 */ /* 0x000fce0000410000 */
[----:B------:R-:W1:Y:S01]  /*78f0*/  @P0 MUFU.RCP R2, R12 ;  /* 0x0000000c00020308 */ /* 0x000e620000001000 */
[----:B0-----:R-:W-:-:S04]  /*7900*/  @P0 FMUL.FTZ R5, R8, 0.69314718246459960938 ;  /* 0x3f31721808050820 */ /* 0x001fc80000410000 */
[----:B------:R-:W-:Y:S01]  /*7910*/  @P0 FFMA.FTZ R3, R4, R9, R5 ;  /* 0x0000000904030223 */ /* 0x000fe20000010005 */
[----:B------:R-:W-:Y:S01]  /*7920*/  PLOP3.LUT P0, PT, PT, PT, PT, 0x8, 0x0 ;  /* 0x000000000000781c */ /* 0x000fe20003f0e170 */
[----:B------:R-:W-:Y:S02]  /*7930*/  WARPGROUP.DEPBAR.LE gsb0, 0x0 ;  /* 0x00008000000079c5 */ /* 0x000fe40000010000 */
[----:B------:R-:W-:-:S06]  /*7940*/  WARPGROUP.ARRIVE ;  /* 0x00000000000079c5 */ /* 0x000fcc0000000000 */
[----:B------:R-:W-:Y:S03]  /*7950*/  HGMMA.64x128x16.F32 R24, R164, gdesc[UR4].tnspB, R24, gsb0 ;  /* 0x41e00004a4187df0 */ /* 0x000fe60008000818 */
[----:B------:R-:W-:Y:S02]  /*7960*/  WARPGROUP.DEPBAR.LE gsb0, 0x0 ;  /* 0x00008000000079c5 */ /* 0x000fe40000010000 */
[-C--:B-1----:R-:W-:Y:S01]  /*7970*/  FMUL.FTZ R89, R33, R2.reuse ;  /* 0x0000000221597220 */ /* 0x082fe20000410000 */
[-C--:B------:R-:W-:Y:S01]  /*7980*/  FMUL.FTZ R88, R36, R2.reuse ;  /* 0x0000000224587220 */ /* 0x080fe20000410000 */
[----:B------:R0:W-:Y:S01]  /*7990*/  @!P1 SYNCS.ARRIVE.TRANS64.RED.A1T0 RZ, [R7+URZ], RZ ;  /* 0x000000ff07ff99a7 */ /* 0x0001e2000810043f */
        /* <DEDUP_REMOVED lines=33> */
[-C--:B0-----:R-:W-:Y:S01]  /*7bb0*/  FMUL.FTZ R7, R31, R13.reuse ;  /* 0x0000000d1f077220 */ /* 0x081fe20000410000 */
        /* <DEDUP_REMOVED lines=28> */
[----:B------:R-:W-:-:S07]  /*7d80*/  SEL R2, R14, RZ, P2 ;  /* 0x000000ff0e027207 */ /* 0x000fce0001000000 */
.L_x_368:
[----:B------:R-:W0:Y:S01]  /*7d90*/  S2R R5, SR_CgaCtaId ;  /* 0x0000000000057919 */ /* 0x000e220000008800 */
[----:B------:R-:W-:Y:S01]  /*7da0*/  MOV R28, 0x400 ;  /* 0x00000400001c7802 */ /* 0x000fe20000000f00 */
[----:B------:R-:W-:Y:S01]  /*7db0*/  BSSY B0, `(.L_x_390) ;  /* 0x000022d000007945 */ /* 0x000fe20003800000 */
[----:B------:R-:W-:Y:S02]  /*7dc0*/  BAR.SYNC.DEFER_BLOCKING 0x5, 0x180 ;  /* 0x0146000000007b1d */ /* 0x000fe40000010000 */
[----:B0-----:R-:W-:-:S05]  /*7dd0*/  LEA R28, R5, R28, 0x18 ;  /* 0x0000001c051c7211 */ /* 0x001fca00078ec0ff */
[----:B------:R-:W0:Y:S02]  /*7de0*/  LDS.128 R44, [R28+0x348d0] ;  /* 0x0348d0001c2c7984 */ /* 0x000e240000000c00 */
[----:B0-----:R-:W-:Y:S02]  /*7df0*/  R2UR UR6, R45 ;  /* 0x000000002d0672ca */ /* 0x001fe400000e0000 */
[----:B------:R-:W-:Y:S01]  /*7e00*/  R2UR UR5, R46 ;  /* 0x000000002e0572ca */ /* 0x000fe200000e0000 */
[----:B------:R-:W-:Y:S06]  /*7e10*/  BAR.ARV 0x4, 0x180 ;  /* 0x0106000000007b1d */ /* 0x000fec0000002000 */
[----:B------:R-:W-:Y:S08]  /*7e20*/  @P0 BRA `(.L_x_391) ;  /* 0x0000001400780947 */ /* 0x000ff00003800000 */
[----:B------:R-:W0:Y:S01]  /*7e30*/  S2R R5, SR_SWINHI ;  /* 0x0000000000057919 */ /* 0x000e220000002f00 */
[----:B------:R-:W-:Y:S01]  /*7e40*/  F2FP.F16.F32.PACK_AB R7, R7, R8 ;  /* 0x000000080707723e */ /* 0x000fe200000000ff */
[----:B------:R-:W-:Y:S01]  /*7e50*/  ULDC.64 UR8, c[0x0][0xc00] ;  /* 0x0003000000087ab9 */ /* 0x000fe20000000a00 */
[----:B------:R-:W-:Y:S01]  /*7e60*/  F2FP.F16.F32.PACK_AB R6, R6, R91 ;  /* 0x0000005b0606723e */ /* 0x000fe200000000ff */
[----:B------:R-:W-:Y:S01]  /*7e70*/  UISETP.NE.U32.AND UP0, UPT, UR8, URZ, UPT ;  /* 0x0000003f0800728c */ /* 0x000fe2000bf05070 */
[----:B------:R-:W-:Y:S01]  /*7e80*/  F2FP.F16.F32.PACK_AB R64, R65, R64 ;  /* 0x000000404140723e */ /* 0x000fe200000000ff */
[----:B------:R-:W-:Y:S01]  /*7e90*/  USHF.L.U32 UR10, UR61, 0x2, URZ ;  /* 0x000000023d0a7899 */ /* 0x000fe2000800063f */
[----:B------:R-:W-:Y:S01]  /*7ea0*/  F2FP.F16.F32.PACK_AB R65, R67, R66 ;  /* 0x000000424341723e */ /* 0x000fe200000000ff */
[----:B------:R-:W-:Y:S01]  /*7eb0*/  UISETP.NE.AND.EX UP0, UPT, UR9, URZ, UPT, UP0 ;  /* 0x0000003f0900728c */ /* 0x000fe2000bf05300 */
[----:B------:R-:W-:Y:S01]  /*7ec0*/  F2FP.F16.F32.PACK_AB R72, R73, R72 ;  /* 0x000000484948723e */ /* 0x000fe200000000ff */
[----:B------:R-:W-:Y:S01]  /*7ed0*/  ULDC.64 UR12, c[0x0][0x208] ;  /* 0x00008200000c7ab9 */ /* 0x000fe20000000a00 */
        /* <DEDUP_REMOVED lines=9> */
[----:B------:R-:W-:Y:S02]  /*7f70*/  R2UR UR4, R186 ;  /* 0x00000000ba0472ca */ /* 0x000fe400000e0000 */
[----:B------:R-:W-:Y:S02]  /*7f80*/  R2UR UR14, R22 ;  /* 0x00000000160e72ca */ /* 0x000fe400000e0000 */
[----:B------:R-:W-:Y:S02]  /*7f90*/  MOV R20, R28 ;  /* 0x0000001c00147202 */ /* 0x000fe40000000f00 */
[----:B0-----:R-:W-:-:S03]  /*7fa0*/  MOV R21, R5 ;  /* 0x0000000500157202 */ /* 0x001fc60000000f00 */
[----:B------:R-:W-:-:S04]  /*7fb0*/  IMAD.WIDE R4, R192, 0x2, R20 ;  /* 0x00000002c0047825 */ /* 0x000fc800078e0214 */
[----:B------:R-:W-:Y:S01]  /*7fc0*/  USHF.L.U64.HI UR11, UR61, 0x2, UR4 ;  /* 0x000000023d0b7899 */ /* 0x000fe20008010204 */
[C---:B------:R-:W-:Y:S01]  /*7fd0*/  LOP3.LUT R9, R4.reuse, 0x380, RZ, 0xc0, !PT ;  /* 0x0000038004097812 */ /* 0x040fe200078ec0ff */
[----:B------:R-:W-:Y:S01]  /*7fe0*/  UIADD3 UR4, UP1, UR10, UR8, URZ ;  /* 0x000000080a047290 */ /* 0x000fe2000ff3e03f */
[C---:B------:R-:W-:Y:S02]  /*7ff0*/  IADD3 R97, P5, R4.reuse, 0x40, RZ ;  /* 0x0000004004617810 */ /* 0x040fe40007fbe0ff */
[C---:B------:R-:W-:Y:S01]  /*8000*/  IADD3 R45, P6, R4.reuse, 0x20, RZ ;  /* 0x00000020042d7810 */ /* 0x040fe20007fde0ff */
[----:B------:R-:W-:Y:S01]  /*8010*/  UIADD3.X UR7, UR11, UR9, URZ, UP1, !UPT ;  /* 0x000000090b077290 */ /* 0x000fe20008ffe43f */
[----:B------:R-:W-:Y:S01]  /*8020*/  IADD3 R99, P4, R4, 0x60, RZ ;  /* 0x0000006004637810 */ /* 0x000fe20007f9e0ff */
[--C-:B------:R-:W-:Y:S01]  /*8030*/  IMAD.X R27, RZ, RZ, R5.reuse, P5 ;  /* 0x000000ffff1b7224 */ /* 0x100fe200028e0605 */
[----:B------:R-:W-:Y:S01]  /*8040*/  SHF.R.U64 R9, R9, 0x3, RZ ;  /* 0x0000000309097819 */ /* 0x000fe200000012ff */
[--C-:B------:R-:W-:Y:S01]  /*8050*/  IMAD.X R31, RZ, RZ, R5.reuse, P6 ;  /* 0x000000ffff1f7224 */ /* 0x100fe200030e0605 */
[----:B------:R-:W-:Y:S01]  /*8060*/  LOP3.LUT R24, R97, 0x380, RZ, 0xc0, !PT ;  /* 0x0000038061187812 */ /* 0x000fe200078ec0ff */
[----:B------:R-:W-:Y:S01]  /*8070*/  IMAD.X R25, RZ, RZ, R5, P4 ;  /* 0x000000ffff197224 */ /* 0x000fe200020e0605 */
[----:B------:R-:W-:Y:S01]  /*8080*/  LOP3.LUT R14, R45, 0x380, RZ, 0xc0, !PT ;  /* 0x000003802d0e7812 */ /* 0x000fe200078ec0ff */
[----:B------:R-:W-:Y:S01]  /*8090*/  ULDC.64 UR8, c[0x0][0xc08] ;  /* 0x0003020000087ab9 */ /* 0x000fe20000000a00 */
[----:B------:R-:W-:-:S02]  /*80a0*/  LOP3.LUT R44, R99, 0x380, RZ, 0xc0, !PT ;  /* 0x00000380632c7812 */ /* 0x000fc400078ec0ff */
[C---:B------:R-:W-:Y:S02]  /*80b0*/  IADD3 R101, P3, R4.reuse, 0x4000, RZ ;  /* 0x0000400004657810 */ /* 0x040fe40007f7e0ff */
[C---:B------:R-:W-:Y:S02]  /*80c0*/  IADD3 R103, P2, R4.reuse, 0x4020, RZ ;  /* 0x0000402004677810 */ /* 0x040fe40007f5e0ff */
[C---:B------:R-:W-:Y:S01]  /*80d0*/  IADD3 R105, P1, R4.reuse, 0x4040, RZ ;  /* 0x0000404004697810 */ /* 0x040fe20007f3e0ff */
[--C-:B------:R-:W-:Y:S01]  /*80e0*/  IMAD.X R15, RZ, RZ, R5.reuse, P3 ;  /* 0x000000ffff0f7224 */ /* 0x100fe200018e0605 */
[----:B------:R-:W-:Y:S01]  /*80f0*/  IADD3 R92, P0, R4, 0x4060, RZ ;  /* 0x00004060045c7810 */ /* 0x000fe20007f1e0ff */
[--C-:B------:R-:W-:Y:S01]  /*8100*/  IMAD.X R13, RZ, RZ, R5.reuse, P2 ;  /* 0x000000ffff0d7224 */ /* 0x100fe200010e0605 */
[----:B------:R-:W-:Y:S02]  /*8110*/  LOP3.LUT R4, R9, R4, RZ, 0x3c, !PT ;  /* 0x0000000409047212 */ /* 0x000fe400078e3cff */
[----:B------:R-:W-:Y:S01]  /*8120*/  SHF.R.U64 R24, R24, 0x3, RZ ;  /* 0x0000000318187819 */ /* 0x000fe200000012ff */
[----:B------:R-:W-:Y:S01]  /*8130*/  IMAD.X R9, RZ, RZ, R5, P0 ;  /* 0x000000ffff097224 */ /* 0x000fe200000e0605 */
[----:B------:R-:W-:-:S02]  /*8140*/  SHF.R.U64 R14, R14, 0x3, RZ ;  /* 0x000000030e0e7819 */ /* 0x000fc400000012ff */
[----:B------:R-:W-:Y:S02]  /*8150*/  SHF.R.U64 R44, R44, 0x3, RZ ;  /* 0x000000032c2c7819 */ /* 0x000fe400000012ff */
[-C--:B------:R-:W-:Y:S02]  /*8160*/  IADD3.X R11, RZ, R5.reuse, RZ, P1, !PT ;  /* 0x00000005ff0b7210 */ /* 0x080fe40000ffe4ff */
[----:B------:R-:W-:Y:S02]  /*8170*/  MOV R94, R4 ;  /* 0x00000004005e7202 */ /* 0x000fe40000000f00 */
[----:B------:R-:W-:Y:S02]  /*8180*/  LOP3.LUT R26, R24, R97, RZ, 0x3c, !PT ;  /* 0x00000061181a7212 */ /* 0x000fe400078e3cff */
[----:B------:R-:W-:Y:S02]  /*8190*/  F2FP.F16.F32.PACK_AB R5, R10, R93 ;  /* 0x0000005d0a05723e */ /* 0x000fe400000000ff */
[----:B------:R-:W-:-:S02]  /*81a0*/  LOP3.LUT R30, R14, R45, RZ, 0x3c, !PT ;  /* 0x0000002d0e1e7212 */ /* 0x000fc400078e3cff */
[----:B------:R-:W-:Y:S02]  /*81b0*/  LOP3.LUT R24, R44, R99, RZ, 0x3c, !PT ;  /* 0x000000632c187212 */ /* 0x000fe400078e3cff */
[----:B------:R-:W-:Y:S02]  /*81c0*/  LOP3.LUT R10, R103, 0x380, RZ, 0xc0, !PT ;  /* 0x00000380670a7812 */ /* 0x000fe400078ec0ff */
[----:B------:R-:W-:Y:S02]  /*81d0*/  LOP3.LUT R44, R105, 0x380, RZ, 0xc0, !PT ;  /* 0x00000380692c7812 */ /* 0x000fe400078ec0ff */
[----:B------:R-:W-:Y:S02]  /*81e0*/  LOP3.LUT R45, R92, 0x380, RZ, 0xc0, !PT ;  /* 0x000003805c2d7812 */ /* 0x000fe400078ec0ff */
[----:B------:R-:W-:Y:S02]  /*81f0*/  LOP3.LUT R46, R101, 0x380, RZ, 0xc0, !PT ;  /* 0x00000380652e7812 */ /* 0x000fe400078ec0ff */
[----:B------:R-:W-:-:S02]  /*8200*/  SHF.R.U64 R10, R10, 0x3, RZ ;  /* 0x000000030a0a7819 */ /* 0x000fc400000012ff */
[----:B------:R-:W-:Y:S02]  /*8210*/  SHF.R.U64 R44, R44, 0x3, RZ ;  /* 0x000000032c2c7819 */ /* 0x000fe400000012ff */
[----:B------:R-:W-:Y:S02]  /*8220*/  SHF.R.U64 R45, R45, 0x3, RZ ;  /* 0x000000032d2d7819 */ /* 0x000fe400000012ff */
[----:B------:R-:W-:Y:S02]  /*8230*/  SHF.R.U64 R46, R46, 0x3, RZ ;  /* 0x000000032e2e7819 */ /* 0x000fe400000012ff */
[----:B------:R-:W-:Y:S01]  /*8240*/  F2FP.F16.F32.PACK_AB R4, R12, R95 ;  /* 0x0000005f0c04723e */ /* 0x000fe200000000ff */
[----:B------:R-:W-:Y:S01]  /*8250*/  BAR.SYNC.DEFER_BLOCKING 0x1, 0x100 ;  /* 0x0044000000007b1d */ /* 0x000fe20000010000 */
[----:B------:R-:W-:Y:S02]  /*8260*/  LOP3.LUT R12, R10, R103, RZ, 0x3c, !PT ;  /* 0x000000670a0c7212 */ /* 0x000fe400078e3cff */
[----:B------:R-:W-:-:S02]  /*8270*/  LOP3.LUT R10, R44, R105, RZ, 0x3c, !PT ;  /* 0x000000692c0a7212 */ /* 0x000fc400078e3cff */
[----:B------:R-:W-:Y:S02]  /*8280*/  LOP3.LUT R8, R45, R92, RZ, 0x3c, !PT ;  /* 0x0000005c2d087212 */ /* 0x000fe400078e3cff */
[----:B------:R-:W-:Y:S02]  /*8290*/  LOP3.LUT R14, R46, R101, RZ, 0x3c, !PT ;  /* 0x000000652e0e7212 */ /* 0x000fe400078e3cff */
[----:B------:R-:W-:Y:S02]  /*82a0*/  MOV R92, R30 ;  /* 0x0000001e005c7202 */ /* 0x000fe40000000f00 */
[----:B------:R-:W-:Y:S02]  /*82b0*/  MOV R31, R10 ;  /* 0x0000000a001f7202 */ /* 0x000fe40000000f00 */
[----:B------:R-:W-:Y:S02]  /*82c0*/  MOV R30, R8 ;  /* 0x00000008001e7202 */ /* 0x000fe40000000f00 */
[----:B------:R-:W-:-:S02]  /*82d0*/  F2FP.F16.F32.PACK_AB R8, R89, R90 ;  /* 0x0000005a5908723e */ /* 0x000fc400000000ff */
[----:B------:R-:W-:Y:S02]  /*82e0*/  F2FP.F16.F32.PACK_AB R9, R35, R34 ;  /* 0x000000222309723e */ /* 0x000fe400000000ff */
[----:B------:R-:W-:Y:S02]  /*82f0*/  F2FP.F16.F32.PACK_AB R10, R37, R88 ;  /* 0x00000058250a723e */ /* 0x000fe400000000ff */
[----:B------:R-:W-:Y:S02]  /*8300*/  F2FP.F16.F32.PACK_AB R11, R39, R38 ;  /* 0x00000026270b723e */ /* 0x000fe400000000ff */
[----:B------:R-:W-:Y:S01]  /*8310*/  MOV R91, R26 ;  /* 0x0000001a005b7202 */ /* 0x000fe20000000f00 */
[----:B------:R0:W-:Y:S01]  /*8320*/  STSM.16.M88.4 [R94], R4 ;  /* 0x000000045e007844 */ /* 0x0001e20000000200 */
[----:B------:R-:W-:Y:S02]  /*8330*/  MOV R45, R14 ;  /* 0x0000000e002d7202 */ /* 0x000fe40000000f00 */
[----:B------:R-:W-:Y:S01]  /*8340*/  MOV R44, R12 ;  /* 0x0000000c002c7202 */ /* 0x000fe20000000f00 */
[----:B------:R-:W-:Y:S01]  /*8350*/  STSM.16.M88.4 [R92], R8 ;  /* 0x000000085c007844 */ /* 0x000fe20000000200 */
[----:B------:R-:W-:-:S02]  /*8360*/  MOV R46, R24 ;  /* 0x00000018002e7202 */ /* 0x000fc40000000f00 */
[----:B------:R-:W-:Y:S02]  /*8370*/  F2FP.F16.F32.PACK_AB R12, R49, R48 ;  /* 0x00000030310c723e */ /* 0x000fe400000000ff */
[----:B------:R-:W-:Y:S02]  /*8380*/  F2FP.F16.F32.PACK_AB R13, R51, R50 ;  /* 0x00000032330d723e */ /* 0x000fe400000000ff */
[----:B------:R-:W-:Y:S02]  /*8390*/  F2FP.F16.F32.PACK_AB R14, R53, R52 ;  /* 0x00000034350e723e */ /* 0x000fe400000000ff */
[----:B------:R-:W-:Y:S02]  /*83a0*/  F2FP.F16.F32.PACK_AB R15, R55, R54 ;  /* 0x00000036370f723e */ /* 0x000fe400000000ff */
[----:B------:R-:W-:Y:S02]  /*83b0*/  F2FP.F16.F32.PACK_AB R24, R57, R56 ;  /* 0x000000383918723e */ /* 0x000fe400000000ff */
[----:B0-----:R-:W-:-:S02]  /*83c0*/  F2FP.F16.F32.PACK_AB R4, R41, R40 ;  /* 0x000000282904723e */ /* 0x001fc400000000ff */
[----:B------:R-:W-:Y:S02]  /*83d0*/  F2FP.F16.F32.PACK_AB R5, R43, R42 ;  /* 0x0000002a2b05723e */ /* 0x000fe400000000ff */
[----:B------:R-:W-:Y:S02]  /*83e0*/  F2FP.F16.F32.PACK_AB R6, R33, R36 ;  /* 0x000000242106723e */ /* 0x000fe400000000ff */
[----:B------:R-:W-:Y:S02]  /*83f0*/  F2FP.F16.F32.PACK_AB R7, R29, R32 ;  /* 0x000000201d07723e */ /* 0x000fe400000000ff */
[----:B------:R-:W-:Y:S02]  /*8400*/  F2FP.F16.F32.PACK_AB R25, R59, R58 ;  /* 0x0000003a3b19723e */ /* 0x000fe400000000ff */
[----:B------:R-:W-:Y:S01]  /*8410*/  F2FP.F16.F32.PACK_AB R26, R61, R60 ;  /* 0x0000003c3d1a723e */ /* 0x000fe200000000ff */
[----:B------:R0:W-:Y:S01]  /*8420*/  STSM.16.M88.4 [R91], R4 ;  /* 0x000000045b007844 */ /* 0x0001e20000000200 */
[----:B------:R-:W-:-:S02]  /*8430*/  F2FP.F16.F32.PACK_AB R27, R63, R62 ;  /* 0x0000003e3f1b723e */ /* 0x000fc400000000ff */
[----:B------:R-:W-:Y:S01]  /*8440*/  PLOP3.LUT P0, PT, PT, PT, UP0, 0x80, 0x0 ;  /* 0x000000000000781c */ /* 0x000fe20003f0f008 */
[----:B------:R1:W-:Y:S04]  /*8450*/  STSM.16.M88.4 [R46], R12 ;  /* 0x0000000c2e007844 */ /* 0x0003e80000000200 */
[----:B------:R2:W-:Y:S04]  /*8460*/  STSM.16.M88.4 [R45], R24 ;  /* 0x000000182d007844 */ /* 0x0005e80000000200 */
[----:B------:R2:W-:Y:S04]  /*8470*/  STSM.16.M88.4 [R44], R64 ;  /* 0x000000402c007844 */ /* 0x0005e80000000200 */
[----:B------:R2:W-:Y:S01]  /*8480*/  STSM.16.M88.4 [R31], R72 ;  /* 0x000000481f007844 */ /* 0x0005e20000000200 */
[----:B0-----:R-:W-:-:S02]  /*8490*/  IMAD.U32 R4, RZ, RZ, UR4 ;  /* 0x00000004ff047e24 */ /* 0x001fc4000f8e00ff */
[----:B------:R-:W-:Y:S01]  /*84a0*/  IMAD.U32 R5, RZ, RZ, UR7 ;  /* 0x00000007ff057e24 */ /* 0x000fe2000f8e00ff */
[----:B------:R2:W-:Y:S01]  /*84b0*/  STSM.16.M88.4 [R30], R80 ;  /* 0x000000501e007844 */ /* 0x0005e20000000200 */
[----:B-1----:R-:W0:Y:S08]  /*84c0*/  LDC R46, c[0x0][0xbe8] ;  /* 0x0002fa00ff2e7b82 */ /* 0x002e300000000800 */
[----:B------:R-:W-:Y:S06]  /*84d0*/  BAR.SYNC.DEFER_BLOCKING 0x1, 0x100 ;  /* 0x0044000000007b1d */ /* 0x000fec0000010000 */
[----:B------:R-:W3:Y:S01]  /*84e0*/  @P0 LDG.E R6, desc[UR12][R4.64] ;  /* 0x0000000c04060981 */ /* 0x000ee2000c1e1900 */
[----:B0-----:R-:W-:Y:S01]  /*84f0*/  ISETP.NE.AND P1, PT, R46, 0x1, PT ;  /* 0x000000012e00780c */ /* 0x001fe20003f25270 */
[----:B------:R-:W-:Y:S01]  /*8500*/  UISETP.NE.U32.AND UP1, UPT, UR8, URZ, UPT ;  /* 0x0000003f0800728c */ /* 0x000fe2000bf25070 */
[----:B------:R-:W-:Y:S01]  /*8510*/  IMAD.U32 R12, RZ, RZ, UR14 ;  /* 0x0000000eff0c7e24 */ /* 0x000fe2000f8e00ff */
[----:B------:R-:W-:Y:S01]  /*8520*/  ULDC UR7, c[0x0][0xa88] ;  /* 0x0002a20000077ab9 */ /* 0x000fe20000000800 */
[----:B------:R-:W-:Y:S01]  /*8530*/  UMOV UR4, URZ ;  /* 0x0000003f00047c82 */ /* 0x000fe20008000000 */
[----:B------:R-:W-:Y:S01]  /*8540*/  UISETP.NE.AND.EX UP1, UPT, UR9, URZ, UPT, UP1 ;  /* 0x0000003f0900728c */ /* 0x000fe2000bf25310 */
[----:B------:R-:W-:-:S05]  /*8550*/  IMAD.U32 R7, RZ, RZ, UR7 ;  /* 0x00000007ff077e24 */ /* 0x000fca000f8e00ff */
[----:B------:R-:W-:Y:S02]  /*8560*/  PLOP3.LUT P2, PT, PT, PT, UP1, 0x80, 0x0 ;  /* 0x000000000000781c */ /* 0x000fe40003f4f018 */
[----:B------:R-:W0:Y:S03]  /*8570*/  @P1 LDC R8, c[0x0][0xbec] ;  /* 0x0002fb00ff081b82 */ /* 0x000e260000000800 */
[----:B------:R-:W-:-:S04]  /*8580*/  @UP1 UIADD3 UR8, UP2, UR10, UR8, URZ ;  /* 0x000000080a081290 */ /* 0x000fc8000ff5e03f */
[----:B------:R-:W-:Y:S01]  /*8590*/  @UP1 UIADD3.X UR9, UR11, UR9, URZ, UP2, !UPT ;  /* 0x000000090b091290 */ /* 0x000fe200097fe43f */
[----:B------:R-:W1:Y:S01]  /*85a0*/  @P1 LDC R10, c[0x0][0xbf0] ;  /* 0x0002fc00ff0a1b82 */ /* 0x000e620000000800 */
[----:B------:R-:W-:-:S04]  /*85b0*/  IMAD.U32 R14, RZ, RZ, UR8 ;  /* 0x00000008ff0e7e24 */ /* 0x000fc8000f8e00ff */
[----:B------:R-:W-:-:S05]  /*85c0*/  IMAD.U32 R15, RZ, RZ, UR9 ;  /* 0x00000009ff0f7e24 */ /* 0x000fca000f8e00ff */
[----:B------:R2:W5:Y:S01]  /*85d0*/  @P2 LDG.E R7, desc[UR12][R14.64] ;  /* 0x0000000c0e072981 */ /* 0x000562000c1e1900 */
[----:B---3--:R-:W-:Y:S01]  /*85e0*/  @P0 R2UR UR4, R6 ;  /* 0x00000000060402ca */ /* 0x008fe200000e0000 */
[----:B012---:R-:W-:-:S14]  /*85f0*/  @P2 BRA `(.L_x_392) ;  /* 0x0000000000142947 */ /* 0x007fdc0003800000 */
[----:B------:R-:W-:Y:S05]  /*8600*/  @!P0 BRA `(.L_x_392) ;  /* 0x0000000000108947 */ /* 0x000fea0003800000 */
[----:B------:R-:W-:Y:S02]  /*8610*/  ULDC.64 UR8, c[0x0][0x208] ;  /* 0x0000820000087ab9 */ /* 0x000fe40000000a00 */
[----:B------:R-:W2:Y:S04]  /*8620*/  LDG.E R6, desc[UR8][R4.64] ;  /* 0x0000000804067981 */ /* 0x000ea8000c1e1900 */
[----:B-----5:R-:W2:Y:S02]  /*8630*/  LDG.E R7, desc[UR8][R4.64+0x4] ;  /* 0x0000040804077981 */ /* 0x020ea4000c1e1900 */
[----:B--2---:R-:W-:-:S07]  /*8640*/  IMAD.IADD R7, R7, 0x1, -R6 ;  /* 0x0000000107077824 */ /* 0x004fce00078e0a06 */
.L_x_392:
[----:B------:R-:W-:Y:S01]  /*8650*/  R2UR UR17, R23 ;  /* 0x00000000171172ca */ /* 0x000fe200000e0000 */
[----:B------:R-:W-:Y:S01]  /*8660*/  ULDC.64 UR12, c[0x0][0xb90] ;  /* 0x0002e400000c7ab9 */ /* 0x000fe20000000a00 */
[----:B------:R-:W-:Y:S01]  /*8670*/  R2UR UR15, R186 ;  /* 0x00000000ba0f72ca */ /* 0x000fe200000e0000 */
[----:B------:R-:W-:Y:S01]  /*8680*/  USHF.R.S32.HI UR11, URZ, 0x1f, UR4 ;  /* 0x0000001f3f0b7899 */ /* 0x000fe20008011404 */
[----:B------:R-:W-:Y:S01]  /*8690*/  IMAD R11, R12, 0x80, R191 ;  /* 0x000000800c0b7824 */ /* 0x000fe200078e02bf */
[----:B------:R-:W-:Y:S01]  /*86a0*/  UMOV UR10, UR4 ;  /* 0x00000004000a7c82 */ /* 0x000fe20008000000 */
[----:B------:R-:W-:Y:S01]  /*86b0*/  USEL UR61, UR61, URZ, !UP0 ;  /* 0x0000003f3d3d7287 */ /* 0x000fe2000c000000 */
[----:B------:R-:W-:Y:S01]  /*86c0*/  R2UR UR16, R22 ;  /* 0x00000000161072ca */ /* 0x000fe200000e0000 */
[----:B------:R-:W-:Y:S01]  /*86d0*/  @P1 IMAD.HI.U32 R5, R11, R8, RZ ;  /* 0x000000080b051227 */ /* 0x000fe200078e00ff */
[----:B------:R-:W-:Y:S01]  /*86e0*/  MOV R4, R11 ;  /* 0x0000000b00047202 */ /* 0x000fe20000000f00 */
[----:B------:R-:W0:Y:S01]  /*86f0*/  @P1 LDC R29, c[0x0][0xbec] ;  /* 0x0002fb00ff1d1b82 */ /* 0x000e220000000800 */
[----:B------:R-:W-:Y:S01]  /*8700*/  ULDC.64 UR18, c[0x0][0x208] ;  /* 0x0000820000127ab9 */ /* 0x000fe20000000a00 */
[----:B-----5:R-:W-:Y:S01]  /*8710*/  IMAD R49, R7, R46, RZ ;  /* 0x0000002e07317224 */ /* 0x020fe200078e02ff */
[----:B------:R-:W-:Y:S01]  /*8720*/  USHF.R.S32.HI UR14, URZ, 0x1f, UR17 ;  /* 0x0000001f3f0e7899 */ /* 0x000fe20008011411 */
[----:B------:R-:W-:Y:S01]  /*8730*/  @P1 SHF.R.U32.HI R4, RZ, R10, R5 ;  /* 0x0000000aff041219 */ /* 0x000fe20000011605 */
[----:B------:R-:W-:Y:S01]  /*8740*/  UIMAD.WIDE.U32 UR8, UR17, UR12, UR10 ;  /* 0x0000000c110872a5 */ /* 0x000fe2000f8e000a */
[----:B------:R-:W-:Y:S01]  /*8750*/  IMAD R5, R184, 0x40, R17 ;  /* 0x00000040b8057824 */ /* 0x000fe200078e0211 */
[----:B------:R-:W-:-:S02]  /*8760*/  UIMAD UR7, UR14, UR12, URZ ;  /* 0x0000000c0e0772a4 */ /* 0x000fc4000f8e023f */
[----:B------:R-:W-:Y:S01]  /*8770*/  USEL UR15, UR15, URZ, !UP0 ;  /* 0x0000003f0f0f7287 */ /* 0x000fe2000c000000 */
[----:B------:R-:W-:Y:S01]  /*8780*/  IMAD.MOV R9, RZ, RZ, -R4 ;  /* 0x000000ffff097224 */ /* 0x000fe200078e0a04 */
[----:B------:R-:W-:Y:S01]  /*8790*/  UIMAD UR7, UR17, UR13, UR7 ;  /* 0x0000000d110772a4 */ /* 0x000fe2000f8e0207 */
[----:B------:R-:W-:Y:S01]  /*87a0*/  IMAD.WIDE R20, R5, 0x2, R20 ;  /* 0x0000000205147825 */ /* 0x000fe200078e0214 */
[----:B------:R-:W-:Y:S01]  /*87b0*/  SHF.R.S32.HI R5, RZ, 0x1f, R4 ;  /* 0x0000001fff057819 */ /* 0x000fe20000011404 */
[----:B------:R-:W-:Y:S01]  /*87c0*/  ULDC.64 UR12, c[0x0][0xb98] ;  /* 0x0002e600000c7ab9 */ /* 0x000fe20000000a00 */
[----:B------:R-:W-:Y:S01]  /*87d0*/  UIADD3 UR9, UR9, UR7, URZ ;  /* 0x0000000709097290 */ /* 0x000fe2000fffe03f */
[----:B------:R-:W-:Y:S01]  /*87e0*/  IMAD R9, R46, R9, R11 ;  /* 0x000000092e097224 */ /* 0x000fe200078e020b */
[----:B------:R-:W-:Y:S01]  /*87f0*/  UIMAD UR7, UR15, UR12, URZ ;  /* 0x0000000c0f0772a4 */ /* 0x000fe2000f8e023f */
[C---:B------:R-:W-:Y:S01]  /*8800*/  IADD3 R13, P3, R20.reuse, 0x2000, RZ ;  /* 0x00002000140d7810 */ /* 0x040fe20007f7e0ff */
[----:B------:R-:W-:Y:S01]  /*8810*/  UIMAD.WIDE.U32 UR8, UR61, UR12, UR8 ;  /* 0x0000000c3d0872a5 */ /* 0x000fe2000f8e0008 */
[----:B------:R-:W-:Y:S01]  /*8820*/  IADD3 R15, P0, R20, 0x1000, RZ ;  /* 0x00001000140f7810 */ /* 0x000fe20007f1e0ff */
[----:B------:R-:W-:Y:S01]  /*8830*/  UIMAD UR7, UR61, UR13, UR7 ;  /* 0x0000000d3d0772a4 */ /* 0x000fe2000f8e0207 */
[----:B------:R-:W-:Y:S01]  /*8840*/  LOP3.LUT R8, R13, 0x380, RZ, 0xc0, !PT ;  /* 0x000003800d087812 */ /* 0x000fe200078ec0ff */
[----:B------:R-:W-:Y:S01]  /*8850*/  IMAD.U32 R22, RZ, RZ, UR16 ;  /* 0x00000010ff167e24 */ /* 0x000fe2000f8e00ff */
[----:B------:R-:W-:Y:S01]  /*8860*/  ULDC.64 UR12, c[0x0][0xaa0] ;  /* 0x0002a800000c7ab9 */ /* 0x000fe20000000a00 */
[----:B------:R-:W-:-:S02]  /*8870*/  IADD3 R4, P2, R4, UR8, RZ ;  /* 0x0000000804047c10 */ /* 0x000fc4000ff5e0ff */
[----:B------:R-:W-:Y:S01]  /*8880*/  IMAD.U32 R6, RZ, RZ, UR7 ;  /* 0x00000007ff067e24 */ /* 0x000fe2000f8e00ff */
[----:B------:R-:W-:Y:S01]  /*8890*/  SHF.R.U64 R8, R8, 0x3, RZ ;  /* 0x0000000308087819 */ /* 0x000fe200000012ff */
[----:B------:R-:W-:Y:S01]  /*88a0*/  IMAD R22, R22, 0x80, R189 ;  /* 0x0000008016167824 */ /* 0x000fe200078e02bd */
[----:B------:R-:W-:Y:S02]  /*88b0*/  IADD3 R41, P6, R20, 0x4000, RZ ;  /* 0x0000400014297810 */ /* 0x000fe40007fde0ff */
[----:B------:R-:W-:Y:S01]  /*88c0*/  IADD3.X R5, R5, UR9, R6, P2, !PT ;  /* 0x0000000905057c10 */ /* 0x000fe200097fe406 */
[----:B------:R-:W-:Y:S01]  /*88d0*/  ULDC.64 UR8, c[0x0][0xb88] ;  /* 0x0002e20000087ab9 */ /* 0x000fe20000000a00 */
[----:B------:R-:W-:Y:S02]  /*88e0*/  SHF.R.S32.HI R6, RZ, 0x1f, R9 ;  /* 0x0000001fff067819 */ /* 0x000fe40000011409 */
[----:B------:R-:W-:Y:S01]  /*88f0*/  LOP3.LUT R8, R8, R13, RZ, 0x3c, !PT ;  /* 0x0000000d08087212 */ /* 0x000fe200078e3cff */
[----:B------:R-:W-:Y:S01]  /*8900*/  IMAD.WIDE.U32 R4, R9, UR8, R4 ;  /* 0x0000000809047c25 */ /* 0x000fe2000f8e0004 */
[C---:B------:R-:W-:Y:S01]  /*8910*/  IADD3 R11, P2, R20.reuse, 0x3000, RZ ;  /* 0x00003000140b7810 */ /* 0x040fe20007f5e0ff */
[----:B------:R-:W-:Y:S01]  /*8920*/  UIMAD UR7, UR11, UR12, URZ ;  /* 0x0000000c0b0772a4 */ /* 0x000fe2000f8e023f */
[----:B------:R-:W-:Y:S01]  /*8930*/  IADD3 R37, P5, R20, 0x5000, RZ ;  /* 0x0000500014257810 */ /* 0x000fe20007fbe0ff */
[----:B------:R-:W-:Y:S01]  /*8940*/  IMAD R10, R6, UR8, RZ ;  /* 0x00000008060a7c24 */ /* 0x000fe2000f8e02ff */
[----:B------:R-:W-:Y:S01]  /*8950*/  IADD3.X R7, RZ, R21, RZ, P2, !PT ;  /* 0x00000015ff077210 */ /* 0x000fe200017fe4ff */
[----:B------:R-:W-:Y:S01]  /*8960*/  UIMAD UR7, UR4, UR13, UR7 ;  /* 0x0000000d040772a4 */ /* 0x000fe2000f8e0207 */
[----:B------:R-:W-:Y:S01]  /*8970*/  LOP3.LUT R6, R11, 0x380, RZ, 0xc0, !PT ;  /* 0x000003800b067812 */ /* 0x000fe200078ec0ff */
[----:B------:R-:W-:Y:S01]  /*8980*/  IMAD R13, R9, UR9, R10 ;  /* 0x00000009090d7c24 */ /* 0x000fe2000f8e020a */
[----:B------:R-:W-:Y:S01]  /*8990*/  ULDC.64 UR8, c[0x0][0xb50] ;  /* 0x0002d40000087ab9 */ /* 0x000fe20000000a00 */
[----:B------:R-:W-:Y:S01]  /*89a0*/  ULDC.64 UR10, c[0x0][0xae8] ;  /* 0x0002ba00000a7ab9 */ /* 0x000fe20000000a00 */
[----:B------:R-:W-:Y:S01]  /*89b0*/  LEA R10, P4, R4, UR8, 0x2 ;  /* 0x00000008040a7c11 */ /* 0x000fe2000f8810ff */
[----:B------:R-:W-:Y:S01]  /*89c0*/  IMAD.IADD R5, R5, 0x1, R13 ;  /* 0x0000000105057824 */ /* 0x000fe200078e020d */
[----:B------:R-:W-:Y:S01]  /*89d0*/  SHF.R.U64 R6, R6, 0x3, RZ ;  /* 0x0000000306067819 */ /* 0x000fe200000012ff */
[----:B------:R-:W-:Y:S01]  /*89e0*/  IMAD.X R13, RZ, RZ, R21, P0 ;  /* 0x000000ffff0d7224 */ /* 0x000fe200000e0615 */
[----:B------:R-:W-:Y:S01]  /*89f0*/  LOP3.LUT P0, RZ, R187, 0x3, RZ, 0xc0, !PT ;  /* 0x00000003bbff7812 */ /* 0x000fe2000780c0ff */
[----:B------:R-:W-:Y:S01]  /*8a00*/  SHFL.IDX PT, R30, R10, RZ, 0x1c1f ;  /* 0x001c1fff0a1e7589 */ /* 0x000fe200000e0000 */
[----:B------:R-:W-:Y:S01]  /*8a10*/  LEA.HI.X R14, R4, UR9, R5, 0x2, P4 ;  /* 0x00000009040e7c11 */ /* 0x000fe2000a0f1405 */
[C---:B------:R-:W-:Y:S01]  /*8a20*/  VIADD R4, R22.reuse, 0x8 ;  /* 0x0000000816047836 */ /* 0x040fe20000000000 */
[-C--:B------:R-:W-:Y:S01]  /*8a30*/  ISETP.GE.OR P2, PT, R22, R49.reuse, P0 ;  /* 0x000000311600720c */ /* 0x080fe20000746670 */
[----:B------:R-:W-:Y:S01]  /*8a40*/  SHFL.IDX PT, R44, R10, 0x1, 0x1c1f ;  /* 0x003c1f000a2c7f89 */ /* 0x000fe200000e0000 */
[----:B------:R-:W-:Y:S01]  /*8a50*/  UIMAD.WIDE.U32 UR8, UR4, UR12, URZ ;  /* 0x0000000c040872a5 */ /* 0x000fe2000f8e003f */
[----:B------:R-:W-:Y:S01]  /*8a60*/  IADD3 R33, P4, R20, 0x6000, RZ ;  /* 0x0000600014217810 */ /* 0x000fe20007f9e0ff */
[----:B------:R-:W-:Y:S01]  /*8a70*/  IMAD.X R9, RZ, RZ, R21, P3 ;  /* 0x000000ffff097224 */ /* 0x000fe200018e0615 */
[----:B------:R-:W1:Y:S01]  /*8a80*/  SHFL.IDX PT, R31, R14, RZ, 0x1c1f ;  /* 0x001c1fff0e1f7589 */ /* 0x000e6200000e0000 */
[----:B------:R-:W-:-:S02]  /*8a90*/  ISETP.GE.OR P0, PT, R4, R49, P0 ;  /* 0x000000310400720c */ /* 0x000fc40000706670 */
[----:B------:R-:W-:Y:S01]  /*8aa0*/  LOP3.LUT R6, R6, R11, RZ, 0x3c, !PT ;  /* 0x0000000b06067212 */ /* 0x000fe200078e3cff */
[----:B------:R-:W2:Y:S01]  /*8ab0*/  SHFL.IDX PT, R45, R14, 0x1, 0x1c1f ;  /* 0x003c1f000e2d7f89 */ /* 0x000ea200000e0000 */
[----:B------:R-:W-:Y:S01]  /*8ac0*/  UIADD3 UR9, UR9, UR7, URZ ;  /* 0x0000000709097290 */ /* 0x000fe2000fffe03f */
[C---:B------:R-:W-:Y:S01]  /*8ad0*/  IADD3 R5, P3, R20.reuse, 0x7000, RZ ;  /* 0x0000700014057810 */ /* 0x040fe20007f7e0ff */
[----:B------:R-:W-:Y:S01]  /*8ae0*/  UIMAD UR4, UR14, UR10, URZ ;  /* 0x0000000a0e0472a4 */ /* 0x000fe2000f8e023f */
[----:B------:R-:W-:Y:S02]  /*8af0*/  LOP3.LUT R40, R41, 0x380, RZ, 0xc0, !PT ;  /* 0x0000038029287812 */ /* 0x000fe400078ec0ff */
[----:B------:R-:W-:Y:S02]  /*8b00*/  LOP3.LUT R36, R37, 0x380, RZ, 0xc0, !PT ;  /* 0x0000038025247812 */ /* 0x000fe400078ec0ff */
[----:B------:R-:W-:Y:S02]  /*8b10*/  LOP3.LUT R32, R33, 0x380, RZ, 0xc0, !PT ;  /* 0x0000038021207812 */ /* 0x000fe400078ec0ff */
[----:B------:R-:W-:Y:S01]  /*8b20*/  LOP3.LUT R12, R15, 0x380, RZ, 0xc0, !PT ;  /* 0x000003800f0c7812 */ /* 0x000fe200078ec0ff */
[----:B-1----:R1:W-:Y:S01]  /*8b30*/  @!P2 ST.E desc[UR18][R30.64], R3 ;  /* 0x000000031e00a985 */ /* 0x0023e2000c101912 */
[----:B------:R-:W-:Y:S01]  /*8b40*/  UIMAD UR4, UR17, UR11, UR4 ;  /* 0x0000000b110472a4 */ /* 0x000fe2000f8e0204 */
[----:B------:R-:W-:Y:S01]  /*8b50*/  LOP3.LUT R11, R20, 0x380, RZ, 0xc0, !PT ;  /* 0x00000380140b7812 */ /* 0x000fe200078ec0ff */
[----:B------:R-:W-:Y:S01]  /*8b60*/  UIMAD.WIDE.U32 UR8, UR17, UR10, UR8 ;  /* 0x0000000a110872a5 */ /* 0x000fe2000f8e0008 */
[----:B--2---:R2:W-:Y:S01]  /*8b70*/  @!P0 ST.E desc[UR18][R44.64], R0 ;  /* 0x000000002c008985 */ /* 0x0045e2000c101912 */
[----:B------:R-:W-:Y:S01]  /*8b80*/  LOP3.LUT R4, R5, 0x380, RZ, 0xc0, !PT ;  /* 0x0000038005047812 */ /* 0x000fe200078ec0ff */
[----:B------:R-:W-:Y:S01]  /*8b90*/  ULDC.64 UR10, c[0x0][0xaf0] ;  /* 0x0002bc00000a7ab9 */ /* 0x000fe20000000a00 */
[----:B------:R-:W-:Y:S01]  /*8ba0*/  SHF.R.U64 R40, R40, 0x3, RZ ;  /* 0x0000000328287819 */ /* 0x000fe200000012ff */
[----:B------:R-:W-:Y:S01]  /*8bb0*/  IMAD.X R25, RZ, RZ, R21, P3 ;  /* 0x000000ffff197224 */ /* 0x000fe200018e0615 */
[----:B------:R-:W-:-:S02]  /*8bc0*/  SHF.R.U64 R36, R36, 0x3, RZ ;  /* 0x0000000324247819 */ /* 0x000fc400000012ff */
[----:B------:R-:W-:Y:S01]  /*8bd0*/  SHF.R.U64 R32, R32, 0x3, RZ ;  /* 0x0000000320207819 */ /* 0x000fe200000012ff */
[----:B-1----:R-:W1:Y:S01]  /*8be0*/  @P1 LDC R31, c[0x0][0xbf0] ;  /* 0x0002fc00ff1f1b82 */ /* 0x002e620000000800 */
[----:B------:R-:W-:Y:S01]  /*8bf0*/  IMAD.U32 R3, RZ, RZ, UR16 ;  /* 0x00000010ff037e24 */ /* 0x000fe2000f8e00ff */
[----:B------:R-:W-:Y:S01]  /*8c00*/  UIADD3 UR9, UR9, UR4, URZ ;  /* 0x0000000409097290 */ /* 0x000fe2000fffe03f */
[----:B------:R-:W-:Y:S01]  /*8c10*/  SHF.R.U64 R12, R12, 0x3, RZ ;  /* 0x000000030c0c7819 */ /* 0x000fe200000012ff */
[----:B--2---:R-:W-:Y:S01]  /*8c20*/  IMAD R0, R19, 0x20, R184 ;  /* 0x0000002013007824 */ /* 0x004fe200078e02b8 */
[----:B------:R-:W-:Y:S01]  /*8c30*/  UIMAD UR4, UR15, UR10, URZ ;  /* 0x0000000a0f0472a4 */ /* 0x000fe2000f8e023f */
[----:B------:R-:W-:Y:S02]  /*8c40*/  SHF.R.U64 R11, R11, 0x3, RZ ;  /* 0x000000030b0b7819 */ /* 0x000fe400000012ff */
[----:B------:R-:W-:Y:S01]  /*8c50*/  IMAD R44, R3, 0x80, R0 ;  /* 0x00000080032c7824 */ /* 0x000fe200078e0200 */
[----:B------:R-:W-:Y:S01]  /*8c60*/  UIMAD.WIDE.U32 UR8, UR61, UR10, UR8 ;  /* 0x0000000a3d0872a5 */ /* 0x000fe2000f8e0008 */
[----:B------:R-:W-:-:S02]  /*8c70*/  SHF.R.U64 R4, R4, 0x3, RZ ;  /* 0x0000000304047819 */ /* 0x000fc400000012ff */
[----:B0-----:R-:W-:Y:S01]  /*8c80*/  @P1 IMAD.HI.U32 R0, R44, R29, RZ ;  /* 0x0000001d2c001227 */ /* 0x001fe200078e00ff */
[----:B------:R-:W-:Y:S01]  /*8c90*/  UIMAD UR4, UR61, UR11, UR4 ;  /* 0x0000000b3d0472a4 */ /* 0x000fe2000f8e0204 */
[----:B------:R-:W-:Y:S02]  /*8ca0*/  LOP3.LUT R40, R40, R41, RZ, 0x3c, !PT ;  /* 0x0000002928287212 */ /* 0x000fe400078e3cff */
[----:B------:R-:W-:Y:S01]  /*8cb0*/  IMAD.MOV.U32 R3, RZ, RZ, R44 ;  /* 0x000000ffff037224 */ /* 0x000fe200078e002c */
[----:B------:R-:W-:Y:S01]  /*8cc0*/  LOP3.LUT R36, R36, R37, RZ, 0x3c, !PT ;  /* 0x0000002524247212 */ /* 0x000fe200078e3cff */
[----:B------:R-:W-:Y:S01]  /*8cd0*/  UIADD3 UR4, UR9, UR4, URZ ;  /* 0x0000000409047290 */ /* 0x000fe2000fffe03f */
[----:B------:R-:W-:Y:S01]  /*8ce0*/  LOP3.LUT R32, R32, R33, RZ, 0x3c, !PT ;  /* 0x0000002120207212 */ /* 0x000fe200078e3cff */
[--C-:B------:R-:W-:Y:S01]  /*8cf0*/  IMAD.X R41, RZ, RZ, R21.reuse, P6 ;  /* 0x000000ffff297224 */ /* 0x100fe200030e0615 */
[----:B------:R-:W-:Y:S01]  /*8d00*/  LOP3.LUT R12, R12, R15, RZ, 0x3c, !PT ;  /* 0x0000000f0c0c7212 */ /* 0x000fe200078e3cff */
[--C-:B------:R-:W-:Y:S01]  /*8d10*/  IMAD.X R37, RZ, RZ, R21.reuse, P5 ;  /* 0x000000ffff257224 */ /* 0x100fe200028e0615 */
[----:B------:R-:W-:Y:S01]  /*8d20*/  LOP3.LUT R20, R11, R20, RZ, 0x3c, !PT ;  /* 0x000000140b147212 */ /* 0x000fe200078e3cff */
[----:B------:R-:W-:Y:S01]  /*8d30*/  IMAD.X R33, RZ, RZ, R21, P4 ;  /* 0x000000ffff217224 */ /* 0x000fe200020e0615 */
[----:B-1----:R-:W-:Y:S01]  /*8d40*/  @P1 SHF.R.U32.HI R3, RZ, R31, R0 ;  /* 0x0000001fff031219 */ /* 0x002fe20000011600 */
[----:B------:R-:W-:Y:S01]  /*8d50*/  IMAD.U32 R30, RZ, RZ, UR8 ;  /* 0x00000008ff1e7e24 */ /* 0x000fe2000f8e00ff */
[----:B------:R-:W-:Y:S01]  /*8d60*/  LOP3.LUT R24, R4, R5, RZ, 0x3c, !PT ;  /* 0x0000000504187212 */ /* 0x000fe200078e3cff */
[----:B------:R-:W5:Y:S01]  /*8d70*/  LD.E.128 R12, desc[UR18][R12.64] ;  /* 0x000000120c0c7980 */ /* 0x000f62000c101d00 */
[--C-:B------:R-:W-:Y:S01]  /*8d80*/  SHF.R.S32.HI R0, RZ, 0x1f, R3.reuse ;  /* 0x0000001fff007819 */ /* 0x100fe20000011403 */
[----:B------:R-:W-:Y:S01]  /*8d90*/  IMAD.MOV R29, RZ, RZ, -R3 ;  /* 0x000000ffff1d7224 */ /* 0x000fe200078e0a03 */
[----:B------:R-:W-:Y:S01]  /*8da0*/  MOV R31, UR9 ;  /* 0x00000009001f7c02 */ /* 0x000fe20008000f00 */
[----:B------:R-:W-:Y:S01]  /*8db0*/  ULDC.64 UR8, c[0x0][0xae0] ;  /* 0x0002b80000087ab9 */ /* 0x000fe20000000a00 */
[----:B------:R-:W5:Y:S01]  /*8dc0*/  LD.E.128 R20, desc[UR18][R20.64] ;  /* 0x0000001214147980 */ /* 0x000f62000c101d00 */
[----:B------:R-:W-:-:S02]  /*8dd0*/  IMAD R0, R0, UR8, RZ ;  /* 0x0000000800007c24 */ /* 0x000fc4000f8e02ff */
[----:B------:R-:W-:Y:S01]  /*8de0*/  IMAD R29, R46, R29, R44 ;  /* 0x0000001d2e1d7224 */ /* 0x000fe200078e022c */
[----:B------:R-:W5:Y:S01]  /*8df0*/  LD.E.128 R8, desc[UR18][R8.64] ;  /* 0x0000001208087980 */ /* 0x000f62000c101d00 */
[----:B------:R-:W-:Y:S02]  /*8e00*/  IMAD.U32 R31, RZ, RZ, UR4 ;  /* 0x00000004ff1f7e24 */ /* 0x000fe4000f8e00ff */
[----:B------:R-:W-:Y:S01]  /*8e10*/  IMAD R45, R3, UR9, R0 ;  /* 0x00000009032d7c24 */ /* 0x000fe2000f8e0200 */
[----:B------:R-:W5:Y:S01]  /*8e20*/  LD.E.128 R4, desc[UR18][R6.64] ;  /* 0x0000001206047980 */ /* 0x000f62000c101d00 */
[----:B------:R-:W-:-:S03]  /*8e30*/  SHF.R.S32.HI R0, RZ, 0x1f, R29 ;  /* 0x0000001fff007819 */ /* 0x000fc6000001141d */
[----:B------:R-:W5:Y:S01]  /*8e40*/  LD.E.128 R40, desc[UR18][R40.64] ;  /* 0x0000001228287980 */ /* 0x000f62000c101d00 */
[----:B------:R-:W-:Y:S01]  /*8e50*/  IMAD.WIDE.U32 R30, R3, UR8, R30 ;  /* 0x00000008031e7c25 */ /* 0x000fe2000f8e001e */
[----:B------:R-:W-:Y:S02]  /*8e60*/  ULDC.64 UR8, c[0x0][0xad8] ;  /* 0x0002b60000087ab9 */ /* 0x000fe40000000a00 */
[----:B------:R-:W5:Y:S04]  /*8e70*/  LD.E.128 R36, desc[UR18][R36.64] ;  /* 0x0000001224247980 */ /* 0x000f68000c101d00 */
[----:B------:R-:W5:Y:S04]  /*8e80*/  LD.E.128 R32, desc[UR18][R32.64] ;  /* 0x0000001220207980 */ /* 0x000f68000c101d00 */
[----:B------:R-:W5:Y:S01]  /*8e90*/  LD.E.128 R24, desc[UR18][R24.64] ;  /* 0x0000001218187980 */ /* 0x000f62000c101d00 */
[----:B------:R-:W-:Y:S01]  /*8ea0*/  IMAD.U32 R51, RZ, RZ, UR16 ;  /* 0x00000010ff337e24 */ /* 0x000fe2000f8e00ff */
[----:B------:R-:W-:Y:S01]  /*8eb0*/  @!PT LDS RZ, [RZ] ;  /* 0x00000000fffff984 */ /* 0x000fe20000000800 */
[----:B------:R-:W-:Y:S01]  /*8ec0*/  @!PT LDS RZ, [RZ] ;  /* 0x00000000fffff984 */ /* 0x000fe20000000800 */
[----:B------:R-:W-:Y:S01]  /*8ed0*/  @!PT LDS RZ, [RZ] ;  /* 0x00000000fffff984 */ /* 0x000fe20000000800 */
[----:B------:R-:W-:Y:S01]  /*8ee0*/  @!PT LDS RZ, [RZ] ;  /* 0x00000000fffff984 */ /* 0x000fe20000000800 */
[----:B------:R0:W-:Y:S06]  /*8ef0*/  MEMBAR.ALL.CTA ;  /* 0x0000000000007992 */ /* 0x0001ec0000008000 */
[----:B0-----:R-:W0:Y:S01]  /*8f00*/  FENCE.VIEW.ASYNC.S ;  /* 0x00000000000073c6 */ /* 0x001e220000000000 */
[----:B------:R-:W-:-:S02]  /*8f10*/  IMAD.IADD R31, R31, 0x1, R45 ;  /* 0x000000011f1f7824 */ /* 0x000fc400078e022d */
[----:B------:R-:W-:Y:S02]  /*8f20*/  IMAD R44, R0, UR8, RZ ;  /* 0x00000008002c7c24 */ /* 0x000fe4000f8e02ff */
[----:B------:R-:W-:Y:S02]  /*8f30*/  IMAD R46, R51, 0x80, R184 ;  /* 0x00000080332e7824 */ /* 0x000fe400078e02b8 */
[C---:B------:R-:W-:Y:S02]  /*8f40*/  IMAD R3, R29.reuse, UR9, R44 ;  /* 0x000000091d037c24 */ /* 0x040fe4000f8e022c */
[----:B------:R-:W-:Y:S01]  /*8f50*/  IMAD.WIDE.U32 R30, R29, UR8, R30 ;  /* 0x000000081d1e7c25 */ /* 0x000fe2000f8e001e */
[C---:B------:R-:W-:Y:S01]  /*8f60*/  ISETP.GE.AND P2, PT, R46.reuse, R49, PT ;  /* 0x000000312e00720c */ /* 0x040fe20003f46270 */
[----:B------:R-:W-:Y:S02]  /*8f70*/  ULDC.64 UR8, c[0x0][0xa80] ;  /* 0x0002a00000087ab9 */ /* 0x000fe40000000a00 */
[----:B------:R-:W-:Y:S01]  /*8f80*/  VIADD R0, R46, 0x20 ;  /* 0x000000202e007836 */ /* 0x000fe20000000000 */
[----:B------:R-:W-:Y:S01]  /*8f90*/  LEA R44, P3, R30, UR8, 0x1 ;  /* 0x000000081e2c7c11 */ /* 0x000fe2000f8608ff */
[----:B------:R-:W-:-:S02]  /*8fa0*/  IMAD.IADD R3, R31, 0x1, R3 ;  /* 0x000000011f037824 */ /* 0x000fc400078e0203 */
[----:B------:R-:W-:Y:S01]  /*8fb0*/  VIADD R28, R28, 0x34820 ;  /* 0x000348201c1c7836 */ /* 0x000fe20000000000 */
[-C--:B------:R-:W-:Y:S01]  /*8fc0*/  ISETP.GE.AND P0, PT, R0, R49.reuse, PT ;  /* 0x000000310000720c */ /* 0x080fe20003f06270 */
[----:B------:R-:W-:Y:S01]  /*8fd0*/  VIADD R0, R46, 0x40 ;  /* 0x000000402e007836 */ /* 0x000fe20000000000 */
[----:B------:R-:W-:Y:S02]  /*8fe0*/  LEA.HI.X R3, R30, UR9, R3, 0x1, P3 ;  /* 0x000000091e037c11 */ /* 0x000fe400098f0c03 */
[----:B------:R-:W-:Y:S01]  /*8ff0*/  PRMT R28, RZ, 0x654, R28 ;  /* 0x00000654ff1c7816 */ /* 0x000fe2000000001c */
[----:B0-----:R0:W1:Y:S01]  /*9000*/  SHFL.IDX PT, R30, R44, RZ, 0x181f ;  /* 0x00181fff2c1e7589 */ /* 0x00106200000e0000 */
[----:B------:R-:W-:Y:S01]  /*9010*/  ISETP.GE.AND P1, PT, R0, R49, PT ;  /* 0x000000310000720c */ /* 0x000fe20003f26270 */
[----:B------:R-:W-:Y:S01]  /*9020*/  BSSY B1, `(.L_x_393) ;  /* 0x000000e000017945 */ /* 0x000fe20003800000 */
[----:B------:R0:W-:Y:S01]  /*9030*/  SYNCS.ARRIVE.TRANS64.RED.A1T0 RZ, [R28+URZ], RZ ;  /* 0x000000ff1cff79a7 */ /* 0x0001e2000810043f */
[----:B------:R0:W2:Y:S02]  /*9040*/  SHFL.IDX PT, R0, R3, RZ, 0x181f ;  /* 0x00181fff03007589 */ /* 0x0000a400000e0000 */
[----:B------:R-:W-:Y:S08]  /*9050*/  @P2 BRA `(.L_x_394) ;  /* 0x0000000000282947 */ /* 0x000ff00003800000 */
[----:B------:R-:W-:Y:S01]  /*9060*/  ULDC UR4, c[0x0][0xac8] ;  /* 0x0002b20000047ab9 */ /* 0x000fe20000000800 */
[----:B------:R-:W-:Y:S01]  /*9070*/  ULDC.64 UR8, c[0x0][0x208] ;  /* 0x0000820000087ab9 */ /* 0x000fe20000000a00 */
[----:B------:R-:W-:Y:S02]  /*9080*/  ISETP.GE.AND P2, PT, R17, UR4, PT ;  /* 0x0000000411007c0c */ /* 0x000fe4000bf46270 */
[----:B------:R-:W-:-:S11]  /*9090*/  ISETP.GE.AND P3, PT, R18, UR4, PT ;  /* 0x0000000412007c0c */ /* 0x000fd6000bf66270 */
[CC--:B01----:R-:W-:Y:S02]  /*90a0*/  @!P2 LEA R28, P4, R17.reuse, R30.reuse, 0x1 ;  /* 0x0000001e111ca211 */ /* 0x0c3fe400078808ff */
[C---:B------:R-:W-:Y:S02]  /*90b0*/  @!P3 LEA R30, P5, R18.reuse, R30, 0x1 ;  /* 0x0000001e121eb211 */ /* 0x040fe400078a08ff */
[-C--:B--2---:R-:W-:Y:S02]  /*90c0*/  @!P2 LEA.HI.X R29, R17, R0.reuse, R195, 0x1, P4 ;  /* 0x00000000111da211 */ /* 0x084fe400020f0cc3 */
[----:B------:R-:W-:-:S03]  /*90d0*/  @!P3 LEA.HI.X R31, R18, R0, R194, 0x1, P5 ;  /* 0x00000000121fb211 */ /* 0x000fc600028f0cc2 */
[----:B-----5:R3:W-:Y:S04]  /*90e0*/  @!P2 ST.E.128 desc[UR8][R28.64], R20 ;  /* 0x000000141c00a985 */ /* 0x0207e8000c101d08 */
[----:B------:R3:W-:Y:S02]  /*90f0*/  @!P3 ST.E.128 desc[UR8][R30.64], R40 ;  /* 0x000000281e00b985 */ /* 0x0007e4000c101d08 */
.L_x_394:
[----:B------:R-:W-:Y:S05]  /*9100*/  BSYNC B1 ;  /* 0x0000000000017941 */ /* 0x000fea0003800000 */
.L_x_393:
[----:B--2---:R2:W4:Y:S01]  /*9110*/  SHFL.IDX PT, R0, R3, 0x1, 0x181f ;  /* 0x00381f0003007f89 */ /* 0x00452200000e0000 */
[----:B------:R-:W-:Y:S03]  /*9120*/  BSSY B1, `(.L_x_395) ;  /* 0x000000d000017945 */ /* 0x000fe60003800000 */
[----:B---3-5:R2:W3:Y:S01]  /*9130*/  SHFL.IDX PT, R22, R44, 0x1, 0x181f ;  /* 0x00381f002c167f89 */ /* 0x0284e200000e0000 */
[----:B------:R-:W-:Y:S05]  /*9140*/  @P0 BRA `(.L_x_396) ;  /* 0x0000000000280947 */ /* 0x000fea0003800000 */
[----:B------:R-:W-:Y:S01]  /*9150*/  ULDC UR4, c[0x0][0xac8] ;  /* 0x0002b20000047ab9 */ /* 0x000fe20000000800 */
[----:B------:R-:W-:Y:S01]  /*9160*/  ULDC.64 UR8, c[0x0][0x208] ;  /* 0x0000820000087ab9 */ /* 0x000fe20000000a00 */
[----:B------:R-:W-:Y:S02]  /*9170*/  ISETP.GE.AND P3, PT, R17, UR4, PT ;  /* 0x0000000411007c0c */ /* 0x000fe4000bf66270 */
[----:B------:R-:W-:-:S11]  /*9180*/  ISETP.GE.AND P4, PT, R18, UR4, PT ;  /* 0x0000000412007c0c */ /* 0x000fd6000bf86270 */
[CC--:B---3--:R-:W-:Y:S02]  /*9190*/  @!P3 LEA R20, P0, R17.reuse, R22.reuse, 0x1 ;  /* 0x000000161114b211 */ /* 0x0c8fe400078008ff */
[C---:B------:R-:W-:Y:S02]  /*91a0*/  @!P4 LEA R22, P2, R18.reuse, R22, 0x1 ;  /* 0x000000161216c211 */ /* 0x040fe400078408ff */
[-C--:B----4-:R-:W-:Y:S02]  /*91b0*/  @!P3 LEA.HI.X R21, R17, R0.reuse, R195, 0x1, P0 ;  /* 0x000000001115b211 */ /* 0x090fe400000f0cc3 */
[----:B------:R-:W-:-:S03]  /*91c0*/  @!P4 LEA.HI.X R23, R18, R0, R194, 0x1, P2 ;  /* 0x000000001217c211 */ /* 0x000fc600010f0cc2 */
[----:B------:R3:W-:Y:S04]  /*91d0*/  @!P3 ST.E.128 desc[UR8][R20.64], R12 ;  /* 0x0000000c1400b985 */ /* 0x0007e8000c101d08 */
[----:B------:R3:W-:Y:S02]  /*91e0*/  @!P4 ST.E.128 desc[UR8][R22.64], R36 ;  /* 0x000000241600c985 */ /* 0x0007e4000c101d08 */
.L_x_396:
[----:B------:R-:W-:Y:S05]  /*91f0*/  BSYNC B1 ;  /* 0x0000000000017941 */ /* 0x000fea0003800000 */
.L_x_395:
[----:B----4-:R4:W0:Y:S01]  /*9200*/  SHFL.IDX PT, R0, R3, 0x2, 0x181f ;  /* 0x00581f0003007f89 */ /* 0x01082200000e0000 */
[----:B------:R-:W-:Y:S03]  /*9210*/  BSSY B1, `(.L_x_397) ;  /* 0x000000d000017945 */ /* 0x000fe60003800000 */
[----:B---3--:R4:W3:Y:S01]  /*9220*/  SHFL.IDX PT, R14, R44, 0x2, 0x181f ;  /* 0x00581f002c0e7f89 */ /* 0x0088e200000e0000 */
[----:B------:R-:W-:Y:S05]  /*9230*/  @P1 BRA `(.L_x_398) ;  /* 0x0000000000281947 */ /* 0x000fea0003800000 */
[----:B------:R-:W-:Y:S01]  /*9240*/  ULDC UR4, c[0x0][0xac8] ;  /* 0x0002b20000047ab9 */ /* 0x000fe20000000800 */
[----:B------:R-:W-:Y:S01]  /*9250*/  ULDC.64 UR8, c[0x0][0x208] ;  /* 0x0000820000087ab9 */ /* 0x000fe20000000a00 */
[----:B------:R-:W-:Y:S02]  /*9260*/  ISETP.GE.AND P2, PT, R17, UR4, PT ;  /* 0x0000000411007c0c */ /* 0x000fe4000bf46270 */
[----:B------:R-:W-:-:S11]  /*9270*/  ISETP.GE.AND P3, PT, R18, UR4, PT ;  /* 0x0000000412007c0c */ /* 0x000fd6000bf66270 */
[CC--:B---3--:R-:W-:Y:S02]  /*9280*/  @!P2 LEA R12, P0, R17.reuse, R14.reuse, 0x1 ;  /* 0x0000000e110ca211 */ /* 0x0c8fe400078008ff */
[C---:B------:R-:W-:Y:S02]  /*9290*/  @!P3 LEA R14, P1, R18.reuse, R14, 0x1 ;  /* 0x0000000e120eb211 */ /* 0x040fe400078208ff */
[-C--:B0-----:R-:W-:Y:S02]  /*92a0*/  @!P2 LEA.HI.X R13, R17, R0.reuse, R195, 0x1, P0 ;  /* 0x00000000110da211 */ /* 0x081fe400000f0cc3 */
[----:B------:R-:W-:-:S03]  /*92b0*/  @!P3 LEA.HI.X R15, R18, R0, R194, 0x1, P1 ;  /* 0x00000000120fb211 */ /* 0x000fc600008f0cc2 */
[----:B------:R0:W-:Y:S04]  /*92c0*/  @!P2 ST.E.128 desc[UR8][R12.64], R8 ;  /* 0x000000080c00a985 */ /* 0x0001e8000c101d08 */
[----:B------:R0:W-:Y:S02]  /*92d0*/  @!P3 ST.E.128 desc[UR8][R14.64], R32 ;  /* 0x000000200e00b985 */ /* 0x0001e4000c101d08 */
.L_x_398:
[----:B------:R-:W-:Y:S05]  /*92e0*/  BSYNC B1 ;  /* 0x0000000000017941 */ /* 0x000fea0003800000 */
.L_x_397:
[----:B0-----:R-:W-:Y:S01]  /*92f0*/  IADD3 R0, R46, 0x60, RZ ;  /* 0x000000602e007810 */ /* 0x001fe20007ffe0ff */
[----:B--2-4-:R-:W0:Y:S03]  /*9300*/  SHFL.IDX PT, R3, R3, 0x3, 0x181f ;  /* 0x00781f0003037f89 */ /* 0x014e2600000e0000 */
[----:B------:R-:W-:Y:S01]  /*9310*/  ISETP.GE.AND P0, PT, R0, R49, PT ;  /* 0x000000310000720c */ /* 0x000fe20003f06270 */
[----:B------:R-:W2:-:S12]  /*9320*/  SHFL.IDX PT, R44, R44, 0x3, 0x181f ;  /* 0x00781f002c2c7f89 */ /* 0x000e9800000e0000 */
[----:B------:R-:W-:Y:S05]  /*9330*/  @P0 BRA `(.L_x_399) ;  /* 0x0000000c00500947 */ /* 0x000fea0003800000 */
[----:B------:R-:W-:Y:S01]  /*9340*/  ULDC UR4, c[0x0][0xac8] ;  /* 0x0002b20000047ab9 */ /* 0x000fe20000000800 */
[----:B------:R-:W-:Y:S01]  /*9350*/  ULDC.64 UR8, c[0x0][0x208] ;  /* 0x0000820000087ab9 */ /* 0x000fe20000000a00 */
[----:B------:R-:W-:-:S13]  /*9360*/  ISETP.GE.AND P1, PT, R17, UR4, PT ;  /* 0x0000000411007c0c */ /* 0x000fda000bf26270 */
[----:B--2---:R-:W-:-:S04]  /*9370*/  @!P1 LEA R8, P0, R17, R44, 0x1 ;  /* 0x0000002c11089211 */ /* 0x004fc800078008ff */
[----:B0-----:R-:W-:Y:S02]  /*9380*/  @!P1 LEA.HI.X R9, R17, R3, R195, 0x1, P0 ;  /* 0x0000000311099211 */ /* 0x001fe400000f0cc3 */
[----:B------:R-:W-:-:S03]  /*9390*/  ISETP.GE.AND P0, PT, R18, UR4, PT ;  /* 0x0000000412007c0c */ /* 0x000fc6000bf06270 */
[----:B------:R4:W-:Y:S10]  /*93a0*/  @!P1 ST.E.128 desc[UR8][R8.64], R4 ;  /* 0x0000000408009985 */ /* 0x0009f4000c101d08 */
[----:B------:R-:W-:Y:S05]  /*93b0*/  @P0 BRA `(.L_x_399) ;  /* 0x0000000c00300947 */ /* 0x000fea0003800000 */
[----:B----4-:R-:W-:Y:S01]  /*93c0*/  LEA R4, P0, R18, R44, 0x1 ;  /* 0x0000002c12047211 */ /* 0x010fe200078008ff */
[----:B------:R-:W-:-:S03]  /*93d0*/  ULDC.64 UR8, c[0x0][0x208] ;  /* 0x0000820000087ab9 */ /* 0x000fc60000000a00 */
[----:B------:R-:W-:-:S05]  /*93e0*/  LEA.HI.X R5, R18, R3, R194, 0x1, P0 ;  /* 0x0000000312057211 */ /* 0x000fca00000f0cc2 */
[----:B------:R0:W-:Y:S01]  /*93f0*/  ST.E.128 desc[UR8][R4.64], R24 ;  /* 0x0000001804007985 */ /* 0x0001e2000c101d08 */
[----:B------:R-:W-:Y:S05]  /*9400*/  BRA `(.L_x_399) ;  /* 0x0000000c001c7947 */ /* 0x000fea0003800000 */
.L_x_391:
[----:B------:R-:W-:Y:S01]  /*9410*/  ULDC.64 UR8, c[0x0][0xc00] ;  /* 0x0003000000087ab9 */ /* 0x000fe20000000a00 */
[----:B------:R-:W-:Y:S01]  /*9420*/  ULDC.64 UR10, c[0x0][0x208] ;  /* 0x00008200000a7ab9 */ /* 0x000fe20000000a00 */
[----:B------:R-:W-:Y:S01]  /*9430*/  UISETP.NE.U32.AND UP0, UPT, UR8, URZ, UPT ;  /* 0x0000003f0800728c */ /* 0x000fe2000bf05070 */
[----:B------:R-:W0:Y:S01]  /*9440*/  LDC R11, c[0x0][0xbe8] ;  /* 0x0002fa00ff0b7b82 */ /* 0x000e220000000800 */
[----:B------:R-:W-:Y:S02]  /*9450*/  R2UR UR7, R23 ;  /* 0x00000000170772ca */ /* 0x000fe400000e0000 */
[----:B------:R-:W-:-:S03]  /*9460*/  UISETP.NE.AND.EX UP0, UPT, UR9, URZ, UPT, UP0 ;  /* 0x0000003f0900728c */ /* 0x000fc6000bf05300 */
[----:B------:R-:W-:Y:S02]  /*9470*/  ULDC.64 UR8, c[0x0][0xc00] ;  /* 0x0003000000087ab9 */ /* 0x000fe40000000a00 */
[----:B------:R-:W-:Y:S01]  /*9480*/  UIMAD.WIDE UR8, UR61, 0x4, UR8 ;  /* 0x000000043d0878a5 */ /* 0x000fe2000f8e0208 */
[----:B------:R-:W-:-:S05]  /*9490*/  PLOP3.LUT P2, PT, PT, PT, UP0, 0x80, 0x0 ;  /* 0x000000000000781c */ /* 0x000fca0003f4f008 */
[----:B------:R-:W-:Y:S02]  /*94a0*/  IMAD.U32 R4, RZ, RZ, UR8 ;  /* 0x00000008ff047e24 */ /* 0x000fe4000f8e00ff */
[----:B------:R-:W-:Y:S01]  /*94b0*/  IMAD.U32 R5, RZ, RZ, UR9 ;  /* 0x00000009ff057e24 */ /* 0x000fe2000f8e00ff */
[----:B------:R-:W-:-:S05]  /*94c0*/  ULDC.64 UR8, c[0x0][0xc08] ;  /* 0x0003020000087ab9 */ /* 0x000fca0000000a00 */
[----:B------:R-:W2:Y:S01]  /*94d0*/  @P2 LDG.E R3, desc[UR10][R4.64] ;  /* 0x0000000a04032981 */ /* 0x000ea2000c1e1900 */
[----:B------:R-:W-:Y:S01]  /*94e0*/  UISETP.NE.U32.AND UP1, UPT, UR8, URZ, UPT ;  /* 0x0000003f0800728c */ /* 0x000fe2000bf25070 */
[----:B0-----:R-:W-:Y:S01]  /*94f0*/  ISETP.NE.AND P0, PT, R11, 0x1, PT ;  /* 0x000000010b00780c */ /* 0x001fe20003f05270 */
[----:B------:R-:W-:Y:S02]  /*9500*/  ULDC UR4, c[0x0][0xa88] ;  /* 0x0002a20000047ab9 */ /* 0x000fe40000000800 */
[----:B------:R-:W-:Y:S01]  /*9510*/  UISETP.NE.AND.EX UP1, UPT, UR9, URZ, UPT, UP1 ;  /* 0x0000003f0900728c */ /* 0x000fe2000bf25310 */
[----:B------:R-:W-:Y:S01]  /*9520*/  IMAD.U32 R0, RZ, RZ, UR4 ;  /* 0x00000004ff007e24 */ /* 0x000fe2000f8e00ff */
[----:B------:R-:W-:-:S04]  /*9530*/  UMOV UR4, URZ ;  /* 0x0000003f00047c82 */ /* 0x000fc80008000000 */
[----:B------:R-:W-:-:S04]  /*9540*/  PLOP3.LUT P3, PT, PT, PT, UP1, 0x80, 0x0 ;  /* 0x000000000000781c */ /* 0x000fc80003f6f018 */
[----:B------:R-:W0:Y:S01]  /*9550*/  @P0 LDC R9, c[0x0][0xbec] ;  /* 0x0002fb00ff090b82 */ /* 0x000e220000000800 */
[----:B------:R-:W-:Y:S02]  /*9560*/  @UP1 ULDC.64 UR8, c[0x0][0xc08] ;  /* 0x0003020000081ab9 */ /* 0x000fe40000000a00 */
[----:B------:R-:W-:-:S06]  /*9570*/  @UP1 UIMAD.WIDE UR8, UR61, 0x4, UR8 ;  /* 0x000000043d0818a5 */ /* 0x000fcc000f8e0208 */
[----:B------:R-:W-:Y:S02]  /*9580*/  IMAD.U32 R6, RZ, RZ, UR8 ;  /* 0x00000008ff067e24 */ /* 0x000fe4000f8e00ff */
[----:B------:R-:W-:Y:S01]  /*9590*/  IMAD.U32 R7, RZ, RZ, UR9 ;  /* 0x00000009ff077e24 */ /* 0x000fe2000f8e00ff */
[----:B------:R-:W-:-:S04]  /*95a0*/  ISETP.GE.AND P1, PT, R196, 0x80, PT ;  /* 0x00000080c400780c */ /* 0x000fc80003f26270 */
[----:B------:R1:W5:Y:S01]  /*95b0*/  @P3 LDG.E R0, desc[UR10][R6.64] ;  /* 0x0000000a06003981 */ /* 0x000362000c1e1900 */
[----:B------:R-:W-:Y:S01]  /*95c0*/  USHF.R.S32.HI UR11, URZ, 0x1f, UR7 ;  /* 0x0000001f3f0b7899 */ /* 0x000fe20008011407 */
[----:B--2---:R-:W-:-:S13]  /*95d0*/  @P2 R2UR UR4, R3 ;  /* 0x00000000030422ca */ /* 0x004fda00000e0000 */
[----:B------:R-:W-:Y:S01]  /*95e0*/  USHF.R.S32.HI UR10, URZ, 0x1f, UR4 ;  /* 0x0000001f3f0a7899 */ /* 0x000fe20008011404 */
[----:B01----:R-:W-:Y:S11]  /*95f0*/  @P3 BRA `(.L_x_400) ;  /* 0x0000000000143947 */ /* 0x003ff60003800000 */
[----:B------:R-:W-:Y:S05]  /*9600*/  @!P2 BRA `(.L_x_400) ;  /* 0x000000000010a947 */ /* 0x000fea0003800000 */
[----:B------:R-:W-:Y:S02]  /*9610*/  ULDC.64 UR8, c[0x0][0x208] ;  /* 0x0000820000087ab9 */ /* 0x000fe40000000a00 */
[----:B------:R-:W2:Y:S04]  /*9620*/  LDG.E R3, desc[UR8][R4.64] ;  /* 0x0000000804037981 */ /* 0x000ea8000c1e1900 */
[----:B-----5:R-:W2:Y:S02]  /*9630*/  LDG.E R0, desc[UR8][R4.64+0x4] ;  /* 0x0000040804007981 */ /* 0x020ea4000c1e1900 */
[----:B--2---:R-:W-:-:S07]  /*9640*/  IMAD.IADD R0, R0, 0x1, -R3 ;  /* 0x0000000100007824 */ /* 0x004fce00078e0a03 */
.L_x_400:
[----:B------:R-:W-:Y:S01]  /*9650*/  R2UR UR7, R186 ;  /* 0x00000000ba0772ca */ /* 0x000fe200000e0000 */
[----:B------:R-:W-:Y:S01]  /*9660*/  USEL UR61, UR61, URZ, !UP0 ;  /* 0x0000003f3d3d7287 */ /* 0x000fe2000c000000 */
[----:B------:R-:W-:Y:S11]  /*9670*/  BSSY B1, `(.L_x_401) ;  /* 0x0000030000017945 */ /* 0x000ff60003800000 */
[----:B------:R-:W-:Y:S01]  /*9680*/  USEL UR12, UR7, URZ, !UP0 ;  /* 0x0000003f070c7287 */ /* 0x000fe2000c000000 */
[----:B------:R-:W-:Y:S11]  /*9690*/  @P1 BRA `(.L_x_402) ;  /* 0x0000000000b41947 */ /* 0x000ff60003800000 */
[----:B------:R-:W0:Y:S01]  /*96a0*/  S2R R4, SR_TID.X ;  /* 0x0000000000047919 */ /* 0x000e220000002100 */
[----:B------:R-:W1:Y:S01]  /*96b0*/  LDC R6, c[0x0][0xbe8] ;  /* 0x0002fa00ff067b82 */ /* 0x000e620000000800 */
[----:B------:R-:W-:-:S13]  /*96c0*/  R2UR UR7, R22 ;  /* 0x00000000160772ca */ /* 0x000fda00000e0000 */
[----:B------:R-:W-:-:S04]  /*96d0*/  IMAD.U32 R3, RZ, RZ, UR7 ;  /* 0x00000007ff037e24 */ /* 0x000fc8000f8e00ff */
[----:B0-----:R-:W-:Y:S02]  /*96e0*/  IMAD R3, R3, 0x80, R4 ;  /* 0x0000008003037824 */ /* 0x001fe400078e0204 */
[----:B-1---5:R-:W-:Y:S02]  /*96f0*/  IMAD R4, R0, R6, RZ ;  /* 0x0000000600047224 */ /* 0x022fe400078e02ff */
[----:B------:R-:W-:-:S05]  /*9700*/  VIADD R5, R3, 0xffffff80 ;  /* 0xffffff8003057836 */ /* 0x000fca0000000000 */
[----:B------:R-:W-:-:S13]  /*9710*/  ISETP.GE.AND P1, PT, R5, R4, PT ;  /* 0x000000040500720c */ /* 0x000fda0003f26270 */
[----:B------:R-:W-:Y:S05]  /*9720*/  @P1 BRA `(.L_x_402) ;  /* 0x0000000000901947 */ /* 0x000fea0003800000 */
[----:B------:R-:W-:Y:S01]  /*9730*/  ISETP.NE.AND P1, PT, R6, 0x1, PT ;  /* 0x000000010600780c */ /* 0x000fe20003f25270 */
[----:B------:R-:W-:Y:S01]  /*9740*/  ULDC.64 UR14, c[0x0][0xb90] ;  /* 0x0002e400000e7ab9 */ /* 0x000fe20000000a00 */
[----:B------:R-:W-:Y:S01]  /*9750*/  R2UR UR13, R23 ;  /* 0x00000000170d72ca */ /* 0x000fe200000e0000 */
[----:B------:R-:W-:Y:S01]  /*9760*/  UIMAD UR7, UR11, UR14, URZ ;  /* 0x0000000e0b0772a4 */ /* 0x000fe2000f8e023f */
[----:B------:R-:W-:Y:S01]  /*9770*/  UMOV UR8, UR4 ;  /* 0x0000000400087c82 */ /* 0x000fe20008000000 */
[----:B------:R-:W-:Y:S01]  /*9780*/  UMOV UR9, UR10 ;  /* 0x0000000a00097c82 */ /* 0x000fe20008000000 */
[----:B------:R-:W-:-:S07]  /*9790*/  ULDC.64 UR16, c[0x0][0x208] ;  /* 0x0000820000107ab9 */ /* 0x000fce0000000a00 */
[----:B------:R-:W0:Y:S02]  /*97a0*/  @P1 LDC R4, c[0x0][0xbec] ;  /* 0x0002fb00ff041b82 */ /* 0x000e240000000800 */
[----:B------:R-:W-:Y:S02]  /*97b0*/  UIMAD.WIDE.U32 UR8, UR13, UR14, UR8 ;  /* 0x0000000e0d0872a5 */ /* 0x000fe4000f8e0008 */
[----:B------:R-:W-:-:S03]  /*97c0*/  UIMAD UR7, UR13, UR15, UR7 ;  /* 0x0000000f0d0772a4 */ /* 0x000fc6000f8e0207 */
[----:B------:R-:W-:Y:S01]  /*97d0*/  ULDC.64 UR14, c[0x0][0xb98] ;  /* 0x0002e600000e7ab9 */ /* 0x000fe20000000a00 */
[----:B------:R-:W1:Y:S01]  /*97e0*/  @P1 LDC R8, c[0x0][0xbf0] ;  /* 0x0002fc00ff081b82 */ /* 0x000e620000000800 */
[----:B------:R-:W-:Y:S02]  /*97f0*/  UIADD3 UR9, UR9, UR7, URZ ;  /* 0x0000000709097290 */ /* 0x000fe4000fffe03f */
[----:B------:R-:W-:Y:S02]  /*9800*/  UIMAD UR7, UR12, UR14, URZ ;  /* 0x0000000e0c0772a4 */ /* 0x000fe4000f8e023f */
[----:B------:R-:W-:Y:S02]  /*9810*/  UIMAD.WIDE.U32 UR8, UR61, UR14, UR8 ;  /* 0x0000000e3d0872a5 */ /* 0x000fe4000f8e0008 */
[----:B------:R-:W-:-:S03]  /*9820*/  UIMAD UR7, UR61, UR15, UR7 ;  /* 0x0000000f3d0772a4 */ /* 0x000fc6000f8e0207 */
[----:B------:R-:W-:Y:S01]  /*9830*/  ULDC.64 UR14, c[0x0][0xb88] ;  /* 0x0002e200000e7ab9 */ /* 0x000fe20000000a00 */
[----:B0-----:R-:W-:Y:S01]  /*9840*/  @P1 IMAD.HI.U32 R3, R5, R4, RZ ;  /* 0x0000000405031227 */ /* 0x001fe200078e00ff */
[----:B------:R-:W-:-:S04]  /*9850*/  MOV R4, R5 ;  /* 0x0000000500047202 */ /* 0x000fc80000000f00 */
[----:B-1----:R-:W-:Y:S01]  /*9860*/  @P1 SHF.R.U32.HI R4, RZ, R8, R3 ;  /* 0x00000008ff041219 */ /* 0x002fe20000011603 */
[----:B------:R-:W-:-:S04]  /*9870*/  IMAD.U32 R8, RZ, RZ, UR7 ;  /* 0x00000007ff087e24 */ /* 0x000fc8000f8e00ff */
[----:B------:R-:W-:-:S04]  /*9880*/  IMAD.MOV R3, RZ, RZ, -R4 ;  /* 0x000000ffff037224 */ /* 0x000fc800078e0a04 */
[----:B------:R-:W-:Y:S01]  /*9890*/  IMAD R3, R6, R3, R5 ;  /* 0x0000000306037224 */ /* 0x000fe200078e0205 */
[----:B------:R-:W-:Y:S02]  /*98a0*/  SHF.R.S32.HI R5, RZ, 0x1f, R4 ;  /* 0x0000001fff057819 */ /* 0x000fe40000011404 */
[----:B------:R-:W-:Y:S02]  /*98b0*/  IADD3 R4, P1, R4, UR8, RZ ;  /* 0x0000000804047c10 */ /* 0x000fe4000ff3e0ff */
[----:B------:R-:W-:Y:S02]  /*98c0*/  SHF.R.S32.HI R6, RZ, 0x1f, R3 ;  /* 0x0000001fff067819 */ /* 0x000fe40000011403 */
[----:B------:R-:W-:Y:S01]  /*98d0*/  IADD3.X R5, R5, UR9, R8, P1, !PT ;  /* 0x0000000905057c10 */ /* 0x000fe20008ffe408 */
[----:B------:R-:W-:Y:S02]  /*98e0*/  ULDC.64 UR8, c[0x0][0xb50] ;  /* 0x0002d40000087ab9 */ /* 0x000fe40000000a00 */
[----:B------:R-:W-:-:S02]  /*98f0*/  IMAD R6, R6, UR14, RZ ;  /* 0x0000000e06067c24 */ /* 0x000fc4000f8e02ff */
[----:B------:R-:W-:-:S04]  /*9900*/  IMAD.WIDE.U32 R4, R3, UR14, R4 ;  /* 0x0000000e03047c25 */ /* 0x000fc8000f8e0004 */
[----:B------:R-:W-:Y:S01]  /*9910*/  IMAD R7, R3, UR15, R6 ;  /* 0x0000000f03077c24 */ /* 0x000fe2000f8e0206 */
[----:B------:R-:W-:-:S03]  /*9920*/  LEA R6, P1, R4, UR8, 0x2 ;  /* 0x0000000804067c11 */ /* 0x000fc6000f8210ff */
[----:B------:R-:W-:-:S05]  /*9930*/  IMAD.IADD R3, R5, 0x1, R7 ;  /* 0x0000000105037824 */ /* 0x000fca00078e0207 */
[----:B------:R-:W-:Y:S01]  /*9940*/  LEA.HI.X R7, R4, UR9, R3, 0x2, P1 ;  /* 0x0000000904077c11 */ /* 0x000fe200088f1403 */
[----:B------:R-:W-:-:S05]  /*9950*/  IMAD.MOV.U32 R3, RZ, RZ, -0x800000 ;  /* 0xff800000ff037424 */ /* 0x000fca00078e00ff */
[----:B------:R0:W-:Y:S02]  /*9960*/  STG.E desc[UR16][R6.64], R3 ;  /* 0x0000000306007986 */ /* 0x0001e4000c101910 */
.L_x_402:
[----:B------:R-:W-:Y:S05]  /*9970*/  BSYNC B1 ;  /* 0x0000000000017941 */ /* 0x000fea0003800000 */
.L_x_401:
[----:B------:R-:W-:Y:S01]  /*9980*/  R2UR UR13, R22 ;  /* 0x00000000160d72ca */ /* 0x000fe200000e0000 */
[----:B------:R-:W1:Y:S01]  /*9990*/  @P0 LDC R5, c[0x0][0xbf0] ;  /* 0x0002fc00ff050b82 */ /* 0x000e620000000800 */
[----:B------:R-:W-:Y:S01]  /*99a0*/  ULDC.64 UR14, c[0x0][0xaa0] ;  /* 0x0002a800000e7ab9 */ /* 0x000fe20000000a00 */
[----:B------:R-:W-:Y:S01]  /*99b0*/  R2UR UR16, R23 ;  /* 0x00000000171072ca */ /* 0x000fe200000e0000 */
[----:B------:R-:W-:Y:S01]  /*99c0*/  UIMAD UR7, UR10, UR14, URZ ;  /* 0x0000000e0a0772a4 */ /* 0x000fe2000f8e023f */
[----:B0-----:R-:W-:Y:S01]  /*99d0*/  IMAD R3, R19, 0x20, R184 ;  /* 0x0000002013037824 */ /* 0x001fe200078e02b8 */
[----:B------:R-:W-:Y:S01]  /*99e0*/  UIMAD.WIDE.U32 UR8, UR4, UR14, URZ ;  /* 0x0000000e040872a5 */ /* 0x000fe2000f8e003f */
[----:B------:R-:W-:Y:S01]  /*99f0*/  BSSY B1, `(.L_x_403) ;  /* 0x000003b000017945 */ /* 0x000fe20003800000 */
[----:B------:R-:W-:-:S03]  /*9a00*/  UIMAD UR7, UR4, UR15, UR7 ;  /* 0x0000000f040772a4 */ /* 0x000fc6000f8e0207 */
[----:B------:R-:W-:Y:S01]  /*9a10*/  ULDC.64 UR14, c[0x0][0xae8] ;  /* 0x0002ba00000e7ab9 */ /* 0x000fe20000000a00 */
[----:B------:R-:W-:Y:S01]  /*9a20*/  UIADD3 UR9, UR9, UR7, URZ ;  /* 0x0000000709097290 */ /* 0x000fe2000fffe03f */
[----:B------:R-:W-:Y:S01]  /*9a30*/  IMAD.U32 R8, RZ, RZ, UR13 ;  /* 0x0000000dff087e24 */ /* 0x000fe2000f8e00ff */
[----:B------:R-:W-:Y:S01]  /*9a40*/  UIMAD UR4, UR11, UR14, URZ ;  /* 0x0000000e0b0472a4 */ /* 0x000fe2000f8e023f */
[----:B------:R-:W-:Y:S01]  /*9a50*/  IMAD.U32 R13, RZ, RZ, UR13 ;  /* 0x0000000dff0d7e24 */ /* 0x000fe2000f8e00ff */
[----:B------:R-:W-:Y:S01]  /*9a60*/  UIMAD.WIDE.U32 UR8, UR16, UR14, UR8 ;  /* 0x0000000e100872a5 */ /* 0x000fe2000f8e0008 */
[----:B------:R-:W-:Y:S01]  /*9a70*/  IMAD R8, R8, 0x80, R3 ;  /* 0x0000008008087824 */ /* 0x000fe200078e0203 */
[----:B------:R-:W-:Y:S01]  /*9a80*/  UIMAD UR4, UR16, UR15, UR4 ;  /* 0x0000000f100472a4 */ /* 0x000fe2000f8e0204 */
[----:B------:R-:W-:Y:S02]  /*9a90*/  ULDC.64 UR10, c[0x0][0xaf0] ;  /* 0x0002bc00000a7ab9 */ /* 0x000fe40000000a00 */
[----:B------:R-:W-:Y:S01]  /*9aa0*/  @P0 IMAD.HI.U32 R4, R8, R9, RZ ;  /* 0x0000000908040227 */ /* 0x000fe200078e00ff */
[----:B------:R-:W-:-:S02]  /*9ab0*/  UIADD3 UR9, UR9, UR4, URZ ;  /* 0x0000000409097290 */ /* 0x000fc4000fffe03f */
[----:B------:R-:W-:Y:S01]  /*9ac0*/  UIMAD UR4, UR12, UR10, URZ ;  /* 0x0000000a0c0472a4 */ /* 0x000fe2000f8e023f */
[----:B------:R-:W-:Y:S01]  /*9ad0*/  IMAD.MOV.U32 R3, RZ, RZ, R8 ;  /* 0x000000ffff037224 */ /* 0x000fe200078e0008 */
[----:B-1----:R-:W-:Y:S01]  /*9ae0*/  @P0 SHF.R.U32.HI R3, RZ, R5, R4 ;  /* 0x00000005ff030219 */ /* 0x002fe20000011604 */
[----:B------:R-:W-:Y:S02]  /*9af0*/  UIMAD.WIDE.U32 UR8, UR61, UR10, UR8 ;  /* 0x0000000a3d0872a5 */ /* 0x000fe4000f8e0008 */
[----:B------:R-:W-:Y:S01]  /*9b00*/  UIMAD UR4, UR61, UR11, UR4 ;  /* 0x0000000b3d0472a4 */ /* 0x000fe2000f8e0204 */
[--C-:B------:R-:W-:Y:S01]  /*9b10*/  SHF.R.S32.HI R4, RZ, 0x1f, R3.reuse ;  /* 0x0000001fff047819 */ /* 0x100fe20000011403 */
[----:B------:R-:W-:Y:S01]  /*9b20*/  IMAD.MOV R7, RZ, RZ, -R3 ;  /* 0x000000ffff077224 */ /* 0x000fe200078e0a03 */
[----:B------:R-:W-:Y:S01]  /*9b30*/  ULDC.64 UR10, c[0x0][0xae0] ;  /* 0x0002b800000a7ab9 */ /* 0x000fe20000000a00 */
[----:B------:R-:W-:Y:S02]  /*9b40*/  UIADD3 UR4, UR9, UR4, URZ ;  /* 0x0000000409047290 */ /* 0x000fe4000fffe03f */
[----:B------:R-:W-:-:S02]  /*9b50*/  IMAD.U32 R5, RZ, RZ, UR9 ;  /* 0x00000009ff057e24 */ /* 0x000fc4000f8e00ff */
[----:B------:R-:W-:Y:S01]  /*9b60*/  IMAD R6, R4, UR10, RZ ;  /* 0x0000000a04067c24 */ /* 0x000fe2000f8e02ff */
[----:B------:R-:W-:Y:S01]  /*9b70*/  MOV R4, UR8 ;  /* 0x0000000800047c02 */ /* 0x000fe20008000f00 */
[----:B------:R-:W-:Y:S01]  /*9b80*/  IMAD R7, R11, R7, R8 ;  /* 0x000000070b077224 */ /* 0x000fe200078e0208 */
[----:B------:R-:W-:Y:S01]  /*9b90*/  ULDC.64 UR8, c[0x0][0xad8] ;  /* 0x0002b60000087ab9 */ /* 0x000fe20000000a00 */
[----:B------:R-:W-:Y:S02]  /*9ba0*/  IMAD.U32 R5, RZ, RZ, UR4 ;  /* 0x00000004ff057e24 */ /* 0x000fe4000f8e00ff */
[C---:B------:R-:W-:Y:S02]  /*9bb0*/  IMAD R9, R3.reuse, UR11, R6 ;  /* 0x0000000b03097c24 */ /* 0x040fe4000f8e0206 */
[----:B------:R-:W-:Y:S01]  /*9bc0*/  IMAD.WIDE.U32 R4, R3, UR10, R4 ;  /* 0x0000000a03047c25 */ /* 0x000fe2000f8e0004 */
[----:B------:R-:W-:-:S03]  /*9bd0*/  SHF.R.S32.HI R3, RZ, 0x1f, R7 ;  /* 0x0000001fff037819 */ /* 0x000fc60000011407 */
[----:B------:R-:W-:Y:S02]  /*9be0*/  IMAD.IADD R5, R5, 0x1, R9 ;  /* 0x0000000105057824 */ /* 0x000fe400078e0209 */
[----:B------:R-:W-:Y:S02]  /*9bf0*/  IMAD R6, R3, UR8, RZ ;  /* 0x0000000803067c24 */ /* 0x000fe4000f8e02ff */
[----:B------:R-:W-:Y:S02]  /*9c00*/  IMAD R8, R13, 0x80, R184 ;  /* 0x000000800d087824 */ /* 0x000fe400078e02b8 */
[----:B-----5:R-:W-:Y:S02]  /*9c10*/  IMAD R11, R0, R11, RZ ;  /* 0x0000000b000b7224 */ /* 0x020fe400078e02ff */
[C---:B------:R-:W-:Y:S02]  /*9c20*/  IMAD R3, R7.reuse, UR9, R6 ;  /* 0x0000000907037c24 */ /* 0x040fe4000f8e0206 */
[----:B------:R-:W-:Y:S01]  /*9c30*/  IMAD.WIDE.U32 R4, R7, UR8, R4 ;  /* 0x0000000807047c25 */ /* 0x000fe2000f8e0004 */
[----:B------:R-:W-:Y:S01]  /*9c40*/  ISETP.GE.AND P2, PT, R8, R11, PT ;  /* 0x0000000b0800720c */ /* 0x000fe20003f46270 */
[----:B------:R-:W-:-:S02]  /*9c50*/  ULDC.64 UR8, c[0x0][0xa80] ;  /* 0x0002a00000087ab9 */ /* 0x000fc40000000a00 */
[----:B------:R-:W-:Y:S01]  /*9c60*/  VIADD R0, R8, 0x20 ;  /* 0x0000002008007836 */ /* 0x000fe20000000000 */
[----:B------:R-:W-:Y:S01]  /*9c70*/  LEA R6, P3, R4, UR8, 0x1 ;  /* 0x0000000804067c11 */ /* 0x000fe2000f8608ff */
[----:B------:R-:W-:-:S03]  /*9c80*/  IMAD.IADD R3, R5, 0x1, R3 ;  /* 0x0000000105037824 */ /* 0x000fc600078e0203 */
[-C--:B------:R-:W-:Y:S01]  /*9c90*/  ISETP.GE.AND P1, PT, R0, R11.reuse, PT ;  /* 0x0000000b0000720c */ /* 0x080fe20003f26270 */
[----:B------:R-:W-:Y:S01]  /*9ca0*/  VIADD R0, R8, 0x40 ;  /* 0x0000004008007836 */ /* 0x000fe20000000000 */
[----:B------:R-:W-:Y:S02]  /*9cb0*/  LEA.HI.X R3, R4, UR9, R3, 0x1, P3 ;  /* 0x0000000904037c11 */ /* 0x000fe400098f0c03 */
[----:B------:R0:W1:Y:S02]  /*9cc0*/  SHFL.IDX PT, R4, R6, RZ, 0x181f ;  /* 0x00181fff06047589 */ /* 0x00006400000e0000 */
[----:B------:R-:W-:Y:S02]  /*9cd0*/  ISETP.GE.AND P0, PT, R0, R11, PT ;  /* 0x0000000b0000720c */ /* 0x000fe40003f06270 */
[----:B------:R0:W2:Y:S01]  /*9ce0*/  SHFL.IDX PT, R0, R3, RZ, 0x181f ;  /* 0x00181fff03007589 */ /* 0x0000a200000e0000 */
[----:B------:R-:W-:Y:S10]  /*9cf0*/  @P2 BRA `(.L_x_404) ;  /* 0x0000000000282947 */ /* 0x000ff40003800000 */
[----:B------:R-:W-:Y:S01]  /*9d00*/  ULDC UR4, c[0x0][0xac8] ;  /* 0x0002b20000047ab9 */ /* 0x000fe20000000800 */
[----:B------:R-:W-:Y:S01]  /*9d10*/  ULDC.64 UR8, c[0x0][0x208] ;  /* 0x0000820000087ab9 */ /* 0x000fe20000000a00 */
[----:B------:R-:W-:Y:S02]  /*9d20*/  ISETP.GE.AND P4, PT, R17, UR4, PT ;  /* 0x0000000411007c0c */ /* 0x000fe4000bf86270 */
[----:B------:R-:W-:-:S11]  /*9d30*/  ISETP.GE.AND P5, PT, R18, UR4, PT ;  /* 0x0000000412007c0c */ /* 0x000fd6000bfa6270 */
[CC--:B-1----:R-:W-:Y:S02]  /*9d40*/  @!P4 LEA R12, P2, R17.reuse, R4.reuse, 0x1 ;  /* 0x00000004110cc211 */ /* 0x0c2fe400078408ff */
[C---:B------:R-:W-:Y:S02]  /*9d50*/  @!P5 LEA R4, P3, R18.reuse, R4, 0x1 ;  /* 0x000000041204d211 */ /* 0x040fe400078608ff */
[-C--:B--2---:R-:W-:Y:S02]  /*9d60*/  @!P4 LEA.HI.X R13, R17, R0.reuse, R195, 0x1, P2 ;  /* 0x00000000110dc211 */ /* 0x084fe400010f0cc3 */
[----:B------:R-:W-:-:S03]  /*9d70*/  @!P5 LEA.HI.X R5, R18, R0, R194, 0x1, P3 ;  /* 0x000000001205d211 */ /* 0x000fc600018f0cc2 */
[----:B------:R3:W-:Y:S04]  /*9d80*/  @!P4 ST.E.128 desc[UR8][R12.64], RZ ;  /* 0x000000ff0c00c985 */ /* 0x0007e8000c101d08 */
[----:B------:R3:W-:Y:S02]  /*9d90*/  @!P5 ST.E.128 desc[UR8][R4.64], RZ ;  /* 0x000000ff0400d985 */ /* 0x0007e4000c101d08 */
.L_x_404:
[----:B------:R-:W-:Y:S05]  /*9da0*/  BSYNC B1 ;  /* 0x0000000000017941 */ /* 0x000fea0003800000 */
.L_x_403:
[----:B--2---:R2:W4:Y:S01]  /*9db0*/  SHFL.IDX PT, R0, R3, 0x1, 0x181f ;  /* 0x00381f0003007f89 */ /* 0x00452200000e0000 */
[----:B------:R-:W-:Y:S03]  /*9dc0*/  BSSY B1, `(.L_x_405) ;  /* 0x000000d000017945 */ /* 0x000fe60003800000 */
[----:B-1-3--:R2:W1:Y:S01]  /*9dd0*/  SHFL.IDX PT, R4, R6, 0x1, 0x181f ;  /* 0x00381f0006047f89 */ /* 0x00a46200000e0000 */
[----:B------:R-:W-:Y:S05]  /*9de0*/  @P1 BRA `(.L_x_406) ;  /* 0x0000000000281947 */ /* 0x000fea0003800000 */
[----:B------:R-:W-:Y:S01]  /*9df0*/  ULDC UR4, c[0x0][0xac8] ;  /* 0x0002b20000047ab9 */ /* 0x000fe20000000800 */
[----:B------:R-:W-:Y:S01]  /*9e00*/  ULDC.64 UR8, c[0x0][0x208] ;  /* 0x0000820000087ab9 */ /* 0x000fe20000000a00 */
[----:B------:R-:W-:Y:S02]  /*9e10*/  ISETP.GE.AND P3, PT, R17, UR4, PT ;  /* 0x0000000411007c0c */ /* 0x000fe4000bf66270 */
[----:B------:R-:W-:-:S11]  /*9e20*/  ISETP.GE.AND P4, PT, R18, UR4, PT ;  /* 0x0000000412007c0c */ /* 0x000fd6000bf86270 */
[CC--:B-1----:R-:W-:Y:S02]  /*9e30*/  @!P3 LEA R12, P1, R17.reuse, R4.reuse, 0x1 ;  /* 0x00000004110cb211 */ /* 0x0c2fe400078208ff */
[C---:B------:R-:W-:Y:S02]  /*9e40*/  @!P4 LEA R4, P2, R18.reuse, R4, 0x1 ;  /* 0x000000041204c211 */ /* 0x040fe400078408ff */
[-C--:B----4-:R-:W-:Y:S02]  /*9e50*/  @!P3 LEA.HI.X R13, R17, R0.reuse, R195, 0x1, P1 ;  /* 0x00000000110db211 */ /* 0x090fe400008f0cc3 */
[----:B------:R-:W-:-:S03]  /*9e60*/  @!P4 LEA.HI.X R5, R18, R0, R194, 0x1, P2 ;  /* 0x000000001205c211 */ /* 0x000fc600010f0cc2 */
[----:B------:R3:W-:Y:S04]  /*9e70*/  @!P3 ST.E.128 desc[UR8][R12.64], RZ ;  /* 0x000000ff0c00b985 */ /* 0x0007e8000c101d08 */
[----:B------:R3:W-:Y:S02]  /*9e80*/  @!P4 ST.E.128 desc[UR8][R4.64], RZ ;  /* 0x000000ff0400c985 */ /* 0x0007e4000c101d08 */
.L_x_406:
[----:B------:R-:W-:Y:S05]  /*9e90*/  BSYNC B1 ;  /* 0x0000000000017941 */ /* 0x000fea0003800000 */
.L_x_405:
[----:B----4-:R4:W0:Y:S01]  /*9ea0*/  SHFL.IDX PT, R0, R3, 0x2, 0x181f ;  /* 0x00581f0003007f89 */ /* 0x01082200000e0000 */
        /* <DEDUP_REMOVED lines=9> */
[-C--:B0-----:R-:W-:Y:S02]  /*9f40*/  @!P2 LEA.HI.X R13, R17, R0.reuse, R195, 0x1, P0 ;  /* 0x00000000110da211 */ /* 0x081fe400000f0cc3 */
[----:B------:R-:W-:-:S03]  /*9f50*/  @!P3 LEA.HI.X R5, R18, R0, R194, 0x1, P1 ;  /* 0x000000001205b211 */ /* 0x000fc600008f0cc2 */
[----:B------:R3:W-:Y:S04]  /*9f60*/  @!P2 ST.E.128 desc[UR8][R12.64], RZ ;  /* 0x000000ff0c00a985 */ /* 0x0007e8000c101d08 */
[----:B------:R3:W-:Y:S02]  /*9f70*/  @!P3 ST.E.128 desc[UR8][R4.64], RZ ;  /* 0x000000ff0400b985 */ /* 0x0007e4000c101d08 */
.L_x_408:
[----:B------:R-:W-:Y:S05]  /*9f80*/  BSYNC B1 ;  /* 0x0000000000017941 */ /* 0x000fea0003800000 */
.L_x_407:
[----:B0-----:R-:W-:Y:S01]  /*9f90*/  VIADD R0, R8, 0x60 ;  /* 0x0000006008007836 */ /* 0x001fe20000000000 */
[----:B--2-4-:R-:W0:Y:S04]  /*9fa0*/  SHFL.IDX PT, R3, R3, 0x3, 0x181f ;  /* 0x00781f0003037f89 */ /* 0x014e2800000e0000 */
[----:B------:R-:W-:Y:S01]  /*9fb0*/  ISETP.GE.AND P0, PT, R0, R11, PT ;  /* 0x0000000b0000720c */ /* 0x000fe20003f06270 */
[----:B-1-3--:R1:W2:-:S12]  /*9fc0*/  SHFL.IDX PT, R4, R6, 0x3, 0x181f ;  /* 0x00781f0006047f89 */ /* 0x00a29800000e0000 */
[----:B-1----:R-:W-:Y:S05]  /*9fd0*/  @P0 BRA `(.L_x_399) ;  /* 0x0000000000280947 */ /* 0x002fea0003800000 */
[----:B------:R-:W-:Y:S01]  /*9fe0*/  ULDC UR4, c[0x0][0xac8] ;  /* 0x0002b20000047ab9 */ /* 0x000fe20000000800 */
[----:B------:R-:W-:Y:S01]  /*9ff0*/  ULDC.64 UR8, c[0x0][0x208] ;  /* 0x0000820000087ab9 */ /* 0x000fe20000000a00 */
[----:B------:R-:W-:Y:S02]  /*a000*/  ISETP.GE.AND P2, PT, R17, UR4, PT ;  /* 0x0000000411007c0c */ /* 0x000fe4000bf46270 */
[----:B------:R-:W-:-:S11]  /*a010*/  ISETP.GE.AND P3, PT, R18, UR4, PT ;  /* 0x0000000412007c0c */ /* 0x000fd6000bf66270 */
[CC--:B--2---:R-:W-:Y:S02]  /*a020*/  @!P2 LEA R6, P0, R17.reuse, R4.reuse, 0x1 ;  /* 0x000000041106a211 */ /* 0x0c4fe400078008ff */
[C---:B------:R-:W-:Y:S02]  /*a030*/  @!P3 LEA R4, P1, R18.reuse, R4, 0x1 ;  /* 0x000000041204b211 */ /* 0x040fe400078208ff */
[-C--:B0-----:R-:W-:Y:S02]  /*a040*/  @!P2 LEA.HI.X R7, R17, R3.reuse, R195, 0x1, P0 ;  /* 0x000000031107a211 */ /* 0x081fe400000f0cc3 */
[----:B------:R-:W-:-:S03]  /*a050*/  @!P3 LEA.HI.X R5, R18, R3, R194, 0x1, P1 ;  /* 0x000000031205b211 */ /* 0x000fc600008f0cc2 */
[----:B------:R0:W-:Y:S04]  /*a060*/  @!P2 ST.E.128 desc[UR8][R6.64], RZ ;  /* 0x000000ff0600a985 */ /* 0x0001e8000c101d08 */
[----:B------:R0:W-:Y:S02]  /*a070*/  @!P3 ST.E.128 desc[UR8][R4.64], RZ ;  /* 0x000000ff0400b985 */ /* 0x0001e4000c101d08 */
.L_x_399:
[----:B------:R-:W-:Y:S05]  /*a080*/  BSYNC B0 ;  /* 0x0000000000007941 */ /* 0x000fea0003800000 */
.L_x_390:
[----:B------:R-:W-:Y:S02]  /*a090*/  ULDC UR4, c[0x0][0xc3c] ;  /* 0x00030f0000047ab9 */ /* 0x000fe40000000800 */
[----:B------:R-:W-:-:S13]  /*a0a0*/  ISETP.GE.AND P0, PT, R47, UR4, PT ;  /* 0x000000042f007c0c */ /* 0x000fda000bf06270 */
[----:B------:R-:W-:Y:S05]  /*a0b0*/  @!P0 BRA `(.L_x_409) ;  /* 0xffffff6c005c8947 */ /* 0x000fea000383ffff */
[----:B------:R-:W-:Y:S05]  /*a0c0*/  EXIT ;  /* 0x000000000000794d */ /* 0x000fea0003800000 */
.L_x_365:
[----:B------:R-:W-:-:S08]  /*a0d0*/  NOP ;  /* 0x0000000000007918 */ /* 0x000fd00000000000 */
[----:B0-----:R-:W0:-:S00]  /*a0e0*/  USETMAXREG.DEALLOC.CTAPOOL 0x18 ;  /* 0x00000018000079c8 */ /* 0x001e0000080e0500 */
[----:B0-----:R-:W-:-:S06]  /*a0f0*/  LOP3.LUT R0, R0, 0x3, RZ, 0xc0, !PT ;  /* 0x0000000300007812 */ /* 0x001fcc00078ec0ff */
[----:B------:R-:W0:Y:S02]  /*a100*/  SHFL.IDX PT, R0, R0, RZ, 0x1f ;  /* 0x00001fff00007589 */ /* 0x000e2400000e0000 */
[----:B0-----:R-:W-:Y:S02]  /*a110*/  ISETP.NE.AND P0, PT, R0, RZ, PT ;  /* 0x000000ff0000720c */ /* 0x001fe40003f05270 */
[----:B------:R-:W-:Y:S02]  /*a120*/  MOV R0, RZ ;  /* 0x000000ff00007202 */ /* 0x000fe40000000f00 */
[----:B------:R-:W-:-:S05]  /*a130*/  P2R R2, PR, RZ, 0x1 ;  /* 0x00000001ff027803 */ /* 0x000fca0000000000 */
[----:B------:R0:W-:Y:S04]  /*a140*/  STL [R1+0x58], R2 ;  /* 0x0000580201007387 */ /* 0x0001e80000100800 */
[----:B------:R-:W-:Y:S05]  /*a150*/  @!P0 BRA `(.L_x_410) ;  /* 0x00000000001c8947 */ /* 0x000fea0003800000 */
[----:B------:R-:W1:Y:S08]  /*a160*/  S2UR UR5, SR_CgaCtaId ;  /* 0x00000000000579c3 */ /* 0x000e700000008800 */
[----:B------:R-:W-:Y:S06]  /*a170*/  BAR.SYNC.DEFER_BLOCKING 0x5, 0x180 ;  /* 0x0146000000007b1d */ /* 0x000fec0000010000 */
[----:B------:R-:W-:-:S02]  /*a180*/  UMOV UR4, 0x400 ;  /* 0x0000040000047882 */ /* 0x000fc40000000000 */
[----:B-1----:R-:W-:-:S09]  /*a190*/  ULEA UR4, UR5, UR4, 0x18 ;  /* 0x0000000405047291 */ /* 0x002fd2000f8ec03f */
[----:B------:R-:W1:Y:S01]  /*a1a0*/  LDS.128 R16, [UR4+0x348d0] ;  /* 0x0348d004ff107984 */ /* 0x000e620008000c00 */
[----:B------:R-:W-:Y:S06]  /*a1b0*/  BAR.ARV 0x4, 0x180 ;  /* 0x0106000000007b1d */ /* 0x000fec0000002000 */
[----:B------:R-:W-:Y:S05]  /*a1c0*/  BRA `(.L_x_411) ;  /* 0x0000000800047947 */ /* 0x000fea0003800000 */
.L_x_410:
[----:B0-----:R-:W0:Y:S01]  /*a1d0*/  S2R R2, SR_TID.X ;  /* 0x0000000000027919 */ /* 0x001e220000002100 */
[----:B------:R-:W-:Y:S01]  /*a1e0*/  ULDC UR4, c[0x0][0xc3c] ;  /* 0x00030f0000047ab9 */ /* 0x000fe20000000800 */
[----:B------:R-:W-:Y:S01]  /*a1f0*/  ULDC.64 UR6, c[0x0][0x208] ;  /* 0x0000820000067ab9 */ /* 0x000fe20000000a00 */
[----:B------:R-:W-:Y:S01]  /*a200*/  ULDC UR5, c[0x0][0xc38] ;  /* 0x00030e0000057ab9 */ /* 0x000fe20000000800 */
[----:B0-----:R-:W-:-:S04]  /*a210*/  LOP3.LUT R5, R2, 0x1f, RZ, 0xc0, !PT ;  /* 0x0000001f02057812 */ /* 0x001fc800078ec0ff */
[----:B------:R-:W-:-:S04]  /*a220*/  ISETP.NE.AND P0, PT, R5, 0x1f, PT ;  /* 0x0000001f0500780c */ /* 0x000fc80003f05270 */
[----:B------:R-:W-:-:S13]  /*a230*/  ISETP.GE.OR P1, PT, R5, UR4, !P0 ;  /* 0x0000000405007c0c */ /* 0x000fda000c726670 */
[----:B------:R-:W0:Y:S02]  /*a240*/  @!P1 LDC.64 R2, c[0x0][0xc80] ;  /* 0x00032000ff029b82 */ /* 0x000e240000000a00 */
[----:B0-----:R-:W-:-:S05]  /*a250*/  @!P1 IMAD.WIDE.U32 R2, R5, 0x4, R2 ;  /* 0x0000000405029825 */ /* 0x001fca00078e0002 */
[----:B------:R-:W2:Y:S01]  /*a260*/  @!P1 LDG.E R0, desc[UR6][R2.64] ;  /* 0x0000000602009981 */ /* 0x000ea2000c1e1900 */
[C---:B------:R-:W-:Y:S01]  /*a270*/  ISETP.NE.AND P1, PT, R5.reuse, RZ, PT ;  /* 0x000000ff0500720c */ /* 0x040fe20003f25270 */
[----:B------:R-:W0:Y:S01]  /*a280*/  S2UR UR6, SR_CTAID.X ;  /* 0x00000000000679c3 */ /* 0x000e220000002500 */
[C---:B------:R-:W-:Y:S01]  /*a290*/  ISETP.GE.U32.AND P2, PT, R5.reuse, 0x2, PT ;  /* 0x000000020500780c */ /* 0x040fe20003f46070 */
[----:B------:R-:W-:Y:S01]  /*a2a0*/  UMOV UR4, URZ ;  /* 0x0000003f00047c82 */ /* 0x000fe20008000000 */
[C---:B------:R-:W-:Y:S01]  /*a2b0*/  ISETP.GE.U32.AND P3, PT, R5.reuse, 0x4, PT ;  /* 0x000000040500780c */ /* 0x040fe20003f66070 */
[----:B------:R-:W-:Y:S01]  /*a2c0*/  IMAD.MOV.U32 R16, RZ, RZ, RZ ;  /* 0x000000ffff107224 */ /* 0x000fe200078e00ff */
[C---:B------:R-:W-:Y:S02]  /*a2d0*/  ISETP.GE.U32.AND P4, PT, R5.reuse, 0x8, PT ;  /* 0x000000080500780c */ /* 0x040fe40003f86070 */
[----:B------:R-:W-:Y:S01]  /*a2e0*/  ISETP.GE.U32.AND P5, PT, R5, 0x10, PT ;  /* 0x000000100500780c */ /* 0x000fe20003fa6070 */
[----:B--2---:R-:W1:Y:S02]  /*a2f0*/  SHFL.UP PT, R4, R0, 0x1, RZ ;  /* 0x0420000000047989 */ /* 0x004e6400000e00ff */
[----:B-1----:R-:W-:-:S05]  /*a300*/  SEL R7, R4, RZ, P1 ;  /* 0x000000ff04077207 */ /* 0x002fca0000800000 */
[----:B------:R-:W-:-:S05]  /*a310*/  IMAD.IADD R7, R0, 0x1, R7 ;  /* 0x0000000100077824 */ /* 0x000fca00078e0207 */
[----:B------:R-:W1:Y:S02]  /*a320*/  SHFL.UP PT, R4, R7, 0x2, RZ ;  /* 0x0440000007047989 */ /* 0x000e6400000e00ff */
        /* <DEDUP_REMOVED lines=11> */
[----:B------:R-:W1:Y:S02]  /*a3e0*/  SHFL.IDX PT, R4, R2, 0x1f, 0x1f ;  /* 0x03e01f0002047f89 */ /* 0x000e6400000e0000 */
[----:B-1----:R-:W-:-:S04]  /*a3f0*/  IMAD R4, R4, UR5, RZ ;  /* 0x0000000504047c24 */ /* 0x002fc8000f8e02ff */
[----:B------:R-:W-:Y:S01]  /*a400*/  IMAD.MOV.U32 R7, RZ, RZ, R4 ;  /* 0x000000ffff077224 */ /* 0x000fe200078e0004 */
[----:B0-----:R-:W-:-:S13]  /*a410*/  ISETP.GT.AND P6, PT, R4, UR6, PT ;  /* 0x0000000604007c0c */ /* 0x001fda000bfc4270 */
[----:B------:R-:W-:Y:S05]  /*a420*/  @P6 BRA `(.L_x_412) ;  /* 0x0000000000a46947 */ /* 0x000fea0003800000 */
[----:B------:R-:W0:Y:S01]  /*a430*/  LDC R6, c[0x0][0xc3c] ;  /* 0x00030f00ff067b82 */ /* 0x000e220000000800 */
[----:B------:R-:W-:Y:S01]  /*a440*/  IMAD.MOV.U32 R4, RZ, RZ, R7 ;  /* 0x000000ffff047224 */ /* 0x000fe200078e0007 */
[----:B------:R-:W-:Y:S01]  /*a450*/  UMOV UR4, URZ ;  /* 0x0000003f00047c82 */ /* 0x000fe20008000000 */
[----:B------:R-:W-:Y:S01]  /*a460*/  ULDC UR7, c[0x0][0xc3c] ;  /* 0x00030f0000077ab9 */ /* 0x000fe20000000800 */
[----:B------:R-:W-:-:S05]  /*a470*/  ULDC UR5, c[0x0][0xc38] ;  /* 0x00030e0000057ab9 */ /* 0x000fca0000000800 */
.L_x_416:
[----:B------:R-:W-:Y:S01]  /*a480*/  UIADD3 UR4, UR4, 0x1f, URZ ;  /* 0x0000001f04047890 */ /* 0x000fe2000fffe03f */
[----:B------:R-:W-:-:S05]  /*a490*/  IMAD.U32 R19, RZ, RZ, UR7 ;  /* 0x00000007ff137e24 */ /* 0x000fca000f8e00ff */
[----:B0-----:R-:W-:-:S13]  /*a4a0*/  ISETP.LE.AND P6, PT, R6, UR4, PT ;  /* 0x0000000406007c0c */ /* 0x001fda000bfc3270 */
[----:B------:R-:W-:Y:S05]  /*a4b0*/  @P6 BRA `(.L_x_413) ;  /* 0x0000000400246947 */ /* 0x000fea0003800000 */
[----:B------:R-:W-:Y:S01]  /*a4c0*/  IADD3 R7, R5, UR4, RZ ;  /* 0x0000000405077c10 */ /* 0x000fe2000fffe0ff */
[----:B------:R-:W-:Y:S01]  /*a4d0*/  BSSY B0, `(.L_x_414) ;  /* 0x0000008000007945 */ /* 0x000fe20003800000 */
[----:B------:R-:W-:Y:S02]  /*a4e0*/  IMAD.MOV.U32 R0, RZ, RZ, RZ ;  /* 0x000000ffff007224 */ /* 0x000fe400078e00ff */
[----:B------:R-:W-:-:S13]  /*a4f0*/  ISETP.GE.OR P6, PT, R7, R6, !P0 ;  /* 0x000000060700720c */ /* 0x000fda00047c6670 */
[----:B------:R-:W-:Y:S05]  /*a500*/  @P6 BRA `(.L_x_415) ;  /* 0x0000000000106947 */ /* 0x000fea0003800000 */
[----:B------:R-:W0:Y:S01]  /*a510*/  LDC.64 R2, c[0x0][0xc80] ;  /* 0x00032000ff027b82 */ /* 0x000e220000000a00 */
[----:B------:R-:W-:Y:S01]  /*a520*/  ULDC.64 UR8, c[0x0][0x208] ;  /* 0x0000820000087ab9 */ /* 0x000fe20000000a00 */
[----:B0-----:R-:W-:-:S05]  /*a530*/  IMAD.WIDE R2, R7, 0x4, R2 ;  /* 0x0000000407027825 */ /* 0x001fca00078e0202 */
[----:B------:R0:W5:Y:S02]  /*a540*/  LDG.E R0, desc[UR8][R2.64] ;  /* 0x0000000802007981 */ /* 0x000164000c1e1900 */
.L_x_415:
[----:B------:R-:W-:Y:S05]  /*a550*/  BSYNC B0 ;  /* 0x0000000000007941 */ /* 0x000fea0003800000 */
.L_x_414:
[----:B0----5:R-:W0:Y:S02]  /*a560*/  SHFL.UP PT, R2, R0, 0x1, RZ ;  /* 0x0420000000027989 */ /* 0x021e2400000e00ff */
[----:B0-----:R-:W-:-:S05]  /*a570*/  SEL R3, R2, RZ, P1 ;  /* 0x000000ff02037207 */ /* 0x001fca0000800000 */
[----:B------:R-:W-:-:S05]  /*a580*/  IMAD.IADD R3, R0, 0x1, R3 ;  /* 0x0000000100037824 */ /* 0x000fca00078e0203 */
[----:B------:R-:W0:Y:S02]  /*a590*/  SHFL.UP PT, R2, R3, 0x2, RZ ;  /* 0x0440000003027989 */ /* 0x000e2400000e00ff */
        /* <DEDUP_REMOVED lines=11> */
[----:B------:R-:W0:Y:S02]  /*a650*/  SHFL.IDX PT, R3, R9, 0x1f, 0x1f ;  /* 0x03e01f0009037f89 */ /* 0x000e2400000e0000 */
[----:B0-----:R-:W-:-:S04]  /*a660*/  IMAD R3, R3, UR5, RZ ;  /* 0x0000000503037c24 */ /* 0x001fc8000f8e02ff */
[----:B------:R-:W-:-:S05]  /*a670*/  IMAD.IADD R4, R3, 0x1, R4 ;  /* 0x0000000103047824 */ /* 0x000fca00078e0204 */
[----:B------:R-:W-:-:S13]  /*a680*/  ISETP.GT.AND P6, PT, R4, UR6, PT ;  /* 0x0000000604007c0c */ /* 0x000fda000bfc4270 */
[----:B------:R-:W-:Y:S05]  /*a690*/  @!P6 BRA `(.L_x_416) ;  /* 0xfffffffc0078e947 */ /* 0x000fea000383ffff */
[----:B------:R-:W-:Y:S02]  /*a6a0*/  IMAD.MOV.U32 R2, RZ, RZ, R9 ;  /* 0x000000ffff027224 */ /* 0x000fe400078e0009 */
[----:B------:R-:W-:-:S07]  /*a6b0*/  IMAD.MOV.U32 R7, RZ, RZ, R3 ;  /* 0x000000ffff077224 */ /* 0x000fce00078e0003 */
.L_x_412:
[----:B------:R-:W-:-:S05]  /*a6c0*/  IADD3 R7, -R7, R4, RZ ;  /* 0x0000000407077210 */ /* 0x000fca0007ffe1ff */
[----:B------:R-:W-:-:S05]  /*a6d0*/  IMAD R3, R2, UR5, R7 ;  /* 0x0000000502037c24 */ /* 0x000fca000f8e0207 */
[----:B------:R-:W-:-:S13]  /*a6e0*/  ISETP.GT.AND P0, PT, R3, UR6, PT ;  /* 0x0000000603007c0c */ /* 0x000fda000bf04270 */
[----:B------:R-:W-:-:S04]  /*a6f0*/  VOTE.ANY R6, PT, !P0 ;  /* 0x0000000000067806 */ /* 0x000fc800040e0100 */
[----:B------:R-:W0:Y:S01]  /*a700*/  POPC R19, R6 ;  /* 0x0000000600137309 */ /* 0x000e220000000000 */
[----:B------:R-:W-:Y:S01]  /*a710*/  ISETP.NE.AND P0, PT, R6, RZ, PT ;  /* 0x000000ff0600720c */ /* 0x000fe20003f05270 */
[----:B0-----:R-:W0:Y:S02]  /*a720*/  SHFL.IDX PT, R0, R0, R19, 0x1f ;  /* 0x00001f1300007589 */ /* 0x001e2400000e0000 */
[----:B0-----:R-:W-:-:S04]  /*a730*/  IABS R4, R0 ;  /* 0x0000000000047213 */ /* 0x001fc80000000000 */
[----:B------:R-:W0:Y:S08]  /*a740*/  I2F.RP R8, R4 ;  /* 0x0000000400087306 */ /* 0x000e300000209400 */
[----:B0-----:R-:W0:Y:S02]  /*a750*/  MUFU.RCP R8, R8 ;  /* 0x0000000800087308 */ /* 0x001e240000001000 */
[----:B0-----:R-:W-:-:S06]  /*a760*/  VIADD R3, R8, 0xffffffe ;  /* 0x0ffffffe08037836 */ /* 0x001fcc0000000000 */
[----:B------:R-:W0:Y:S02]  /*a770*/  F2I.FTZ.U32.TRUNC.NTZ R3, R3 ;  /* 0x0000000300037305 */ /* 0x000e24000021f000 */
[----:B0-----:R-:W-:Y:S01]  /*a780*/  IMAD.MOV R11, RZ, RZ, -R3 ;  /* 0x000000ffff0b7224 */ /* 0x001fe200078e0a03 */
[----:B------:R-:W-:Y:S06]  /*a790*/  @!P0 BRA `(.L_x_417) ;  /* 0x0000000000088947 */ /* 0x000fec0003800000 */
[----:B------:R-:W-:-:S05]  /*a7a0*/  VIADD R9, R19, 0xffffffff ;  /* 0xffffffff13097836 */ /* 0x000fca0000000000 */
[----:B------:R0:W1:Y:S02]  /*a7b0*/  SHFL.IDX PT, R16, R2, R9, 0x1f ;  /* 0x00001f0902107589 */ /* 0x00006400000e0000 */
.L_x_417:
[----:B-1----:R-:W-:Y:S01]  /*a7c0*/  IMAD R16, R16, UR5, R7 ;  /* 0x0000000510107c24 */ /* 0x002fe2000f8e0207 */
[----:B------:R-:W-:Y:S01]  /*a7d0*/  IABS R6, R0 ;  /* 0x0000000000067213 */ /* 0x000fe20000000000 */
[----:B------:R-:W-:Y:S02]  /*a7e0*/  IMAD R7, R11, R4, RZ ;  /* 0x000000040b077224 */ /* 0x000fe400078e02ff */
[----:B0-----:R-:W-:Y:S01]  /*a7f0*/  IMAD.MOV.U32 R2, RZ, RZ, RZ ;  /* 0x000000ffff027224 */ /* 0x001fe200078e00ff */
[----:B------:R-:W-:Y:S01]  /*a800*/  IADD3 R17, -R16, UR6, RZ ;  /* 0x0000000610117c10 */ /* 0x000fe2000fffe1ff */
[----:B------:R-:W-:Y:S02]  /*a810*/  IMAD.MOV R6, RZ, RZ, -R6 ;  /* 0x000000ffff067224 */ /* 0x000fe400078e0a06 */
[----:B------:R-:W-:Y:S01]  /*a820*/  IMAD.HI.U32 R2, R3, R7, R2 ;  /* 0x0000000703027227 */ /* 0x000fe200078e0002 */
[----:B------:R-:W-:-:S03]  /*a830*/  IABS R3, R17 ;  /* 0x0000001100037213 */ /* 0x000fc60000000000 */
[----:B------:R-:W-:Y:S02]  /*a840*/  VIADD R19, R19, UR4 ;  /* 0x0000000413137c36 */ /* 0x000fe40008000000 */
[----:B------:R-:W-:-:S04]  /*a850*/  IMAD.HI.U32 R2, R2, R3, RZ ;  /* 0x0000000302027227 */ /* 0x000fc800078e00ff */
[----:B------:R-:W-:-:S05]  /*a860*/  IMAD R3, R2, R6, R3 ;  /* 0x0000000602037224 */ /* 0x000fca00078e0203 */
[----:B------:R-:W-:-:S13]  /*a870*/  ISETP.GT.U32.AND P1, PT, R4, R3, PT ;  /* 0x000000030400720c */ /* 0x000fda0003f24070 */
[----:B------:R-:W-:Y:S02]  /*a880*/  @!P1 IMAD.IADD R3, R3, 0x1, -R4 ;  /* 0x0000000103039824 */ /* 0x000fe400078e0a04 */
[----:B------:R-:W-:Y:S01]  /*a890*/  @!P1 VIADD R2, R2, 0x1 ;  /* 0x0000000102029836 */ /* 0x000fe20000000000 */
[----:B------:R-:W-:Y:S02]  /*a8a0*/  ISETP.NE.AND P1, PT, R0, RZ, PT ;  /* 0x000000ff0000720c */ /* 0x000fe40003f25270 */
[----:B------:R-:W-:Y:S02]  /*a8b0*/  ISETP.GE.U32.AND P0, PT, R3, R4, PT ;  /* 0x000000040300720c */ /* 0x000fe40003f06070 */
[----:B------:R-:W-:-:S04]  /*a8c0*/  LOP3.LUT R3, R17, R0, RZ, 0x3c, !PT ;  /* 0x0000000011037212 */ /* 0x000fc800078e3cff */
[----:B------:R-:W-:-:S07]  /*a8d0*/  ISETP.GE.AND P2, PT, R3, RZ, PT ;  /* 0x000000ff0300720c */ /* 0x000fce0003f46270 */
[----:B------:R-:W-:-:S06]  /*a8e0*/  @P0 VIADD R2, R2, 0x1 ;  /* 0x0000000102020836 */ /* 0x000fcc0000000000 */
[----:B------:R-:W-:Y:S01]  /*a8f0*/  @!P2 IMAD.MOV R2, RZ, RZ, -R2 ;  /* 0x000000ffff02a224 */ /* 0x000fe200078e0a02 */
[----:B------:R-:W-:-:S04]  /*a900*/  @!P1 LOP3.LUT R2, RZ, R0, RZ, 0x33, !PT ;  /* 0x00000000ff029212 */ /* 0x000fc800078e33ff */
[----:B------:R-:W-:Y:S01]  /*a910*/  IADD3 R3, -R2, RZ, RZ ;  /* 0x000000ff02037210 */ /* 0x000fe20007ffe1ff */
[----:B------:R-:W-:-:S04]  /*a920*/  IMAD.MOV.U32 R18, RZ, RZ, R2 ;  /* 0x000000ffff127224 */ /* 0x000fc800078e0002 */
[----:B------:R-:W-:Y:S01]  /*a930*/  IMAD R17, R0, R3, R17 ;  /* 0x0000000300117224 */ /* 0x000fe200078e0211 */
[----:B------:R-:W-:Y:S06]  /*a940*/  BRA `(.L_x_418) ;  /* 0x00000000000c7947 */ /* 0x000fec0003800000 */
.L_x_413:
[----:B------:R-:W-:Y:S02]  /*a950*/  IMAD.MOV.U32 R17, RZ, RZ, RZ ;  /* 0x000000ffff117224 */ /* 0x000fe400078e00ff */
[----:B------:R-:W-:Y:S02]  /*a960*/  IMAD.U32 R16, RZ, RZ, UR6 ;  /* 0x00000006ff107e24 */ /* 0x000fe4000f8e00ff */
[----:B------:R-:W-:-:S07]  /*a970*/  IMAD.MOV.U32 R18, RZ, RZ, RZ ;  /* 0x000000ffff127224 */ /* 0x000fce00078e00ff */
.L_x_418:
[----:B------:R-:W-:-:S13]  /*a980*/  ISETP.NE.AND P0, PT, R5, RZ, PT ;  /* 0x000000ff0500720c */ /* 0x000fda0003f05270 */
[----:B------:R-:W0:Y:S01]  /*a990*/  @!P0 S2R R3, SR_CgaCtaId ;  /* 0x0000000000038919 */ /* 0x000e220000008800 */
[----:B------:R-:W-:-:S04]  /*a9a0*/  @!P0 MOV R0, 0x400 ;  /* 0x0000040000008802 */ /* 0x000fc80000000f00 */
[----:B0-----:R-:W-:-:S05]  /*a9b0*/  @!P0 LEA R0, R3, R0, 0x18 ;  /* 0x0000000003008211 */ /* 0x001fca00078ec0ff */
[----:B------:R0:W-:Y:S01]  /*a9c0*/  @!P0 STS.128 [R0+0x348d0], R16 ;  /* 0x0348d01000008388 */ /* 0x0001e20000000c00 */
[----:B------:R-:W-:Y:S06]  /*a9d0*/  BAR.ARV 0x5, 0x180 ;  /* 0x0146000000007b1d */ /* 0x000fec0000002000 */
.L_x_411:
[----:B0-----:R-:W-:Y:S01]  /*a9e0*/  IMAD.MOV.U32 R0, RZ, RZ, 0x1 ;  /* 0x00000001ff007424 */ /* 0x001fe200078e00ff */
[----:B------:R0:W-:Y:S01]  /*a9f0*/  STL [R1+0x50], RZ ;  /* 0x000050ff01007387 */ /* 0x0001e20000100800 */
[----:B------:R-:W-:Y:S02]  /*aa00*/  ULDC UR4, c[0x0][0xc3c] ;  /* 0x00030f0000047ab9 */ /* 0x000fe40000000800 */
[----:B-1----:R-:W-:Y:S01]  /*aa10*/  ISETP.GE.AND P0, PT, R19, UR4, PT ;  /* 0x0000000413007c0c */ /* 0x002fe2000bf06270 */
[----:B------:R0:W-:Y:S04]  /*aa20*/  STL [R1+0x10], R0 ;  /* 0x0000100001007387 */ /* 0x0001e80000100800 */
[----:B------:R0:W-:Y:S08]  /*aa30*/  STL [R1+0x8], RZ ;  /* 0x000008ff01007387 */ /* 0x0001f00000100800 */
[----:B0-----:R-:W-:Y:S05]  /*aa40*/  @P0 BRA `(.L_x_419) ;  /* 0x0000005400240947 */ /* 0x001fea0003800000 */
[----:B------:R-:W0:Y:S01]  /*aa50*/  S2R R5, SR_TID.X ;  /* 0x0000000000057919 */ /* 0x000e220000002100 */
[----:B------:R-:W1:Y:S01]  /*aa60*/  S2UR UR5, SR_CgaCtaId ;  /* 0x00000000000579c3 */ /* 0x000e620000008800 */
[----:B------:R-:W-:Y:S01]  /*aa70*/  UMOV UR4, 0x400 ;  /* 0x0000040000047882 */ /* 0x000fe20000000000 */
[----:B------:R-:W-:Y:S01]  /*aa80*/  BSSY B8, `(.L_x_419) ;  /* 0x0000545000087945 */ /* 0x000fe20003800000 */
[----:B------:R-:W-:Y:S01]  /*aa90*/  ULDC UR38, c[0x0][0xc] ;  /* 0x0000030000267ab9 */ /* 0x000fe20000000800 */
[----:B------:R-:W-:Y:S01]  /*aaa0*/  ULDC.64 UR36, c[0x0][0x198] ;  /* 0x0000660000247ab9 */ /* 0x000fe20000000a00 */
[----:B-1----:R-:W-:Y:S01]  /*aab0*/  ULEA UR4, UR5, UR4, 0x18 ;  /* 0x0000000405047291 */ /* 0x002fe2000f8ec03f */
[C---:B0-----:R-:W-:Y:S01]  /*aac0*/  IMAD.SHL.U32 R0, R5.reuse, 0x8, RZ ;  /* 0x0000000805007824 */ /* 0x041fe200078e00ff */
[----:B------:R-:W-:-:S04]  /*aad0*/  LOP3.LUT R4, R5, 0x7f, RZ, 0xc0, !PT ;  /* 0x0000007f05047812 */ /* 0x000fc800078ec0ff */
[C---:B------:R-:W-:Y:S02]  /*aae0*/  LOP3.LUT R2, R0.reuse, 0x1f8, RZ, 0xc0, !PT ;  /* 0x000001f800027812 */ /* 0x040fe400078ec0ff */
[----:B------:R-:W-:Y:S02]  /*aaf0*/  LOP3.LUT R0, R0, 0x38, RZ, 0xc0, !PT ;  /* 0x0000003800007812 */ /* 0x000fe400078ec0ff */
[----:B------:R-:W-:Y:S01]  /*ab00*/  LOP3.LUT R3, R2, 0x38, R5, 0x78, !PT ;  /* 0x0000003802037812 */ /* 0x000fe200078e7805 */
[----:B------:R-:W-:-:S05]  /*ab10*/  IMAD.SHL.U32 R2, R4, 0x8, RZ ;  /* 0x0000000804027824 */ /* 0x000fca00078e00ff */
[----:B------:R-:W-:Y:S01]  /*ab20*/  LOP3.LUT R3, R3, 0x200, R2, 0xf8, !PT ;  /* 0x0000020003037812 */ /* 0x000fe200078ef802 */
[----:B------:R-:W-:Y:S01]  /*ab30*/  IMAD.SHL.U32 R2, R5, 0x10, RZ ;  /* 0x0000001005027824 */ /* 0x000fe200078e00ff */
[----:B------:R-:W-:Y:S02]  /*ab40*/  SHF.R.U32.HI R5, RZ, 0x3, R4 ;  /* 0x00000003ff057819 */ /* 0x000fe40000011604 */
[----:B------:R-:W-:Y:S02]  /*ab50*/  MOV R4, UR4 ;  /* 0x0000000400047c02 */ /* 0x000fe40008000f00 */
[----:B------:R-:W-:Y:S01]  /*ab60*/  LOP3.LUT R2, R5, 0x70, R2, 0xf8, !PT ;  /* 0x0000007005027812 */ /* 0x000fe200078ef802 */
[----:B------:R-:W-:Y:S02]  /*ab70*/  IMAD.MOV.U32 R2, RZ, RZ, 0x1 ;  /* 0x00000001ff027424 */ /* 0x000fe400078e00ff */
[----:B------:R-:W-:Y:S01]  /*ab80*/  IMAD R3, R3, 0x2, R4 ;  /* 0x0000000203037824 */ /* 0x000fe200078e0204 */
[----:B------:R-:W-:Y:S04]  /*ab90*/  STL [R1+0x4], R4 ;  /* 0x0000040401007387 */ /* 0x000fe80000100800 */
[----:B------:R-:W-:Y:S04]  /*aba0*/  STL [R1+0x24], R3 ;  /* 0x0000240301007387 */ /* 0x000fe80000100800 */
[----:B------:R-:W-:Y:S04]  /*abb0*/  STL [R1+0x8], RZ ;  /* 0x000008ff01007387 */ /* 0x000fe80000100800 */
[----:B------:R0:W-:Y:S04]  /*abc0*/  STL [R1+0x10], R2 ;  /* 0x0000100201007387 */ /* 0x0001e80000100800 */
[----:B------:R1:W-:Y:S01]  /*abd0*/  STL [R1+0x50], RZ ;  /* 0x000050ff01007387 */ /* 0x0003e20000100800 */
[----:B0-----:R-:W-:-:S02]  /*abe0*/  LOP3.LUT R2, R0, 0x40, RZ, 0xfc, !PT ;  /* 0x0000004000027812 */ /* 0x001fc400078efcff */
[----:B-1----:R-:W-:-:S07]  /*abf0*/  LOP3.LUT R0, R0, 0x80, RZ, 0xfc, !PT ;  /* 0x0000008000007812 */ /* 0x002fce00078efcff */
.L_x_521:
[----:B0--3--:R-:W0:Y:S01]  /*ac00*/  LDC.64 R2, c[0x0][0xc88] ;  /* 0x00032200ff027b82 */ /* 0x009e220000000a00 */
[----:B------:R-:W-:Y:S01]  /*ac10*/  ULDC.64 UR4, c[0x0][0x208] ;  /* 0x0000820000047ab9 */ /* 0x000fe20000000a00 */
[----:B0-----:R-:W-:-:S05]  /*ac20*/  IMAD.WIDE R2, R19, 0x4, R2 ;  /* 0x0000000413027825 */ /* 0x001fca00078e0202 */
[----:B------:R-:W2:Y:S01]  /*ac30*/  LDG.E R11, desc[UR4][R2.64] ;  /* 0x00000004020b7981 */ /* 0x000ea2000c1e1900 */
[----:B------:R-:W-:Y:S05]  /*ac40*/  YIELD ;  /* 0x0000000000007946 */ /* 0x000fea0003800000 */
[----:B------:R-:W-:Y:S01]  /*ac50*/  ULDC.64 UR4, c[0x0][0xa28] ;  /* 0x00028a0000047ab9 */ /* 0x000fe20000000a00 */
[----:B------:R-:W-:Y:S01]  /*ac60*/  IMAD.MOV.U32 R0, RZ, RZ, RZ ;  /* 0x000000ffff007224 */ /* 0x000fe200078e00ff */
[----:B------:R-:W-:Y:S01]  /*ac70*/  ISETP.NE.U32.AND P0, PT, RZ, UR4, PT ;  /* 0x00000004ff007c0c */ /* 0x000fe2000bf05070 */
[----:B------:R-:W-:Y:S01]  /*ac80*/  ULDC.64 UR10, c[0x0][0x208] ;  /* 0x00008200000a7ab9 */ /* 0x000fe20000000a00 */
[----:B------:R-:W-:Y:S01]  /*ac90*/  IMAD.MOV.U32 R6, RZ, RZ, RZ ;  /* 0x000000ffff067224 */ /* 0x000fe200078e00ff */
[----:B------:R-:W-:Y:S01]  /*aca0*/  ULDC.64 UR6, c[0x0][0xa18] ;  /* 0x0002860000067ab9 */ /* 0x000fe20000000a00 */
[----:B------:R-:W-:Y:S01]  /*acb0*/  ISETP.NE.AND.EX P0, PT, RZ, UR5, PT, P0 ;  /* 0x00000005ff007c0c */ /* 0x000fe2000bf05300 */
[----:B------:R-:W-:Y:S01]  /*acc0*/  ULDC.64 UR8, c[0x0][0xa08] ;  /* 0x0002820000087ab9 */ /* 0x000fe20000000a00 */
[----:B--2---:R-:W-:Y:S01]  /*acd0*/  SHF.R.S32.HI R4, RZ, 0x1f, R11 ;  /* 0x0000001fff047819 */ /* 0x004fe2000001140b */
[----:B------:R-:W-:-:S10]  /*ace0*/  IMAD.SHL.U32 R10, R11, 0x4, RZ ;  /* 0x000000040b0a7824 */ /* 0x000fd400078e00ff */
[C---:B------:R-:W-:Y:S01]  /*acf0*/  @P0 LEA R2, P1, R11.reuse, UR4, 0x2 ;  /* 0x000000040b020c11 */ /* 0x040fe2000f8210ff */
[----:B------:R-:W-:Y:S03]  /*ad00*/  STL [R1+0x28], R11 ;  /* 0x0000280b01007387 */ /* 0x000fe60000100800 */
[C-C-:B------:R-:W-:Y:S01]  /*ad10*/  @P0 LEA.HI.X R3, R11.reuse, UR5, R4.reuse, 0x2, P1 ;  /* 0x000000050b030c11 */ /* 0x140fe200088f1404 */
[----:B------:R-:W-:Y:S01]  /*ad20*/  ULDC.64 UR4, c[0x0][0xa00] ;  /* 0x0002800000047ab9 */ /* 0x000fe20000000a00 */
[----:B------:R-:W-:Y:S01]  /*ad30*/  SHF.L.U64.HI R9, R11, 0x2, R4 ;  /* 0x000000020b097819 */ /* 0x000fe20000010204 */
[----:B------:R0:W-:Y:S01]  /*ad40*/  STL [R1+0x38], R4 ;  /* 0x0000380401007387 */ /* 0x0001e20000100800 */
[----:B------:R-:W-:-:S03]  /*ad50*/  ISETP.NE.U32.AND P1, PT, RZ, UR4, PT ;  /* 0x00000004ff007c0c */ /* 0x000fc6000bf25070 */
[----:B-1---5:R1:W5:Y:S01]  /*ad60*/  @P0 LDG.E R0, desc[UR10][R2.64] ;  /* 0x0000000a02000981 */ /* 0x022362000c1e1900 */
[----:B------:R-:W-:Y:S01]  /*ad70*/  ISETP.NE.AND.EX P1, PT, RZ, UR5, PT, P1 ;  /* 0x00000005ff007c0c */ /* 0x000fe2000bf25310 */
[----:B----4-:R-:W-:Y:S01]  /*ad80*/  IMAD.MOV.U32 R8, RZ, RZ, RZ ;  /* 0x000000ffff087224 */ /* 0x010fe200078e00ff */
[----:B------:R-:W-:Y:S01]  /*ad90*/  ISETP.NE.U32.AND P2, PT, RZ, UR6, PT ;  /* 0x00000006ff007c0c */ /* 0x000fe2000bf45070 */
[----:B------:R-:W-:Y:S01]  /*ada0*/  STL [R1], R10 ;  /* 0x0000000a01007387 */ /* 0x000fe20000100800 */
[----:B------:R-:W-:Y:S02]  /*adb0*/  ISETP.NE.U32.AND P0, PT, RZ, UR8, PT ;  /* 0x00000008ff007c0c */ /* 0x000fe4000bf05070 */
[----:B------:R-:W-:Y:S01]  /*adc0*/  ISETP.NE.AND.EX P2, PT, RZ, UR7, PT, P2 ;  /* 0x00000007ff007c0c */ /* 0x000fe2000bf45320 */
[----:B------:R-:W-:Y:S01]  /*add0*/  STL [R1+0x1c], R9 ;  /* 0x00001c0901007387 */ /* 0x000fe20000100800 */
[----:B------:R-:W-:Y:S02]  /*ade0*/  ISETP.NE.AND.EX P0, PT, RZ, UR9, PT, P0 ;  /* 0x00000009ff007c0c */ /* 0x000fe4000bf05300 */
[----:B-1----:R-:W-:-:S02]  /*adf0*/  IADD3 R2, P3, R10, UR4, RZ ;  /* 0x000000040a027c10 */ /* 0x002fc4000ff7e0ff */
[----:B0-----:R-:W-:Y:S02]  /*ae00*/  IADD3 R4, P4, R10, UR8, RZ ;  /* 0x000000080a047c10 */ /* 0x001fe4000ff9e0ff */
[C---:B------:R-:W-:Y:S01]  /*ae10*/  IADD3.X R3, R9.reuse, UR5, RZ, P3, !PT ;  /* 0x0000000509037c10 */ /* 0x040fe20009ffe4ff */
[----:B------:R-:W-:Y:S01]  /*ae20*/  ULDC UR4, c[0x0][0x288] ;  /* 0x0000a20000047ab9 */ /* 0x000fe20000000800 */
[----:B------:R-:W-:-:S03]  /*ae30*/  IADD3.X R5, R9, UR9, RZ, P4, !PT ;  /* 0x0000000909057c10 */ /* 0x000fc6000a7fe4ff */
[----:B------:R-:W2:Y:S01]  /*ae40*/  @P1 LDG.E R6, desc[UR10][R2.64] ;  /* 0x0000000a02061981 */ /* 0x000ea2000c1e1900 */
[----:B------:R-:W-:Y:S01]  /*ae50*/  IMAD.U32 R12, RZ, RZ, UR4 ;  /* 0x00000004ff0c7e24 */ /* 0x000fe2000f8e00ff */
[----:B------:R-:W-:Y:S02]  /*ae60*/  ULDC.64 UR4, c[0x0][0x418] ;  /* 0x0001060000047ab9 */ /* 0x000fe40000000a00 */
[----:B------:R-:W5:Y:S04]  /*ae70*/  @P0 LDG.E R8, desc[UR10][R4.64] ;  /* 0x0000000a04080981 */ /* 0x000f68000c1e1900 */
[----:B--2---:R0:W-:Y:S02]  /*ae80*/  STL [R1+0x34], R6 ;  /* 0x0000340601007387 */ /* 0x0041e40000100800 */
[----:B0-----:R-:W-:-:S04]  /*ae90*/  @P2 IADD3 R6, P3, R10, UR6, RZ ;  /* 0x000000060a062c10 */ /* 0x001fc8000ff7e0ff */
[----:B------:R-:W-:-:S05]  /*aea0*/  @P2 IADD3.X R7, R9, UR7, RZ, P3, !PT ;  /* 0x0000000709072c10 */ /* 0x000fca0009ffe4ff */
[----:B------:R0:W2:Y:S01]  /*aeb0*/  @P2 LDG.E R12, desc[UR10][R6.64] ;  /* 0x0000000a060c2981 */ /* 0x0000a2000c1e1900 */
[----:B------:R-:W-:-:S03]  /*aec0*/  UISETP.NE.U32.AND UP0, UPT, UR4, URZ, UPT ;  /* 0x0000003f0400728c */ /* 0x000fc6000bf05070 */
[----:B------:R-:W-:Y:S01]  /*aed0*/  ULDC UR4, c[0x0][0x424] ;  /* 0x0001090000047ab9 */ /* 0x000fe20000000800 */
[----:B------:R-:W-:-:S03]  /*aee0*/  UISETP.NE.AND.EX UP0, UPT, UR5, URZ, UPT, UP0 ;  /* 0x0000003f0500728c */ /* 0x000fc6000bf05300 */
[----:B------:R-:W-:Y:S01]  /*aef0*/  ULDC UR5, c[0x0][0x2f0] ;  /* 0x0000bc0000057ab9 */ /* 0x000fe20000000800 */
[----:B------:R-:W-:-:S04]  /*af00*/  USEL UR4, UR4, 0x1, UP0 ;  /* 0x0000000104047887 */ /* 0x000fc80008000000 */
[----:B------:R-:W-:-:S06]  /*af10*/  UIMAD UR4, UR4, UR5, URZ ;  /* 0x00000005040472a4 */ /* 0x000fcc000f8e023f */
[----:B0-----:R-:W-:Y:S01]  /*af20*/  IMAD.U32 R6, RZ, RZ, UR4 ;  /* 0x00000004ff067e24 */ /* 0x001fe2000f8e00ff */
[----:B--2---:R0:W-:Y:S01]  /*af30*/  STL [R1+0x40], R12 ;  /* 0x0000400c01007387 */ /* 0x0041e20000100800 */
[----:B------:R-:W-:Y:S05]  /*af40*/  @P2 BRA `(.L_x_420) ;  /* 0x0000000000182947 */ /* 0x000fea0003800000 */
[----:B------:R-:W-:Y:S05]  /*af50*/  @!P1 BRA `(.L_x_420) ;  /* 0x0000000000149947 */ /* 0x000fea0003800000 */
[----:B------:R-:W-:Y:S02]  /*af60*/  ULDC.64 UR4, c[0x0][0x208] ;  /* 0x0000820000047ab9 */ /* 0x000fe40000000a00 */
[----:B------:R-:W2:Y:S04]  /*af70*/  LDG.E R7, desc[UR4][R2.64] ;  /* 0x0000000402077981 */ /* 0x000ea8000c1e1900 */
[----:B------:R-:W2:Y:S02]  /*af80*/  LDG.E R2, desc[UR4][R2.64+0x4] ;  /* 0x0000040402027981 */ /* 0x000ea4000c1e1900 */
[----:B--2---:R-:W-:-:S05]  /*af90*/  IMAD.IADD R2, R2, 0x1, -R7 ;  /* 0x0000000102027824 */ /* 0x004fca00078e0a07 */
[----:B------:R1:W-:Y:S02]  /*afa0*/  STL [R1+0x40], R2 ;  /* 0x0000400201007387 */ /* 0x0003e40000100800 */
.L_x_420:
[----:B-1----:R-:W-:Y:S01]  /*afb0*/  IMAD.MOV.U32 R2, RZ, RZ, R11 ;  /* 0x000000ffff027224 */ /* 0x002fe200078e000b */
[----:B-----5:R-:W-:Y:S01]  /*afc0*/  IADD3 R3, R8, R0, RZ ;  /* 0x0000000008037210 */ /* 0x020fe20007ffe0ff */
[----:B------:R-:W-:Y:S02]  /*afd0*/  ULDC.64 UR4, c[0x0][0xa20] ;  /* 0x0002880000047ab9 */ /* 0x000fe40000000a00 */
[----:B------:R-:W-:Y:S01]  /*afe0*/  ISETP.NE.U32.AND P1, PT, RZ, UR4, PT ;  /* 0x00000004ff007c0c */ /* 0x000fe2000bf25070 */
[----:B------:R1:W-:Y:S03]  /*aff0*/  STL [R1+0xc], R2 ;  /* 0x00000c0201007387 */ /* 0x0003e60000100800 */
[----:B------:R-:W-:Y:S01]  /*b000*/  ISETP.NE.AND.EX P1, PT, RZ, UR5, PT, P1 ;  /* 0x00000005ff007c0c */ /* 0x000fe2000bf25310 */
[----:B------:R1:W-:-:S12]  /*b010*/  STL [R1+0x18], R3 ;  /* 0x0000180301007387 */ /* 0x0003d80000100800 */
[----:B-1----:R-:W-:Y:S05]  /*b020*/  @!P1 BRA `(.L_x_421) ;  /* 0x0000000000149947 */ /* 0x002fea0003800000 */
[----:B------:R-:W-:Y:S01]  /*b030*/  IADD3 R6, P0, R10, UR4, RZ ;  /* 0x000000040a067c10 */ /* 0x000fe2000ff1e0ff */
[----:B------:R-:W-:-:S03]  /*b040*/  ULDC.64 UR6, c[0x0][0x208] ;  /* 0x0000820000067ab9 */ /* 0x000fc60000000a00 */
[----:B------:R-:W-:-:S05]  /*b050*/  IADD3.X R7, R9, UR5, RZ, P0, !PT ;  /* 0x0000000509077c10 */ /* 0x000fca00087fe4ff */
[----:B------:R1:W5:Y:S01]  /*b060*/  LDG.E R6, desc[UR6][R6.64] ;  /* 0x0000000606067981 */ /* 0x000362000c1e1900 */
[----:B------:R-:W-:Y:S05]  /*b070*/  BRA `(.L_x_422) ;  /* 0x0000000000147947 */ /* 0x000fea0003800000 */
.L_x_421:
[----:B------:R-:W-:Y:S05]  /*b080*/  @!P0 BRA `(.L_x_422) ;  /* 0x0000000000108947 */ /* 0x000fea0003800000 */
[----:B------:R-:W-:Y:S02]  /*b090*/  ULDC.64 UR4, c[0x0][0x208] ;  /* 0x0000820000047ab9 */ /* 0x000fe40000000a00 */
[----:B------:R-:W2:Y:S04]  /*b0a0*/  LDG.E R6, desc[UR4][R4.64] ;  /* 0x0000000404067981 */ /* 0x000ea8000c1e1900 */
[----:B------:R-:W2:Y:S02]  /*b0b0*/  LDG.E R4, desc[UR4][R4.64+0x4] ;  /* 0x0000040404047981 */ /* 0x000ea4000c1e1900 */
[----:B--2---:R-:W-:-:S07]  /*b0c0*/  IMAD.IADD R6, R4, 0x1, -R6 ;  /* 0x0000000104067824 */ /* 0x004fce00078e0a06 */
.L_x_422:
[----:B-----5:R-:W-:Y:S01]  /*b0d0*/  IMAD.IADD R3, R6, 0x1, -R0 ;  /* 0x0000000106037824 */ /* 0x020fe200078e0a00 */
[----:B------:R-:W-:Y:S03]  /*b0e0*/  BSSY B7, `(.L_x_423) ;  /* 0x000043a000077945 */ /* 0x000fe60003800000 */
[C---:B------:R-:W-:Y:S01]  /*b0f0*/  VIADD R0, R3.reuse, 0x7f ;  /* 0x0000007f03007836 */ /* 0x040fe20000000000 */
[----:B------:R2:W-:Y:S01]  /*b100*/  STL [R1+0x3c], R3 ;  /* 0x00003c0301007387 */ /* 0x0005e20000100800 */
[----:B------:R-:W-:-:S03]  /*b110*/  ISETP.GT.AND P0, PT, R3, RZ, PT ;  /* 0x000000ff0300720c */ /* 0x000fc60003f04270 */
[----:B------:R-:W-:-:S04]  /*b120*/  SHF.R.S32.HI R2, RZ, 0x1f, R0 ;  /* 0x0000001fff027819 */ /* 0x000fc80000011400 */
[----:B------:R-:W-:-:S04]  /*b130*/  LEA.HI R2, R2, R0, RZ, 0x7 ;  /* 0x0000000002027211 */ /* 0x000fc800078f38ff */
[----:B------:R-:W-:-:S05]  /*b140*/  SHF.R.S32.HI R0, RZ, 0x7, R2 ;  /* 0x00000007ff007819 */ /* 0x000fca0000011402 */
[----:B------:R2:W-:Y:S01]  /*b150*/  STL [R1+0x30], R0 ;  /* 0x0000300001007387 */ /* 0x0005e20000100800 */
[----:B------:R-:W-:Y:S05]  /*b160*/  @P0 BRA `(.L_x_424) ;  /* 0x0000000000480947 */ /* 0x000fea0003800000 */
[----:B--2---:R-:W2:Y:S02]  /*b170*/  S2R R3, SR_TID.X ;  /* 0x0000000000037919 */ /* 0x004ea40000002100 */
[----:B--2---:R-:W-:-:S04]  /*b180*/  LOP3.LUT R3, R3, 0x7f, RZ, 0xc0, !PT ;  /* 0x0000007f03037812 */ /* 0x004fc800078ec0ff */
[----:B------:R-:W-:-:S13]  /*b190*/  ISETP.NE.AND P0, PT, R3, RZ, PT ;  /* 0x000000ff0300720c */ /* 0x000fda0003f05270 */
[----:B------:R-:W-:Y:S05]  /*b1a0*/  @P0 BRA `(.L_x_425) ;  /* 0x0000004000b40947 */ /* 0x000fea0003800000 */
[----:B------:R-:W2:Y:S01]  /*b1b0*/  S2R R3, SR_LANEID ;  /* 0x0000000000037919 */ /* 0x000ea20000000000 */
[----:B------:R-:W-:Y:S01]  /*b1c0*/  VOTEU.ANY UR4, UPT, PT ;  /* 0x0000000000047886 */ /* 0x000fe200038e0100 */
[----:B------:R-:W-:Y:S01]  /*b1d0*/  ULDC.64 UR6, c[0x0][0x208] ;  /* 0x0000820000067ab9 */ /* 0x000fe20000000a00 */
[----:B------:R-:W2:Y:S08]  /*b1e0*/  FLO.U32 R0, UR4 ;  /* 0x0000000400007d00 */ /* 0x000eb000080e0000 */
[----:B------:R-:W3:Y:S01]  /*b1f0*/  POPC R5, UR4 ;  /* 0x0000000400057d09 */ /* 0x000ee20008000000 */
[----:B--2---:R-:W-:-:S02]  /*b200*/  ISETP.EQ.U32.AND P0, PT, R0, R3, PT ;  /* 0x000000030000720c */ /* 0x004fc40003f02070 */
[----:B------:R-:W3:Y:S11]  /*b210*/  LDC.64 R2, c[0x0][0xc60] ;  /* 0x00031800ff027b82 */ /* 0x000ef60000000a00 */
[----:B---3--:R-:W2:Y:S01]  /*b220*/  @P0 ATOMG.E.ADD.STRONG.GPU PT, R3, desc[UR6][R2.64], R5 ;  /* 0x00000005020309a8 */ /* 0x008ea200081ee1c6 */
[----:B------:R-:W3:Y:S02]  /*b230*/  S2R R4, SR_LTMASK ;  /* 0x0000000000047919 */ /* 0x000ee40000003900 */
[----:B---3--:R-:W-:-:S04]  /*b240*/  LOP3.LUT R4, R4, UR4, RZ, 0xc0, !PT ;  /* 0x0000000404047c12 */ /* 0x008fc8000f8ec0ff */
[----:B-1----:R-:W1:Y:S01]  /*b250*/  POPC R7, R4 ;  /* 0x0000000400077309 */ /* 0x002e620000000000 */
[----:B--2---:R-:W1:Y:S02]  /*b260*/  SHFL.IDX PT, R0, R3, R0, 0x1f ;  /* 0x00001f0003007589 */ /* 0x004e6400000e0000 */
[----:B-1----:R-:W-:Y:S01]  /*b270*/  IADD3 R16, R0, UR38, R7 ;  /* 0x0000002600107c10 */ /* 0x002fe2000fffe007 */
[----:B------:R-:W-:Y:S06]  /*b280*/  BRA `(.L_x_425) ;  /* 0x00000040007c7947 */ /* 0x000fec0003800000 */
.L_x_424:
[----:B--2---:R-:W2:Y:S01]  /*b290*/  LDL R0, [R1+0x4] ;  /* 0x0000040001007983 */ /* 0x004ea20000100800 */
[----:B------:R-:W-:Y:S01]  /*b2a0*/  BSSY B6, `(.L_x_426) ;  /* 0x0000014000067945 */ /* 0x000fe20003800000 */
[----:B--2---:R-:W-:-:S05]  /*b2b0*/  VIADD R0, R0, 0x1c400 ;  /* 0x0001c40000007836 */ /* 0x004fca0000000000 */
[----:B------:R-:W-:-:S13]  /*b2c0*/  LOP3.LUT P0, RZ, R0, 0x3ff, RZ, 0xc0, !PT ;  /* 0x000003ff00ff7812 */ /* 0x000fda000780c0ff */
[----:B------:R-:W-:Y:S05]  /*b2d0*/  @!P0 BRA `(.L_x_427) ;  /* 0x0000000000408947 */ /* 0x000fea0003800000 */
[----:B------:R-:W-:Y:S01]  /*b2e0*/  MOV R2, 0x0 ;  /* 0x0000000000027802 */ /* 0x000fe20000000f00 */
[----:B------:R-:W-:Y:S01]  /*b2f0*/  ULDC.64 UR6, c[0x4][0xb8] ;  /* 0x01002e0000067ab9 */ /* 0x000fe20000000a00 */
[----:B------:R-:W-:Y:S01]  /*b300*/  ULDC.64 UR8, c[0x4][0xc0] ;  /* 0x0100300000087ab9 */ /* 0x000fe20000000a00 */
[----:B------:R-:W-:Y:S01]  /*b310*/  ULDC.64 UR4, c[0x4][0x8] ;  /* 0x0100020000047ab9 */ /* 0x000fe20000000a00 */
[----:B------:R-:W-:Y:S01]  /*b320*/  IMAD.U32 R4, RZ, RZ, UR6 ;  /* 0x00000006ff047e24 */ /* 0x000fe2000f8e00ff */
[----:B-1----:R-:W-:Y:S01]  /*b330*/  MOV R7, UR9 ;  /* 0x0000000900077c02 */ /* 0x002fe20008000f00 */
[----:B------:R-:W1:Y:S01]  /*b340*/  LDC.64 R2, c[0x4][R2] ;  /* 0x0100000002027b82 */ /* 0x000e620000000a00 */
[----:B------:R-:W-:Y:S02]  /*b350*/  IMAD.U32 R5, RZ, RZ, UR7 ;  /* 0x00000007ff057e24 */ /* 0x000fe4000f8e00ff */
[----:B------:R-:W-:Y:S02]  /*b360*/  IMAD.U32 R6, RZ, RZ, UR8 ;  /* 0x00000008ff067e24 */ /* 0x000fe4000f8e00ff */
[----:B------:R-:W-:-:S02]  /*b370*/  IMAD.U32 R10, RZ, RZ, UR4 ;  /* 0x00000004ff0a7e24 */ /* 0x000fc4000f8e00ff */
[----:B------:R-:W-:Y:S02]  /*b380*/  IMAD.U32 R11, RZ, RZ, UR5 ;  /* 0x00000005ff0b7e24 */ /* 0x000fe4000f8e00ff */
[----:B------:R-:W-:Y:S02]  /*b390*/  IMAD.MOV.U32 R8, RZ, RZ, 0x70 ;  /* 0x00000070ff087424 */ /* 0x000fe400078e00ff */
[----:B0-----:R-:W-:Y:S02]  /*b3a0*/  IMAD.MOV.U32 R12, RZ, RZ, 0x1 ;  /* 0x00000001ff0c7424 */ /* 0x001fe400078e00ff */
[----:B------:R-:W-:-:S07]  /*b3b0*/  IMAD.MOV.U32 R13, RZ, RZ, RZ ;  /* 0x000000ffff0d7224 */ /* 0x000fce00078e00ff */
[----:B------:R-:W-:-:S07]  /*b3c0*/  LEPC R20, `(.L_x_427) ;  /* 0x000000001014794e */ /* 0x000fce0000000000 */
[----:B-1----:R-:W-:Y:S05]  /*b3d0*/  CALL.ABS.NOINC R2 ;  /* 0x0000000002007343 */ /* 0x002fea0003c00000 */
.L_x_427:
[----:B------:R-:W-:Y:S05]  /*b3e0*/  BSYNC B6 ;  /* 0x0000000000067941 */ /* 0x000fea0003800000 */
.L_x_426:
[----:B------:R-:W2:Y:S01]  /*b3f0*/  LDL R2, [R1+0x4] ;  /* 0x0000040001027983 */ /* 0x000ea20000100800 */
        /* <DEDUP_REMOVED lines=8> */
[----:B------:R2:W3:Y:S01]  /*b480*/  LDC.64 R2, c[0x4][R0] ;  /* 0x0100000000027b82 */ /* 0x0004e20000000a00 */
[----:B------:R-:W-:Y:S01]  /*b490*/  IMAD.U32 R4, RZ, RZ, UR6 ;  /* 0x00000006ff047e24 */ /* 0x000fe2000f8e00ff */
[----:B------:R-:W-:Y:S01]  /*b4a0*/  MOV R6, UR8 ;  /* 0x0000000800067c02 */ /* 0x000fe20008000f00 */
[----:B------:R-:W-:Y:S02]  /*b4b0*/  IMAD.U32 R5, RZ, RZ, UR7 ;  /* 0x00000007ff057e24 */ /* 0x000fe4000f8e00ff */
[----:B-1----:R-:W-:Y:S02]  /*b4c0*/  IMAD.U32 R7, RZ, RZ, UR9 ;  /* 0x00000009ff077e24 */ /* 0x002fe4000f8e00ff */
[----:B------:R-:W-:-:S02]  /*b4d0*/  IMAD.U32 R10, RZ, RZ, UR4 ;  /* 0x00000004ff0a7e24 */ /* 0x000fc4000f8e00ff */
[----:B------:R-:W-:Y:S02]  /*b4e0*/  IMAD.U32 R11, RZ, RZ, UR5 ;  /* 0x00000005ff0b7e24 */ /* 0x000fe4000f8e00ff */
[----:B------:R-:W-:Y:S02]  /*b4f0*/  IMAD.MOV.U32 R8, RZ, RZ, 0x70 ;  /* 0x00000070ff087424 */ /* 0x000fe400078e00ff */
[----:B0-----:R-:W-:Y:S02]  /*b500*/  IMAD.MOV.U32 R12, RZ, RZ, 0x1 ;  /* 0x00000001ff0c7424 */ /* 0x001fe400078e00ff */
[----:B--2---:R-:W-:-:S07]  /*b510*/  IMAD.MOV.U32 R13, RZ, RZ, RZ ;  /* 0x000000ffff0d7224 */ /* 0x004fce00078e00ff */
[----:B------:R-:W-:-:S07]  /*b520*/  LEPC R20, `(.L_x_430) ;  /* 0x000000001014794e */ /* 0x000fce0000000000 */
[----:B---3--:R-:W-:Y:S05]  /*b530*/  CALL.ABS.NOINC R2 ;  /* 0x0000000002007343 */ /* 0x008fea0003c00000 */
.L_x_430:
[----:B------:R-:W-:Y:S01]  /*b540*/  MOV R2, 0x0 ;  /* 0x0000000000027802 */ /* 0x000fe20000000f00 */
[----:B------:R-:W-:Y:S01]  /*b550*/  ULDC.64 UR6, c[0x4][0xb8] ;  /* 0x01002e0000067ab9 */ /* 0x000fe20000000a00 */
[----:B------:R-:W-:Y:S01]  /*b560*/  ULDC.64 UR8, c[0x4][0xc0] ;  /* 0x0100300000087ab9 */ /* 0x000fe20000000a00 */
[----:B------:R-:W-:Y:S01]  /*b570*/  ULDC.64 UR4, c[0x4][0x18] ;  /* 0x0100060000047ab9 */ /* 0x000fe20000000a00 */
[----:B------:R-:W-:Y:S01]  /*b580*/  IMAD.U32 R4, RZ, RZ, UR6 ;  /* 0x00000006ff047e24 */ /* 0x000fe2000f8e00ff */
[----:B------:R-:W-:Y:S01]  /*b590*/  MOV R6, UR8 ;  /* 0x0000000800067c02 */ /* 0x000fe20008000f00 */
[----:B------:R-:W0:Y:S01]  /*b5a0*/  LDC.64 R2, c[0x4][R2] ;  /* 0x0100000002027b82 */ /* 0x000e220000000a00 */
[----:B------:R-:W-:Y:S02]  /*b5b0*/  IMAD.U32 R5, RZ, RZ, UR7 ;  /* 0x00000007ff057e24 */ /* 0x000fe4000f8e00ff */
[----:B------:R-:W-:Y:S02]  /*b5c0*/  IMAD.U32 R7, RZ, RZ, UR9 ;  /* 0x00000009ff077e24 */ /* 0x000fe4000f8e00ff */
[----:B------:R-:W-:-:S02]  /*b5d0*/  IMAD.U32 R10, RZ, RZ, UR4 ;  /* 0x00000004ff0a7e24 */ /* 0x000fc4000f8e00ff */
[----:B------:R-:W-:Y:S02]  /*b5e0*/  IMAD.U32 R11, RZ, RZ, UR5 ;  /* 0x00000005ff0b7e24 */ /* 0x000fe4000f8e00ff */
[----:B------:R-:W-:Y:S02]  /*b5f0*/  IMAD.MOV.U32 R8, RZ, RZ, 0x70 ;  /* 0x00000070ff087424 */ /* 0x000fe400078e00ff */
[----:B------:R-:W-:Y:S02]  /*b600*/  IMAD.MOV.U32 R12, RZ, RZ, 0x1 ;  /* 0x00000001ff0c7424 */ /* 0x000fe400078e00ff */
[----:B------:R-:W-:-:S07]  /*b610*/  IMAD.MOV.U32 R13, RZ, RZ, RZ ;  /* 0x000000ffff0d7224 */ /* 0x000fce00078e00ff */
[----:B------:R-:W-:-:S07]  /*b620*/  LEPC R20, `(.L_x_429) ;  /* 0x000000001014794e */ /* 0x000fce0000000000 */
[----:B0-----:R-:W-:Y:S05]  /*b630*/  CALL.ABS.NOINC R2 ;  /* 0x0000000002007343 */ /* 0x001fea0003c00000 */
.L_x_429:
[----:B------:R-:W-:Y:S05]  /*b640*/  BSYNC B6 ;  /* 0x0000000000067941 */ /* 0x000fea0003800000 */
.L_x_428:
[----:B------:R-:W2:Y:S01]  /*b650*/  LDL.LU R2, [R1] ;  /* 0x0000000001027983 */ /* 0x000ea20000300800 */
[----:B------:R-:W-:-:S03]  /*b660*/  ULDC.64 UR4, c[0x0][0x9f8] ;  /* 0x00027e0000047ab9 */ /* 0x000fc60000000a00 */
[----:B------:R-:W3:Y:S04]  /*b670*/  LDL.LU R4, [R1+0x1c] ;  /* 0x00001c0001047983 */ /* 0x000ee80000300800 */
[----:B-1----:R-:W4:Y:S01]  /*b680*/  LDL R7, [R1+0xc] ;  /* 0x00000c0001077983 */ /* 0x002f220000100800 */
[----:B------:R-:W-:Y:S01]  /*b690*/  ISETP.NE.U32.AND P0, PT, RZ, UR4, PT ;  /* 0x00000004ff007c0c */ /* 0x000fe2000bf05070 */
[----:B------:R-:W-:Y:S02]  /*b6a0*/  ULDC.64 UR6, c[0x0][0x208] ;  /* 0x0000820000067ab9 */ /* 0x000fe40000000a00 */
[----:B------:R-:W5:Y:S01]  /*b6b0*/  LDL R0, [R1+0x30] ;  /* 0x0000300001007983 */ /* 0x000f620000100800 */
[----:B------:R-:W-:-:S13]  /*b6c0*/  ISETP.NE.AND.EX P0, PT, RZ, UR5, PT, P0 ;  /* 0x00000005ff007c0c */ /* 0x000fda000bf05300 */
[----:B--2---:R-:W-:-:S04]  /*b6d0*/  @P0 IADD3 R2, P1, R2, UR4, RZ ;  /* 0x0000000402020c10 */ /* 0x004fc8000ff3e0ff */
[----:B---3--:R-:W-:Y:S01]  /*b6e0*/  @P0 IADD3.X R3, R4, UR5, RZ, P1, !PT ;  /* 0x0000000504030c10 */ /* 0x008fe20008ffe4ff */
[----:B------:R-:W-:-:S04]  /*b6f0*/  ULDC.64 UR4, c[0x0][0xa08] ;  /* 0x0002820000047ab9 */ /* 0x000fc80000000a00 */
[----:B----4-:R1:W2:Y:S01]  /*b700*/  @P0 LDG.E R7, desc[UR6][R2.64] ;  /* 0x0000000602070981 */ /* 0x0102a2000c1e1900 */
[----:B-----5:R-:W-:Y:S01]  /*b710*/  VIADD R9, R0, 0xffffffff ;  /* 0xffffffff00097836 */ /* 0x020fe20000000000 */
[----:B-1----:R-:W1:Y:S01]  /*b720*/  LDC.64 R2, c[0x0][0x418] ;  /* 0x00010600ff027b82 */ /* 0x002e620000000a00 */
[----:B--2---:R-:W-:Y:S01]  /*b730*/  SHF.R.S32.HI R8, RZ, 0x1f, R7 ;  /* 0x0000001fff087819 */ /* 0x004fe20000011407 */
[----:B------:R2:W-:Y:S04]  /*b740*/  @P0 STL [R1+0xc], R7 ;  /* 0x00000c0701000387 */ /* 0x0005e80000100800 */
[----:B------:R2:W-:Y:S04]  /*b750*/  STL [R1+0x2c], R9 ;  /* 0x00002c0901007387 */ /* 0x0005e80000100800 */
[----:B------:R2:W-:Y:S01]  /*b760*/  STL [R1+0x1c], R8 ;  /* 0x00001c0801007387 */ /* 0x0005e20000100800 */
[----:B-1----:R-:W-:Y:S01]  /*b770*/  LOP3.LUT P0, RZ, R2, UR4, RZ, 0xfc, !PT ;  /* 0x0000000402ff7c12 */ /* 0x002fe2000f80fcff */
[----:B------:R-:W-:-:S03]  /*b780*/  UMOV UR4, 0xffffffff ;  /* 0xffffffff00047882 */ /* 0x000fc60000000000 */
[----:B------:R-:W-:-:S04]  /*b790*/  LOP3.LUT P0, RZ, R3, UR5, RZ, 0xfc, P0 ;  /* 0x0000000503ff7c12 */ /* 0x000fc8000800fcff */
[----:B------:R-:W-:Y:S01]  /*b7a0*/  SEL R0, R7, RZ, !P0 ;  /* 0x000000ff07007207 */ /* 0x000fe20004000000 */
[----:B--2---:R-:W-:Y:S08]  /*b7b0*/  BRA.DIV UR4, `(.L_x_431) ;  /* 0x0000004e042c7947 */ /* 0x004ff0000b800000 */
[----:B------:R-:W1:Y:S02]  /*b7c0*/  S2R R4, SR_TID.X ;  /* 0x0000000000047919 */ /* 0x000e640000002100 */
[----:B-1----:R-:W-:-:S04]  /*b7d0*/  SHF.R.U32.HI R4, RZ, 0x5, R4 ;  /* 0x00000005ff047819 */ /* 0x002fc80000011604 */
[----:B------:R-:W-:-:S05]  /*b7e0*/  LOP3.LUT R4, R4, 0x3, RZ, 0xc0, !PT ;  /* 0x0000000304047812 */ /* 0x000fca00078ec0ff */
[----:B------:R1:W2:Y:S02]  /*b7f0*/  SHFL.IDX PT, R14, R4, RZ, 0x1f ;  /* 0x00001fff040e7589 */ /* 0x0002a400000e0000 */
.L_x_537:
[----:B------:R-:W-:Y:S01]  /*b800*/  PLOP3.LUT P1, PT, PT, PT, PT, 0x8, 0x0 ;  /* 0x000000000000781c */ /* 0x000fe20003f2e170 */
[----:B------:R3:W-:Y:S01]  /*b810*/  STL [R1], R0 ;  /* 0x0000000001007387 */ /* 0x0007e20000100800 */
[----:B--2---:R-:W-:Y:S02]  /*b820*/  ISETP.NE.AND P0, PT, R14, RZ, PT ;  /* 0x000000ff0e00720c */ /* 0x004fe40003f05270 */
[----:B---3--:R-:W-:-:S05]  /*b830*/  P2R R0, PR, RZ, 0x2 ;  /* 0x00000002ff007803 */ /* 0x008fca0000000000 */
[----:B------:R2:W-:Y:S06]  /*b840*/  STL [R1+0x20], R0 ;  /* 0x0000200001007387 */ /* 0x0005ec0000100800 */
[----:B------:R-:W-:Y:S05]  /*b850*/  @P0 BRA `(.L_x_432) ;  /* 0x00000004004c0947 */ /* 0x000fea0003800000 */
[----:B------:R-:W-:-:S03]  /*b860*/  UMOV UR4, 0xffffffff ;  /* 0xffffffff00047882 */ /* 0x000fc60000000000 */
[----:B------:R-:W-:Y:S05]  /*b870*/  BRA.DIV UR4, `(.L_x_433) ;  /* 0x0000004e04307947 */ /* 0x000fea000b800000 */
[----:B------:R-:W-:-:S13]  /*b880*/  ELECT P6, URZ, PT ;  /* 0x00000000003f782f */ /* 0x000fda00038c0000 */
.L_x_540:
[----:B------:R-:W-:Y:S05]  /*b890*/  @!P6 BRA `(.L_x_432) ;  /* 0x00000004003ce947 */ /* 0x000fea0003800000 */
[----:B------:R3:W-:Y:S01]  /*b8a0*/  STL [R1+0x14], R9 ;  /* 0x0000140901007387 */ /* 0x0007e20000100800 */
[----:B------:R-:W-:-:S04]  /*b8b0*/  ISETP.NE.U32.AND P0, PT, R2, RZ, PT ;  /* 0x000000ff0200720c */ /* 0x000fc80003f05070 */
[----:B------:R-:W-:-:S13]  /*b8c0*/  ISETP.NE.AND.EX P0, PT, R3, RZ, PT, P0 ;  /* 0x000000ff0300720c */ /* 0x000fda0003f05300 */
[----:B---3--:R-:W-:Y:S05]  /*b8d0*/  @!P0 BRA `(.L_x_434) ;  /* 0x0000000000548947 */ /* 0x008fea0003800000 */
[----:B------:R-:W3:Y:S01]  /*b8e0*/  LDC R6, c[0x0][0x43c] ;  /* 0x00010f00ff067b82 */ /* 0x000ee20000000800 */
[----:B--2---:R-:W-:Y:S01]  /*b8f0*/  IMAD.MOV.U32 R0, RZ, RZ, R9 ;  /* 0x000000ffff007224 */ /* 0x004fe200078e0009 */
[----:B------:R-:W-:Y:S01]  /*b900*/  ULDC.64 UR4, c[0x0][0x428] ;  /* 0x00010a0000047ab9 */ /* 0x000fe20000000a00 */
[----:B------:R-:W-:Y:S01]  /*b910*/  ULDC.64 UR6, c[0x0][0x208] ;  /* 0x0000820000067ab9 */ /* 0x000fe20000000a00 */
[----:B---3--:R-:W-:-:S13]  /*b920*/  ISETP.NE.AND P0, PT, R6, 0x1, PT ;  /* 0x000000010600780c */ /* 0x008fda0003f05270 */
[----:B-1----:R-:W1:Y:S02]  /*b930*/  @P0 LDC.64 R4, c[0x0][0x440] ;  /* 0x00011000ff040b82 */ /* 0x002e640000000a00 */
[----:B-1----:R-:W-:-:S05]  /*b940*/  @P0 IMAD.HI.U32 R4, R9, R4, RZ ;  /* 0x0000000409040227 */ /* 0x002fca00078e00ff */
[----:B------:R-:W-:-:S04]  /*b950*/  @P0 SHF.R.U32.HI R0, RZ, R5, R4 ;  /* 0x00000005ff000219 */ /* 0x000fc80000011604 */
[----:B------:R-:W-:Y:S02]  /*b960*/  IADD3 R4, -R0, RZ, RZ ;  /* 0x000000ff00047210 */ /* 0x000fe40007ffe1ff */
[----:B------:R-:W-:-:S03]  /*b970*/  SHF.R.S32.HI R5, RZ, 0x1f, R0 ;  /* 0x0000001fff057819 */ /* 0x000fc60000011400 */
[----:B------:R-:W-:Y:S02]  /*b980*/  IMAD R6, R6, R4, R9 ;  /* 0x0000000406067224 */ /* 0x000fe400078e0209 */
[----:B------:R-:W-:-:S03]  /*b990*/  IMAD.MOV.U32 R4, RZ, RZ, R0 ;  /* 0x000000ffff047224 */ /* 0x000fc600078e0000 */
[----:B------:R1:W-:Y:S01]  /*b9a0*/  STL [R1+0x14], R6 ;  /* 0x0000140601007387 */ /* 0x0003e20000100800 */
[----:B------:R-:W-:-:S03]  /*b9b0*/  IMAD.WIDE.U32 R4, R7, UR4, R4 ;  /* 0x0000000407047c25 */ /* 0x000fc6000f8e0004 */
[----:B------:R-:W-:Y:S01]  /*b9c0*/  LEA R2, P0, R4, R2, 0x2 ;  /* 0x0000000204027211 */ /* 0x000fe200078010ff */
[----:B-1----:R-:W-:-:S04]  /*b9d0*/  IMAD R6, R8, UR4, RZ ;  /* 0x0000000408067c24 */ /* 0x002fc8000f8e02ff */
[----:B------:R-:W-:-:S04]  /*b9e0*/  IMAD R0, R7, UR5, R6 ;  /* 0x0000000507007c24 */ /* 0x000fc8000f8e0206 */
[----:B------:R-:W-:-:S05]  /*b9f0*/  IMAD.IADD R0, R5, 0x1, R0 ;  /* 0x0000000105007824 */ /* 0x000fca00078e0200 */
[----:B------:R-:W-:-:S05]  /*ba00*/  LEA.HI.X R3, R4, R3, R0, 0x2, P0 ;  /* 0x0000000304037211 */ /* 0x000fca00000f1400 */
[----:B------:R-:W2:Y:S04]  /*ba10*/  LDG.E R0, desc[UR6][R2.64] ;  /* 0x0000000602007981 */ /* 0x000ea8000c1e1900 */
[----:B--2---:R3:W-:Y:S02]  /*ba20*/  STL [R1], R0 ;  /* 0x0000000001007387 */ /* 0x0047e40000100800 */
.L_x_434:
[----:B------:R-:W4:Y:S04]  /*ba30*/  LDL R7, [R1+0x4] ;  /* 0x0000040001077983 */ /* 0x000f280000100800 */
[----:B--23--:R-:W4:Y:S04]  /*ba40*/  LDL R0, [R1+0x8] ;  /* 0x0000080001007983 */ /* 0x00cf280000100800 */
[----:B------:R-:W2:Y:S01]  /*ba50*/  LDL R2, [R1+0x10] ;  /* 0x0000100001027983 */ /* 0x000ea20000100800 */
[----:B----4-:R-:W-:Y:S01]  /*ba60*/  IMAD R0, R0, 0x8, R7 ;  /* 0x0000000800007824 */ /* 0x010fe200078e0207 */
[----:B--2---:R-:W-:-:S04]  /*ba70*/  SHF.L.U32 R2, R2, 0x1f, RZ ;  /* 0x0000001f02027819 */ /* 0x004fc800000006ff */
[----:B------:R-:W2:Y:S02]  /*ba80*/  SYNCS.PHASECHK.TRANS64.TRYWAIT P0, [R0+URZ+0x34840], R2 ;  /* 0x03484002000075a7 */ /* 0x000ea4000800017f */
[----:B--2---:R-:W-:Y:S05]  /*ba90*/  @!P0 BRA `(.L_x_435) ;  /* 0x0000004800c88947 */ /* 0x004fea0003800000 */
.L_x_541:
[----:B------:R-:W3:Y:S02]  /*baa0*/  S2R R3, SR_TID.X ;  /* 0x0000000000037919 */ /* 0x000ee40000002100 */
[----:B---3--:R-:W-:-:S04]  /*bab0*/  LOP3.LUT R3, R3, 0x7f, RZ, 0xc0, !PT ;  /* 0x0000007f03037812 */ /* 0x008fc800078ec0ff */
[----:B------:R-:W-:-:S13]  /*bac0*/  ISETP.NE.AND P0, PT, R3, RZ, PT ;  /* 0x000000ff0300720c */ /* 0x000fda0003f05270 */
[----:B------:R-:W-:Y:S05]  /*bad0*/  @P0 BRA `(.L_x_436) ;  /* 0x00000000001c0947 */ /* 0x000fea0003800000 */
[----:B------:R-:W3:Y:S01]  /*bae0*/  S2R R3, SR_TID.X ;  /* 0x0000000000037919 */ /* 0x000ee20000002100 */
[----:B--2---:R-:W-:-:S04]  /*baf0*/  IMAD.MOV.U32 R2, RZ, RZ, 0xc000 ;  /* 0x0000c000ff027424 */ /* 0x004fc800078e00ff */
[----:B------:R4:W-:Y:S01]  /*bb00*/  SYNCS.ARRIVE.TRANS64 RZ, [R0+URZ+0x34830], R2 ;  /* 0x0348300200ff79a7 */ /* 0x0009e2000800003f */
[----:B---3--:R-:W-:-:S04]  /*bb10*/  LOP3.LUT R3, R3, 0x1f, RZ, 0xc0, !PT ;  /* 0x0000001f03037812 */ /* 0x008fc800078ec0ff */
[----:B------:R-:W-:-:S13]  /*bb20*/  ISETP.NE.AND P0, PT, R3, RZ, PT ;  /* 0x000000ff0300720c */ /* 0x000fda0003f05270 */
[----:B----4-:R-:W-:Y:S05]  /*bb30*/  @!P0 BRA `(.L_x_436) ;  /* 0x0000000000048947 */ /* 0x010fea0003800000 */
[----:B------:R-:W-:Y:S01]  /*bb40*/  BPT.TRAP 0x1 ;  /* 0x000000040000795c */ /* 0x000fe20000300000 */
.L_x_436:
[----:B------:R-:W3:Y:S04]  /*bb50*/  LDL R6, [R1+0x4] ;  /* 0x0000040001067983 */ /* 0x000ee80000100800 */
[----:B------:R-:W3:Y:S04]  /*bb60*/  LDL R5, [R1+0x8] ;  /* 0x0000080001057983 */ /* 0x000ee80000100800 */
[----:B-1----:R-:W4:Y:S04]  /*bb70*/  LDL R4, [R1+0x14] ;  /* 0x0000140001047983 */ /* 0x002f280000100800 */
[----:B------:R-:W5:Y:S04]  /*bb80*/  LDL R3, [R1+0x18] ;  /* 0x0000180001037983 */ /* 0x000f680000100800 */
[----:B--2---:R-:W2:Y:S01]  /*bb90*/  LDL R2, [R1] ;  /* 0x0000000001027983 */ /* 0x004ea20000100800 */
[----:B------:R-:W-:Y:S01]  /*bba0*/  R2UR UR9, R0 ;  /* 0x00000000000972ca */ /* 0x000fe200000e0000 */
[----:B------:R-:W-:Y:S01]  /*bbb0*/  UIADD3 UR4, UP0, UR36, 0x370, URZ ;  /* 0x0000037024047890 */ /* 0x000fe2000ff1e03f */
[----:B------:R-:W-:Y:S01]  /*bbc0*/  R2UR UR12, R18 ;  /* 0x00000000120c72ca */ /* 0x000fe200000e0000 */
[----:B------:R-:W-:Y:S01]  /*bbd0*/  UMOV UR10, URZ ;  /* 0x0000003f000a7c82 */ /* 0x000fe20008000000 */
[----:B------:R-:W-:Y:S01]  /*bbe0*/  PLOP3.LUT P0, PT, PT, PT, PT, 0x80, 0x0 ;  /* 0x000000000000781c */ /* 0x000fe20003f0f070 */
[----:B------:R-:W-:Y:S01]  /*bbf0*/  UMOV UR6, 0x0 ;  /* 0x0000000000067882 */ /* 0x000fe20000000000 */
[----:B------:R-:W-:Y:S01]  /*bc00*/  UMOV UR7, 0x14f00000 ;  /* 0x14f0000000077882 */ /* 0x000fe20000000000 */
[----:B------:R-:W-:-:S06]  /*bc10*/  UMOV UR16, 0x40 ;  /* 0x0000004000107882 */ /* 0x000fcc0000000000 */
[----:B------:R-:W-:Y:S01]  /*bc20*/  UIADD3 UR9, UR9, 0x34830, URZ ;  /* 0x0003483009097890 */ /* 0x000fe2000fffe03f */
[----:B---3--:R-:W-:Y:S01]  /*bc30*/  IMAD R0, R5, 0xc000, R6 ;  /* 0x0000c00005007824 */ /* 0x008fe200078e0206 */
[----:B----4-:R-:W-:-:S04]  /*bc40*/  R2UR UR11, R4 ;  /* 0x00000000040b72ca */ /* 0x010fc800000e0000 */
[----:B------:R-:W-:Y:S02]  /*bc50*/  R2UR UR8, R0 ;  /* 0x00000000000872ca */ /* 0x000fe400000e0000 */
[----:B-----5:R-:W-:Y:S02]  /*bc60*/  R2UR UR5, R3 ;  /* 0x00000000030572ca */ /* 0x020fe400000e0000 */
[----:B------:R-:W-:Y:S02]  /*bc70*/  P2R R0, PR, RZ, 0x1 ;  /* 0x00000001ff007803 */ /* 0x000fe40000000000 */
[----:B--2---:R-:W-:-:S03]  /*bc80*/  R2UR UR13, R2 ;  /* 0x00000000020d72ca */ /* 0x004fc600000e0000 */
[----:B------:R3:W-:Y:S04]  /*bc90*/  STL [R1+0x20], R0 ;  /* 0x0000200001007387 */ /* 0x0007e80000100800 */
[----:B------:R-:W-:Y:S02]  /*bca0*/  UIADD3 UR14, UR8, 0x1c400, URZ ;  /* 0x0001c400080e7890 */ /* 0x000fe4000fffe03f */
[----:B------:R-:W-:Y:S02]  /*bcb0*/  ULEA UR11, UR11, UR5, 0x7 ;  /* 0x000000050b0b7291 */ /* 0x000fe4000f8e383f */
[----:B------:R-:W-:Y:S02]  /*bcc0*/  UIADD3.X UR5, URZ, UR37, URZ, UP0, !UPT ;  /* 0x000000253f057290 */ /* 0x000fe400087fe43f */
[----:B------:R-:W-:-:S02]  /*bcd0*/  UIADD3 UR15, UR8, 0x20400, URZ ;  /* 0x00020400080f7890 */ /* 0x000fc4000fffe03f */
[----:B------:R-:W-:-:S03]  /*bce0*/  UIADD3 UR17, UR8, 0x24400, URZ ;  /* 0x0002440008117890 */ /* 0x000fc6000fffe03f */
[----:B------:R-:W-:Y:S01]  /*bcf0*/  UMOV UR8, UR14 ;  /* 0x0000000e00087c82 */ /* 0x000fe20008000000 */
[----:B------:R-:W-:Y:S01]  /*bd00*/  UMOV UR14, 0x80 ;  /* 0x00000080000e7882 */ /* 0x000fe20000000000 */
[----:B------:R1:W-:Y:S02]  /*bd10*/  UTMALDG.4D [UR8], [UR4], desc[UR6] ;  /* 0x00000608040075b4 */ /* 0x0003e40008019000 */
[----:B-1----:R-:W-:Y:S01]  /*bd20*/  UMOV UR8, UR15 ;  /* 0x0000000f00087c82 */ /* 0x002fe20008000000 */
[----:B------:R-:W-:Y:S02]  /*bd30*/  UMOV UR10, UR16 ;  /* 0x00000010000a7c82 */ /* 0x000fe40008000000 */
[----:B------:R1:W-:Y:S02]  /*bd40*/  UTMALDG.4D [UR8], [UR4], desc[UR6] ;  /* 0x00000608040075b4 */ /* 0x0003e40008019000 */
[----:B-1----:R-:W-:Y:S01]  /*bd50*/  UMOV UR8, UR17 ;  /* 0x0000001100087c82 */ /* 0x002fe20008000000 */
[----:B------:R-:W-:-:S02]  /*bd60*/  UMOV UR10, UR14 ;  /* 0x0000000e000a7c82 */ /* 0x000fc40008000000 */
[----:B------:R3:W-:Y:S02]  /*bd70*/  UTMALDG.4D [UR8], [UR4], desc[UR6] ;  /* 0x00000608040075b4 */ /* 0x0007e40008019000 */
[----:B---3--:R-:W-:Y:S01]  /*bd80*/  NOP ;  /* 0x0000000000007918 */ /* 0x008fe20000000000 */
.L_x_432:
[----:B------:R-:W3:Y:S04]  /*bd90*/  LDL R2, [R1+0x4] ;  /* 0x0000040001027983 */ /* 0x000ee80000100800 */
[----:B------:R-:W2:Y:S04]  /*bda0*/  LDL.LU R3, [R1+0x34] ;  /* 0x0000340001037983 */ /* 0x000ea80000300800 */
[----:B------:R-:W4:Y:S04]  /*bdb0*/  LDL.LU R5, [R1+0x28] ;  /* 0x0000280001057983 */ /* 0x000f280000300800 */
[----:B-1----:R-:W5:Y:S01]  /*bdc0*/  LDL.LU R4, [R1+0x38] ;  /* 0x0000380001047983 */ /* 0x002f620000300800 */
[----:B------:R-:W-:Y:S05]  /*bdd0*/  WARPSYNC.ALL ;  /* 0x0000000000007948 */ /* 0x000fea0003800000 */
[----:B------:R-:W-:Y:S01]  /*bde0*/  ULDC.64 UR4, c[0x0][0x298] ;  /* 0x0000a60000047ab9 */ /* 0x000fe20000000a00 */
[----:B------:R-:W-:Y:S01]  /*bdf0*/  ULDC.64 UR6, c[0x0][0xa00] ;  /* 0x0002800000067ab9 */ /* 0x000fe20000000a00 */
[----:B------:R-:W-:Y:S01]  /*be00*/  BSSY B6, `(.L_x_437) ;  /* 0x0000024000067945 */ /* 0x000fe20003800000 */
[----:B------:R-:W-:Y:S01]  /*be10*/  BAR.SYNC.DEFER_BLOCKING 0x8, 0x180 ;  /* 0x0206000000007b1d */ /* 0x000fe20000010000 */
[----:B------:R-:W-:-:S04]  /*be20*/  ISETP.NE.U32.AND P0, PT, RZ, UR6, PT ;  /* 0x00000006ff007c0c */ /* 0x000fc8000bf05070 */
[----:B------:R-:W-:Y:S01]  /*be30*/  ISETP.NE.AND.EX P0, PT, RZ, UR7, PT, P0 ;  /* 0x00000007ff007c0c */ /* 0x000fe2000bf05300 */
[----:B---3--:R-:W-:Y:S01]  /*be40*/  VIADD R2, R2, 0x10400 ;  /* 0x0001040002027836 */ /* 0x008fe20000000000 */
[----:B--2---:R-:W-:-:S04]  /*be50*/  SHF.R.S32.HI R0, RZ, 0x1f, R3 ;  /* 0x0000001fff007819 */ /* 0x004fc80000011403 */
[----:B------:R-:W-:Y:S02]  /*be60*/  LOP3.LUT P1, RZ, R2, 0x3ff, RZ, 0xc0, !PT ;  /* 0x000003ff02ff7812 */ /* 0x000fe4000782c0ff */
[----:B----4-:R-:W-:Y:S01]  /*be70*/  SEL R5, R5, RZ, !P0 ;  /* 0x000000ff05057207 */ /* 0x010fe20004000000 */
[----:B------:R-:W-:Y:S01]  /*be80*/  IMAD R0, R0, UR4, RZ ;  /* 0x0000000400007c24 */ /* 0x000fe2000f8e02ff */
[----:B-----5:R-:W-:-:S03]  /*be90*/  SEL R4, R4, RZ, !P0 ;  /* 0x000000ff04047207 */ /* 0x020fc60004000000 */
[C---:B------:R-:W-:Y:S02]  /*bea0*/  IMAD R0, R3.reuse, UR5, R0 ;  /* 0x0000000503007c24 */ /* 0x040fe4000f8e0200 */
[----:B------:R-:W-:-:S05]  /*beb0*/  IMAD.WIDE.U32 R2, R3, UR4, RZ ;  /* 0x0000000403027c25 */ /* 0x000fca000f8e00ff */
[----:B------:R1:W-:Y:S04]  /*bec0*/  STL.64 [R1+0x48], R2 ;  /* 0x0000480201007387 */ /* 0x0003e80000100a00 */
[----:B------:R2:W-:Y:S04]  /*bed0*/  STL [R1+0x28], R5 ;  /* 0x0000280501007387 */ /* 0x0005e80000100800 */
[----:B------:R2:W-:Y:S01]  /*bee0*/  STL [R1+0x54], R4 ;  /* 0x0000540401007387 */ /* 0x0005e20000100800 */
[----:B-1----:R-:W-:Y:S01]  /*bef0*/  IMAD.IADD R2, R3, 0x1, R0 ;  /* 0x0000000103027824 */ /* 0x002fe200078e0200 */
[----:B------:R-:W-:-:S05]  /*bf00*/  SHF.R.S32.HI R0, RZ, 0x1f, R18 ;  /* 0x0000001fff007819 */ /* 0x000fca0000011412 */
[----:B------:R2:W-:Y:S04]  /*bf10*/  STL [R1+0x38], R0 ;  /* 0x0000380001007387 */ /* 0x0005e80000100800 */
[----:B------:R2:W-:Y:S01]  /*bf20*/  STL [R1+0x34], R2 ;  /* 0x0000340201007387 */ /* 0x0005e20000100800 */
[----:B------:R-:W-:Y:S05]  /*bf30*/  @!P1 BRA `(.L_x_438) ;  /* 0x0000000000409947 */ /* 0x000fea0003800000 */
[----:B--2---:R-:W-:Y:S01]  /*bf40*/  MOV R2, 0x0 ;  /* 0x0000000000027802 */ /* 0x004fe20000000f00 */
[----:B------:R-:W-:Y:S01]  /*bf50*/  ULDC.64 UR6, c[0x4][0xb8] ;  /* 0x01002e0000067ab9 */ /* 0x000fe20000000a00 */
[----:B------:R-:W-:Y:S01]  /*bf60*/  ULDC.64 UR8, c[0x4][0xc0] ;  /* 0x0100300000087ab9 */ /* 0x000fe20000000a00 */
[----:B------:R-:W-:Y:S01]  /*bf70*/  ULDC.64 UR4, c[0x4][0x20] ;  /* 0x0100080000047ab9 */ /* 0x000fe20000000a00 */
[----:B------:R-:W-:Y:S01]  /*bf80*/  IMAD.U32 R4, RZ, RZ, UR6 ;  /* 0x00000006ff047e24 */ /* 0x000fe2000f8e00ff */
[----:B------:R-:W-:Y:S01]  /*bf90*/  MOV R6, UR8 ;  /* 0x0000000800067c02 */ /* 0x000fe20008000f00 */
        /* <DEDUP_REMOVED lines=10> */
.L_x_438:
[----:B------:R-:W-:Y:S05]  /*c040*/  BSYNC B6 ;  /* 0x0000000000067941 */ /* 0x000fea0003800000 */
.L_x_437:
[----:B--2---:R-:W2:Y:S01]  /*c050*/  LDL.LU R4, [R1+0x34] ;  /* 0x0000340001047983 */ /* 0x004ea20000300800 */
[----:B------:R-:W1:Y:S01]  /*c060*/  LDC R7, c[0x0][0x448] ;  /* 0x00011200ff077b82 */ /* 0x000e620000000800 */
[----:B------:R-:W-:Y:S01]  /*c070*/  ULDC.64 UR4, c[0x0][0x2d8] ;  /* 0x0000b60000047ab9 */ /* 0x000fe20000000a00 */
[----:B------:R-:W-:Y:S01]  /*c080*/  IMAD.SHL.U32 R17, R17, 0x80, RZ ;  /* 0x0000008011117824 */ /* 0x000fe200078e00ff */
[----:B------:R-:W2:Y:S01]  /*c090*/  LDL.LU.64 R2, [R1+0x48] ;  /* 0x0000480001027983 */ /* 0x000ea20000300a00 */
[----:B------:R-:W-:-:S03]  /*c0a0*/  ULDC.64 UR6, c[0x0][0x280] ;  /* 0x0000a00000067ab9 */ /* 0x000fc60000000a00 */
[----:B------:R-:W3:Y:S04]  /*c0b0*/  LDL.LU R0, [R1+0x38] ;  /* 0x0000380001007983 */ /* 0x000ee80000300800 */
[----:B------:R-:W4:Y:S04]  /*c0c0*/  LDL.LU R6, [R1+0x54] ;  /* 0x0000540001067983 */ /* 0x000f280000300800 */
[----:B------:R-:W4:Y:S01]  /*c0d0*/  LDL.LU R5, [R1+0x28] ;  /* 0x0000280001057983 */ /* 0x000f220000300800 */
[----:B------:R-:W0:Y:S01]  /*c0e0*/  S2R R8, SR_TID.X ;  /* 0x0000000000087919 */ /* 0x000e220000002100 */
[----:B-1----:R-:W-:Y:S01]  /*c0f0*/  ISETP.NE.AND P0, PT, R7, 0x1, PT ;  /* 0x000000010700780c */ /* 0x002fe20003f05270 */
[----:B0-----:R-:W-:-:S05]  /*c100*/  IMAD.SHL.U32 R10, R8, 0x8, RZ ;  /* 0x00000008080a7824 */ /* 0x001fca00078e00ff */
[----:B------:R-:W-:-:S04]  /*c110*/  LOP3.LUT R10, R10, 0x38, RZ, 0xc0, !PT ;  /* 0x000000380a0a7812 */ /* 0x000fc800078ec0ff */
[C---:B------:R-:W-:Y:S02]  /*c120*/  LOP3.LUT R9, R10.reuse, 0x40, RZ, 0xfc, !PT ;  /* 0x000000400a097812 */ /* 0x040fe400078efcff */
[----:B------:R-:W-:Y:S01]  /*c130*/  LOP3.LUT R8, R10, 0x80, RZ, 0xfc, !PT ;  /* 0x000000800a087812 */ /* 0x000fe200078efcff */
[----:B--2---:R-:W-:Y:S02]  /*c140*/  IMAD.MOV.U32 R3, RZ, RZ, R4 ;  /* 0x000000ffff037224 */ /* 0x004fe400078e0004 */
[----:B------:R-:W0:Y:S01]  /*c150*/  S2R R4, SR_TID.X ;  /* 0x0000000000047919 */ /* 0x000e220000002100 */
[----:B---3--:R-:W-:Y:S02]  /*c160*/  IMAD R0, R0, UR4, RZ ;  /* 0x0000000400007c24 */ /* 0x008fe4000f8e02ff */
[----:B------:R-:W-:-:S04]  /*c170*/  IMAD.WIDE.U32 R2, R18, UR4, R2 ;  /* 0x0000000412027c25 */ /* 0x000fc8000f8e0002 */
[----:B------:R-:W-:Y:S01]  /*c180*/  IMAD R0, R18, UR5, R0 ;  /* 0x0000000512007c24 */ /* 0x000fe2000f8e0200 */
[----:B------:R-:W-:-:S03]  /*c190*/  ULDC.64 UR4, c[0x0][0x2e0] ;  /* 0x0000b80000047ab9 */ /* 0x000fc60000000a00 */
[----:B------:R-:W-:Y:S02]  /*c1a0*/  IMAD.IADD R3, R3, 0x1, R0 ;  /* 0x0000000103037824 */ /* 0x000fe400078e0200 */
[----:B----4-:R-:W-:Y:S02]  /*c1b0*/  IMAD R0, R6, UR4, RZ ;  /* 0x0000000406007c24 */ /* 0x010fe4000f8e02ff */
[C---:B------:R-:W-:Y:S01]  /*c1c0*/  IMAD.WIDE.U32 R2, R5.reuse, UR4, R2 ;  /* 0x0000000405027c25 */ /* 0x040fe2000f8e0002 */
[----:B------:R-:W1:Y:S03]  /*c1d0*/  @P0 LDC R6, c[0x0][0x450] ;  /* 0x00011400ff060b82 */ /* 0x000e660000000800 */
[----:B------:R-:W-:Y:S01]  /*c1e0*/  IMAD R0, R5, UR5, R0 ;  /* 0x0000000505007c24 */ /* 0x000fe2000f8e0200 */
[----:B------:R-:W-:-:S04]  /*c1f0*/  ULDC.64 UR4, c[0x0][0x2d0] ;  /* 0x0000b40000047ab9 */ /* 0x000fc80000000a00 */
[----:B------:R-:W-:Y:S02]  /*c200*/  IADD3 R3, R3, R0, RZ ;  /* 0x0000000003037210 */ /* 0x000fe40007ffe0ff */
[C---:B0-----:R-:W-:Y:S01]  /*c210*/  LOP3.LUT R5, R4.reuse, 0x7f, RZ, 0xc0, !PT ;  /* 0x0000007f04057812 */ /* 0x041fe200078ec0ff */
[----:B------:R-:W-:-:S03]  /*c220*/  IMAD.SHL.U32 R4, R4, 0x10, RZ ;  /* 0x0000001004047824 */ /* 0x000fc600078e00ff */
[----:B------:R-:W-:-:S04]  /*c230*/  SHF.R.U32.HI R5, RZ, 0x3, R5 ;  /* 0x00000003ff057819 */ /* 0x000fc80000011605 */
[----:B------:R-:W-:Y:S02]  /*c240*/  LOP3.LUT R4, R5, 0x70, R4, 0xf8, !PT ;  /* 0x0000007005047812 */ /* 0x000fe400078ef804 */
[----:B------:R-:W0:Y:S02]  /*c250*/  @P0 LDC R5, c[0x0][0x44c] ;  /* 0x00011300ff050b82 */ /* 0x000e240000000800 */
[----:B------:R-:W-:-:S05]  /*c260*/  LOP3.LUT R0, R4, R17, RZ, 0xfc, !PT ;  /* 0x0000001104007212 */ /* 0x000fca00078efcff */
[----:B------:R-:W-:Y:S02]  /*c270*/  IMAD.MOV.U32 R4, RZ, RZ, R0 ;  /* 0x000000ffff047224 */ /* 0x000fe400078e0000 */
[----:B0-----:R-:W-:-:S05]  /*c280*/  @P0 IMAD.HI.U32 R5, R0, R5, RZ ;  /* 0x0000000500050227 */ /* 0x001fca00078e00ff */
[----:B-1----:R-:W-:-:S05]  /*c290*/  @P0 SHF.R.U32.HI R4, RZ, R6, R5 ;  /* 0x00000006ff040219 */ /* 0x002fca0000011605 */
[----:B------:R-:W-:Y:S02]  /*c2a0*/  IMAD.MOV R5, RZ, RZ, -R4 ;  /* 0x000000ffff057224 */ /* 0x000fe400078e0a04 */
[----:B------:R-:W-:-:S04]  /*c2b0*/  IMAD.WIDE.U32 R2, R4, UR4, R2 ;  /* 0x0000000404027c25 */ /* 0x000fc8000f8e0002 */
[----:B------:R-:W-:Y:S01]  /*c2c0*/  IMAD R0, R7, R5, R0 ;  /* 0x0000000507007224 */ /* 0x000fe200078e0200 */
[----:B------:R-:W-:-:S05]  /*c2d0*/  SHF.R.S32.HI R5, RZ, 0x1f, R4 ;  /* 0x0000001fff057819 */ /* 0x000fca0000011404 */
[----:B------:R-:W-:-:S04]  /*c2e0*/  IMAD R5, R5, UR4, RZ ;  /* 0x0000000405057c24 */ /* 0x000fc8000f8e02ff */
[----:B------:R-:W-:Y:S01]  /*c2f0*/  IMAD R4, R4, UR5, R5 ;  /* 0x0000000504047c24 */ /* 0x000fe2000f8e0205 */
[----:B------:R-:W-:-:S03]  /*c300*/  ULDC.64 UR4, c[0x0][0x2c8] ;  /* 0x0000b20000047ab9 */ /* 0x000fc60000000a00 */
[----:B------:R-:W-:Y:S01]  /*c310*/  IMAD.IADD R3, R3, 0x1, R4 ;  /* 0x0000000103037824 */ /* 0x000fe200078e0204 */
[----:B------:R-:W-:Y:S01]  /*c320*/  SHF.R.S32.HI R4, RZ, 0x1f, R0 ;  /* 0x0000001fff047819 */ /* 0x000fe20000011400 */
[----:B------:R-:W-:-:S04]  /*c330*/  IMAD.WIDE.U32 R2, R0, UR4, R2 ;  /* 0x0000000400027c25 */ /* 0x000fc8000f8e0002 */
[----:B------:R-:W-:Y:S01]  /*c340*/  IMAD R4, R4, UR4, RZ ;  /* 0x0000000404047c24 */ /* 0x000fe2000f8e02ff */
[----:B------:R-:W-:Y:S02]  /*c350*/  ULDC UR4, c[0x0][0x2b8] ;  /* 0x0000ae0000047ab9 */ /* 0x000fe40000000800 */
[----:B------:R-:W-:Y:S01]  /*c360*/  ISETP.GE.AND P2, PT, R10, UR4, PT ;  /* 0x000000040a007c0c */ /* 0x000fe2000bf46270 */
[----:B------:R-:W-:Y:S01]  /*c370*/  IMAD R0, R0, UR5, R4 ;  /* 0x0000000500007c24 */ /* 0x000fe2000f8e0204 */
[----:B------:R0:W5:Y:S01]  /*c380*/  LDL R10, [R1+0x24] ;  /* 0x00002400010a7983 */ /* 0x0001620000100800 */
[----:B------:R-:W-:Y:S02]  /*c390*/  LEA R4, P3, R2, UR6, 0x1 ;  /* 0x0000000602047c11 */ /* 0x000fe4000f8608ff */
[----:B------:R-:W-:Y:S01]  /*c3a0*/  IMAD.IADD R0, R3, 0x1, R0 ;  /* 0x0000000103007824 */ /* 0x000fe200078e0200 */
[----:B------:R-:W-:Y:S02]  /*c3b0*/  ISETP.GE.AND P1, PT, R9, UR4, PT ;  /* 0x0000000409007c0c */ /* 0x000fe4000bf26270 */
[----:B------:R-:W-:Y:S01]  /*c3c0*/  ISETP.GE.AND P0, PT, R8, UR4, PT ;  /* 0x0000000408007c0c */ /* 0x000fe2000bf06270 */
[----:B------:R-:W-:Y:S01]  /*c3d0*/  UMOV UR4, 0xffffffff ;  /* 0xffffffff00047882 */ /* 0x000fe20000000000 */
[----:B------:R-:W-:-:S02]  /*c3e0*/  LEA.HI.X R0, R2, UR7, R0, 0x1, P3 ;  /* 0x0000000702007c11 */ /* 0x000fc400098f0c00 */
[----:B0-----:R-:W-:Y:S09]  /*c3f0*/  BRA.DIV UR4, `(.L_x_439) ;  /* 0x0000004204847947 */ /* 0x001ff2000b800000 */
[----:B------:R-:W0:Y:S02]  /*c400*/  S2R R5, SR_TID.X ;  /* 0x0000000000057919 */ /* 0x000e240000002100 */
[----:B0-----:R-:W-:-:S04]  /*c410*/  LOP3.LUT R5, R5, 0x7f, RZ, 0xc0, !PT ;  /* 0x0000007f05057812 */ /* 0x001fc800078ec0ff */
[----:B------:R-:W-:Y:S02]  /*c420*/  SHF.R.U32.HI R6, RZ, 0x3, R5 ;  /* 0x00000003ff067819 */ /* 0x000fe40000011605 */
[----:B------:R-:W2:Y:S01]  /*c430*/  LDL.LU R5, [R1+0x40] ;  /* 0x0000400001057983 */ /* 0x000ea20000300800 */
[----:B------:R-:W-:Y:S02]  /*c440*/  ULDC.64 UR4, c[0x0][0x208] ;  /* 0x0000820000047ab9 */ /* 0x000fe40000000a00 */
[----:B------:R-:W-:Y:S01]  /*c450*/  IMAD.IADD R2, R6, 0x1, R17 ;  /* 0x0000000106027824 */ /* 0x000fe200078e0211 */
[----:B------:R-:W-:Y:S01]  /*c460*/  SHFL.IDX PT, R9, R0, 0x1, 0x181f ;  /* 0x00381f0000097f89 */ /* 0x000fe200000e0000 */
[----:B------:R-:W0:Y:S02]  /*c470*/  S2R R6, SR_TID.X ;  /* 0x0000000000067919 */ /* 0x000e240000002100 */
[----:B0-----:R-:W-:Y:S02]  /*c480*/  IMAD.SHL.U32 R11, R6, 0x8, RZ ;  /* 0x00000008060b7824 */ /* 0x001fe400078e00ff */
[----:B------:R-:W-:Y:S03]  /*c490*/  SHFL.IDX PT, R6, R0, RZ, 0x181f ;  /* 0x00181fff00067589 */ /* 0x000fe600000e0000 */
[----:B------:R-:W-:Y:S01]  /*c4a0*/  LOP3.LUT R11, R11, 0x38, RZ, 0xc0, !PT ;  /* 0x000000380b0b7812 */ /* 0x000fe200078ec0ff */
[----:B--2---:R-:W-:Y:S01]  /*c4b0*/  IMAD R3, R5, R7, RZ ;  /* 0x0000000705037224 */ /* 0x004fe200078e02ff */
[C---:B------:R-:W-:Y:S01]  /*c4c0*/  IADD3 R5, R2.reuse, 0x10, RZ ;  /* 0x0000001002057810 */ /* 0x040fe20007ffe0ff */
[----:B------:R-:W0:Y:S03]  /*c4d0*/  SHFL.IDX PT, R7, R4, RZ, 0x181f ;  /* 0x00181fff04077589 */ /* 0x000e2600000e0000 */
[----:B------:R-:W-:-:S02]  /*c4e0*/  ISETP.GE.AND P4, PT, R2, R3, PT ;  /* 0x000000030200720c */ /* 0x000fc40003f86270 */
[----:B------:R-:W-:Y:S02]  /*c4f0*/  ISETP.GE.AND P3, PT, R5, R3, PT ;  /* 0x000000030500720c */ /* 0x000fe40003f66270 */
[----:B------:R-:W1:Y:S09]  /*c500*/  SHFL.IDX PT, R5, R4, 0x1, 0x181f ;  /* 0x00381f0004057f89 */ /* 0x000e7200000e0000 */
[----:B0-----:R-:W-:-:S05]  /*c510*/  @!P4 LEA R7, P5, R11, R7, 0x1 ;  /* 0x000000070b07c211 */ /* 0x001fca00078a08ff */
[----:B------:R-:W-:Y:S01]  /*c520*/  @!P4 IMAD.X R6, RZ, RZ, R6, P5 ;  /* 0x000000ffff06c224 */ /* 0x000fe200028e0606 */
[----:B-1----:R-:W-:-:S04]  /*c530*/  @!P3 LEA R8, P5, R11, R5, 0x1 ;  /* 0x000000050b08b211 */ /* 0x002fc800078a08ff */
[----:B------:R-:W-:Y:S01]  /*c540*/  @!P4 LOP3.LUT R7, R7, R6, RZ, 0x3c, !PT ;  /* 0x000000060707c212 */ /* 0x000fe200078e3cff */
[----:B------:R-:W-:-:S03]  /*c550*/  @!P3 IMAD.X R5, RZ, RZ, R9, P5 ;  /* 0x000000ffff05b224 */ /* 0x000fc600028e0609 */
[----:B------:R-:W-:-:S04]  /*c560*/  @!P4 LOP3.LUT R6, R7, R6, RZ, 0x3c, !PT ;  /* 0x000000060706c212 */ /* 0x000fc800078e3cff */
[----:B------:R-:W-:-:S05]  /*c570*/  @!P4 LOP3.LUT R7, R7, R6, RZ, 0x3c, !PT ;  /* 0x000000060707c212 */ /* 0x000fca00078e3cff */
[----:B-----5:R-:W-:Y:S04]  /*c580*/  @!P4 LDGSTS.E.BYPASS.LTC128B.128 [R10+0x10400], desc[UR4][R6.64], !P2 ;  /* 0x10400000060acfae */ /* 0x020fe8000d101d44 */
[----:B------:R-:W-:Y:S04]  /*c590*/  @!P4 LDGSTS.E.BYPASS.LTC128B.128 [R10+0x14400], desc[UR4][R6.64+0x80], !P1 ;  /* 0x14400080060acfae */ /* 0x000fe8000c901d44 */
[----:B------:R0:W-:Y:S02]  /*c5a0*/  @!P4 LDGSTS.E.BYPASS.LTC128B.128 [R10+0x18400], desc[UR4][R6.64+0x100], !P0 ;  /* 0x18400100060acfae */ /* 0x0001e4000c101d44 */
[----:B0-----:R-:W-:-:S02]  /*c5b0*/  @!P3 IMAD.MOV.U32 R6, RZ, RZ, R8 ;  /* 0x000000ffff06b224 */ /* 0x001fc400078e0008 */
[----:B------:R-:W-:Y:S01]  /*c5c0*/  @!P3 IMAD.MOV.U32 R7, RZ, RZ, R5 ;  /* 0x000000ffff07b224 */ /* 0x000fe200078e0005 */
[----:B------:R-:W-:Y:S01]  /*c5d0*/  SHFL.IDX PT, R8, R0, 0x2, 0x181f ;  /* 0x00581f0000087f89 */ /* 0x000fe200000e0000 */
[----:B------:R-:W-:-:S03]  /*c5e0*/  VIADD R5, R2, 0x20 ;  /* 0x0000002002057836 */ /* 0x000fc60000000000 */
[----:B------:R-:W-:Y:S04]  /*c5f0*/  @!P3 LDGSTS.E.BYPASS.LTC128B.128 [R10+0x10c00], desc[UR4][R6.64], !P2 ;  /* 0x10c00000060abfae */ /* 0x000fe8000d101d44 */
[----:B------:R-:W-:Y:S04]  /*c600*/  @!P3 LDGSTS.E.BYPASS.LTC128B.128 [R10+0x14c00], desc[UR4][R6.64+0x80], !P1 ;  /* 0x14c00080060abfae */ /* 0x000fe8000c901d44 */
[----:B------:R0:W-:Y:S01]  /*c610*/  @!P3 LDGSTS.E.BYPASS.LTC128B.128 [R10+0x18c00], desc[UR4][R6.64+0x100], !P0 ;  /* 0x18c00100060abfae */ /* 0x0001e2000c101d44 */
[----:B------:R-:W-:-:S03]  /*c620*/  ISETP.GE.AND P3, PT, R5, R3, PT ;  /* 0x000000030500720c */ /* 0x000fc60003f66270 */
[----:B------:R-:W1:Y:S10]  /*c630*/  SHFL.IDX PT, R5, R4, 0x2, 0x181f ;  /* 0x00581f0004057f89 */ /* 0x000e7400000e0000 */
[----:B-1----:R-:W-:-:S05]  /*c640*/  @!P3 LEA R5, P4, R11, R5, 0x1 ;  /* 0x000000050b05b211 */ /* 0x002fca00078808ff */
[----:B0-----:R-:W-:-:S04]  /*c650*/  @!P3 IMAD.X R6, RZ, RZ, R8, P4 ;  /* 0x000000ffff06b224 */ /* 0x001fc800020e0608 */
[----:B------:R-:W-:Y:S01]  /*c660*/  @!P3 IMAD.MOV.U32 R7, RZ, RZ, R6 ;  /* 0x000000ffff07b224 */ /* 0x000fe200078e0006 */
[----:B------:R-:W-:Y:S01]  /*c670*/  @!P3 MOV R6, R5 ;  /* 0x000000050006b202 */ /* 0x000fe20000000f00 */
[----:B------:R-:W-:-:S04]  /*c680*/  VIADD R5, R2, 0x30 ;  /* 0x0000003002057836 */ /* 0x000fc80000000000 */
[----:B------:R-:W-:Y:S04]  /*c690*/  @!P3 LDGSTS.E.BYPASS.LTC128B.128 [R10+0x11400], desc[UR4][R6.64], !P2 ;  /* 0x11400000060abfae */ /* 0x000fe8000d101d44 */
[----:B------:R-:W-:Y:S04]  /*c6a0*/  @!P3 LDGSTS.E.BYPASS.LTC128B.128 [R10+0x15400], desc[UR4][R6.64+0x80], !P1 ;  /* 0x15400080060abfae */ /* 0x000fe8000c901d44 */
[----:B------:R0:W-:Y:S01]  /*c6b0*/  @!P3 LDGSTS.E.BYPASS.LTC128B.128 [R10+0x19400], desc[UR4][R6.64+0x100], !P0 ;  /* 0x19400100060abfae */ /* 0x0001e2000c101d44 */
[----:B------:R-:W-:-:S03]  /*c6c0*/  ISETP.GE.AND P3, PT, R5, R3, PT ;  /* 0x000000030500720c */ /* 0x000fc60003f66270 */
[----:B------:R-:W1:Y:S04]  /*c6d0*/  SHFL.IDX PT, R5, R4, 0x3, 0x181f ;  /* 0x00781f0004057f89 */ /* 0x000e6800000e0000 */
[----:B0-----:R-:W0:Y:S06]  /*c6e0*/  SHFL.IDX PT, R6, R0, 0x3, 0x181f ;  /* 0x00781f0000067f89 */ /* 0x001e2c00000e0000 */
[----:B-1----:R-:W-:-:S05]  /*c6f0*/  @!P3 LEA R5, P4, R11, R5, 0x1 ;  /* 0x000000050b05b211 */ /* 0x002fca00078808ff */
[----:B0-----:R-:W-:-:S04]  /*c700*/  @!P3 IMAD.X R6, RZ, RZ, R6, P4 ;  /* 0x000000ffff06b224 */ /* 0x001fc800020e0606 */
[----:B------:R-:W-:Y:S02]  /*c710*/  @!P3 IMAD.MOV.U32 R7, RZ, RZ, R6 ;  /* 0x000000ffff07b224 */ /* 0x000fe400078e0006 */
[----:B------:R-:W-:Y:S02]  /*c720*/  @!P3 IMAD.MOV.U32 R6, RZ, RZ, R5 ;  /* 0x000000ffff06b224 */ /* 0x000fe400078e0005 */
[----:B------:R-:W-:-:S03]  /*c730*/  VIADD R5, R2, 0x40 ;  /* 0x0000004002057836 */ /* 0x000fc60000000000 */
        /* <DEDUP_REMOVED lines=9> */
[----:B------:R-:W-:Y:S01]  /*c7d0*/  @!P3 IMAD.MOV.U32 R6, RZ, RZ, R5 ;  /* 0x000000ffff06b224 */ /* 0x000fe200078e0005 */
[----:B------:R-:W-:-:S04]  /*c7e0*/  IADD3 R5, R2, 0x50, RZ ;  /* 0x0000005002057810 */ /* 0x000fc80007ffe0ff */
        /* <DEDUP_REMOVED lines=11> */
[----:B------:R-:W-:Y:S02]  /*c8a0*/  @!P3 LDGSTS.E.BYPASS.LTC128B.128 [R10+0x12c00], desc[UR4][R6.64], !P2 ;  /* 0x12c00000060abfae */ /* 0x000fe4000d101d44 */
[----:B------:R-:W-:Y:S02]  /*c8b0*/  ISETP.GE.AND P4, PT, R5, R3, PT ;  /* 0x000000030500720c */ /* 0x000fe40003f86270 */
[----:B------:R-:W0:Y:S04]  /*c8c0*/  SHFL.IDX PT, R5, R4, 0x6, 0x181f ;  /* 0x00d81f0004057f89 */ /* 0x000e2800000e0000 */
[----:B------:R-:W-:Y:S04]  /*c8d0*/  @!P3 LDGSTS.E.BYPASS.LTC128B.128 [R10+0x16c00], desc[UR4][R6.64+0x80], !P1 ;  /* 0x16c00080060abfae */ /* 0x000fe8000c901d44 */
[----:B------:R1:W-:Y:S04]  /*c8e0*/  @!P3 LDGSTS.E.BYPASS.LTC128B.128 [R10+0x1ac00], desc[UR4][R6.64+0x100], !P0 ;  /* 0x1ac00100060abfae */ /* 0x0003e8000c101d44 */
[----:B------:R-:W-:Y:S04]  /*c8f0*/  SHFL.IDX PT, R4, R4, 0x7, 0x181f ;  /* 0x00f81f0004047f89 */ /* 0x000fe800000e0000 */
[----:B-1----:R-:W1:Y:S01]  /*c900*/  SHFL.IDX PT, R6, R0, 0x6, 0x181f ;  /* 0x00d81f0000067f89 */ /* 0x002e6200000e0000 */
[----:B0-----:R-:W-:-:S03]  /*c910*/  @!P4 LEA R5, P3, R11, R5, 0x1 ;  /* 0x000000050b05c211 */ /* 0x001fc600078608ff */
[----:B------:R-:W0:Y:S02]  /*c920*/  SHFL.IDX PT, R0, R0, 0x7, 0x181f ;  /* 0x00f81f0000007f89 */ /* 0x000e2400000e0000 */
[----:B-1----:R-:W-:-:S04]  /*c930*/  @!P4 IMAD.X R6, RZ, RZ, R6, P3 ;  /* 0x000000ffff06c224 */ /* 0x002fc800018e0606 */
[----:B------:R-:W-:Y:S02]  /*c940*/  @!P4 IMAD.MOV.U32 R7, RZ, RZ, R6 ;  /* 0x000000ffff07c224 */ /* 0x000fe400078e0006 */
[----:B------:R-:W-:-:S05]  /*c950*/  @!P4 IMAD.MOV.U32 R6, RZ, RZ, R5 ;  /* 0x000000ffff06c224 */ /* 0x000fca00078e0005 */
[----:B------:R1:W-:Y:S04]  /*c960*/  @!P4 LDGSTS.E.BYPASS.LTC128B.128 [R10+0x13400], desc[UR4][R6.64], !P2 ;  /* 0x13400000060acfae */ /* 0x0003e8000d101d44 */
[----:B------:R1:W-:Y:S04]  /*c970*/  @!P4 LDGSTS.E.BYPASS.LTC128B.128 [R10+0x17400], desc[UR4][R6.64+0x80], !P1 ;  /* 0x17400080060acfae */ /* 0x0003e8000c901d44 */
[----:B0-----:R1:W-:Y:S02]  /*c980*/  @!P4 LDGSTS.E.BYPASS.LTC128B.128 [R10+0x1b400], desc[UR4][R6.64+0x100], !P0 ;  /* 0x1b400100060acfae */ /* 0x0013e4000c101d44 */
.L_x_558:
[----:B------:R-:W-:Y:S01]  /*c990*/  VIADD R2, R2, 0x70 ;  /* 0x0000007002027836 */ /* 0x000fe20000000000 */
[----:B------:R-:W-:Y:S04]  /*c9a0*/  BSSY B0, `(.L_x_440) ;  /* 0x000000f000007945 */ /* 0x000fe80003800000 */
[----:B------:R-:W-:-:S13]  /*c9b0*/  ISETP.GE.AND P3, PT, R2, R3, PT ;  /* 0x000000030200720c */ /* 0x000fda0003f66270 */
[----:B------:R-:W-:Y:S05]  /*c9c0*/  @P3 BRA `(.L_x_441) ;  /* 0x0000000000303947 */ /* 0x000fea0003800000 */
[----:B------:R-:W0:Y:S01]  /*c9d0*/  S2R R5, SR_TID.X ;  /* 0x0000000000057919 */ /* 0x000e220000002100 */
[----:B------:R-:W-:Y:S01]  /*c9e0*/  ULDC.64 UR4, c[0x0][0x208] ;  /* 0x0000820000047ab9 */ /* 0x000fe20000000a00 */
[----:B0-----:R-:W-:-:S04]  /*c9f0*/  SHF.L.U32 R5, R5, 0x3, RZ ;  /* 0x0000000305057819 */ /* 0x001fc800000006ff */
[----:B------:R-:W-:-:S04]  /*ca00*/  LOP3.LUT R5, R5, 0x38, RZ, 0xc0, !PT ;  /* 0x0000003805057812 */ /* 0x000fc800078ec0ff */
        /* <DEDUP_REMOVED lines=8> */
.L_x_441:
[----:B------:R-:W-:Y:S05]  /*ca90*/  BSYNC B0 ;  /* 0x0000000000007941 */ /* 0x000fea0003800000 */
.L_x_440:
[----:B01----:R-:W2:Y:S01]  /*caa0*/  LDL R10, [R1+0x4] ;  /* 0x00000400010a7983 */ /* 0x003ea20000100800 */
[----:B------:R-:W-:Y:S01]  /*cab0*/  PLOP3.LUT P0, PT, PT, PT, PT, 0x80, 0x0 ;  /* 0x000000000000781c */ /* 0x000fe20003f0f070 */
[----:B------:R-:W-:Y:S01]  /*cac0*/  NOP ;  /* 0x0000000000007918 */ /* 0x000fe20000000000 */
[----:B--2---:R-:W-:-:S11]  /*cad0*/  VIADD R6, R10, 0x34800 ;  /* 0x000348000a067836 */ /* 0x004fd60000000000 */
.L_x_442:
[----:B------:R-:W2:Y:S01]  /*cae0*/  LDL R2, [R1+0x4] ;  /* 0x0000040001027983 */ /* 0x000ea20000100800 */
[----:B------:R-:W-:Y:S02]  /*caf0*/  PLOP3.LUT P1, PT, P1, P0, PT, 0xa2, 0x0 ;  /* 0x000000000000781c */ /* 0x000fe40000f21472 */
[----:B--2---:R-:W-:-:S08]  /*cb00*/  @P0 R2UR P1, UR4, R2 ;  /* 0x00000000020402ca */ /* 0x004fd00000020000 */
[----:B------:R-:W-:-:S05]  /*cb10*/  @P0 PLOP3.LUT P0, PT, P1, PT, PT, 0x80, 0x0 ;  /* 0x000000000000081c */ /* 0x000fca0000f0f070 */
[----:B------:R-:W-:Y:S01]  /*cb20*/  @!P1 SYNCS.ARRIVE.TRANS64.RED.A0T1 RZ, [UR4+0x34800], RZ ;  /* 0x034800ffffff99a7 */ /* 0x000fe20008200404 */
[----:B------:R-:W-:Y:S07]  /*cb30*/  @!P1 ARRIVES.LDGSTSBAR.64.TRANSCNT [UR4+0x34800] ;  /* 0x03480000ff0099b0 */ /* 0x000fee0008000a84 */
[----:B------:R-:W-:Y:S05]  /*cb40*/  @P0 BRA.U.ANY `(.L_x_442) ;  /* 0xfffffffd00e40947 */ /* 0x000fea000393ffff */
[----:B------:R-:W2:Y:S02]  /*cb50*/  LDL.LU R3, [R1+0x50] ;  /* 0x0000500001037983 */ /* 0x000ea40000300800 */
[----:B--2---:R-:W-:-:S05]  /*cb60*/  VIADD R3, R3, 0x1 ;  /* 0x0000000103037836 */ /* 0x004fca0000000000 */
[----:B------:R0:W-:Y:S01]  /*cb70*/  STL [R1+0x50], R3 ;  /* 0x0000500301007387 */ /* 0x0001e20000100800 */
[----:B------:R-:W-:-:S04]  /*cb80*/  LEA.HI R0, R3, R3, RZ, 0x1 ;  /* 0x0000000303007211 */ /* 0x000fc800078f08ff */
[----:B------:R-:W-:-:S05]  /*cb90*/  LOP3.LUT R0, R0, 0xfffffffe, RZ, 0xc0, !PT ;  /* 0xfffffffe00007812 */ /* 0x000fca00078ec0ff */
[----:B------:R-:W-:-:S05]  /*cba0*/  IMAD.IADD R0, R3, 0x1, -R0 ;  /* 0x0000000103007824 */ /* 0x000fca00078e0a00 */
[----:B------:R-:W-:Y:S01]  /*cbb0*/  SHF.L.U32 R0, R0, 0x1f, RZ ;  /* 0x0000001f00007819 */ /* 0x000fe200000006ff */
[----:B------:R-:W-:Y:S01]  /*cbc0*/  NOP ;  /* 0x0000000000007918 */ /* 0x000fe20000000000 */
[----:B------:R0:W-:Y:S01]  /*cbd0*/  SYNCS.ARRIVE.TRANS64.A1T0 RZ, [R2+URZ+0x34800], RZ ;  /* 0x034800ff02ff79a7 */ /* 0x0001e2000810003f */
[----:B------:R-:W-:Y:S01]  /*cbe0*/  BSSY B0, `(.L_x_443) ;  /* 0x0000003000007945 */ /* 0x000fe20003800000 */
[----:B------:R-:W1:Y:S03]  /*cbf0*/  SYNCS.PHASECHK.TRANS64.TRYWAIT P0, [R2+URZ+0x34820], R0 ;  /* 0x03482000020075a7 */ /* 0x000e66000800017f */
[----:B01----:R-:W-:Y:S05]  /*cc00*/  @!P0 BRA `(.L_x_444) ;  /* 0x00000044007c8947 */ /* 0x003fea0003800000 */
.L_x_559:
[----:B------:R-:W-:Y:S05]  /*cc10*/  BSYNC B0 ;  /* 0x0000000000007941 */ /* 0x000fea0003800000 */
.L_x_443:
[----:B0-----:R-:W2:Y:S01]  /*cc20*/  LDL.LU R2, [R1+0x3c] ;  /* 0x00003c0001027983 */ /* 0x001ea20000300800 */
[----:B------:R-:W-:Y:S01]  /*cc30*/  BSSY B0, `(.L_x_445) ;  /* 0x0000226000007945 */ /* 0x000fe20003800000 */
[----:B--2---:R-:W-:-:S13]  /*cc40*/  ISETP.GE.AND P0, PT, R2, 0x81, PT ;  /* 0x000000810200780c */ /* 0x004fda0003f06270 */
[----:B------:R-:W-:Y:S05]  /*cc50*/  @!P0 BRA `(.L_x_446) ;  /* 0x00000020008c8947 */ /* 0x000fea0003800000 */
[----:B------:R-:W2:Y:S01]  /*cc60*/  LDL R2, [R1+0x30] ;  /* 0x0000300001027983 */ /* 0x000ea20000100800 */
[----:B------:R-:W-:Y:S01]  /*cc70*/  IMAD.MOV.U32 R0, RZ, RZ, 0x1 ;  /* 0x00000001ff007424 */ /* 0x000fe200078e00ff */
[----:B------:R-:W-:Y:S01]  /*cc80*/  BSSY B2, `(.L_x_447) ;  /* 0x00000bc000027945 */ /* 0x000fe20003800000 */
        /* <DEDUP_REMOVED lines=8> */
[----:B------:R-:W3:Y:S04]  /*cd10*/  LDL R3, [R1+0x8] ;  /* 0x0000080001037983 */ /* 0x000ee80000100800 */
[----:B------:R-:W4:Y:S01]  /*cd20*/  LDL R2, [R1+0x10] ;  /* 0x0000100001027983 */ /* 0x000f220000100800 */
[----:B------:R-:W-:Y:S01]  /*cd30*/  BSSY B1, `(.L_x_449) ;  /* 0x00000ac000017945 */ /* 0x000fe20003800000 */
[----:B--2---:R-:W-:-:S02]  /*cd40*/  ISETP.NE.AND P1, PT, R4, RZ, PT ;  /* 0x000000ff0400720c */ /* 0x004fc40003f25270 */
[----:B---3--:R-:W-:-:S04]  /*cd50*/  IADD3 R8, R3, 0x1, RZ ;  /* 0x0000000103087810 */ /* 0x008fc80007ffe0ff */
[----:B------:R-:W-:-:S04]  /*cd60*/  ISETP.NE.AND P0, PT, R8, 0x2, PT ;  /* 0x000000020800780c */ /* 0x000fc80003f05270 */
[----:B------:R-:W-:Y:S02]  /*cd70*/  SEL R10, RZ, 0x1, P0 ;  /* 0x00000001ff0a7807 */ /* 0x000fe40000000000 */
[----:B------:R-:W-:Y:S02]  /*cd80*/  SEL R8, R8, RZ, P0 ;  /* 0x000000ff08087207 */ /* 0x000fe40000000000 */
[----:B----4-:R-:W-:Y:S01]  /*cd90*/  LOP3.LUT R10, R2, R10, RZ, 0x3c, !PT ;  /* 0x0000000a020a7212 */ /* 0x010fe200078e3cff */
[----:B------:R-:W-:Y:S06]  /*cda0*/  @!P1 BRA `(.L_x_450) ;  /* 0x0000000800909947 */ /* 0x000fec0003800000 */
[----:B------:R0:W5:Y:S01]  /*cdb0*/  LDL R4, [R1] ;  /* 0x0000000001047983 */ /* 0x0001620000100800 */
[----:B------:R-:W-:Y:S02]  /*cdc0*/  ULDC.64 UR4, c[0x0][0x418] ;  /* 0x0001060000047ab9 */ /* 0x000fe40000000a00 */
[----:B------:R-:W-:-:S04]  /*cdd0*/  ISETP.NE.U32.AND P0, PT, RZ, UR4, PT ;  /* 0x00000004ff007c0c */ /* 0x000fc8000bf05070 */
[----:B------:R-:W-:-:S13]  /*cde0*/  ISETP.NE.AND.EX P0, PT, RZ, UR5, PT, P0 ;  /* 0x00000005ff007c0c */ /* 0x000fda000bf05300 */
[----:B0-----:R-:W-:Y:S05]  /*cdf0*/  @!P0 BRA `(.L_x_451) ;  /* 0x0000000000508947 */ /* 0x001fea0003800000 */
[----:B------:R-:W2:Y:S01]  /*ce00*/  LDL R11, [R1+0x1c] ;  /* 0x00001c00010b7983 */ /* 0x000ea20000100800 */
[----:B------:R-:W0:Y:S01]  /*ce10*/  LDC R5, c[0x0][0x43c] ;  /* 0x00010f00ff057b82 */ /* 0x000e220000000800 */
[----:B------:R-:W-:Y:S02]  /*ce20*/  ULDC.64 UR6, c[0x0][0x428] ;  /* 0x00010a0000067ab9 */ /* 0x000fe40000000a00 */
[----:B------:R-:W3:Y:S01]  /*ce30*/  LDL R7, [R1+0xc] ;  /* 0x00000c0001077983 */ /* 0x000ee20000100800 */
[----:B------:R-:W-:Y:S01]  /*ce40*/  ULDC.64 UR8, c[0x0][0x208] ;  /* 0x0000820000087ab9 */ /* 0x000fe20000000a00 */
[----:B0-----:R-:W-:-:S13]  /*ce50*/  ISETP.NE.AND P0, PT, R5, 0x1, PT ;  /* 0x000000010500780c */ /* 0x001fda0003f05270 */
[----:B------:R-:W0:Y:S02]  /*ce60*/  @P0 LDC.64 R2, c[0x0][0x440] ;  /* 0x00011000ff020b82 */ /* 0x000e240000000a00 */
[----:B0----5:R-:W-:-:S04]  /*ce70*/  @P0 IMAD.HI.U32 R4, R0, R2, RZ ;  /* 0x0000000200040227 */ /* 0x021fc800078e00ff */
[----:B------:R-:W-:Y:S01]  /*ce80*/  IMAD.MOV.U32 R2, RZ, RZ, R0 ;  /* 0x000000ffff027224 */ /* 0x000fe200078e0000 */
[----:B------:R-:W-:-:S05]  /*ce90*/  @P0 SHF.R.U32.HI R2, RZ, R3, R4 ;  /* 0x00000003ff020219 */ /* 0x000fca0000011604 */
[----:B------:R-:W-:-:S04]  /*cea0*/  IMAD.MOV R3, RZ, RZ, -R2 ;  /* 0x000000ffff037224 */ /* 0x000fc800078e0a02 */
[----:B------:R-:W-:Y:S01]  /*ceb0*/  IMAD R0, R5, R3, R0 ;  /* 0x0000000305007224 */ /* 0x000fe200078e0200 */
[----:B------:R-:W-:Y:S01]  /*cec0*/  SHF.R.S32.HI R3, RZ, 0x1f, R2 ;  /* 0x0000001fff037819 */ /* 0x000fe20000011402 */
[----:B--2---:R-:W-:-:S04]  /*ced0*/  IMAD R4, R11, UR6, RZ ;  /* 0x000000060b047c24 */ /* 0x004fc8000f8e02ff */
[C---:B---3--:R-:W-:Y:S02]  /*cee0*/  IMAD R4, R7.reuse, UR7, R4 ;  /* 0x0000000707047c24 */ /* 0x048fe4000f8e0204 */
[----:B------:R-:W-:-:S04]  /*cef0*/  IMAD.WIDE.U32 R2, R7, UR6, R2 ;  /* 0x0000000607027c25 */ /* 0x000fc8000f8e0002 */
[----:B------:R-:W-:Y:S01]  /*cf00*/  IMAD.IADD R3, R4, 0x1, R3 ;  /* 0x0000000104037824 */ /* 0x000fe200078e0203 */
[----:B------:R-:W-:-:S04]  /*cf10*/  LEA R4, P0, R2, UR4, 0x2 ;  /* 0x0000000402047c11 */ /* 0x000fc8000f8010ff */
[----:B------:R-:W-:-:S05]  /*cf20*/  LEA.HI.X R5, R2, UR5, R3, 0x2, P0 ;  /* 0x0000000502057c11 */ /* 0x000fca00080f1403 */
[----:B------:R0:W5:Y:S04]  /*cf30*/  LDG.E R4, desc[UR8][R4.64] ;  /* 0x0000000804047981 */ /* 0x000168000c1e1900 */
.L_x_451:
[----:B------:R-:W2:Y:S01]  /*cf40*/  LDL R2, [R1+0x4] ;  /* 0x0000040001027983 */ /* 0x000ea20000100800 */
[----:B------:R-:W-:Y:S01]  /*cf50*/  BSSY B3, `(.L_x_452) ;  /* 0x0000005000037945 */ /* 0x000fe20003800000 */
[----:B--2---:R-:W-:Y:S01]  /*cf60*/  IMAD R3, R8, 0x8, R2 ;  /* 0x0000000808037824 */ /* 0x004fe200078e0202 */
[----:B------:R-:W-:-:S04]  /*cf70*/  SHF.L.U32 R2, R10, 0x1f, RZ ;  /* 0x0000001f0a027819 */ /* 0x000fc800000006ff */
[----:B------:R-:W1:Y:S02]  /*cf80*/  SYNCS.PHASECHK.TRANS64.TRYWAIT P0, [R3+URZ+0x34840], R2 ;  /* 0x03484002030075a7 */ /* 0x000e64000800017f */
[----:B-1----:R-:W-:Y:S05]  /*cf90*/  @!P0 BRA `(.L_x_453) ;  /* 0x0000004000b08947 */ /* 0x002fea0003800000 */
.L_x_560:
[----:B------:R-:W-:Y:S05]  /*cfa0*/  BSYNC B3 ;  /* 0x0000000000037941 */ /* 0x000fea0003800000 */
.L_x_452:
[----:B0-----:R-:W0:Y:S01]  /*cfb0*/  S2R R5, SR_TID.X ;  /* 0x0000000000057919 */ /* 0x001e220000002100 */
[----:B------:R-:W-:Y:S01]  /*cfc0*/  BSSY B3, `(.L_x_454) ;  /* 0x000000b000037945 */ /* 0x000fe20003800000 */
[----:B0-----:R-:W-:-:S04]  /*cfd0*/  LOP3.LUT R5, R5, 0x7f, RZ, 0xc0, !PT ;  /* 0x0000007f05057812 */ /* 0x001fc800078ec0ff */
[----:B------:R-:W-:-:S13]  /*cfe0*/  ISETP.NE.AND P1, PT, R5, RZ, PT ;  /* 0x000000ff0500720c */ /* 0x000fda0003f25270 */
[----:B------:R-:W-:Y:S05]  /*cff0*/  @P1 BRA `(.L_x_455) ;  /* 0x00000000001c1947 */ /* 0x000fea0003800000 */
[----:B------:R-:W0:Y:S01]  /*d000*/  S2R R5, SR_TID.X ;  /* 0x0000000000057919 */ /* 0x000e220000002100 */
[----:B-1----:R-:W-:-:S04]  /*d010*/  IMAD.MOV.U32 R2, RZ, RZ, 0xc000 ;  /* 0x0000c000ff027424 */ /* 0x002fc800078e00ff */
[----:B------:R2:W-:Y:S01]  /*d020*/  SYNCS.ARRIVE.TRANS64 RZ, [R3+URZ+0x34830], R2 ;  /* 0x0348300203ff79a7 */ /* 0x0005e2000800003f */
[----:B0-----:R-:W-:-:S04]  /*d030*/  LOP3.LUT R5, R5, 0x1f, RZ, 0xc0, !PT ;  /* 0x0000001f05057812 */ /* 0x001fc800078ec0ff */
[----:B------:R-:W-:-:S13]  /*d040*/  ISETP.NE.AND P0, PT, R5, RZ, PT ;  /* 0x000000ff0500720c */ /* 0x000fda0003f05270 */
[----:B--2---:R-:W-:Y:S05]  /*d050*/  @!P0 BRA `(.L_x_455) ;  /* 0x0000000000048947 */ /* 0x004fea0003800000 */
[----:B------:R-:W-:Y:S01]  /*d060*/  BPT.TRAP 0x1 ;  /* 0x000000040000795c */ /* 0x000fe20000300000 */
.L_x_455:
[----:B------:R-:W-:Y:S05]  /*d070*/  BSYNC B3 ;  /* 0x0000000000037941 */ /* 0x000fea0003800000 */
.L_x_454:
[----:B------:R-:W2:Y:S04]  /*d080*/  LDL R5, [R1+0x4] ;  /* 0x0000040001057983 */ /* 0x000ea80000100800 */
[----:B-1----:R-:W3:Y:S01]  /*d090*/  LDL R2, [R1+0x18] ;  /* 0x0000180001027983 */ /* 0x002ee20000100800 */
        /* <DEDUP_REMOVED lines=8> */
[----:B--2---:R-:W-:-:S02]  /*d120*/  IMAD R7, R8, 0xc000, R5 ;  /* 0x0000c00008077824 */ /* 0x004fc400078e0205 */
[----:B---3--:R-:W-:-:S03]  /*d130*/  IMAD R2, R0, 0x80, R2 ;  /* 0x0000008000027824 */ /* 0x008fc600078e0202 */
[----:B------:R-:W-:-:S07]  /*d140*/  IADD3 R5, R7, 0x1c400, RZ ;  /* 0x0001c40007057810 */ /* 0x000fce0007ffe0ff */
.L_x_456:
        /* <DEDUP_REMOVED lines=16> */
.L_x_457:
        /* <DEDUP_REMOVED lines=15> */
.L_x_458:
        /* <DEDUP_REMOVED lines=10> */
[----:B------:R-:W2:Y:S04]  /*d3e0*/  LDL.LU R12, [R1+0x10] ;  /* 0x00001000010c7983 */ /* 0x000ea80000300800 */
[----:B------:R-:W3:Y:S01]  /*d3f0*/  LDL R7, [R1+0x8] ;  /* 0x0000080001077983 */ /* 0x000ee20000100800 */
[----:B------:R-:W-:Y:S01]  /*d400*/  BSSY B3, `(.L_x_459) ;  /* 0x0000005000037945 */ /* 0x000fe20003800000 */
[----:B--2---:R-:W-:Y:S01]  /*d410*/  SHF.L.U32 R2, R12, 0x1f, RZ ;  /* 0x0000001f0c027819 */ /* 0x004fe200000006ff */
[----:B---3--:R-:W-:-:S04]  /*d420*/  IMAD R3, R7, 0x8, R6 ;  /* 0x0000000807037824 */ /* 0x008fc800078e0206 */
[----:B------:R-:W0:Y:S02]  /*d430*/  SYNCS.PHASECHK.TRANS64.TRYWAIT P0, [R3+URZ+0x60], R2 ;  /* 0x00006002030075a7 */ /* 0x000e24000800017f */
[----:B0-----:R-:W-:Y:S05]  /*d440*/  @!P0 BRA `(.L_x_460) ;  /* 0x0000003c00988947 */ /* 0x001fea0003800000 */
.L_x_561:
[----:B------:R-:W-:Y:S05]  /*d450*/  BSYNC B3 ;  /* 0x0000000000037941 */ /* 0x000fea0003800000 */
.L_x_459:
[----:B------:R1:W5:Y:S04]  /*d460*/  LDL R17, [R1+0x4] ;  /* 0x0000040001117983 */ /* 0x0003680000100800 */
[----:B------:R1:W5:Y:S01]  /*d470*/  LDL R15, [R1+0x8] ;  /* 0x00000800010f7983 */ /* 0x0003620000100800 */
[----:B------:R-:W-:Y:S01]  /*d480*/  BSSY B3, `(.L_x_461) ;  /* 0x000000c000037945 */ /* 0x000fe20003800000 */
[----:B------:R-:W-:Y:S02]  /*d490*/  IMAD.MOV.U32 R12, RZ, RZ, 0x0 ;  /* 0x00000000ff0c7424 */ /* 0x000fe400078e00ff */
[----:B------:R-:W-:Y:S01]  /*d4a0*/  IMAD.MOV.U32 R13, RZ, RZ, 0x14f00000 ;  /* 0x14f00000ff0d7424 */ /* 0x000fe200078e00ff */
[----:B------:R-:W-:Y:S06]  /*d4b0*/  @P1 BRA `(.L_x_462) ;  /* 0x0000000000201947 */ /* 0x000fec0003800000 */
[----:B------:R-:W2:Y:S01]  /*d4c0*/  S2R R5, SR_TID.X ;  /* 0x0000000000057919 */ /* 0x000ea20000002100 */
[----:B0----5:R-:W-:Y:S02]  /*d4d0*/  IMAD R2, R15, 0x8, R17 ;  /* 0x000000080f027824 */ /* 0x021fe400078e0211 */
[----:B------:R-:W-:-:S04]  /*d4e0*/  IMAD.MOV.U32 R3, RZ, RZ, 0x8000 ;  /* 0x00008000ff037424 */ /* 0x000fc800078e00ff */
[----:B------:R3:W-:Y:S01]  /*d4f0*/  SYNCS.ARRIVE.TRANS64 RZ, [R2+URZ+0x34850], R3 ;  /* 0x0348500302ff79a7 */ /* 0x0007e2000800003f */
[----:B--2---:R-:W-:-:S04]  /*d500*/  LOP3.LUT R5, R5, 0x1f, RZ, 0xc0, !PT ;  /* 0x0000001f05057812 */ /* 0x004fc800078ec0ff */
[----:B------:R-:W-:-:S13]  /*d510*/  ISETP.NE.AND P0, PT, R5, RZ, PT ;  /* 0x000000ff0500720c */ /* 0x000fda0003f05270 */
[----:B---3--:R-:W-:Y:S05]  /*d520*/  @!P0 BRA `(.L_x_462) ;  /* 0x0000000000048947 */ /* 0x008fea0003800000 */
[----:B------:R-:W-:Y:S01]  /*d530*/  BPT.TRAP 0x1 ;  /* 0x000000040000795c */ /* 0x000fe20000300000 */
.L_x_462:
[----:B------:R-:W-:Y:S05]  /*d540*/  BSYNC B3 ;  /* 0x0000000000037941 */ /* 0x000fea0003800000 */
.L_x_461:
[----:B------:R-:W2:Y:S04]  /*d550*/  LDL R7, [R1+0x18] ;  /* 0x0000180001077983 */ /* 0x000ea80000100800 */
[----:B0-----:R-:W2:Y:S01]  /*d560*/  LDL.LU R3, [R1+0x14] ;  /* 0x0000140001037983 */ /* 0x001ea20000300800 */
[----:B------:R-:W-:Y:S01]  /*d570*/  R2UR UR10, R11 ;  /* 0x000000000b0a72ca */ /* 0x000fe200000e0000 */
[----:B-----5:R-:W-:Y:S01]  /*d580*/  IMAD R2, R15, 0x8000, R17 ;  /* 0x000080000f027824 */ /* 0x020fe200078e0211 */
[----:B------:R-:W-:Y:S01]  /*d590*/  R2UR UR6, R12 ;  /* 0x000000000c0672ca */ /* 0x000fe200000e0000 */
[----:B------:R-:W-:Y:S01]  /*d5a0*/  UIADD3 UR4, UP0, UR36, 0x470, URZ ;  /* 0x0000047024047890 */ /* 0x000fe2000ff1e03f */
[----:B------:R-:W-:Y:S02]  /*d5b0*/  R2UR UR7, R13 ;  /* 0x000000000d0772ca */ /* 0x000fe400000e0000 */
[----:B------:R-:W-:Y:S01]  /*d5c0*/  LEA R5, R15, R17, 0x3 ;  /* 0x000000110f057211 */ /* 0x000fe200078e18ff */
[----:B------:R-:W-:Y:S01]  /*d5d0*/  UIADD3.X UR5, URZ, UR37, URZ, UP0, !UPT ;  /* 0x000000253f057290 */ /* 0x000fe200087fe43f */
[----:B------:R-:W-:-:S03]  /*d5e0*/  PLOP3.LUT P0, PT, PT, PT, PT, 0x80, 0x0 ;  /* 0x000000000000781c */ /* 0x000fc60003f0f070 */
[----:B------:R-:W-:Y:S02]  /*d5f0*/  VIADD R5, R5, 0x34850 ;  /* 0x0003485005057836 */ /* 0x000fe40000000000 */
[----:B--2---:R-:W-:Y:S02]  /*d600*/  IMAD R3, R3, 0x80, R7 ;  /* 0x0000008003037824 */ /* 0x004fe400078e0207 */
[----:B------:R-:W-:-:S07]  /*d610*/  VIADD R7, R2, 0x400 ;  /* 0x0000040002077836 */ /* 0x000fce0000000000 */
.L_x_463:
[----:B------:R-:W2:Y:S01]  /*d620*/  LDL R11, [R1] ;  /* 0x00000000010b7983 */ /* 0x000ea20000100800 */
[----:B------:R-:W-:-:S13]  /*d630*/  @P0 ELECT P1, URZ, PT ;  /* 0x00000000003f082f */ /* 0x000fda0003820000 */
[----:B------:R-:W-:Y:S02]  /*d640*/  @P1 R2UR UR12, R18 ;  /* 0x00000000120c12ca */ /* 0x000fe400000e0000 */
[----:B------:R-:W-:Y:S02]  /*d650*/  @P1 R2UR UR11, R3 ;  /* 0x00000000030b12ca */ /* 0x000fe400000e0000 */
[----:B------:R-:W-:Y:S02]  /*d660*/  @P1 R2UR UR9, R5 ;  /* 0x00000000050912ca */ /* 0x000fe400000e0000 */
[----:B------:R-:W-:Y:S02]  /*d670*/  @P1 R2UR UR8, R7 ;  /* 0x00000000070812ca */ /* 0x000fe400000e0000 */
[----:B------:R-:W-:Y:S02]  /*d680*/  @P1 PLOP3.LUT P0, PT, P1, PT, PT, 0x8, 0x0 ;  /* 0x000000000000181c */ /* 0x000fe40000f0e170 */
[----:B--2---:R-:W-:-:S02]  /*d690*/  @P1 R2UR UR13, R11 ;  /* 0x000000000b0d12ca */ /* 0x004fc400000e0000 */
[----:B------:R-:W-:-:S11]  /*d6a0*/  PLOP3.LUT P1, PT, PT, PT, PT, 0x8, 0x0 ;  /* 0x000000000000781c */ /* 0x000fd60003f2e170 */
[----:B------:R0:W-:Y:S02]  /*d6b0*/  UTMALDG.4D [UR8], [UR4], desc[UR6] ;  /* 0x00000608040075b4 */ /* 0x0001e40008019000 */
[----:B0-----:R-:W-:Y:S05]  /*d6c0*/  @P0 BRA.U.ANY `(.L_x_463) ;  /* 0xfffffffd00d40947 */ /* 0x001fea000393ffff */
[----:B------:R-:W-:Y:S01]  /*d6d0*/  R2UR UR10, R14 ;  /* 0x000000000e0a72ca */ /* 0x000fe200000e0000 */
[----:B------:R-:W-:Y:S01]  /*d6e0*/  VIADD R2, R2, 0x4400 ;  /* 0x0000440002027836 */ /* 0x000fe20000000000 */
[----:B------:R-:W-:Y:S02]  /*d6f0*/  R2UR UR6, R12 ;  /* 0x000000000c0672ca */ /* 0x000fe400000e0000 */
[----:B------:R-:W-:Y:S02]  /*d700*/  R2UR UR7, R13 ;  /* 0x000000000d0772ca */ /* 0x000fe400000e0000 */
[----:B------:R-:W-:-:S13]  /*d710*/  PLOP3.LUT P0, PT, PT, PT, PT, 0x80, 0x0 ;  /* 0x000000000000781c */ /* 0x000fda0003f0f070 */
.L_x_464:
        /* <DEDUP_REMOVED lines=11> */
[----:B------:R0:W-:Y:S04]  /*d7d0*/  STL [R1], R4 ;  /* 0x0000000401007387 */ /* 0x0001e80000100800 */
[----:B------:R0:W-:Y:S02]  /*d7e0*/  STL [R1+0x14], R0 ;  /* 0x0000140001007387 */ /* 0x0001e40000100800 */
.L_x_450:
[----:B------:R-:W-:Y:S05]  /*d7f0*/  BSYNC B1 ;  /* 0x0000000000017941 */ /* 0x000fea0003800000 */
.L_x_449:
[----:B0-----:R-:W2:Y:S04]  /*d800*/  LDL.LU R0, [R1+0x30] ;  /* 0x0000300001007983 */ /* 0x001ea80000300800 */
[----:B------:R0:W-:Y:S04]  /*d810*/  STL [R1+0x8], R8 ;  /* 0x0000080801007387 */ /* 0x0001e80000100800 */
[----:B------:R0:W-:Y:S02]  /*d820*/  STL [R1+0x10], R10 ;  /* 0x0000100a01007387 */ /* 0x0001e40000100800 */
[----:B0-2---:R-:W-:-:S07]  /*d830*/  VIADD R0, R0, 0xfffffffd ;  /* 0xfffffffd00007836 */ /* 0x005fce0000000000 */
.L_x_448:
[----:B------:R-:W-:Y:S05]  /*d840*/  BSYNC B2 ;  /* 0x0000000000027941 */ /* 0x000fea0003800000 */
.L_x_447:
[----:B------:R-:W2:Y:S01]  /*d850*/  LDL.LU R2, [R1+0x2c] ;  /* 0x00002c0001027983 */ /* 0x000ea20000300800 */
[----:B------:R-:W-:-:S05]  /*d860*/  IMAD.MOV R9, RZ, RZ, -R9 ;  /* 0x000000ffff097224 */ /* 0x000fca00078e0a09 */
[----:B--2---:R-:W-:-:S13]  /*d870*/  ISETP.NE.AND P0, PT, R2, R9, PT ;  /* 0x000000090200720c */ /* 0x004fda0003f05270 */
[----:B------:R-:W-:Y:S05]  /*d880*/  @!P0 BRA `(.L_x_446) ;  /* 0x0000001400808947 */ /* 0x000fea0003800000 */
[----:B------:R0:W5:Y:S02]  /*d890*/  LDL R8, [R1] ;  /* 0x0000000001087983 */ /* 0x0001640000100800 */
.L_x_497:
[----:B--2---:R-:W2:Y:S04]  /*d8a0*/  LDL R4, [R1+0x20] ;  /* 0x0000200001047983 */ /* 0x004ea80000100800 */
[----:B---3--:R-:W3:Y:S04]  /*d8b0*/  LDL R3, [R1+0x8] ;  /* 0x0000080001037983 */ /* 0x008ee80000100800 */
[----:B----4-:R-:W4:Y:S01]  /*d8c0*/  LDL R2, [R1+0x10] ;  /* 0x0000100001027983 */ /* 0x010f220000100800 */
[----:B------:R-:W-:Y:S05]  /*d8d0*/  YIELD ;  /* 0x0000000000007946 */ /* 0x000fea0003800000 */
[----:B------:R-:W-:Y:S01]  /*d8e0*/  BSSY B1, `(.L_x_465) ;  /* 0x00000aa000017945 */ /* 0x000fe20003800000 */
[----:B--2---:R-:W-:Y:S01]  /*d8f0*/  ISETP.NE.AND P1, PT, R4, RZ, PT ;  /* 0x000000ff0400720c */ /* 0x004fe20003f25270 */
[----:B---3--:R-:W-:-:S05]  /*d900*/  VIADD R4, R3, 0x1 ;  /* 0x0000000103047836 */ /* 0x008fca0000000000 */
[----:B------:R-:W-:-:S04]  /*d910*/  ISETP.NE.AND P0, PT, R4, 0x2, PT ;  /* 0x000000020400780c */ /* 0x000fc80003f05270 */
[----:B------:R-:W-:Y:S02]  /*d920*/  SEL R5, RZ, 0x1, P0 ;  /* 0x00000001ff057807 */ /* 0x000fe40000000000 */
[----:B------:R-:W-:Y:S02]  /*d930*/  SEL R4, R4, RZ, P0 ;  /* 0x000000ff04047207 */ /* 0x000fe40000000000 */
[----:B----4-:R-:W-:Y:S01]  /*d940*/  LOP3.LUT R5, R2, R5, RZ, 0x3c, !PT ;  /* 0x0000000502057212 */ /* 0x010fe200078e3cff */
[----:B------:R-:W-:Y:S06]  /*d950*/  @!P1 BRA `(.L_x_466) ;  /* 0x0000000800889947 */ /* 0x000fec0003800000 */
[----:B------:R-:W-:Y:S01]  /*d960*/  ULDC.64 UR4, c[0x0][0x418] ;  /* 0x0001060000047ab9 */ /* 0x000fe20000000a00 */
[----:B------:R-:W-:Y:S02]  /*d970*/  MOV R7, R0 ;  /* 0x0000000000077202 */ /* 0x000fe40000000f00 */
[----:B------:R-:W-:-:S04]  /*d980*/  ISETP.NE.U32.AND P0, PT, RZ, UR4, PT ;  /* 0x00000004ff007c0c */ /* 0x000fc8000bf05070 */
[----:B------:R-:W-:-:S13]  /*d990*/  ISETP.NE.AND.EX P0, PT, RZ, UR5, PT, P0 ;  /* 0x00000005ff007c0c */ /* 0x000fda000bf05300 */
[----:B------:R-:W-:Y:S05]  /*d9a0*/  @!P0 BRA `(.L_x_467) ;  /* 0x0000000000508947 */ /* 0x000fea0003800000 */
[----:B------:R-:W2:Y:S01]  /*d9b0*/  LDL R10, [R1+0x1c] ;  /* 0x00001c00010a7983 */ /* 0x000ea20000100800 */
[----:B-----5:R-:W3:Y:S01]  /*d9c0*/  LDC R8, c[0x0][0x43c] ;  /* 0x00010f00ff087b82 */ /* 0x020ee20000000800 */
[----:B------:R-:W-:Y:S02]  /*d9d0*/  ULDC.64 UR6, c[0x0][0x428] ;  /* 0x00010a0000067ab9 */ /* 0x000fe40000000a00 */
[----:B------:R-:W4:Y:S01]  /*d9e0*/  LDL R9, [R1+0xc] ;  /* 0x00000c0001097983 */ /* 0x000f220000100800 */
[----:B------:R-:W-:Y:S01]  /*d9f0*/  ULDC.64 UR8, c[0x0][0x208] ;  /* 0x0000820000087ab9 */ /* 0x000fe20000000a00 */
[----:B---3--:R-:W-:-:S13]  /*da00*/  ISETP.NE.AND P0, PT, R8, 0x1, PT ;  /* 0x000000010800780c */ /* 0x008fda0003f05270 */
[----:B------:R-:W3:Y:S02]  /*da10*/  @P0 LDC.64 R2, c[0x0][0x440] ;  /* 0x00011000ff020b82 */ /* 0x000ee40000000a00 */
[----:B---3--:R-:W-:-:S04]  /*da20*/  @P0 IMAD.HI.U32 R7, R0, R2, RZ ;  /* 0x0000000200070227 */ /* 0x008fc800078e00ff */
[----:B------:R-:W-:Y:S01]  /*da30*/  IMAD.MOV.U32 R2, RZ, RZ, R0 ;  /* 0x000000ffff027224 */ /* 0x000fe200078e0000 */
[----:B------:R-:W-:-:S04]  /*da40*/  @P0 SHF.R.U32.HI R2, RZ, R3, R7 ;  /* 0x00000003ff020219 */ /* 0x000fc80000011607 */
[--C-:B------:R-:W-:Y:S01]  /*da50*/  SHF.R.S32.HI R3, RZ, 0x1f, R2.reuse ;  /* 0x0000001fff037819 */ /* 0x100fe20000011402 */
[----:B------:R-:W-:-:S04]  /*da60*/  IMAD.MOV R7, RZ, RZ, -R2 ;  /* 0x000000ffff077224 */ /* 0x000fc800078e0a02 */
[----:B------:R-:W-:Y:S02]  /*da70*/  IMAD R7, R8, R7, R0 ;  /* 0x0000000708077224 */ /* 0x000fe400078e0200 */
[----:B--2---:R-:W-:-:S04]  /*da80*/  IMAD R8, R10, UR6, RZ ;  /* 0x000000060a087c24 */ /* 0x004fc8000f8e02ff */
[C---:B----4-:R-:W-:Y:S02]  /*da90*/  IMAD R8, R9.reuse, UR7, R8 ;  /* 0x0000000709087c24 */ /* 0x050fe4000f8e0208 */
[----:B------:R-:W-:-:S04]  /*daa0*/  IMAD.WIDE.U32 R2, R9, UR6, R2 ;  /* 0x0000000609027c25 */ /* 0x000fc8000f8e0002 */
[----:B------:R-:W-:Y:S01]  /*dab0*/  IMAD.IADD R3, R8, 0x1, R3 ;  /* 0x0000000108037824 */ /* 0x000fe200078e0203 */
[----:B------:R-:W-:-:S04]  /*dac0*/  LEA R8, P0, R2, UR4, 0x2 ;  /* 0x0000000402087c11 */ /* 0x000fc8000f8010ff */
[----:B------:R-:W-:-:S05]  /*dad0*/  LEA.HI.X R9, R2, UR5, R3, 0x2, P0 ;  /* 0x0000000502097c11 */ /* 0x000fca00080f1403 */
[----:B------:R2:W5:Y:S04]  /*dae0*/  LDG.E R8, desc[UR8][R8.64] ;  /* 0x0000000808087981 */ /* 0x000568000c1e1900 */
.L_x_467:
[----:B------:R-:W3:Y:S01]  /*daf0*/  LDL R2, [R1+0x4] ;  /* 0x0000040001027983 */ /* 0x000ee20000100800 */
[----:B------:R-:W-:Y:S01]  /*db00*/  BSSY B2, `(.L_x_468) ;  /* 0x0000005000027945 */ /* 0x000fe20003800000 */
[----:B---3--:R-:W-:Y:S01]  /*db10*/  IMAD R3, R4, 0x8, R2 ;  /* 0x0000000804037824 */ /* 0x008fe200078e0202 */
[----:B------:R-:W-:-:S04]  /*db20*/  SHF.L.U32 R2, R5, 0x1f, RZ ;  /* 0x0000001f05027819 */ /* 0x000fc800000006ff */
[----:B------:R-:W3:Y:S02]  /*db30*/  SYNCS.PHASECHK.TRANS64.TRYWAIT P0, [R3+URZ+0x34840], R2 ;  /* 0x03484002030075a7 */ /* 0x000ee4000800017f */
[----:B---3--:R-:W-:Y:S05]  /*db40*/  @!P0 BRA `(.L_x_469) ;  /* 0x0000003400ec8947 */ /* 0x008fea0003800000 */
.L_x_562:
[----:B------:R-:W-:Y:S05]  /*db50*/  BSYNC B2 ;  /* 0x0000000000027941 */ /* 0x000fea0003800000 */
.L_x_468:
[----:B--2---:R-:W2:Y:S01]  /*db60*/  S2R R9, SR_TID.X ;  /* 0x0000000000097919 */ /* 0x004ea20000002100 */
[----:B------:R-:W-:Y:S01]  /*db70*/  BSSY B2, `(.L_x_470) ;  /* 0x000000b000027945 */ /* 0x000fe20003800000 */
[----:B--2---:R-:W-:-:S04]  /*db80*/  LOP3.LUT R9, R9, 0x7f, RZ, 0xc0, !PT ;  /* 0x0000007f09097812 */ /* 0x004fc800078ec0ff */
[----:B------:R-:W-:-:S13]  /*db90*/  ISETP.NE.AND P1, PT, R9, RZ, PT ;  /* 0x000000ff0900720c */ /* 0x000fda0003f25270 */
[----:B------:R-:W-:Y:S05]  /*dba0*/  @P1 BRA `(.L_x_471) ;  /* 0x00000000001c1947 */ /* 0x000fea0003800000 */
[----:B------:R-:W2:Y:S01]  /*dbb0*/  S2R R9, SR_TID.X ;  /* 0x0000000000097919 */ /* 0x000ea20000002100 */
[----:B---3--:R-:W-:-:S04]  /*dbc0*/  IMAD.MOV.U32 R2, RZ, RZ, 0xc000 ;  /* 0x0000c000ff027424 */ /* 0x008fc800078e00ff */
[----:B------:R4:W-:Y:S01]  /*dbd0*/  SYNCS.ARRIVE.TRANS64 RZ, [R3+URZ+0x34830], R2 ;  /* 0x0348300203ff79a7 */ /* 0x0009e2000800003f */
[----:B--2---:R-:W-:-:S04]  /*dbe0*/  LOP3.LUT R9, R9, 0x1f, RZ, 0xc0, !PT ;  /* 0x0000001f09097812 */ /* 0x004fc800078ec0ff */
[----:B------:R-:W-:-:S13]  /*dbf0*/  ISETP.NE.AND P0, PT, R9, RZ, PT ;  /* 0x000000ff0900720c */ /* 0x000fda0003f05270 */
[----:B----4-:R-:W-:Y:S05]  /*dc00*/  @!P0 BRA `(.L_x_471) ;  /* 0x0000000000048947 */ /* 0x010fea0003800000 */
[----:B------:R-:W-:Y:S01]  /*dc10*/  BPT.TRAP 0x1 ;  /* 0x000000040000795c */ /* 0x000fe20000300000 */
.L_x_471:
[----:B------:R-:W-:Y:S05]  /*dc20*/  BSYNC B2 ;  /* 0x0000000000027941 */ /* 0x000fea0003800000 */
.L_x_470:
[----:B------:R-:W2:Y:S04]  /*dc30*/  LDL R9, [R1+0x4] ;  /* 0x0000040001097983 */ /* 0x000ea80000100800 */
[----:B---3--:R-:W3:Y:S01]  /*dc40*/  LDL R2, [R1+0x18] ;  /* 0x0000180001027983 */ /* 0x008ee20000100800 */
        /* <DEDUP_REMOVED lines=11> */
.L_x_472:
        /* <DEDUP_REMOVED lines=9> */
[----:B--2---:R-:W-:Y:S05]  /*dd90*/  @P0 BRA.U.ANY `(.L_x_472) ;  /* 0xfffffffd00d80947 */ /* 0x004fea000393ffff */
[----:B------:R-:W-:Y:S01]  /*dda0*/  IMAD.MOV.U32 R14, RZ, RZ, 0x40 ;  /* 0x00000040ff0e7424 */ /* 0x000fe200078e00ff */
[----:B------:R-:W-:Y:S01]  /*ddb0*/  PLOP3.LUT P0, PT, PT, PT, PT, 0x80, 0x0 ;  /* 0x000000000000781c */ /* 0x000fe20003f0f070 */
[----:B------:R-:W-:Y:S01]  /*ddc0*/  VIADD R10, R9, 0x20400 ;  /* 0x00020400090a7836 */ /* 0x000fe20000000000 */
[----:B------:R-:W-:Y:S01]  /*ddd0*/  UMOV UR6, 0x0 ;  /* 0x0000000000067882 */ /* 0x000fe20000000000 */
[----:B------:R-:W-:Y:S01]  /*dde0*/  UMOV UR7, 0x14f00000 ;  /* 0x14f0000000077882 */ /* 0x000fe20000000000 */
[----:B------:R-:W-:-:S15]  /*ddf0*/  R2UR UR10, R14 ;  /* 0x000000000e0a72ca */ /* 0x000fde00000e0000 */
.L_x_473:
        /* <DEDUP_REMOVED lines=10> */
[----:B------:R-:W-:Y:S01]  /*dea0*/  PLOP3.LUT P0, PT, PT, PT, PT, 0x80, 0x0 ;  /* 0x000000000000781c */ /* 0x000fe20003f0f070 */
[----:B------:R-:W-:Y:S01]  /*deb0*/  VIADD R9, R9, 0x24400 ;  /* 0x0002440009097836 */ /* 0x000fe20000000000 */
[----:B------:R-:W-:Y:S01]  /*dec0*/  UMOV UR6, 0x0 ;  /* 0x0000000000067882 */ /* 0x000fe20000000000 */
[----:B------:R-:W-:Y:S01]  /*ded0*/  UMOV UR7, 0x14f00000 ;  /* 0x14f0000000077882 */ /* 0x000fe20000000000 */
[----:B------:R-:W-:-:S09]  /*dee0*/  UMOV UR10, 0x80 ;  /* 0x00000080000a7882 */ /* 0x000fd20000000000 */
.L_x_474:
        /* <DEDUP_REMOVED lines=10> */
[----:B------:R-:W2:Y:S04]  /*df90*/  LDL.LU R12, [R1+0x10] ;  /* 0x00001000010c7983 */ /* 0x000ea80000300800 */
[----:B------:R-:W3:Y:S01]  /*dfa0*/  LDL R10, [R1+0x8] ;  /* 0x00000800010a7983 */ /* 0x000ee20000100800 */
[----:B------:R-:W-:Y:S01]  /*dfb0*/  BSSY B2, `(.L_x_475) ;  /* 0x0000005000027945 */ /* 0x000fe20003800000 */
[----:B--2---:R-:W-:Y:S01]  /*dfc0*/  SHF.L.U32 R3, R12, 0x1f, RZ ;  /* 0x0000001f0c037819 */ /* 0x004fe200000006ff */
[----:B---3--:R-:W-:-:S04]  /*dfd0*/  IMAD R2, R10, 0x8, R6 ;  /* 0x000000080a027824 */ /* 0x008fc800078e0206 */
[----:B------:R-:W2:Y:S02]  /*dfe0*/  SYNCS.PHASECHK.TRANS64.TRYWAIT P0, [R2+URZ+0x60], R3 ;  /* 0x00006003020075a7 */ /* 0x000ea4000800017f */
[----:B--2---:R-:W-:Y:S05]  /*dff0*/  @!P0 BRA `(.L_x_476) ;  /* 0x0000003000d48947 */ /* 0x004fea0003800000 */
.L_x_563:
[----:B------:R-:W-:Y:S05]  /*e000*/  BSYNC B2 ;  /* 0x0000000000027941 */ /* 0x000fea0003800000 */
.L_x_475:
[----:B------:R-:W-:Y:S01]  /*e010*/  BSSY B2, `(.L_x_477) ;  /* 0x000000b000027945 */ /* 0x000fe20003800000 */
[----:B------:R-:W-:Y:S02]  /*e020*/  IMAD.MOV.U32 R12, RZ, RZ, 0x0 ;  /* 0x00000000ff0c7424 */ /* 0x000fe400078e00ff */
[----:B------:R-:W-:Y:S01]  /*e030*/  IMAD.MOV.U32 R13, RZ, RZ, 0x14f00000 ;  /* 0x14f00000ff0d7424 */ /* 0x000fe200078e00ff */
[----:B------:R-:W-:Y:S06]  /*e040*/  @P1 BRA `(.L_x_478) ;  /* 0x00000000001c1947 */ /* 0x000fec0003800000 */
[----:B------:R-:W3:Y:S01]  /*e050*/  S2R R9, SR_TID.X ;  /* 0x0000000000097919 */ /* 0x000ee20000002100 */
[----:B--2---:R-:W-:-:S04]  /*e060*/  IMAD.MOV.U32 R3, RZ, RZ, 0x8000 ;  /* 0x00008000ff037424 */ /* 0x004fc800078e00ff */
[----:B------:R4:W-:Y:S01]  /*e070*/  SYNCS.ARRIVE.TRANS64 RZ, [R2+URZ+0x50], R3 ;  /* 0x0000500302ff79a7 */ /* 0x0009e2000800003f */
[----:B---3--:R-:W-:-:S04]  /*e080*/  LOP3.LUT R9, R9, 0x1f, RZ, 0xc0, !PT ;  /* 0x0000001f09097812 */ /* 0x008fc800078ec0ff */
[----:B------:R-:W-:-:S13]  /*e090*/  ISETP.NE.AND P0, PT, R9, RZ, PT ;  /* 0x000000ff0900720c */ /* 0x000fda0003f05270 */
[----:B----4-:R-:W-:Y:S05]  /*e0a0*/  @!P0 BRA `(.L_x_478) ;  /* 0x0000000000048947 */ /* 0x010fea0003800000 */
[----:B------:R-:W-:Y:S01]  /*e0b0*/  BPT.TRAP 0x1 ;  /* 0x000000040000795c */ /* 0x000fe20000300000 */
.L_x_478:
[----:B------:R-:W-:Y:S05]  /*e0c0*/  BSYNC B2 ;  /* 0x0000000000027941 */ /* 0x000fea0003800000 */
.L_x_477:
[----:B------:R-:W3:Y:S04]  /*e0d0*/  LDL R15, [R1+0x4] ;  /* 0x00000400010f7983 */ /* 0x000ee80000100800 */
[----:B--2---:R-:W3:Y:S04]  /*e0e0*/  LDL.LU R3, [R1+0x8] ;  /* 0x0000080001037983 */ /* 0x004ee80000300800 */
[----:B------:R-:W2:Y:S04]  /*e0f0*/  LDL R10, [R1+0x18] ;  /* 0x00001800010a7983 */ /* 0x000ea80000100800 */
[----:B------:R-:W2:Y:S01]  /*e100*/  LDL.LU R9, [R1+0x14] ;  /* 0x0000140001097983 */ /* 0x000ea20000300800 */
[----:B------:R-:W-:Y:S01]  /*e110*/  R2UR UR10, R11 ;  /* 0x000000000b0a72ca */ /* 0x000fe200000e0000 */
[----:B------:R-:W-:Y:S01]  /*e120*/  UIADD3 UR4, UP0, UR36, 0x470, URZ ;  /* 0x0000047024047890 */ /* 0x000fe2000ff1e03f */
[----:B------:R-:W-:Y:S01]  /*e130*/  R2UR UR6, R12 ;  /* 0x000000000c0672ca */ /* 0x000fe200000e0000 */
[----:B------:R-:W-:Y:S01]  /*e140*/  VIADD R2, R2, 0x50 ;  /* 0x0000005002027836 */ /* 0x000fe20000000000 */
[----:B------:R-:W-:Y:S01]  /*e150*/  R2UR UR7, R13 ;  /* 0x000000000d0772ca */ /* 0x000fe200000e0000 */
[----:B------:R-:W-:Y:S01]  /*e160*/  UIADD3.X UR5, URZ, UR37, URZ, UP0, !UPT ;  /* 0x000000253f057290 */ /* 0x000fe200087fe43f */
[----:B------:R-:W-:Y:S01]  /*e170*/  PLOP3.LUT P0, PT, PT, PT, PT, 0x80, 0x0 ;  /* 0x000000000000781c */ /* 0x000fe20003f0f070 */
[----:B---3--:R-:W-:Y:S01]  /*e180*/  IMAD R3, R3, 0x8000, R15 ;  /* 0x0000800003037824 */ /* 0x008fe200078e020f */
[----:B--2---:R-:W-:-:S03]  /*e190*/  LEA R9, R9, R10, 0x7 ;  /* 0x0000000a09097211 */ /* 0x004fc600078e38ff */
[----:B------:R-:W-:-:S08]  /*e1a0*/  VIADD R10, R3, 0x400 ;  /* 0x00000400030a7836 */ /* 0x000fd00000000000 */
.L_x_479:
        /* <DEDUP_REMOVED lines=10> */
[----:B--2---:R-:W-:Y:S05]  /*e250*/  @P0 BRA.U.ANY `(.L_x_479) ;  /* 0xfffffffd00d40947 */ /* 0x004fea000393ffff */
[----:B------:R-:W-:Y:S01]  /*e260*/  R2UR UR10, R14 ;  /* 0x000000000e0a72ca */ /* 0x000fe200000e0000 */
[----:B------:R-:W-:Y:S01]  /*e270*/  VIADD R3, R3, 0x4400 ;  /* 0x0000440003037836 */ /* 0x000fe20000000000 */
[----:B------:R-:W-:Y:S02]  /*e280*/  R2UR UR6, R12 ;  /* 0x000000000c0672ca */ /* 0x000fe400000e0000 */
[----:B------:R-:W-:Y:S02]  /*e290*/  R2UR UR7, R13 ;  /* 0x000000000d0772ca */ /* 0x000fe400000e0000 */
[----:B------:R-:W-:-:S13]  /*e2a0*/  PLOP3.LUT P0, PT, PT, PT, PT, 0x80, 0x0 ;  /* 0x000000000000781c */ /* 0x000fda0003f0f070 */
.L_x_480:
        /* <DEDUP_REMOVED lines=11> */
[----:B------:R2:W-:Y:S04]  /*e360*/  STL [R1+0x14], R7 ;  /* 0x0000140701007387 */ /* 0x0005e80000100800 */
[----:B------:R2:W-:Y:S02]  /*e370*/  STL [R1], R8 ;  /* 0x0000000801007387 */ /* 0x0005e40000100800 */
.L_x_466:
[----:B------:R-:W-:Y:S05]  /*e380*/  BSYNC B1 ;  /* 0x0000000000017941 */ /* 0x000fea0003800000 */
.L_x_465:
[----:B------:R-:W3:Y:S01]  /*e390*/  LDL R2, [R1+0x20] ;  /* 0x0000200001027983 */ /* 0x000ee20000100800 */
[----:B------:R-:W-:Y:S01]  /*e3a0*/  VIADD R3, R4, 0x1 ;  /* 0x0000000104037836 */ /* 0x000fe20000000000 */
[----:B------:R-:W-:Y:S04]  /*e3b0*/  BSSY B1, `(.L_x_481) ;  /* 0x00000aa000017945 */ /* 0x000fe80003800000 */
[----:B------:R-:W-:-:S04]  /*e3c0*/  ISETP.NE.AND P0, PT, R3, 0x2, PT ;  /* 0x000000020300780c */ /* 0x000fc80003f05270 */
[----:B------:R-:W-:Y:S02]  /*e3d0*/  SEL R11, R3, RZ, P0 ;  /* 0x000000ff030b7207 */ /* 0x000fe40000000000 */
[----:B---3--:R-:W-:Y:S02]  /*e3e0*/  ISETP.NE.AND P1, PT, R2, RZ, PT ;  /* 0x000000ff0200720c */ /* 0x008fe40003f25270 */
[----:B------:R-:W-:-:S04]  /*e3f0*/  SEL R2, RZ, 0x1, P0 ;  /* 0x00000001ff027807 */ /* 0x000fc80000000000 */
[----:B------:R-:W-:-:S05]  /*e400*/  LOP3.LUT R10, R5, R2, RZ, 0x3c, !PT ;  /* 0x00000002050a7212 */ /* 0x000fca00078e3cff */
[----:B------:R3:W-:Y:S04]  /*e410*/  STL [R1+0x10], R10 ;  /* 0x0000100a01007387 */ /* 0x0007e80000100800 */
[----:B------:R3:W-:Y:S01]  /*e420*/  STL [R1+0x8], R11 ;  /* 0x0000080b01007387 */ /* 0x0007e20000100800 */
[----:B------:R-:W-:Y:S05]  /*e430*/  @!P1 BRA `(.L_x_482) ;  /* 0x0000000800849947 */ /* 0x000fea0003800000 */
[----:B------:R-:W-:Y:S01]  /*e440*/  ULDC.64 UR4, c[0x0][0x418] ;  /* 0x0001060000047ab9 */ /* 0x000fe20000000a00 */
[----:B--2---:R-:W-:Y:S01]  /*e450*/  VIADD R7, R0, 0xffffffff ;  /* 0xffffffff00077836 */ /* 0x004fe20000000000 */
[----:B------:R-:W-:-:S04]  /*e460*/  ISETP.NE.U32.AND P0, PT, RZ, UR4, PT ;  /* 0x00000004ff007c0c */ /* 0x000fc8000bf05070 */
[----:B------:R-:W-:-:S13]  /*e470*/  ISETP.NE.AND.EX P0, PT, RZ, UR5, PT, P0 ;  /* 0x00000005ff007c0c */ /* 0x000fda000bf05300 */
[----:B------:R-:W-:Y:S05]  /*e480*/  @!P0 BRA `(.L_x_483) ;  /* 0x0000000000508947 */ /* 0x000fea0003800000 */
[----:B------:R-:W2:Y:S01]  /*e490*/  LDL R13, [R1+0x1c] ;  /* 0x00001c00010d7983 */ /* 0x000ea20000100800 */
[----:B------:R-:W4:Y:S01]  /*e4a0*/  LDC R9, c[0x0][0x43c] ;  /* 0x00010f00ff097b82 */ /* 0x000f220000000800 */
[----:B------:R-:W-:Y:S02]  /*e4b0*/  ULDC.64 UR6, c[0x0][0x428] ;  /* 0x00010a0000067ab9 */ /* 0x000fe40000000a00 */
[----:B------:R-:W3:Y:S01]  /*e4c0*/  LDL R12, [R1+0xc] ;  /* 0x00000c00010c7983 */ /* 0x000ee20000100800 */
[----:B------:R-:W-:Y:S01]  /*e4d0*/  ULDC.64 UR8, c[0x0][0x208] ;  /* 0x0000820000087ab9 */ /* 0x000fe20000000a00 */
[----:B----4-:R-:W-:-:S13]  /*e4e0*/  ISETP.NE.AND P0, PT, R9, 0x1, PT ;  /* 0x000000010900780c */ /* 0x010fda0003f05270 */
[----:B------:R-:W4:Y:S02]  /*e4f0*/  @P0 LDC.64 R2, c[0x0][0x440] ;  /* 0x00011000ff020b82 */ /* 0x000f240000000a00 */
[----:B----45:R-:W-:-:S04]  /*e500*/  @P0 IMAD.HI.U32 R8, R7, R2, RZ ;  /* 0x0000000207080227 */ /* 0x030fc800078e00ff */
        /* <DEDUP_REMOVED lines=12> */
.L_x_483:
[----:B------:R-:W4:Y:S01]  /*e5d0*/  LDL R2, [R1+0x4] ;  /* 0x0000040001027983 */ /* 0x000f220000100800 */
[----:B------:R-:W-:Y:S01]  /*e5e0*/  SHF.L.U32 R3, R10, 0x1f, RZ ;  /* 0x0000001f0a037819 */ /* 0x000fe200000006ff */
[----:B------:R-:W-:Y:S01]  /*e5f0*/  BSSY B2, `(.L_x_484) ;  /* 0x0000004000027945 */ /* 0x000fe20003800000 */
[----:B----4-:R-:W-:-:S04]  /*e600*/  LEA R2, R11, R2, 0x3 ;  /* 0x000000020b027211 */ /* 0x010fc800078e18ff */
[----:B------:R-:W4:Y:S02]  /*e610*/  SYNCS.PHASECHK.TRANS64.TRYWAIT P0, [R2+URZ+0x34840], R3 ;  /* 0x03484003020075a7 */ /* 0x000f24000800017f */
[----:B----4-:R-:W-:Y:S05]  /*e620*/  @!P0 BRA `(.L_x_485) ;  /* 0x0000002c005c8947 */ /* 0x010fea0003800000 */
.L_x_564:
[----:B------:R-:W-:Y:S05]  /*e630*/  BSYNC B2 ;  /* 0x0000000000027941 */ /* 0x000fea0003800000 */
.L_x_484:
[----:B--2---:R-:W2:Y:S01]  /*e640*/  S2R R9, SR_TID.X ;  /* 0x0000000000097919 */ /* 0x004ea20000002100 */
[----:B------:R-:W-:Y:S01]  /*e650*/  BSSY B2, `(.L_x_486) ;  /* 0x000000b000027945 */ /* 0x000fe20003800000 */
[----:B--2---:R-:W-:-:S04]  /*e660*/  LOP3.LUT R9, R9, 0x7f, RZ, 0xc0, !PT ;  /* 0x0000007f09097812 */ /* 0x004fc800078ec0ff */
[----:B------:R-:W-:-:S13]  /*e670*/  ISETP.NE.AND P1, PT, R9, RZ, PT ;  /* 0x000000ff0900720c */ /* 0x000fda0003f25270 */
[----:B------:R-:W-:Y:S05]  /*e680*/  @P1 BRA `(.L_x_487) ;  /* 0x00000000001c1947 */ /* 0x000fea0003800000 */
[----:B------:R-:W2:Y:S01]  /*e690*/  S2R R9, SR_TID.X ;  /* 0x0000000000097919 */ /* 0x000ea20000002100 */
[----:B----4-:R-:W-:-:S04]  /*e6a0*/  IMAD.MOV.U32 R3, RZ, RZ, 0xc000 ;  /* 0x0000c000ff037424 */ /* 0x010fc800078e00ff */
[----:B------:R4:W-:Y:S01]  /*e6b0*/  SYNCS.ARRIVE.TRANS64 RZ, [R2+URZ+0x34830], R3 ;  /* 0x0348300302ff79a7 */ /* 0x0009e2000800003f */
[----:B--2---:R-:W-:-:S04]  /*e6c0*/  LOP3.LUT R9, R9, 0x1f, RZ, 0xc0, !PT ;  /* 0x0000001f09097812 */ /* 0x004fc800078ec0ff */
[----:B------:R-:W-:-:S13]  /*e6d0*/  ISETP.NE.AND P0, PT, R9, RZ, PT ;  /* 0x000000ff0900720c */ /* 0x000fda0003f05270 */
[----:B----4-:R-:W-:Y:S05]  /*e6e0*/  @!P0 BRA `(.L_x_487) ;  /* 0x0000000000048947 */ /* 0x010fea0003800000 */
[----:B------:R-:W-:Y:S01]  /*e6f0*/  BPT.TRAP 0x1 ;  /* 0x000000040000795c */ /* 0x000fe20000300000 */
.L_x_487:
[----:B------:R-:W-:Y:S05]  /*e700*/  BSYNC B2 ;  /* 0x0000000000027941 */ /* 0x000fea0003800000 */
.L_x_486:
[----:B------:R-:W2:Y:S04]  /*e710*/  LDL R9, [R1+0x8] ;  /* 0x0000080001097983 */ /* 0x000ea80000100800 */
[----:B---3--:R-:W3:Y:S04]  /*e720*/  LDL R10, [R1+0x4] ;  /* 0x00000400010a7983 */ /* 0x008ee80000100800 */
[----:B----4-:R-:W4:Y:S01]  /*e730*/  LDL R2, [R1+0x18] ;  /* 0x0000180001027983 */ /* 0x010f220000100800 */
[----:B------:R-:W-:-:S05]  /*e740*/  IMAD.MOV.U32 R12, RZ, RZ, RZ ;  /* 0x000000ffff0c7224 */ /* 0x000fca00078e00ff */
[----:B------:R-:W-:Y:S01]  /*e750*/  R2UR UR10, R12 ;  /* 0x000000000c0a72ca */ /* 0x000fe200000e0000 */
[----:B------:R-:W-:Y:S01]  /*e760*/  UIADD3 UR4, UP0, UR36, 0x370, URZ ;  /* 0x0000037024047890 */ /* 0x000fe2000ff1e03f */
[----:B------:R-:W-:Y:S01]  /*e770*/  PLOP3.LUT P0, PT, PT, PT, PT, 0x80, 0x0 ;  /* 0x000000000000781c */ /* 0x000fe20003f0f070 */
[----:B------:R-:W-:Y:S01]  /*e780*/  UMOV UR6, 0x0 ;  /* 0x0000000000067882 */ /* 0x000fe20000000000 */
[----:B------:R-:W-:Y:S01]  /*e790*/  UMOV UR7, 0x14f00000 ;  /* 0x14f0000000077882 */ /* 0x000fe20000000000 */
[----:B------:R-:W-:Y:S01]  /*e7a0*/  UIADD3.X UR5, URZ, UR37, URZ, UP0, !UPT ;  /* 0x000000253f057290 */ /* 0x000fe200087fe43f */
[C---:B--2---:R-:W-:Y:S02]  /*e7b0*/  IMAD R3, R9.reuse, 0x8, R6 ;  /* 0x0000000809037824 */ /* 0x044fe400078e0206 */
[----:B---3--:R-:W-:Y:S02]  /*e7c0*/  IMAD R9, R9, 0xc000, R10 ;  /* 0x0000c00009097824 */ /* 0x008fe400078e020a */
[----:B------:R-:W-:-:S02]  /*e7d0*/  VIADD R3, R3, 0x30 ;  /* 0x0000003003037836 */ /* 0x000fc40000000000 */
[----:B----4-:R-:W-:Y:S02]  /*e7e0*/  IMAD R2, R7, 0x80, R2 ;  /* 0x0000008007027824 */ /* 0x010fe400078e0202 */
[----:B------:R-:W-:-:S07]  /*e7f0*/  VIADD R10, R9, 0x1c400 ;  /* 0x0001c400090a7836 */ /* 0x000fce0000000000 */
.L_x_488:
        /* <DEDUP_REMOVED lines=16> */
.L_x_489:
        /* <DEDUP_REMOVED lines=11> */
[----:B------:R-:W-:Y:S01]  /*e9b0*/  UMOV UR6, 0x0 ;  /* 0x0000000000067882 */ /* 0x000fe20000000000 */
[----:B------:R-:W-:Y:S01]  /*e9c0*/  IADD3 R9, R9, 0x24400, RZ ;  /* 0x0002440009097810 */ /* 0x000fe20007ffe0ff */
[----:B------:R-:W-:Y:S01]  /*e9d0*/  UMOV UR7, 0x14f00000 ;  /* 0x14f0000000077882 */ /* 0x000fe20000000000 */
[----:B------:R-:W-:-:S09]  /*e9e0*/  UMOV UR10, 0x80 ;  /* 0x00000080000a7882 */ /* 0x000fd20000000000 */
.L_x_490:
        /* <DEDUP_REMOVED lines=10> */
[----:B------:R-:W-:Y:S01]  /*ea90*/  SHF.L.U32 R5, R5, 0x1f, RZ ;  /* 0x0000001f05057819 */ /* 0x000fe200000006ff */
[----:B------:R-:W-:Y:S01]  /*eaa0*/  IMAD R2, R4, 0x8, R6 ;  /* 0x0000000804027824 */ /* 0x000fe200078e0206 */
[----:B------:R-:W-:Y:S03]  /*eab0*/  BSSY B2, `(.L_x_491) ;  /* 0x0000003000027945 */ /* 0x000fe60003800000 */
[----:B------:R-:W2:Y:S02]  /*eac0*/  SYNCS.PHASECHK.TRANS64.TRYWAIT P0, [R2+URZ+0x60], R5 ;  /* 0x00006005020075a7 */ /* 0x000ea4000800017f */
[----:B--2---:R-:W-:Y:S05]  /*ead0*/  @!P0 BRA `(.L_x_492) ;  /* 0x0000002800448947 */ /* 0x004fea0003800000 */
.L_x_565:
[----:B------:R-:W-:Y:S05]  /*eae0*/  BSYNC B2 ;  /* 0x0000000000027941 */ /* 0x000fea0003800000 */
.L_x_491:
[----:B------:R-:W-:Y:S01]  /*eaf0*/  BSSY B2, `(.L_x_493) ;  /* 0x000000b000027945 */ /* 0x000fe20003800000 */
[----:B------:R-:W-:Y:S02]  /*eb00*/  IMAD.MOV.U32 R10, RZ, RZ, 0x0 ;  /* 0x00000000ff0a7424 */ /* 0x000fe400078e00ff */
[----:B------:R-:W-:Y:S01]  /*eb10*/  IMAD.MOV.U32 R11, RZ, RZ, 0x14f00000 ;  /* 0x14f00000ff0b7424 */ /* 0x000fe200078e00ff */
[----:B------:R-:W-:Y:S06]  /*eb20*/  @P1 BRA `(.L_x_494) ;  /* 0x00000000001c1947 */ /* 0x000fec0003800000 */
[----:B------:R-:W3:Y:S02]  /*eb30*/  S2R R3, SR_TID.X ;  /* 0x0000000000037919 */ /* 0x000ee40000002100 */
[----:B---3--:R-:W-:Y:S01]  /*eb40*/  LOP3.LUT R9, R3, 0x1f, RZ, 0xc0, !PT ;  /* 0x0000001f03097812 */ /* 0x008fe200078ec0ff */
[----:B------:R-:W-:-:S03]  /*eb50*/  IMAD.MOV.U32 R3, RZ, RZ, 0x8000 ;  /* 0x00008000ff037424 */ /* 0x000fc600078e00ff */
[----:B------:R-:W-:Y:S01]  /*eb60*/  ISETP.NE.AND P0, PT, R9, RZ, PT ;  /* 0x000000ff0900720c */ /* 0x000fe20003f05270 */
[----:B------:R3:W-:-:S12]  /*eb70*/  SYNCS.ARRIVE.TRANS64 RZ, [R2+URZ+0x50], R3 ;  /* 0x0000500302ff79a7 */ /* 0x0007d8000800003f */
[----:B---3--:R-:W-:Y:S05]  /*eb80*/  @!P0 BRA `(.L_x_494) ;  /* 0x0000000000048947 */ /* 0x008fea0003800000 */
[----:B------:R-:W-:Y:S01]  /*eb90*/  BPT.TRAP 0x1 ;  /* 0x000000040000795c */ /* 0x000fe20000300000 */
.L_x_494:
[----:B------:R-:W-:Y:S05]  /*eba0*/  BSYNC B2 ;  /* 0x0000000000027941 */ /* 0x000fea0003800000 */
.L_x_493:
[----:B------:R-:W3:Y:S04]  /*ebb0*/  LDL R9, [R1+0x4] ;  /* 0x0000040001097983 */ /* 0x000ee80000100800 */
[----:B--2---:R-:W2:Y:S04]  /*ebc0*/  LDL R5, [R1+0x18] ;  /* 0x0000180001057983 */ /* 0x004ea80000100800 */
        /* <DEDUP_REMOVED lines=8> */
[----:B---3--:R-:W-:-:S02]  /*ec50*/  IMAD R4, R4, 0x8000, R9 ;  /* 0x0000800004047824 */ /* 0x008fc400078e0209 */
[----:B--2---:R-:W-:Y:S02]  /*ec60*/  IMAD R3, R3, 0x80, R5 ;  /* 0x0000008003037824 */ /* 0x004fe400078e0205 */
[----:B------:R-:W-:-:S08]  /*ec70*/  VIADD R5, R4, 0x400 ;  /* 0x0000040004057836 */ /* 0x000fd00000000000 */
.L_x_495:
        /* <DEDUP_REMOVED lines=11> */
[----:B------:R-:W-:Y:S02]  /*ed30*/  R2UR UR10, R13 ;  /* 0x000000000d0a72ca */ /* 0x000fe400000e0000 */
[----:B------:R-:W-:Y:S02]  /*ed40*/  R2UR UR6, R10 ;  /* 0x000000000a0672ca */ /* 0x000fe400000e0000 */
[----:B------:R-:W-:Y:S02]  /*ed50*/  R2UR UR7, R11 ;  /* 0x000000000b0772ca */ /* 0x000fe400000e0000 */
[----:B------:R-:W-:Y:S02]  /*ed60*/  PLOP3.LUT P0, PT, PT, PT, PT, 0x80, 0x0 ;  /* 0x000000000000781c */ /* 0x000fe40003f0f070 */
[----:B------:R-:W-:-:S11]  /*ed70*/  IADD3 R4, R4, 0x4400, RZ ;  /* 0x0000440004047810 */ /* 0x000fd60007ffe0ff */
.L_x_496:
        /* <DEDUP_REMOVED lines=13> */
.L_x_482:
[----:B------:R-:W-:Y:S05]  /*ee50*/  BSYNC B1 ;  /* 0x0000000000017941 */ /* 0x000fea0003800000 */
.L_x_481:
[C---:B------:R-:W-:Y:S01]  /*ee60*/  ISETP.GT.AND P0, PT, R0.reuse, 0x1, PT ;  /* 0x000000010000780c */ /* 0x040fe20003f04270 */
[----:B------:R-:W-:-:S12]  /*ee70*/  VIADD R0, R0, 0xfffffffe ;  /* 0xfffffffe00007836 */ /* 0x000fd80000000000 */
[----:B------:R-:W-:Y:S05]  /*ee80*/  @P0 BRA `(.L_x_497) ;  /* 0xffffffe800840947 */ /* 0x000fea000383ffff */
.L_x_446:
[----:B------:R-:W-:Y:S05]  /*ee90*/  BSYNC B0 ;  /* 0x0000000000007941 */ /* 0x000fea0003800000 */
.L_x_445:
[----:B------:R-:W0:Y:S01]  /*eea0*/  S2R R2, SR_TID.X ;  /* 0x0000000000027919 */ /* 0x000e220000002100 */
[----:B------:R-:W-:Y:S01]  /*eeb0*/  BSSY B0, `(.L_x_498) ;  /* 0x0000011000007945 */ /* 0x000fe20003800000 */
[----:B0-----:R-:W-:-:S04]  /*eec0*/  LOP3.LUT R3, R2, 0x7f, RZ, 0xc0, !PT ;  /* 0x0000007f02037812 */ /* 0x001fc800078ec0ff */
[----:B------:R-:W-:-:S13]  /*eed0*/  ISETP.NE.AND P0, PT, R3, RZ, PT ;  /* 0x000000ff0300720c */ /* 0x000fda0003f05270 */
[----:B------:R-:W-:Y:S05]  /*eee0*/  @P0 BRA `(.L_x_499) ;  /* 0x0000000000340947 */ /* 0x000fea0003800000 */
[----:B------:R-:W0:Y:S01]  /*eef0*/  S2R R2, SR_LANEID ;  /* 0x0000000000027919 */ /* 0x000e220000000000 */
[----:B------:R-:W-:Y:S01]  /*ef00*/  VOTEU.ANY UR4, UPT, PT ;  /* 0x0000000000047886 */ /* 0x000fe200038e0100 */
[----:B------:R-:W1:Y:S01]  /*ef10*/  LDC.64 R4, c[0x0][0xc60] ;  /* 0x00031800ff047b82 */ /* 0x000e620000000a00 */
[----:B------:R-:W0:Y:S01]  /*ef20*/  FLO.U32 R0, UR4 ;  /* 0x0000000400007d00 */ /* 0x000e2200080e0000 */
[----:B------:R-:W-:Y:S01]  /*ef30*/  ULDC.64 UR6, c[0x0][0x208] ;  /* 0x0000820000067ab9 */ /* 0x000fe20000000a00 */
[----:B0-----:R-:W-:-:S06]  /*ef40*/  ISETP.EQ.U32.AND P0, PT, R0, R2, PT ;  /* 0x000000020000720c */ /* 0x001fcc0003f02070 */
[----:B------:R-:W1:Y:S07]  /*ef50*/  POPC R2, UR4 ;  /* 0x0000000400027d09 */ /* 0x000e6e0008000000 */
[----:B-1----:R-:W2:Y:S04]  /*ef60*/  @P0 ATOMG.E.ADD.STRONG.GPU PT, R2, desc[UR6][R4.64], R2 ;  /* 0x00000002040209a8 */ /* 0x002ea800081ee1c6 */
[----:B--2---:R0:W1:Y:S02]  /*ef70*/  SHFL.IDX PT, R2, R2, R0, 0x1f ;  /* 0x00001f0002027589 */ /* 0x00406400000e0000 */
[----:B0-----:R-:W0:Y:S02]  /*ef80*/  S2R R0, SR_LTMASK ;  /* 0x0000000000007919 */ /* 0x001e240000003900 */
[----:B0-----:R-:W-:-:S06]  /*ef90*/  LOP3.LUT R0, R0, UR4, RZ, 0xc0, !PT ;  /* 0x0000000400007c12 */ /* 0x001fcc000f8ec0ff */
[----:B------:R-:W1:Y:S02]  /*efa0*/  POPC R0, R0 ;  /* 0x0000000000007309 */ /* 0x000e640000000000 */
[----:B-1----:R-:W-:-:S07]  /*efb0*/  IADD3 R16, R2, UR38, R0 ;  /* 0x0000002602107c10 */ /* 0x002fce000fffe000 */
.L_x_499:
[----:B------:R-:W-:Y:S05]  /*efc0*/  BSYNC B0 ;  /* 0x0000000000007941 */ /* 0x000fea0003800000 */
.L_x_498:
[----:B------:R-:W2:Y:S01]  /*efd0*/  LDL.LU R0, [R1+0x20] ;  /* 0x0000200001007983 */ /* 0x000ea20000300800 */
[----:B------:R-:W-:Y:S01]  /*efe0*/  BSSY B0, `(.L_x_500) ;  /* 0x0000040000007945 */ /* 0x000fe20003800000 */
[----:B--2---:R-:W-:-:S13]  /*eff0*/  ISETP.NE.AND P0, PT, R0, RZ, PT ;  /* 0x000000ff0000720c */ /* 0x004fda0003f05270 */
[----:B------:R-:W-:Y:S05]  /*f000*/  @!P0 BRA `(.L_x_501) ;  /* 0x0000000000f48947 */ /* 0x000fea0003800000 */
[----:B------:R-:W2:Y:S04]  /*f010*/  LDL R4, [R1+0x4] ;  /* 0x0000040001047983 */ /* 0x000ea80000100800 */
[----:B------:R-:W2:Y:S04]  /*f020*/  LDL R0, [R1+0x8] ;  /* 0x0000080001007983 */ /* 0x000ea80000100800 */
[----:B------:R-:W3:Y:S01]  /*f030*/  LDL R2, [R1+0x10] ;  /* 0x0000100001027983 */ /* 0x000ee20000100800 */
[----:B------:R-:W-:Y:S01]  /*f040*/  BSSY B1, `(.L_x_502) ;  /* 0x0000006000017945 */ /* 0x000fe20003800000 */
[----:B------:R-:W-:Y:S01]  /*f050*/  ISETP.NE.AND P1, PT, R3, RZ, PT ;  /* 0x000000ff0300720c */ /* 0x000fe20003f25270 */
[----:B--2---:R-:W-:Y:S01]  /*f060*/  IMAD R0, R0, 0x8, R4 ;  /* 0x0000000800007824 */ /* 0x004fe200078e0204 */
[----:B---3--:R-:W-:-:S04]  /*f070*/  SHF.L.U32 R2, R2, 0x1f, RZ ;  /* 0x0000001f02027819 */ /* 0x008fc800000006ff */
[----:B------:R-:W0:Y:S02]  /*f080*/  SYNCS.PHASECHK.TRANS64.TRYWAIT P0, [R0+URZ+0x34860], R2 ;  /* 0x03486002000075a7 */ /* 0x000e24000800017f */
[----:B0-----:R-:W-:Y:S05]  /*f090*/  @!P0 BRA `(.L_x_503) ;  /* 0x0000002000e88947 */ /* 0x001fea0003800000 */
.L_x_566:
[----:B------:R-:W-:Y:S05]  /*f0a0*/  BSYNC B1 ;  /* 0x0000000000017941 */ /* 0x000fea0003800000 */
.L_x_502:
[----:B------:R-:W-:Y:S04]  /*f0b0*/  BSSY B1, `(.L_x_504) ;  /* 0x0000009000017945 */ /* 0x000fe80003800000 */
[----:B------:R-:W-:Y:S05]  /*f0c0*/  @P1 BRA `(.L_x_505) ;  /* 0x00000000001c1947 */ /* 0x000fea0003800000 */
[----:B------:R-:W2:Y:S01]  /*f0d0*/  S2R R3, SR_TID.X ;  /* 0x0000000000037919 */ /* 0x000ea20000002100 */
[----:B0-----:R-:W-:-:S04]  /*f0e0*/  IMAD.MOV.U32 R2, RZ, RZ, 0x8000 ;  /* 0x00008000ff027424 */ /* 0x001fc800078e00ff */
[----:B------:R3:W-:Y:S01]  /*f0f0*/  SYNCS.ARRIVE.TRANS64 RZ, [R0+URZ+0x34850], R2 ;  /* 0x0348500200ff79a7 */ /* 0x0007e2000800003f */
[----:B--2---:R-:W-:-:S04]  /*f100*/  LOP3.LUT R3, R3, 0x1f, RZ, 0xc0, !PT ;  /* 0x0000001f03037812 */ /* 0x004fc800078ec0ff */
[----:B------:R-:W-:-:S13]  /*f110*/  ISETP.NE.AND P0, PT, R3, RZ, PT ;  /* 0x000000ff0300720c */ /* 0x000fda0003f05270 */
[----:B---3--:R-:W-:Y:S05]  /*f120*/  @!P0 BRA `(.L_x_505) ;  /* 0x0000000000048947 */ /* 0x008fea0003800000 */
[----:B------:R-:W-:Y:S01]  /*f130*/  BPT.TRAP 0x1 ;  /* 0x000000040000795c */ /* 0x000fe20000300000 */
.L_x_505:
[----:B------:R-:W-:Y:S05]  /*f140*/  BSYNC B1 ;  /* 0x0000000000017941 */ /* 0x000fea0003800000 */
.L_x_504:
[----:B------:R-:W2:Y:S04]  /*f150*/  LDL.LU R5, [R1+0x18] ;  /* 0x0000180001057983 */ /* 0x000ea80000300800 */
[----:B------:R-:W3:Y:S04]  /*f160*/  LDL R4, [R1+0x4] ;  /* 0x0000040001047983 */ /* 0x000ee80000100800 */
[----:B0-----:R-:W3:Y:S04]  /*f170*/  LDL R2, [R1+0x8] ;  /* 0x0000080001027983 */ /* 0x001ee80000100800 */
[----:B------:R-:W2:Y:S01]  /*f180*/  LDL R3, [R1+0x14] ;  /* 0x0000140001037983 */ /* 0x000ea20000100800 */
[----:B------:R-:W-:Y:S01]  /*f190*/  UIADD3 UR4, UP0, UR36, 0x470, URZ ;  /* 0x0000047024047890 */ /* 0x000fe2000ff1e03f */
[----:B------:R-:W-:Y:S01]  /*f1a0*/  PLOP3.LUT P0, PT, PT, PT, PT, 0x80, 0x0 ;  /* 0x000000000000781c */ /* 0x000fe20003f0f070 */
[----:B------:R-:W-:Y:S01]  /*f1b0*/  VIADD R0, R0, 0x34850 ;  /* 0x0003485000007836 */ /* 0x000fe20000000000 */
[----:B------:R-:W-:Y:S01]  /*f1c0*/  UMOV UR6, 0x0 ;  /* 0x0000000000067882 */ /* 0x000fe20000000000 */
[----:B------:R-:W-:Y:S01]  /*f1d0*/  UIADD3.X UR5, URZ, UR37, URZ, UP0, !UPT ;  /* 0x000000253f057290 */ /* 0x000fe200087fe43f */
[----:B------:R-:W-:Y:S01]  /*f1e0*/  UMOV UR7, 0x14f00000 ;  /* 0x14f0000000077882 */ /* 0x000fe20000000000 */
[----:B------:R-:W-:Y:S01]  /*f1f0*/  UMOV UR10, URZ ;  /* 0x0000003f000a7c82 */ /* 0x000fe20008000000 */
[----:B---3--:R-:W-:-:S02]  /*f200*/  IMAD R2, R2, 0x8000, R4 ;  /* 0x0000800002027824 */ /* 0x008fc400078e0204 */
[----:B--2---:R-:W-:Y:S02]  /*f210*/  IMAD R3, R3, 0x80, R5 ;  /* 0x0000008003037824 */ /* 0x004fe400078e0205 */
[----:B------:R-:W-:-:S07]  /*f220*/  VIADD R4, R2, 0x400 ;  /* 0x0000040002047836 */ /* 0x000fce0000000000 */
.L_x_506:
        /* <DEDUP_REMOVED lines=11> */
[----:B------:R-:W-:Y:S01]  /*f2e0*/  PLOP3.LUT P0, PT, PT, PT, PT, 0x80, 0x0 ;  /* 0x000000000000781c */ /* 0x000fe20003f0f070 */
[----:B------:R-:W-:Y:S01]  /*f2f0*/  VIADD R2, R2, 0x4400 ;  /* 0x0000440002027836 */ /* 0x000fe20000000000 */
[----:B------:R-:W-:Y:S01]  /*f300*/  UMOV UR6, 0x0 ;  /* 0x0000000000067882 */ /* 0x000fe20000000000 */
[----:B------:R-:W-:Y:S01]  /*f310*/  UMOV UR7, 0x14f00000 ;  /* 0x14f0000000077882 */ /* 0x000fe20000000000 */
[----:B------:R-:W-:-:S09]  /*f320*/  UMOV UR10, 0x40 ;  /* 0x00000040000a7882 */ /* 0x000fd20000000000 */
.L_x_507:
        /* <DEDUP_REMOVED lines=11> */
.L_x_501:
[----:B------:R-:W-:Y:S05]  /*f3e0*/  BSYNC B0 ;  /* 0x0000000000007941 */ /* 0x000fea0003800000 */
.L_x_500:
[----:B------:R-:W2:Y:S04]  /*f3f0*/  LDL.LU R5, [R1+0x8] ;  /* 0x0000080001057983 */ /* 0x000ea80000300800 */
[----:B------:R-:W3:Y:S01]  /*f400*/  LDL.LU R4, [R1+0x10] ;  /* 0x0000100001047983 */ /* 0x000ee20000300800 */
[----:B--2---:R-:W-:-:S04]  /*f410*/  IADD3 R0, R5, 0x1, RZ ;  /* 0x0000000105007810 */ /* 0x004fc80007ffe0ff */
[----:B------:R-:W-:-:S04]  /*f420*/  ISETP.NE.AND P0, PT, R0, 0x2, PT ;  /* 0x000000020000780c */ /* 0x000fc80003f05270 */
[----:B------:R-:W-:Y:S02]  /*f430*/  SEL R2, RZ, 0x1, P0 ;  /* 0x00000001ff027807 */ /* 0x000fe40000000000 */
[----:B------:R-:W-:Y:S02]  /*f440*/  SEL R0, R0, RZ, P0 ;  /* 0x000000ff00007207 */ /* 0x000fe40000000000 */
[----:B---3--:R-:W-:-:S03]  /*f450*/  LOP3.LUT R4, R4, R2, RZ, 0x3c, !PT ;  /* 0x0000000204047212 */ /* 0x008fc600078e3cff */
[----:B------:R0:W-:Y:S04]  /*f460*/  STL [R1+0x8], R0 ;  /* 0x0000080001007387 */ /* 0x0001e80000100800 */
[----:B------:R0:W-:Y:S02]  /*f470*/  STL [R1+0x10], R4 ;  /* 0x0000100401007387 */ /* 0x0001e40000100800 */
.L_x_425:
[----:B------:R-:W-:Y:S05]  /*f480*/  BSYNC B7 ;  /* 0x0000000000077941 */ /* 0x000fea0003800000 */
.L_x_423:
[----:B0-----:R-:W2:Y:S02]  /*f490*/  LDL R0, [R1+0x58] ;  /* 0x0000580001007983 */ /* 0x001ea40000100800 */
[----:B--2---:R-:W-:-:S13]  /*f4a0*/  ISETP.NE.AND P0, PT, R0, RZ, PT ;  /* 0x000000ff0000720c */ /* 0x004fda0003f05270 */
[----:B------:R-:W-:Y:S05]  /*f4b0*/  @!P0 BRA `(.L_x_508) ;  /* 0x0000000000288947 */ /* 0x000fea0003800000 */
[----:B------:R-:W-:Y:S05]  /*f4c0*/  WARPSYNC.ALL ;  /* 0x0000000000007948 */ /* 0x000fea0003800000 */
[----:B------:R-:W0:Y:S08]  /*f4d0*/  S2UR UR5, SR_CgaCtaId ;  /* 0x00000000000579c3 */ /* 0x000e300000008800 */
[----:B------:R-:W-:Y:S06]  /*f4e0*/  BAR.SYNC.DEFER_BLOCKING 0x5, 0x180 ;  /* 0x0146000000007b1d */ /* 0x000fec0000010000 */
[----:B------:R-:W-:-:S02]  /*f4f0*/  UMOV UR4, 0x400 ;  /* 0x0000040000047882 */ /* 0x000fc40000000000 */
[----:B0-----:R-:W-:-:S06]  /*f500*/  ULEA UR4, UR5, UR4, 0x18 ;  /* 0x0000000405047291 */ /* 0x001fcc000f8ec03f */
[----:B------:R-:W-:-:S05]  /*f510*/  IMAD.U32 R0, RZ, RZ, UR4 ;  /* 0x00000004ff007e24 */ /* 0x000fca000f8e00ff */
[----:B------:R0:W2:Y:S04]  /*f520*/  LDS.128 R16, [R0+0x348d0] ;  /* 0x0348d00000107984 */ /* 0x0000a80000000c00 */
[----:B------:R0:W-:Y:S01]  /*f530*/  STL [R1+0x4], R0 ;  /* 0x0000040001007387 */ /* 0x0001e20000100800 */
[----:B------:R-:W-:Y:S06]  /*f540*/  BAR.ARV 0x4, 0x180 ;  /* 0x0106000000007b1d */ /* 0x000fec0000002000 */
[----:B------:R-:W-:Y:S05]  /*f550*/  BRA `(.L_x_509) ;  /* 0x0000000800507947 */ /* 0x000fea0003800000 */
.L_x_508:
[----:B------:R-:W1:Y:S01]  /*f560*/  S2R R0, SR_TID.X ;  /* 0x0000000000007919 */ /* 0x000e620000002100 */
[----:B------:R-:W-:Y:S01]  /*f570*/  UMOV UR4, 0xffffffff ;  /* 0xffffffff00047882 */ /* 0x000fe20000000000 */
[----:B-1--4-:R-:W-:-:S04]  /*f580*/  LOP3.LUT R7, R0, 0x1f, RZ, 0xc0, !PT ;  /* 0x0000001f00077812 */ /* 0x012fc800078ec0ff */
[----:B------:R-:W-:Y:S01]  /*f590*/  ISETP.NE.AND P0, PT, R7, 0x1f, PT ;  /* 0x0000001f0700780c */ /* 0x000fe20003f05270 */
[----:B------:R-:W-:-:S12]  /*f5a0*/  BRA.DIV UR4, `(.L_x_510) ;  /* 0x0000001e04b87947 */ /* 0x000fd8000b800000 */
[----:B------:R-:W-:Y:S01]  /*f5b0*/  IMAD.IADD R5, R19, 0x1, R7 ;  /* 0x0000000113057824 */ /* 0x000fe200078e0207 */
[----:B------:R-:W-:Y:S01]  /*f5c0*/  ULDC UR4, c[0x0][0xc3c] ;  /* 0x00030f0000047ab9 */ /* 0x000fe20000000800 */
[----:B------:R-:W-:-:S03]  /*f5d0*/  ULDC.64 UR6, c[0x0][0x208] ;  /* 0x0000820000067ab9 */ /* 0x000fc60000000a00 */
[----:B------:R-:W-:-:S13]  /*f5e0*/  ISETP.GE.OR P1, PT, R5, UR4, !P0 ;  /* 0x0000000405007c0c */ /* 0x000fda000c726670 */
[----:B------:R-:W0:Y:S02]  /*f5f0*/  @!P1 LDC.64 R2, c[0x0][0xc80] ;  /* 0x00032000ff029b82 */ /* 0x000e240000000a00 */
[----:B0-----:R-:W-:-:S06]  /*f600*/  @!P1 IMAD.WIDE R2, R5, 0x4, R2 ;  /* 0x0000000405029825 */ /* 0x001fcc00078e0202 */
[----:B------:R0:W2:Y:S01]  /*f610*/  @!P1 LDG.E R3, desc[UR6][R2.64] ;  /* 0x0000000602039981 */ /* 0x0000a2000c1e1900 */
[C---:B------:R-:W-:Y:S02]  /*f620*/  ISETP.GE.U32.AND P2, PT, R7.reuse, 0x2, PT ;  /* 0x000000020700780c */ /* 0x040fe40003f46070 */
[C---:B------:R-:W-:Y:S01]  /*f630*/  ISETP.GE.U32.AND P3, PT, R7.reuse, 0x4, PT ;  /* 0x000000040700780c */ /* 0x040fe20003f66070 */
[----:B------:R-:W-:Y:S01]  /*f640*/  SHFL.IDX PT, R4, R16, 0x1, 0x1f ;  /* 0x00201f0010047f89 */ /* 0x000fe200000e0000 */
[C---:B------:R-:W-:Y:S02]  /*f650*/  ISETP.GE.U32.AND P4, PT, R7.reuse, 0x8, PT ;  /* 0x000000080700780c */ /* 0x040fe40003f86070 */
[C---:B------:R-:W-:Y:S01]  /*f660*/  ISETP.GE.U32.AND P5, PT, R7.reuse, 0x10, PT ;  /* 0x000000100700780c */ /* 0x040fe20003fa6070 */
[----:B0-----:R-:W-:Y:S02]  /*f670*/  IMAD.MOV.U32 R2, RZ, RZ, RZ ;  /* 0x000000ffff027224 */ /* 0x001fe400078e00ff */
[----:B--2---:R-:W-:Y:S01]  /*f680*/  @!P1 IMAD.MOV.U32 R2, RZ, RZ, R3 ;  /* 0x000000ffff029224 */ /* 0x004fe200078e0003 */
[----:B------:R-:W-:-:S04]  /*f690*/  ISETP.NE.AND P1, PT, R7, RZ, PT ;  /* 0x000000ff0700720c */ /* 0x000fc80003f25270 */
        /* <DEDUP_REMOVED lines=13> */
[----:B0-----:R-:W-:-:S04]  /*f770*/  SEL R0, R5, RZ, P5 ;  /* 0x000000ff05007207 */ /* 0x001fc80002800000 */
[----:B------:R-:W-:Y:S02]  /*f780*/  IADD3 R3, R3, R0, RZ ;  /* 0x0000000003037210 */ /* 0x000fe40007ffe0ff */
[----:B------:R0:W1:Y:S04]  /*f790*/  SHFL.IDX PT, R0, R16, RZ, 0x1f ;  /* 0x00001fff10007589 */ /* 0x00006800000e0000 */
[----:B------:R0:W2:Y:S02]  /*f7a0*/  SHFL.IDX PT, R6, R3, 0x1f, 0x1f ;  /* 0x03e01f0003067f89 */ /* 0x0000a400000e0000 */
.L_x_576:
[----:B------:R-:W-:Y:S02]  /*f7b0*/  ULDC UR4, c[0x0][0xc38] ;  /* 0x00030e0000047ab9 */ /* 0x000fe40000000800 */
[----:B0-----:R-:W-:-:S04]  /*f7c0*/  IMAD.U32 R16, RZ, RZ, UR4 ;  /* 0x00000004ff107e24 */ /* 0x001fc8000f8e00ff */
[----:B--2---:R-:W-:-:S04]  /*f7d0*/  IMAD R6, R6, R16, RZ ;  /* 0x0000001006067224 */ /* 0x004fc800078e02ff */
[----:B------:R-:W-:-:S05]  /*f7e0*/  IMAD.IADD R4, R4, 0x1, R6 ;  /* 0x0000000104047824 */ /* 0x000fca00078e0206 */
[----:B-1----:R-:W-:-:S13]  /*f7f0*/  ISETP.GT.AND P6, PT, R4, R0, PT ;  /* 0x000000000400720c */ /* 0x002fda0003fc4270 */
[----:B------:R-:W-:Y:S05]  /*f800*/  @P6 BRA `(.L_x_511) ;  /* 0x0000000000a06947 */ /* 0x000fea0003800000 */
.L_x_516:
[----:B0-----:R-:W0:Y:S01]  /*f810*/  LDC R2, c[0x0][0xc3c] ;  /* 0x00030f00ff027b82 */ /* 0x001e220000000800 */
[----:B------:R-:W-:-:S05]  /*f820*/  VIADD R19, R19, 0x1f ;  /* 0x0000001f13137836 */ /* 0x000fca0000000000 */
[----:B0-----:R-:W-:-:S13]  /*f830*/  ISETP.GE.AND P6, PT, R19, R2, PT ;  /* 0x000000021300720c */ /* 0x001fda0003fc6270 */
[----:B------:R-:W-:Y:S05]  /*f840*/  @P6 BRA `(.L_x_512) ;  /* 0x0000000400486947 */ /* 0x000fea0003800000 */
[----:B------:R-:W0:Y:S01]  /*f850*/  S2R R3, SR_TID.X ;  /* 0x0000000000037919 */ /* 0x000e220000002100 */
[----:B------:R-:W-:Y:S01]  /*f860*/  BSSY B0, `(.L_x_513) ;  /* 0x000000a000007945 */ /* 0x000fe20003800000 */
[----:B0-----:R-:W-:-:S05]  /*f870*/  LOP3.LUT R3, R3, 0x1f, RZ, 0xc0, !PT ;  /* 0x0000001f03037812 */ /* 0x001fca00078ec0ff */
[----:B------:R-:W-:-:S05]  /*f880*/  IMAD.IADD R5, R19, 0x1, R3 ;  /* 0x0000000113057824 */ /* 0x000fca00078e0203 */
[----:B------:R-:W-:Y:S01]  /*f890*/  ISETP.GE.OR P6, PT, R5, R2, !P0 ;  /* 0x000000020500720c */ /* 0x000fe200047c6670 */
[----:B------:R-:W-:-:S12]  /*f8a0*/  IMAD.MOV.U32 R2, RZ, RZ, RZ ;  /* 0x000000ffff027224 */ /* 0x000fd800078e00ff */
[----:B------:R-:W-:Y:S05]  /*f8b0*/  @P6 BRA `(.L_x_514) ;  /* 0x0000000000106947 */ /* 0x000fea0003800000 */
[----:B------:R-:W0:Y:S01]  /*f8c0*/  LDC.64 R2, c[0x0][0xc80] ;  /* 0x00032000ff027b82 */ /* 0x000e220000000a00 */
[----:B------:R-:W-:Y:S01]  /*f8d0*/  ULDC.64 UR4, c[0x0][0x208] ;  /* 0x0000820000047ab9 */ /* 0x000fe20000000a00 */
[----:B0-----:R-:W-:-:S06]  /*f8e0*/  IMAD.WIDE R2, R5, 0x4, R2 ;  /* 0x0000000405027825 */ /* 0x001fcc00078e0202 */
[----:B------:R0:W5:Y:S02]  /*f8f0*/  LDG.E R2, desc[UR4][R2.64] ;  /* 0x0000000402027981 */ /* 0x000164000c1e1900 */
.L_x_514:
[----:B------:R-:W-:Y:S05]  /*f900*/  BSYNC B0 ;  /* 0x0000000000007941 */ /* 0x000fea0003800000 */
.L_x_513:
[----:B------:R-:W-:-:S03]  /*f910*/  UMOV UR4, 0xffffffff ;  /* 0xffffffff00047882 */ /* 0x000fc60000000000 */
[----:B------:R-:W-:Y:S05]  /*f920*/  BRA.DIV UR4, `(.L_x_515) ;  /* 0x0000002204187947 */ /* 0x000fea000b800000 */
[----:B-----5:R-:W0:Y:S02]  /*f930*/  SHFL.UP PT, R14, R2, 0x1, RZ ;  /* 0x04200000020e7989 */ /* 0x020e2400000e00ff */
        /* <DEDUP_REMOVED lines=10> */
[----:B------:R-:W-:-:S05]  /*f9e0*/  IADD3 R3, R3, R5, RZ ;  /* 0x0000000503037210 */ /* 0x000fca0007ffe0ff */
[----:B------:R-:W0:Y:S02]  /*f9f0*/  SHFL.UP PT, R5, R3, 0x10, RZ ;  /* 0x0600000003057989 */ /* 0x000e2400000e00ff */
[----:B0-----:R-:W-:-:S05]  /*fa00*/  SEL R5, R5, RZ, P5 ;  /* 0x000000ff05057207 */ /* 0x001fca0002800000 */
[----:B------:R-:W-:-:S05]  /*fa10*/  IMAD.IADD R3, R3, 0x1, R5 ;  /* 0x0000000103037824 */ /* 0x000fca00078e0205 */
[----:B------:R0:W1:Y:S02]  /*fa20*/  SHFL.IDX PT, R6, R3, 0x1f, 0x1f ;  /* 0x03e01f0003067f89 */ /* 0x00006400000e0000 */
.L_x_584:
[----:B------:R-:W-:Y:S02]  /*fa30*/  ULDC UR4, c[0x0][0xc38] ;  /* 0x00030e0000047ab9 */ /* 0x000fe40000000800 */
[----:B------:R-:W-:-:S04]  /*fa40*/  IMAD.U32 R16, RZ, RZ, UR4 ;  /* 0x00000004ff107e24 */ /* 0x000fc8000f8e00ff */
[----:B-1----:R-:W-:-:S04]  /*fa50*/  IMAD R6, R6, R16, RZ ;  /* 0x0000001006067224 */ /* 0x002fc800078e02ff */
[----:B------:R-:W-:-:S05]  /*fa60*/  IMAD.IADD R4, R6, 0x1, R4 ;  /* 0x0000000106047824 */ /* 0x000fca00078e0204 */
[----:B------:R-:W-:-:S13]  /*fa70*/  ISETP.GT.AND P6, PT, R4, R0, PT ;  /* 0x000000000400720c */ /* 0x000fda0003fc4270 */
[----:B------:R-:W-:Y:S05]  /*fa80*/  @!P6 BRA `(.L_x_516) ;  /* 0xfffffffc0060e947 */ /* 0x000fea000383ffff */
.L_x_511:
[----:B------:R-:W-:Y:S01]  /*fa90*/  IMAD.IADD R6, R4, 0x1, -R6 ;  /* 0x0000000104067824 */ /* 0x000fe200078e0a06 */
[----:B------:R-:W-:-:S03]  /*faa0*/  UMOV UR4, 0xffffffff ;  /* 0xffffffff00047882 */ /* 0x000fc60000000000 */
[----:B------:R-:W-:-:S05]  /*fab0*/  IMAD R4, R3, R16, R6 ;  /* 0x0000001003047224 */ /* 0x000fca00078e0206 */
[----:B------:R-:W-:Y:S01]  /*fac0*/  ISETP.GT.AND P6, PT, R4, R0, PT ;  /* 0x000000000400720c */ /* 0x000fe20003fc4270 */
[----:B------:R-:W-:-:S12]  /*fad0*/  BRA.DIV UR4, `(.L_x_517) ;  /* 0x0000002204807947 */ /* 0x000fd8000b800000 */
[----:B------:R-:W-:-:S04]  /*fae0*/  VOTE.ANY R5, PT, !P6 ;  /* 0x0000000000057806 */ /* 0x000fc800070e0100 */
[----:B------:R-:W1:Y:S02]  /*faf0*/  POPC R4, R5 ;  /* 0x0000000500047309 */ /* 0x000e640000000000 */
[----:B-1----:R1:W2:Y:S02]  /*fb00*/  SHFL.IDX PT, R17, R2, R4, 0x1f ;  /* 0x00001f0402117589 */ /* 0x0022a400000e0000 */
.L_x_588:
[----:B------:R-:W-:Y:S01]  /*fb10*/  ISETP.NE.AND P0, PT, R5, RZ, PT ;  /* 0x000000ff0500720c */ /* 0x000fe20003f05270 */
[----:B-1----:R-:W-:-:S12]  /*fb20*/  IMAD.MOV.U32 R2, RZ, RZ, RZ ;  /* 0x000000ffff027224 */ /* 0x002fd800078e00ff */
[----:B------:R-:W-:Y:S05]  /*fb30*/  @!P0 BRA `(.L_x_518) ;  /* 0x0000000000108947 */ /* 0x000fea0003800000 */
[----:B------:R-:W-:Y:S01]  /*fb40*/  UMOV UR4, 0xffffffff ;  /* 0xffffffff00047882 */ /* 0x000fe20000000000 */
[----:B------:R-:W-:Y:S02]  /*fb50*/  VIADD R12, R4, 0xffffffff ;  /* 0xffffffff040c7836 */ /* 0x000fe40000000000 */
[----:B------:R-:W-:Y:S05]  /*fb60*/  BRA.DIV UR4, `(.L_x_519) ;  /* 0x0000002204a47947 */ /* 0x000fea000b800000 */
[----:B------:R1:W3:Y:S02]  /*fb70*/  SHFL.IDX PT, R2, R3, R12, 0x1f ;  /* 0x00001f0c03027589 */ /* 0x0002e400000e0000 */
.L_x_518:
[----:B--2---:R-:W-:Y:S01]  /*fb80*/  IABS R5, R17 ;  /* 0x0000001100057213 */ /* 0x004fe20000000000 */
[----:B---3--:R-:W-:Y:S02]  /*fb90*/  IMAD R16, R2, R16, R6 ;  /* 0x0000001002107224 */ /* 0x008fe400078e0206 */
[----:B------:R-:W-:Y:S01]  /*fba0*/  IMAD.IADD R19, R4, 0x1, R19 ;  /* 0x0000000104137824 */ /* 0x000fe200078e0213 */
[----:B------:R-:W2:Y:S01]  /*fbb0*/  I2F.RP R2, R5 ;  /* 0x0000000500027306 */ /* 0x000ea20000209400 */
[----:B------:R-:W-:-:S07]  /*fbc0*/  IMAD.IADD R0, R0, 0x1, -R16 ;  /* 0x0000000100007824 */ /* 0x000fce00078e0a10 */
[----:B--2---:R-:W2:Y:S02]  /*fbd0*/  MUFU.RCP R2, R2 ;  /* 0x0000000200027308 */ /* 0x004ea40000001000 */
[----:B--2---:R-:W-:-:S06]  /*fbe0*/  VIADD R2, R2, 0xffffffe ;  /* 0x0ffffffe02027836 */ /* 0x004fcc0000000000 */
[----:B01----:R-:W0:Y:S02]  /*fbf0*/  F2I.FTZ.U32.TRUNC.NTZ R3, R2 ;  /* 0x0000000200037305 */ /* 0x003e24000021f000 */
[----:B0-----:R-:W-:-:S04]  /*fc00*/  IMAD.MOV R2, RZ, RZ, -R3 ;  /* 0x000000ffff027224 */ /* 0x001fc800078e0a03 */
[----:B------:R-:W-:Y:S01]  /*fc10*/  IMAD R6, R2, R5, RZ ;  /* 0x0000000502067224 */ /* 0x000fe200078e02ff */
[----:B------:R-:W-:-:S05]  /*fc20*/  MOV R2, RZ ;  /* 0x000000ff00027202 */ /* 0x000fca0000000f00 */
[----:B------:R-:W-:Y:S01]  /*fc30*/  IMAD.HI.U32 R2, R3, R6, R2 ;  /* 0x0000000603027227 */ /* 0x000fe200078e0002 */
[----:B------:R-:W-:Y:S02]  /*fc40*/  IABS R6, R17 ;  /* 0x0000001100067213 */ /* 0x000fe40000000000 */
[----:B------:R-:W-:-:S03]  /*fc50*/  IABS R3, R0 ;  /* 0x0000000000037213 */ /* 0x000fc60000000000 */
[----:B------:R-:W-:Y:S02]  /*fc60*/  IMAD.MOV R6, RZ, RZ, -R6 ;  /* 0x000000ffff067224 */ /* 0x000fe400078e0a06 */
        /* <DEDUP_REMOVED lines=12> */
[----:B------:R-:W-:Y:S01]  /*fd30*/  MOV R18, R2 ;  /* 0x0000000200127202 */ /* 0x000fe20000000f00 */
[----:B------:R-:W-:-:S04]  /*fd40*/  IMAD.MOV R3, RZ, RZ, -R2 ;  /* 0x000000ffff037224 */ /* 0x000fc800078e0a02 */
[----:B------:R-:W-:Y:S01]  /*fd50*/  IMAD R17, R17, R3, R0 ;  /* 0x0000000311117224 */ /* 0x000fe200078e0200 */
[----:B------:R-:W-:Y:S06]  /*fd60*/  BRA `(.L_x_520) ;  /* 0x00000000001c7947 */ /* 0x000fec0003800000 */
.L_x_512:
[----:B------:R-:W-:Y:S01]  /*fd70*/  UMOV UR4, URZ ;  /* 0x0000003f00047c82 */ /* 0x000fe20008000000 */
[----:B------:R-:W-:Y:S01]  /*fd80*/  UMOV UR5, URZ ;  /* 0x0000003f00057c82 */ /* 0x000fe20008000000 */
[----:B------:R-:W-:Y:S01]  /*fd90*/  ULDC UR6, c[0x0][0xc3c] ;  /* 0x00030f0000067ab9 */ /* 0x000fe20000000800 */
[----:B------:R-:W-:Y:S02]  /*fda0*/  IMAD.MOV.U32 R16, RZ, RZ, R0 ;  /* 0x000000ffff107224 */ /* 0x000fe400078e0000 */
[----:B------:R-:W-:Y:S02]  /*fdb0*/  IMAD.U32 R17, RZ, RZ, UR4 ;  /* 0x00000004ff117e24 */ /* 0x000fe4000f8e00ff */
[----:B------:R-:W-:Y:S02]  /*fdc0*/  IMAD.U32 R18, RZ, RZ, UR5 ;  /* 0x00000005ff127e24 */ /* 0x000fe4000f8e00ff */
[----:B------:R-:W-:-:S07]  /*fdd0*/  IMAD.U32 R19, RZ, RZ, UR6 ;  /* 0x00000006ff137e24 */ /* 0x000fce000f8e00ff */
.L_x_520:
[----:B------:R3:W2:Y:S01]  /*fde0*/  LDL R3, [R1+0x4] ;  /* 0x0000040001037983 */ /* 0x0006a20000100800 */
[----:B------:R-:W0:Y:S01]  /*fdf0*/  S2R R0, SR_TID.X ;  /* 0x0000000000007919 */ /* 0x000e220000002100 */
[----:B------:R-:W-:Y:S05]  /*fe00*/  WARPSYNC.ALL ;  /* 0x0000000000007948 */ /* 0x000fea0003800000 */
[----:B0-----:R-:W-:Y:S01]  /*fe10*/  LOP3.LUT R0, R0, 0x1f, RZ, 0xc0, !PT ;  /* 0x0000001f00007812 */ /* 0x001fe200078ec0ff */
[----:B------:R-:W-:Y:S03]  /*fe20*/  BAR.SYNC.DEFER_BLOCKING 0x4, 0x180 ;  /* 0x0106000000007b1d */ /* 0x000fe60000010000 */
[----:B------:R-:W-:-:S13]  /*fe30*/  ISETP.NE.AND P0, PT, R0, RZ, PT ;  /* 0x000000ff0000720c */ /* 0x000fda0003f05270 */
[----:B------:R-:W2:Y:S01]  /*fe40*/  @!P0 S2R R0, SR_CgaCtaId ;  /* 0x0000000000008919 */ /* 0x000ea20000008800 */
[----:B------:R-:W-:-:S04]  /*fe50*/  @!P0 MOV R2, 0x400 ;  /* 0x0000040000028802 */ /* 0x000fc80000000f00 */
[----:B--2---:R-:W-:-:S05]  /*fe60*/  @!P0 LEA R3, R0, R2, 0x18 ;  /* 0x0000000200038211 */ /* 0x004fca00078ec0ff */
[----:B------:R3:W-:Y:S04]  /*fe70*/  @!P0 STS.128 [R3+0x348d0], R16 ;  /* 0x0348d01003008388 */ /* 0x0007e80000000c00 */
[----:B------:R3:W-:Y:S01]  /*fe80*/  @!P0 STL [R1+0x4], R3 ;  /* 0x0000040301008387 */ /* 0x0007e20000100800 */
[----:B------:R-:W-:Y:S06]  /*fe90*/  BAR.ARV 0x5, 0x180 ;  /* 0x0146000000007b1d */ /* 0x000fec0000002000 */
.L_x_509:
[----:B------:R-:W-:Y:S02]  /*fea0*/  ULDC UR4, c[0x0][0xc3c] ;  /* 0x00030f0000047ab9 */ /* 0x000fe40000000800 */
[----:B--2---:R-:W-:-:S13]  /*feb0*/  ISETP.GE.AND P0, PT, R19, UR4, PT ;  /* 0x0000000413007c0c */ /* 0x004fda000bf06270 */
[----:B------:R-:W-:Y:S05]  /*fec0*/  @!P0 BRA `(.L_x_521) ;  /* 0xffffffac004c8947 */ /* 0x000fea000383ffff */
[----:B------:R-:W-:Y:S05]  /*fed0*/  BSYNC B8 ;  /* 0x0000000000087941 */ /* 0x000fea0003800000 */
.L_x_419:
[----:B0-----:R-:W2:Y:S01]  /*fee0*/  LDL.LU R0, [R1+0x50] ;  /* 0x0000500001007983 */ /* 0x001ea20000300800 */
[----:B------:R-:W-:Y:S01]  /*fef0*/  BSSY B0, `(.L_x_522) ;  /* 0x000000b000007945 */ /* 0x000fe20003800000 */
[----:B------:R-:W0:Y:S01]  /*ff00*/  S2R R5, SR_CgaCtaId ;  /* 0x0000000000057919 */ /* 0x000e220000008800 */
[----:B--2---:R-:W-:-:S05]  /*ff10*/  VIADD R0, R0, 0x1 ;  /* 0x0000000100007836 */ /* 0x004fca0000000000 */
[----:B------:R-:W-:-:S04]  /*ff20*/  LEA.HI R2, R0, R0, RZ, 0x1 ;  /* 0x0000000000027211 */ /* 0x000fc800078f08ff */
[----:B---3--:R-:W-:-:S05]  /*ff30*/  LOP3.LUT R3, R2, 0xfffffffe, RZ, 0xc0, !PT ;  /* 0xfffffffe02037812 */ /* 0x008fca00078ec0ff */
[----:B------:R-:W-:Y:S01]  /*ff40*/  IMAD.IADD R3, R0, 0x1, -R3 ;  /* 0x0000000100037824 */ /* 0x000fe200078e0a03 */
[----:B------:R-:W-:-:S04]  /*ff50*/  MOV R0, 0x400 ;  /* 0x0000040000007802 */ /* 0x000fc80000000f00 */
[----:B0-----:R-:W-:Y:S02]  /*ff60*/  LEA R0, R5, R0, 0x18 ;  /* 0x0000000005007211 */ /* 0x001fe400078ec0ff */
[----:B------:R-:W-:-:S04]  /*ff70*/  SHF.L.U32 R3, R3, 0x1f, RZ ;  /* 0x0000001f03037819 */ /* 0x000fc800000006ff */
[----:B------:R-:W0:Y:S02]  /*ff80*/  SYNCS.PHASECHK.TRANS64.TRYWAIT P0, [R0+URZ+0x34820], R3 ;  /* 0x03482003000075a7 */ /* 0x000e24000800017f */
[----:B0-----:R-:W-:Y:S05]  /*ff90*/  @!P0 BRA `(.L_x_523) ;  /* 0x0000001c00c08947 */ /* 0x001fea0003800000 */
.L_x_591:
[----:B------:R-:W-:Y:S05]  /*ffa0*/  BSYNC B0 ;  /* 0x0000000000007941 */ /* 0x000fea0003800000 */
.L_x_522:
[----:B------:R-:W-:-:S03]  /*ffb0*/  UMOV UR4, 0xffffffff ;  /* 0xffffffff00047882 */ /* 0x000fc60000000000 */
[----:B------:R-:W-:Y:S05]  /*ffc0*/  BRA.DIV UR4, `(.L_x_524) ;  /* 0x0000001e04c87947 */ /* 0x000fea000b800000 */
[----:B------:R-:W2:Y:S02]  /*ffd0*/  S2R R2, SR_TID.X ;  /* 0x0000000000027919 */ /* 0x000ea40000002100 */
[----:B--2---:R-:W-:-:S04]  /*ffe0*/  SHF.R.U32.HI R2, RZ, 0x5, R2 ;  /* 0x00000005ff027819 */ /* 0x004fc80000011602 */
[----:B------:R-:W-:-:S05]  /*fff0*/  LOP3.LUT R2, R2, 0x3, RZ, 0xc0, !PT ;  /* 0x0000000302027812 */ /* 0x000fca00078ec0ff */
[----:B------:R2:W3:Y:S02]  /*10000*/  SHFL.IDX PT, R14, R2, RZ, 0x1f ;  /* 0x00001fff020e7589 */ /* 0x0004e400000e0000 */
.L_x_594:
[----:B---3--:R-:W-:Y:S01]  /*10010*/  ISETP.NE.AND P0, PT, R14, RZ, PT ;  /* 0x000000ff0e00720c */ /* 0x008fe20003f05270 */
[----:B------:R-:W-:-:S12]  /*10020*/  BSSY B0, `(.L_x_525) ;  /* 0x0000029000007945 */ /* 0x000fd80003800000 */
[----:B------:R-:W-:Y:S05]  /*10030*/  @P0 BRA `(.L_x_526) ;  /* 0x00000000009c0947 */ /* 0x000fea0003800000 */
[----:B------:R-:W-:-:S03]  /*10040*/  UMOV UR4, 0xffffffff ;  /* 0xffffffff00047882 */ /* 0x000fc60000000000 */
[----:B------:R-:W-:Y:S05]  /*10050*/  BRA.DIV UR4, `(.L_x_527) ;  /* 0x0000001e04d87947 */ /* 0x000fea000b800000 */
[----:B------:R-:W-:-:S13]  /*10060*/  ELECT P6, URZ, PT ;  /* 0x00000000003f782f */ /* 0x000fda00038c0000 */
.L_x_597:
        /* <DEDUP_REMOVED lines=8> */
.L_x_528:
[----:B0-----:R-:W2:Y:S04]  /*100f0*/  LDL R3, [R1+0x8] ;  /* 0x0000080001037983 */ /* 0x001ea80000100800 */
[----:B-1--4-:R-:W3:Y:S01]  /*10100*/  LDL.LU R7, [R1+0x10] ;  /* 0x0000100001077983 */ /* 0x012ee20000300800 */
[----:B------:R-:W-:-:S05]  /*10110*/  VIADD R2, R0, 0x34840 ;  /* 0x0003484000027836 */ /* 0x000fca0000000000 */
[C---:B--2---:R-:W-:Y:S01]  /*10120*/  LEA R6, R3.reuse, R2, 0x3 ;  /* 0x0000000203067211 */ /* 0x044fe200078e18ff */
[----:B------:R-:W-:Y:S01]  /*10130*/  VIADD R3, R3, 0x1 ;  /* 0x0000000103037836 */ /* 0x000fe20000000000 */
[----:B---3--:R-:W-:-:S04]  /*10140*/  SHF.L.U32 R5, R7, 0x1f, RZ ;  /* 0x0000001f07057819 */ /* 0x008fc800000006ff */
[C---:B------:R-:W-:Y:S01]  /*10150*/  ISETP.NE.AND P1, PT, R3.reuse, 0x2, PT ;  /* 0x000000020300780c */ /* 0x040fe20003f25270 */
[----:B------:R-:W0:Y:S03]  /*10160*/  SYNCS.PHASECHK.TRANS64.TRYWAIT P0, [R6+URZ], R5 ;  /* 0x00000005060075a7 */ /* 0x000e26000800017f */
[----:B------:R-:W-:Y:S02]  /*10170*/  SEL R4, RZ, 0x1, P1 ;  /* 0x00000001ff047807 */ /* 0x000fe40000800000 */
[----:B------:R-:W-:Y:S02]  /*10180*/  SEL R3, R3, RZ, P1 ;  /* 0x000000ff03037207 */ /* 0x000fe40000800000 */
[----:B------:R-:W-:-:S03]  /*10190*/  LOP3.LUT R4, R7, R4, RZ, 0x3c, !PT ;  /* 0x0000000407047212 */ /* 0x000fc600078e3cff */
[----:B------:R-:W-:Y:S01]  /*101a0*/  IMAD R7, R3, 0x8, R2 ;  /* 0x0000000803077824 */ /* 0x000fe200078e0202 */
[----:B------:R-:W-:Y:S01]  /*101b0*/  SHF.L.U32 R2, R4, 0x1f, RZ ;  /* 0x0000001f04027819 */ /* 0x000fe200000006ff */
[----:B0-----:R-:W-:Y:S06]  /*101c0*/  @!P0 BRA `(.L_x_529) ;  /* 0x0000001c009c8947 */ /* 0x001fec0003800000 */
.L_x_598:
[----:B------:R-:W1:Y:S02]  /*101d0*/  SYNCS.PHASECHK.TRANS64.TRYWAIT P0, [R7+URZ], R2 ;  /* 0x00000002070075a7 */ /* 0x000e64000800017f */
[----:B-1----:R-:W-:Y:S05]  /*101e0*/  @!P0 BRA `(.L_x_530) ;  /* 0x0000001c00a88947 */ /* 0x002fea0003800000 */
.L_x_599:
[----:B------:R-:W-:Y:S05]  /*101f0*/  @!P2 BRA `(.L_x_531) ;  /* 0x000000000004a947 */ /* 0x000fea0003800000 */
[----:B------:R-:W-:Y:S01]  /*10200*/  BPT.TRAP 0x1 ;  /* 0x000000040000795c */ /* 0x000fe20000300000 */
.L_x_531:
[----:B------:R-:W2:Y:S01]  /*10210*/  LDL.LU R4, [R1+0x8] ;  /* 0x0000080001047983 */ /* 0x000ea20000300800 */
[----:B------:R-:W-:-:S04]  /*10220*/  VIADD R0, R0, 0x34860 ;  /* 0x0003486000007836 */ /* 0x000fc80000000000 */
[----:B--2---:R-:W-:-:S04]  /*10230*/  IMAD R4, R4, 0x8, R0 ;  /* 0x0000000804047824 */ /* 0x004fc800078e0200 */
[----:B------:R-:W2:Y:S02]  /*10240*/  SYNCS.PHASECHK.TRANS64.TRYWAIT P0, [R4+URZ], R5 ;  /* 0x00000005040075a7 */ /* 0x000ea4000800017f */
[----:B--2---:R-:W-:Y:S05]  /*10250*/  @!P0 BRA `(.L_x_532) ;  /* 0x0000001c00a08947 */ /* 0x004fea0003800000 */
.L_x_600:
[----:B------:R-:W-:-:S07]  /*10260*/  IMAD R3, R3, 0x8, R0 ;  /* 0x0000000803037824 */ /* 0x000fce00078e0200 */
.L_x_533:
[----:B---3--:R3:W4:Y:S02]  /*10270*/  SYNCS.PHASECHK.TRANS64.TRYWAIT P0, [R3+URZ], R2 ;  /* 0x00000002030075a7 */ /* 0x008724000800017f */
[----:B----4-:R-:W-:Y:S05]  /*10280*/  @!P0 NANOSLEEP.SYNCS 0x989680 ;  /* 0x009896800000895d */ /* 0x010fea0003900000 */
[----:B------:R-:W4:Y:S02]  /*10290*/  @!P0 SYNCS.PHASECHK.TRANS64 P0, [R3+URZ], R2 ;  /* 0x00000002030085a7 */ /* 0x000f24000800007f */
[----:B----4-:R-:W-:Y:S05]  /*102a0*/  @!P0 BRA `(.L_x_533) ;  /* 0xfffffffc00f08947 */ /* 0x010fea000383ffff */
.L_x_526:
[----:B------:R-:W-:Y:S05]  /*102b0*/  BSYNC B0 ;  /* 0x0000000000007941 */ /* 0x000fea0003800000 */
.L_x_525:
[----:B------:R-:W-:Y:S05]  /*102c0*/  EXIT ;  /* 0x000000000000794d */ /* 0x000fea0003800000 */
.L_x_371:
[----:B0-----:R0:W1:Y:S02]  /*102d0*/  SYNCS.PHASECHK.TRANS64.TRYWAIT P1, [R0+URZ+0x34800], R3 ;  /* 0x03480003000075a7 */ /* 0x001064000802017f */
[----:B-1----:R-:W-:Y:S05]  /*102e0*/  @!P1 NANOSLEEP.SYNCS 0x989680 ;  /* 0x009896800000995d */ /* 0x002fea0003900000 */
[----:B------:R-:W1:Y:S02]  /*102f0*/  @!P1 SYNCS.PHASECHK.TRANS64 P1, [R0+URZ+0x34800], R3 ;  /* 0x03480003000095a7 */ /* 0x000e64000802007f */
[----:B-1----:R-:W-:Y:S05]  /*10300*/  @!P1 BRA `(.L_x_371) ;  /* 0xfffffffc00f09947 */ /* 0x002fea000383ffff */
[----:B------:R-:W-:Y:S05]  /*10310*/  BRA `(.L_x_534) ;  /* 0xffffff1400007947 */ /* 0x000fea000383ffff */
.L_x_375:
[----:B-1----:R1:W2:Y:S02]  /*10320*/  SYNCS.PHASECHK.TRANS64.TRYWAIT P2, [R3+URZ+0x34830], R4 ;  /* 0x03483004030075a7 */ /* 0x0022a4000804017f */
[----:B--2---:R-:W-:Y:S05]  /*10330*/  @!P2 NANOSLEEP.SYNCS 0x989680 ;  /* 0x009896800000a95d */ /* 0x004fea0003900000 */
[----:B------:R-:W2:Y:S02]  /*10340*/  @!P2 SYNCS.PHASECHK.TRANS64 P2, [R3+URZ+0x34830], R4 ;  /* 0x034830040300a5a7 */ /* 0x000ea4000804007f */
[----:B--2---:R-:W-:Y:S05]  /*10350*/  @!P2 BRA `(.L_x_375) ;  /* 0xfffffffc00f0a947 */ /* 0x004fea000383ffff */
[----:B------:R-:W-:Y:S05]  /*10360*/  BRA `(.L_x_374) ;  /* 0xffffff1400247947 */ /* 0x000fea000383ffff */
.L_x_380:
[----:B-1----:R-:W-:-:S04]  /*10370*/  IMAD.U32 R9, RZ, RZ, UR7 ;  /* 0x00000007ff097e24 */ /* 0x002fc8000f8e00ff */
[----:B------:R1:W2:Y:S03]  /*10380*/  SYNCS.PHASECHK.TRANS64.TRYWAIT P2, [R9+URZ+0x34830], R6 ;  /* 0x03483006090075a7 */ /* 0x0002a6000804017f */
[----:B--2---:R-:W-:Y:S05]  /*10390*/  @!P2 NANOSLEEP.SYNCS 0x989680 ;  /* 0x009896800000a95d */ /* 0x004fea0003900000 */
[----:B------:R-:W2:Y:S02]  /*103a0*/  @!P2 SYNCS.PHASECHK.TRANS64 P2, [R9+URZ+0x34830], R6 ;  /* 0x034830060900a5a7 */ /* 0x000ea4000804007f */
[----:B--2---:R-:W-:Y:S05]  /*103b0*/  @!P2 BRA `(.L_x_380) ;  /* 0xfffffffc00eca947 */ /* 0x004fea000383ffff */
[----:B------:R-:W-:Y:S05]  /*103c0*/  BRA `(.L_x_379) ;  /* 0xffffff4000cc7947 */ /* 0x000fea000383ffff */
.L_x_384:
[----:B---3--:R3:W4:Y:S02]  /*103d0*/  SYNCS.PHASECHK.TRANS64.TRYWAIT P2, [R10+URZ+0x34850], R5 ;  /* 0x034850050a0075a7 */ /* 0x008724000804017f */
[----:B----4-:R-:W-:Y:S05]  /*103e0*/  @!P2 NANOSLEEP.SYNCS 0x989680 ;  /* 0x009896800000a95d */ /* 0x010fea0003900000 */
[----:B------:R-:W4:Y:S02]  /*103f0*/  @!P2 SYNCS.PHASECHK.TRANS64 P2, [R10+URZ+0x34850], R5 ;  /* 0x034850050a00a5a7 */ /* 0x000f24000804007f */
[----:B----4-:R-:W-:Y:S05]  /*10400*/  @!P2 BRA `(.L_x_384) ;  /* 0xfffffffc00f0a947 */ /* 0x010fea000383ffff */
[----:B------:R-:W-:Y:S05]  /*10410*/  BRA `(.L_x_383) ;  /* 0xffffff4800fc7947 */ /* 0x000fea000383ffff */
.L_x_389:
[----:B-1----:R1:W2:Y:S02]  /*10420*/  SYNCS.PHASECHK.TRANS64.TRYWAIT P0, [R20+URZ+0x34850], R5 ;  /* 0x03485005140075a7 */ /* 0x0022a4000800017f */
[----:B--2---:R-:W-:Y:S05]  /*10430*/  @!P0 NANOSLEEP.SYNCS 0x989680 ;  /* 0x009896800000895d */ /* 0x004fea0003900000 */
[----:B------:R-:W2:Y:S02]  /*10440*/  @!P0 SYNCS.PHASECHK.TRANS64 P0, [R20+URZ+0x34850], R5 ;  /* 0x03485005140085a7 */ /* 0x000ea4000800007f */
[----:B--2---:R-:W-:Y:S05]  /*10450*/  @!P0 BRA `(.L_x_389) ;  /* 0xfffffffc00f08947 */ /* 0x004fea000383ffff */
[----:B------:R-:W-:Y:S05]  /*10460*/  BRA `(.L_x_388) ;  /* 0xffffff6c00cc7947 */ /* 0x000fea000383ffff */
.L_x_431:
[----:B------:R-:W1:Y:S01]  /*10470*/  S2R R4, SR_TID.X ;  /* 0x0000000000047919 */ /* 0x000e620000002100 */
[----:B------:R-:W-:Y:S01]  /*10480*/  BSSY B0, `(.L_x_535) ;  /* 0x000000a000007945 */ /* 0x000fe20003800000 */
[----:B0-----:R-:W-:Y:S01]  /*10490*/  IMAD.MOV.U32 R12, RZ, RZ, RZ ;  /* 0x000000ffff0c7224 */ /* 0x001fe200078e00ff */
[----:B------:R-:W-:Y:S01]  /*104a0*/  MOV R11, 0x1f ;  /* 0x0000001f000b7802 */ /* 0x000fe20000000f00 */
[----:B------:R-:W-:Y:S01]  /*104b0*/  IMAD.MOV.U32 R15, RZ, RZ, -0x1 ;  /* 0xffffffffff0f7424 */ /* 0x000fe200078e00ff */
[----:B-1----:R-:W-:-:S04]  /*104c0*/  SHF.R.U32.HI R4, RZ, 0x5, R4 ;  /* 0x00000005ff047819 */ /* 0x002fc80000011604 */
[----:B------:R-:W-:-:S05]  /*104d0*/  LOP3.LUT R4, R4, 0x3, RZ, 0xc0, !PT ;  /* 0x0000000304047812 */ /* 0x000fca00078ec0ff */
[----:B------:R-:W-:-:S07]  /*104e0*/  IMAD.MOV.U32 R13, RZ, RZ, R4 ;  /* 0x000000ffff0d7224 */ /* 0x000fce00078e0004 */
[----:B------:R-:W-:Y:S05]  /*104f0*/  WARPSYNC.COLLECTIVE R15, `(.L_x_536) ;  /* 0x000000000f087348 */ /* 0x000fea0003c00000 */
[----:B------:R0:W1:Y:S02]  /*10500*/  SHFL.IDX P6, R14, R13, R12, R11 ;  /* 0x0000000c0d0e7389 */ /* 0x00006400000c000b */
[----:B01----:R-:W-:Y:S01]  /*10510*/  ENDCOLLECTIVE ;  /* 0x000000000000791b */ /* 0x003fe20003800000 */
.L_x_536:
[----:B------:R-:W-:Y:S05]  /*10520*/  BSYNC B0 ;  /* 0x0000000000007941 */ /* 0x000fea0003800000 */
.L_x_535:
[----:B------:R-:W-:Y:S05]  /*10530*/  BRA `(.L_x_537) ;  /* 0xffffffb000b07947 */ /* 0x000fea000383ffff */
.L_x_433:
[----:B------:R-:W-:Y:S01]  /*10540*/  BSSY B0, `(.L_x_538) ;  /* 0x0000006000007945 */ /* 0x000fe20003800000 */
[----:B------:R-:W-:-:S07]  /*10550*/  IMAD.MOV.U32 R15, RZ, RZ, -0x1 ;  /* 0xffffffffff0f7424 */ /* 0x000fce00078e00ff */
[----:B012---:R-:W-:Y:S05]  /*10560*/  WARPSYNC.COLLECTIVE R15, `(.L_x_539) ;  /* 0x000000000f0c7348 */ /* 0x007fea0003c00000 */
[----:B------:R-:W-:Y:S02]  /*10570*/  ELECT P6, UR62, PT ;  /* 0x00000000003e782f */ /* 0x000fe400038c0000 */
[----:B------:R-:W-:Y:S01]  /*10580*/  MOV R14, UR62 ;  /* 0x0000003e000e7c02 */ /* 0x000fe20008000f00 */
[----:B012---:R-:W-:Y:S10]  /*10590*/  ENDCOLLECTIVE ;  /* 0x000000000000791b */ /* 0x007ff40003800000 */
.L_x_539:
[----:B------:R-:W-:Y:S05]  /*105a0*/  BSYNC B0 ;  /* 0x0000000000007941 */ /* 0x000fea0003800000 */
.L_x_538:
[----:B------:R-:W-:Y:S05]  /*105b0*/  BRA `(.L_x_540) ;  /* 0xffffffb000b47947 */ /* 0x000fea000383ffff */
.L_x_435:
[----:B--2---:R2:W3:Y:S02]  /*105c0*/  SYNCS.PHASECHK.TRANS64.TRYWAIT P0, [R0+URZ+0x34840], R2 ;  /* 0x03484002000075a7 */ /* 0x0044e4000800017f */
[----:B---3--:R-:W-:Y:S05]  /*105d0*/  @!P0 NANOSLEEP.SYNCS 0x989680 ;  /* 0x009896800000895d */ /* 0x008fea0003900000 */
[----:B------:R-:W3:Y:S02]  /*105e0*/  @!P0 SYNCS.PHASECHK.TRANS64 P0, [R0+URZ+0x34840], R2 ;  /* 0x03484002000085a7 */ /* 0x000ee4000800007f */
[----:B---3--:R-:W-:Y:S05]  /*105f0*/  @!P0 BRA `(.L_x_435) ;  /* 0xfffffffc00f08947 */ /* 0x008fea000383ffff */
[----:B------:R-:W-:Y:S05]  /*10600*/  BRA `(.L_x_541) ;  /* 0xffffffb400247947 */ /* 0x000fea000383ffff */
.L_x_439:
[----:B------:R0:W5:Y:S01]  /*10610*/  LDL.LU R8, [R1+0x40] ;  /* 0x0000400001087983 */ /* 0x0001620000300800 */
[----:B------:R-:W-:Y:S02]  /*10620*/  IMAD.MOV.U32 R13, RZ, RZ, R0 ;  /* 0x000000ffff0d7224 */ /* 0x000fe400078e0000 */
[----:B------:R-:W-:Y:S01]  /*10630*/  IMAD.MOV.U32 R12, RZ, RZ, RZ ;  /* 0x000000ffff0c7224 */ /* 0x000fe200078e00ff */
[----:B------:R-:W1:Y:S01]  /*10640*/  S2R R5, SR_TID.X ;  /* 0x0000000000057919 */ /* 0x000e620000002100 */
[----:B------:R-:W-:Y:S02]  /*10650*/  IMAD.MOV.U32 R11, RZ, RZ, 0x181f ;  /* 0x0000181fff0b7424 */ /* 0x000fe400078e00ff */
[----:B------:R-:W-:-:S07]  /*10660*/  IMAD.MOV.U32 R15, RZ, RZ, -0x1 ;  /* 0xffffffffff0f7424 */ /* 0x000fce00078e00ff */
[----:B01---5:R-:W-:Y:S05]  /*10670*/  WARPSYNC.COLLECTIVE R15, `(.L_x_542) ;  /* 0x000000000f087348 */ /* 0x023fea0003c00000 */
[----:B------:R2:W3:Y:S02]  /*10680*/  SHFL.IDX P6, R14, R13, R12, R11 ;  /* 0x0000000c0d0e7389 */ /* 0x0004e400000c000b */
[----:B0123-5:R-:W-:Y:S01]  /*10690*/  ENDCOLLECTIVE ;  /* 0x000000000000791b */ /* 0x02ffe20003800000 */
.L_x_542:
[----:B------:R-:W-:Y:S02]  /*106a0*/  IMAD.MOV.U32 R13, RZ, RZ, R4 ;  /* 0x000000ffff0d7224 */ /* 0x000fe400078e0004 */
[----:B------:R-:W-:-:S07]  /*106b0*/  IMAD.MOV.U32 R6, RZ, RZ, R14 ;  /* 0x000000ffff067224 */ /* 0x000fce00078e000e */
[----:B------:R-:W-:Y:S05]  /*106c0*/  WARPSYNC.COLLECTIVE R15, `(.L_x_543) ;  /* 0x000000000f087348 */ /* 0x000fea0003c00000 */
[----:B------:R0:W1:Y:S02]  /*106d0*/  SHFL.IDX P6, R14, R13, R12, R11 ;  /* 0x0000000c0d0e7389 */ /* 0x00006400000c000b */
[----:B01----:R-:W-:Y:S01]  /*106e0*/  ENDCOLLECTIVE ;  /* 0x000000000000791b */ /* 0x003fe20003800000 */
.L_x_543:
[----:B------:R-:W-:Y:S01]  /*106f0*/  ULDC.64 UR4, c[0x0][0x208] ;  /* 0x0000820000047ab9 */ /* 0x000fe20000000a00 */
[----:B------:R-:W-:Y:S02]  /*10700*/  IMAD.MOV.U32 R13, RZ, RZ, R0 ;  /* 0x000000ffff0d7224 */ /* 0x000fe400078e0000 */
[----:B------:R-:W-:Y:S02]  /*10710*/  IMAD.MOV.U32 R12, RZ, RZ, 0x1 ;  /* 0x00000001ff0c7424 */ /* 0x000fe400078e00ff */
[----:B------:R-:W-:Y:S01]  /*10720*/  IMAD R3, R8, R7, RZ ;  /* 0x0000000708037224 */ /* 0x000fe200078e02ff */
[----:B------:R-:W-:Y:S01]  /*10730*/  MOV R7, R14 ;  /* 0x0000000e00077202 */ /* 0x000fe20000000f00 */
[----:B------:R-:W0:Y:S02]  /*10740*/  S2R R8, SR_TID.X ;  /* 0x0000000000087919 */ /* 0x000e240000002100 */
[----:B0-----:R-:W-:-:S04]  /*10750*/  LOP3.LUT R8, R8, 0x7f, RZ, 0xc0, !PT ;  /* 0x0000007f08087812 */ /* 0x001fc800078ec0ff */
[----:B------:R-:W-:-:S05]  /*10760*/  SHF.R.U32.HI R8, RZ, 0x3, R8 ;  /* 0x00000003ff087819 */ /* 0x000fca0000011608 */
[----:B------:R-:W-:Y:S02]  /*10770*/  IMAD.IADD R2, R8, 0x1, R17 ;  /* 0x0000000108027824 */ /* 0x000fe400078e0211 */
[----:B------:R-:W-:Y:S02]  /*10780*/  IMAD.SHL.U32 R17, R5, 0x8, RZ ;  /* 0x0000000805117824 */ /* 0x000fe400078e00ff */
[C---:B------:R-:W-:Y:S01]  /*10790*/  VIADD R5, R2.reuse, 0x10 ;  /* 0x0000001002057836 */ /* 0x040fe20000000000 */
[----:B------:R-:W-:Y:S02]  /*107a0*/  ISETP.GE.AND P3, PT, R2, R3, PT ;  /* 0x000000030200720c */ /* 0x000fe40003f66270 */
[----:B------:R-:W-:-:S11]  /*107b0*/  LOP3.LUT R17, R17, 0x38, RZ, 0xc0, !PT ;  /* 0x0000003811117812 */ /* 0x000fd600078ec0ff */
[----:B------:R-:W-:-:S05]  /*107c0*/  @!P3 LEA R7, P5, R17, R7, 0x1 ;  /* 0x000000071107b211 */ /* 0x000fca00078a08ff */
[----:B------:R-:W-:-:S05]  /*107d0*/  @!P3 IMAD.X R6, RZ, RZ, R6, P5 ;  /* 0x000000ffff06b224 */ /* 0x000fca00028e0606 */
[----:B------:R-:W-:-:S04]  /*107e0*/  @!P3 LOP3.LUT R7, R7, R6, RZ, 0x3c, !PT ;  /* 0x000000060707b212 */ /* 0x000fc800078e3cff */
[----:B------:R-:W-:-:S04]  /*107f0*/  @!P3 LOP3.LUT R6, R7, R6, RZ, 0x3c, !PT ;  /* 0x000000060706b212 */ /* 0x000fc800078e3cff */
[----:B------:R-:W-:-:S05]  /*10800*/  @!P3 LOP3.LUT R7, R7, R6, RZ, 0x3c, !PT ;  /* 0x000000060707b212 */ /* 0x000fca00078e3cff */
[----:B------:R-:W-:Y:S01]  /*10810*/  @!PT LDS RZ, [RZ] ;  /* 0x00000000fffff984 */ /* 0x000fe20000000800 */
[----:B------:R-:W-:Y:S01]  /*10820*/  @!PT LDS RZ, [RZ] ;  /* 0x00000000fffff984 */ /* 0x000fe20000000800 */
[----:B------:R-:W-:Y:S01]  /*10830*/  @!PT LDS RZ, [RZ] ;  /* 0x00000000fffff984 */ /* 0x000fe20000000800 */
[----:B------:R0:W-:Y:S04]  /*10840*/  @!P3 LDGSTS.E.BYPASS.LTC128B.128 [R10+0x10400], desc[UR4][R6.64], !P2 ;  /* 0x10400000060abfae */ /* 0x0001e8000d101d44 */
[----:B------:R0:W-:Y:S04]  /*10850*/  @!P3 LDGSTS.E.BYPASS.LTC128B.128 [R10+0x14400], desc[UR4][R6.64+0x80], !P1 ;  /* 0x14400080060abfae */ /* 0x0001e8000c901d44 */
[----:B------:R0:W-:Y:S01]  /*10860*/  @!P3 LDGSTS.E.BYPASS.LTC128B.128 [R10+0x18400], desc[UR4][R6.64+0x100], !P0 ;  /* 0x18400100060abfae */ /* 0x0001e2000c101d44 */
[----:B------:R-:W-:-:S13]  /*10870*/  ISETP.GE.AND P3, PT, R5, R3, PT ;  /* 0x000000030500720c */ /* 0x000fda0003f66270 */
[----:B0-----:R-:W-:Y:S05]  /*10880*/  WARPSYNC.COLLECTIVE R15, `(.L_x_544) ;  /* 0x000000000f087348 */ /* 0x001fea0003c00000 */
[----:B------:R1:W2:Y:S02]  /*10890*/  SHFL.IDX P6, R14, R13, R12, R11 ;  /* 0x0000000c0d0e7389 */ /* 0x0002a400000c000b */
[----:B012---:R-:W-:Y:S01]  /*108a0*/  ENDCOLLECTIVE ;  /* 0x000000000000791b */ /* 0x007fe20003800000 */
.L_x_544:
[----:B------:R-:W-:Y:S02]  /*108b0*/  IMAD.MOV.U32 R13, RZ, RZ, R4 ;  /* 0x000000ffff0d7224 */ /* 0x000fe400078e0004 */
[----:B------:R-:W-:-:S07]  /*108c0*/  IMAD.MOV.U32 R9, RZ, RZ, R14 ;  /* 0x000000ffff097224 */ /* 0x000fce00078e000e */
[----:B------:R-:W-:Y:S05]  /*108d0*/  WARPSYNC.COLLECTIVE R15, `(.L_x_545) ;  /* 0x000000000f087348 */ /* 0x000fea0003c00000 */
[----:B------:R0:W1:Y:S02]  /*108e0*/  SHFL.IDX P6, R14, R13, R12, R11 ;  /* 0x0000000c0d0e7389 */ /* 0x00006400000c000b */
[----:B01----:R-:W-:Y:S01]  /*108f0*/  ENDCOLLECTIVE ;  /* 0x000000000000791b */ /* 0x003fe20003800000 */
.L_x_545:
[----:B------:R-:W-:Y:S01]  /*10900*/  ULDC.64 UR4, c[0x0][0x208] ;  /* 0x0000820000047ab9 */ /* 0x000fe20000000a00 */
[----:B------:R-:W-:Y:S02]  /*10910*/  IMAD.MOV.U32 R13, RZ, RZ, R0 ;  /* 0x000000ffff0d7224 */ /* 0x000fe400078e0000 */
[----:B------:R-:W-:Y:S01]  /*10920*/  IMAD.MOV.U32 R12, RZ, RZ, 0x2 ;  /* 0x00000002ff0c7424 */ /* 0x000fe200078e00ff */
[----:B------:R-:W-:-:S04]  /*10930*/  MOV R5, R14 ;  /* 0x0000000e00057202 */ /* 0x000fc80000000f00 */
[----:B------:R-:W-:-:S05]  /*10940*/  @!P3 LEA R8, P5, R17, R5, 0x1 ;  /* 0x000000051108b211 */ /* 0x000fca00078a08ff */
[----:B------:R-:W-:Y:S02]  /*10950*/  @!P3 IMAD.X R5, RZ, RZ, R9, P5 ;  /* 0x000000ffff05b224 */ /* 0x000fe400028e0609 */
[----:B------:R-:W-:Y:S02]  /*10960*/  @!P3 IMAD.MOV.U32 R6, RZ, RZ, R8 ;  /* 0x000000ffff06b224 */ /* 0x000fe400078e0008 */
[----:B------:R-:W-:Y:S02]  /*10970*/  @!P3 IMAD.MOV.U32 R7, RZ, RZ, R5 ;  /* 0x000000ffff07b224 */ /* 0x000fe400078e0005 */
[----:B------:R-:W-:-:S03]  /*10980*/  VIADD R5, R2, 0x20 ;  /* 0x0000002002057836 */ /* 0x000fc60000000000 */
        /* <DEDUP_REMOVED lines=10> */
.L_x_546:
[----:B------:R-:W-:Y:S02]  /*10a30*/  IMAD.MOV.U32 R13, RZ, RZ, R4 ;  /* 0x000000ffff0d7224 */ /* 0x000fe400078e0004 */
[----:B------:R-:W-:-:S07]  /*10a40*/  IMAD.MOV.U32 R8, RZ, RZ, R14 ;  /* 0x000000ffff087224 */ /* 0x000fce00078e000e */
[----:B------:R-:W-:Y:S05]  /*10a50*/  WARPSYNC.COLLECTIVE R15, `(.L_x_547) ;  /* 0x000000000f087348 */ /* 0x000fea0003c00000 */
[----:B------:R0:W1:Y:S02]  /*10a60*/  SHFL.IDX P6, R14, R13, R12, R11 ;  /* 0x0000000c0d0e7389 */ /* 0x00006400000c000b */
[----:B01----:R-:W-:Y:S01]  /*10a70*/  ENDCOLLECTIVE ;  /* 0x000000000000791b */ /* 0x003fe20003800000 */
.L_x_547:
[----:B------:R-:W-:Y:S01]  /*10a80*/  ULDC.64 UR4, c[0x0][0x208] ;  /* 0x0000820000047ab9 */ /* 0x000fe20000000a00 */
[----:B------:R-:W-:Y:S02]  /*10a90*/  IMAD.MOV.U32 R13, RZ, RZ, R0 ;  /* 0x000000ffff0d7224 */ /* 0x000fe400078e0000 */
[----:B------:R-:W-:Y:S01]  /*10aa0*/  IMAD.MOV.U32 R12, RZ, RZ, 0x3 ;  /* 0x00000003ff0c7424 */ /* 0x000fe200078e00ff */
[----:B------:R-:W-:-:S04]  /*10ab0*/  MOV R5, R14 ;  /* 0x0000000e00057202 */ /* 0x000fc80000000f00 */
[----:B------:R-:W-:-:S05]  /*10ac0*/  @!P3 LEA R5, P4, R17, R5, 0x1 ;  /* 0x000000051105b211 */ /* 0x000fca00078808ff */
[----:B------:R-:W-:Y:S01]  /*10ad0*/  @!P3 IMAD.X R6, RZ, RZ, R8, P4 ;  /* 0x000000ffff06b224 */ /* 0x000fe200020e0608 */
[----:B------:R-:W-:-:S03]  /*10ae0*/  IADD3 R8, R2, 0x60, RZ ;  /* 0x0000006002087810 */ /* 0x000fc60007ffe0ff */
        /* <DEDUP_REMOVED lines=13> */
.L_x_548:
[----:B------:R-:W-:Y:S02]  /*10bc0*/  IMAD.MOV.U32 R13, RZ, RZ, R4 ;  /* 0x000000ffff0d7224 */ /* 0x000fe400078e0004 */
[----:B------:R-:W-:-:S07]  /*10bd0*/  IMAD.MOV.U32 R6, RZ, RZ, R14 ;  /* 0x000000ffff067224 */ /* 0x000fce00078e000e */
[----:B------:R-:W-:Y:S05]  /*10be0*/  WARPSYNC.COLLECTIVE R15, `(.L_x_549) ;  /* 0x000000000f087348 */ /* 0x000fea0003c00000 */
[----:B------:R0:W1:Y:S02]  /*10bf0*/  SHFL.IDX P6, R14, R13, R12, R11 ;  /* 0x0000000c0d0e7389 */ /* 0x00006400000c000b */
[----:B01----:R-:W-:Y:S01]  /*10c00*/  ENDCOLLECTIVE ;  /* 0x000000000000791b */ /* 0x003fe20003800000 */
.L_x_549:
[----:B------:R-:W-:Y:S01]  /*10c10*/  ULDC.64 UR4, c[0x0][0x208] ;  /* 0x0000820000047ab9 */ /* 0x000fe20000000a00 */
[----:B------:R-:W-:Y:S02]  /*10c20*/  IMAD.MOV.U32 R13, RZ, RZ, R0 ;  /* 0x000000ffff0d7224 */ /* 0x000fe400078e0000 */
[----:B------:R-:W-:Y:S01]  /*10c30*/  IMAD.MOV.U32 R12, RZ, RZ, 0x4 ;  /* 0x00000004ff0c7424 */ /* 0x000fe200078e00ff */
[----:B------:R-:W-:-:S04]  /*10c40*/  MOV R5, R14 ;  /* 0x0000000e00057202 */ /* 0x000fc80000000f00 */
[----:B------:R-:W-:-:S05]  /*10c50*/  @!P3 LEA R5, P4, R17, R5, 0x1 ;  /* 0x000000051105b211 */ /* 0x000fca00078808ff */
[----:B------:R-:W-:-:S04]  /*10c60*/  @!P3 IMAD.X R6, RZ, RZ, R6, P4 ;  /* 0x000000ffff06b224 */ /* 0x000fc800020e0606 */
        /* <DEDUP_REMOVED lines=13> */
.L_x_550:
[----:B------:R-:W-:Y:S02]  /*10d40*/  IMAD.MOV.U32 R13, RZ, RZ, R4 ;  /* 0x000000ffff0d7224 */ /* 0x000fe400078e0004 */
[----:B------:R-:W-:-:S07]  /*10d50*/  IMAD.MOV.U32 R6, RZ, RZ, R14 ;  /* 0x000000ffff067224 */ /* 0x000fce00078e000e */
[----:B------:R-:W-:Y:S05]  /*10d60*/  WARPSYNC.COLLECTIVE R15, `(.L_x_551) ;  /* 0x000000000f087348 */ /* 0x000fea0003c00000 */
[----:B------:R0:W1:Y:S02]  /*10d70*/  SHFL.IDX P6, R14, R13, R12, R11 ;  /* 0x0000000c0d0e7389 */ /* 0x00006400000c000b */
[----:B01----:R-:W-:Y:S01]  /*10d80*/  ENDCOLLECTIVE ;  /* 0x000000000000791b */ /* 0x003fe20003800000 */
.L_x_551:
        /* <DEDUP_REMOVED lines=19> */
.L_x_552:
[----:B------:R-:W-:Y:S02]  /*10ec0*/  IMAD.MOV.U32 R13, RZ, RZ, R4 ;  /* 0x000000ffff0d7224 */ /* 0x000fe400078e0004 */
[----:B------:R-:W-:-:S07]  /*10ed0*/  IMAD.MOV.U32 R6, RZ, RZ, R14 ;  /* 0x000000ffff067224 */ /* 0x000fce00078e000e */
[----:B------:R-:W-:Y:S05]  /*10ee0*/  WARPSYNC.COLLECTIVE R15, `(.L_x_553) ;  /* 0x000000000f087348 */ /* 0x000fea0003c00000 */
[----:B------:R0:W1:Y:S02]  /*10ef0*/  SHFL.IDX P6, R14, R13, R12, R11 ;  /* 0x0000000c0d0e7389 */ /* 0x00006400000c000b */
[----:B01----:R-:W-:Y:S01]  /*10f00*/  ENDCOLLECTIVE ;  /* 0x000000000000791b */ /* 0x003fe20003800000 */
.L_x_553:
[----:B------:R-:W-:Y:S01]  /*10f10*/  ULDC.64 UR4, c[0x0][0x208] ;  /* 0x0000820000047ab9 */ /* 0x000fe20000000a00 */
[----:B------:R-:W-:Y:S02]  /*10f20*/  IMAD.MOV.U32 R13, RZ, RZ, R0 ;  /* 0x000000ffff0d7224 */ /* 0x000fe400078e0000 */
[----:B------:R-:W-:Y:S01]  /*10f30*/  IMAD.MOV.U32 R12, RZ, RZ, 0x6 ;  /* 0x00000006ff0c7424 */ /* 0x000fe200078e00ff */
[----:B------:R-:W-:-:S04]  /*10f40*/  MOV R5, R14 ;  /* 0x0000000e00057202 */ /* 0x000fc80000000f00 */
[----:B------:R-:W-:-:S05]  /*10f50*/  @!P3 LEA R5, P4, R17, R5, 0x1 ;  /* 0x000000051105b211 */ /* 0x000fca00078808ff */
[----:B------:R-:W-:Y:S01]  /*10f60*/  @!P3 IMAD.X R6, RZ, RZ, R6, P4 ;  /* 0x000000ffff06b224 */ /* 0x000fe200020e0606 */
[----:B------:R-:W-:-:S03]  /*10f70*/  ISETP.GE.AND P4, PT, R8, R3, PT ;  /* 0x000000030800720c */ /* 0x000fc60003f86270 */
[----:B------:R-:W-:Y:S02]  /*10f80*/  @!P3 IMAD.MOV.U32 R7, RZ, RZ, R6 ;  /* 0x000000ffff07b224 */ /* 0x000fe400078e0006 */
[----:B------:R-:W-:-:S05]  /*10f90*/  @!P3 IMAD.MOV.U32 R6, RZ, RZ, R5 ;  /* 0x000000ffff06b224 */ /* 0x000fca00078e0005 */
[----:B------:R-:W-:Y:S01]  /*10fa0*/  @!PT LDS RZ, [RZ] ;  /* 0x00000000fffff984 */ /* 0x000fe20000000800 */
[----:B------:R-:W-:Y:S01]  /*10fb0*/  @!PT LDS RZ, [RZ] ;  /* 0x00000000fffff984 */ /* 0x000fe20000000800 */
[----:B------:R-:W-:Y:S01]  /*10fc0*/  @!PT LDS RZ, [RZ] ;  /* 0x00000000fffff984 */ /* 0x000fe20000000800 */
[----:B------:R0:W-:Y:S04]  /*10fd0*/  @!P3 LDGSTS.E.BYPASS.LTC128B.128 [R10+0x12c00], desc[UR4][R6.64], !P2 ;  /* 0x12c00000060abfae */ /* 0x0001e8000d101d44 */
[----:B------:R0:W-:Y:S04]  /*10fe0*/  @!P3 LDGSTS.E.BYPASS.LTC128B.128 [R10+0x16c00], desc[UR4][R6.64+0x80], !P1 ;  /* 0x16c00080060abfae */ /* 0x0001e8000c901d44 */
[----:B------:R0:W-:Y:S02]  /*10ff0*/  @!P3 LDGSTS.E.BYPASS.LTC128B.128 [R10+0x1ac00], desc[UR4][R6.64+0x100], !P0 ;  /* 0x1ac00100060abfae */ /* 0x0001e4000c101d44 */
[----:B0-----:R-:W-:Y:S05]  /*11000*/  WARPSYNC.COLLECTIVE R15, `(.L_x_554) ;  /* 0x000000000f087348 */ /* 0x001fea0003c00000 */
[----:B------:R1:W2:Y:S02]  /*11010*/  SHFL.IDX P6, R14, R13, R12, R11 ;  /* 0x0000000c0d0e7389 */ /* 0x0002a400000c000b */
[----:B012---:R-:W-:Y:S01]  /*11020*/  ENDCOLLECTIVE ;  /* 0x000000000000791b */ /* 0x007fe20003800000 */
.L_x_554:
[----:B------:R-:W-:Y:S02]  /*11030*/  IMAD.MOV.U32 R13, RZ, RZ, R4 ;  /* 0x000000ffff0d7224 */ /* 0x000fe400078e0004 */
[----:B------:R-:W-:-:S07]  /*11040*/  IMAD.MOV.U32 R6, RZ, RZ, R14 ;  /* 0x000000ffff067224 */ /* 0x000fce00078e000e */
[----:B------:R-:W-:Y:S05]  /*11050*/  WARPSYNC.COLLECTIVE R15, `(.L_x_555) ;  /* 0x000000000f087348 */ /* 0x000fea0003c00000 */
[----:B------:R0:W1:Y:S02]  /*11060*/  SHFL.IDX P6, R14, R13, R12, R11 ;  /* 0x0000000c0d0e7389 */ /* 0x00006400000c000b */
[----:B01----:R-:W-:Y:S01]  /*11070*/  ENDCOLLECTIVE ;  /* 0x000000000000791b */ /* 0x003fe20003800000 */
.L_x_555:
[----:B------:R-:W-:Y:S01]  /*11080*/  ULDC.64 UR4, c[0x0][0x208] ;  /* 0x0000820000047ab9 */ /* 0x000fe20000000a00 */
[----:B------:R-:W-:Y:S02]  /*11090*/  IMAD.MOV.U32 R13, RZ, RZ, R0 ;  /* 0x000000ffff0d7224 */ /* 0x000fe400078e0000 */
[----:B------:R-:W-:Y:S02]  /*110a0*/  IMAD.MOV.U32 R12, RZ, RZ, 0x7 ;  /* 0x00000007ff0c7424 */ /* 0x000fe400078e00ff */
[----:B------:R-:W-:-:S05]  /*110b0*/  IMAD.MOV.U32 R5, RZ, RZ, R14 ;  /* 0x000000ffff057224 */ /* 0x000fca00078e000e */
[----:B------:R-:W-:-:S05]  /*110c0*/  @!P4 LEA R5, P3, R17, R5, 0x1 ;  /* 0x000000051105c211 */ /* 0x000fca00078608ff */
[----:B------:R-:W-:-:S04]  /*110d0*/  @!P4 IMAD.X R6, RZ, RZ, R6, P3 ;  /* 0x000000ffff06c224 */ /* 0x000fc800018e0606 */
        /* <DEDUP_REMOVED lines=11> */
.L_x_556:
[----:B------:R-:W-:Y:S02]  /*11190*/  IMAD.MOV.U32 R13, RZ, RZ, R4 ;  /* 0x000000ffff0d7224 */ /* 0x000fe400078e0004 */
[----:B------:R-:W-:-:S07]  /*111a0*/  IMAD.MOV.U32 R0, RZ, RZ, R14 ;  /* 0x000000ffff007224 */ /* 0x000fce00078e000e */
[----:B------:R-:W-:Y:S05]  /*111b0*/  WARPSYNC.COLLECTIVE R15, `(.L_x_557) ;  /* 0x000000000f087348 */ /* 0x000fea0003c00000 */
[----:B------:R0:W1:Y:S02]  /*111c0*/  SHFL.IDX P6, R14, R13, R12, R11 ;  /* 0x0000000c0d0e7389 */ /* 0x00006400000c000b */
[----:B01----:R-:W-:Y:S01]  /*111d0*/  ENDCOLLECTIVE ;  /* 0x000000000000791b */ /* 0x003fe20003800000 */
.L_x_557:
[----:B------:R-:W-:Y:S01]  /*111e0*/  IMAD.MOV.U32 R4, RZ, RZ, R14 ;  /* 0x000000ffff047224 */ /* 0x000fe200078e000e */
[----:B------:R-:W-:Y:S06]  /*111f0*/  BRA `(.L_x_558) ;  /* 0xffffffb400e47947 */ /* 0x000fec000383ffff */
.L_x_444:
[----:B0-----:R-:W2:Y:S02]  /*11200*/  LDL R2, [R1+0x4] ;  /* 0x0000040001027983 */ /* 0x001ea40000100800 */
[----:B--2---:R0:W1:Y:S02]  /*11210*/  SYNCS.PHASECHK.TRANS64.TRYWAIT P0, [R2+URZ+0x34820], R0 ;  /* 0x03482000020075a7 */ /* 0x004064000800017f */
[----:B-1----:R-:W-:Y:S05]  /*11220*/  @!P0 NANOSLEEP.SYNCS 0x989680 ;  /* 0x009896800000895d */ /* 0x002fea0003900000 */
[----:B------:R-:W1:Y:S02]  /*11230*/  @!P0 SYNCS.PHASECHK.TRANS64 P0, [R2+URZ+0x34820], R0 ;  /* 0x03482000020085a7 */ /* 0x000e64000800007f */
[----:B-1----:R-:W-:Y:S05]  /*11240*/  @!P0 BRA `(.L_x_444) ;  /* 0xfffffffc00ec8947 */ /* 0x002fea000383ffff */
[----:B------:R-:W-:Y:S05]  /*11250*/  BRA `(.L_x_559) ;  /* 0xffffffb8006c7947 */ /* 0x000fea000383ffff */
.L_x_453:
[----:B-1----:R1:W2:Y:S02]  /*11260*/  SYNCS.PHASECHK.TRANS64.TRYWAIT P0, [R3+URZ+0x34840], R2 ;  /* 0x03484002030075a7 */ /* 0x0022a4000800017f */
[----:B--2---:R-:W-:Y:S05]  /*11270*/  @!P0 NANOSLEEP.SYNCS 0x989680 ;  /* 0x009896800000895d */ /* 0x004fea0003900000 */
[----:B------:R-:W2:Y:S02]  /*11280*/  @!P0 SYNCS.PHASECHK.TRANS64 P0, [R3+URZ+0x34840], R2 ;  /* 0x03484002030085a7 */ /* 0x000ea4000800007f */
[----:B--2---:R-:W-:Y:S05]  /*11290*/  @!P0 BRA `(.L_x_453) ;  /* 0xfffffffc00f08947 */ /* 0x004fea000383ffff */
[----:B------:R-:W-:Y:S05]  /*112a0*/  BRA `(.L_x_560) ;  /* 0xffffffbc003c7947 */ /* 0x000fea000383ffff */
.L_x_460:
[----:B0-----:R0:W1:Y:S02]  /*112b0*/  SYNCS.PHASECHK.TRANS64.TRYWAIT P0, [R3+URZ+0x60], R2 ;  /* 0x00006002030075a7 */ /* 0x001064000800017f */
[----:B-1----:R-:W-:Y:S05]  /*112c0*/  @!P0 NANOSLEEP.SYNCS 0x989680 ;  /* 0x009896800000895d */ /* 0x002fea0003900000 */
[----:B------:R-:W1:Y:S02]  /*112d0*/  @!P0 SYNCS.PHASECHK.TRANS64 P0, [R3+URZ+0x60], R2 ;  /* 0x00006002030085a7 */ /* 0x000e64000800007f */
[----:B-1----:R-:W-:Y:S05]  /*112e0*/  @!P0 BRA `(.L_x_460) ;  /* 0xfffffffc00f08947 */ /* 0x002fea000383ffff */
[----:B------:R-:W-:Y:S05]  /*112f0*/  BRA `(.L_x_561) ;  /* 0xffffffc000547947 */ /* 0x000fea000383ffff */
.L_x_469:
[----:B---3--:R3:W4:Y:S02]  /*11300*/  SYNCS.PHASECHK.TRANS64.TRYWAIT P0, [R3+URZ+0x34840], R2 ;  /* 0x03484002030075a7 */ /* 0x008724000800017f */
[----:B----4-:R-:W-:Y:S05]  /*11310*/  @!P0 NANOSLEEP.SYNCS 0x989680 ;  /* 0x009896800000895d */ /* 0x010fea0003900000 */
[----:B------:R-:W4:Y:S02]  /*11320*/  @!P0 SYNCS.PHASECHK.TRANS64 P0, [R3+URZ+0x34840], R2 ;  /* 0x03484002030085a7 */ /* 0x000f24000800007f */
[----:B----4-:R-:W-:Y:S05]  /*11330*/  @!P0 BRA `(.L_x_469) ;  /* 0xfffffffc00f08947 */ /* 0x010fea000383ffff */
[----:B------:R-:W-:Y:S05]  /*11340*/  BRA `(.L_x_562) ;  /* 0xffffffc800007947 */ /* 0x000fea000383ffff */
.L_x_476:
[----:B--2---:R2:W3:Y:S02]  /*11350*/  SYNCS.PHASECHK.TRANS64.TRYWAIT P0, [R2+URZ+0x60], R3 ;  /* 0x00006003020075a7 */ /* 0x0044e4000800017f */
[----:B---3--:R-:W-:Y:S05]  /*11360*/  @!P0 NANOSLEEP.SYNCS 0x989680 ;  /* 0x009896800000895d */ /* 0x008fea0003900000 */
[----:B------:R-:W3:Y:S02]  /*11370*/  @!P0 SYNCS.PHASECHK.TRANS64 P0, [R2+URZ+0x60], R3 ;  /* 0x00006003020085a7 */ /* 0x000ee4000800007f */
[----:B---3--:R-:W-:Y:S05]  /*11380*/  @!P0 BRA `(.L_x_476) ;  /* 0xfffffffc00f08947 */ /* 0x008fea000383ffff */
[----:B------:R-:W-:Y:S05]  /*11390*/  BRA `(.L_x_563) ;  /* 0xffffffcc00187947 */ /* 0x000fea000383ffff */
.L_x_485:
[----:B----4-:R4:W0:Y:S02]  /*113a0*/  SYNCS.PHASECHK.TRANS64.TRYWAIT P0, [R2+URZ+0x34840], R3 ;  /* 0x03484003020075a7 */ /* 0x010824000800017f */
[----:B0-----:R-:W-:Y:S05]  /*113b0*/  @!P0 NANOSLEEP.SYNCS 0x989680 ;  /* 0x009896800000895d */ /* 0x001fea0003900000 */
[----:B------:R-:W0:Y:S02]  /*113c0*/  @!P0 SYNCS.PHASECHK.TRANS64 P0, [R2+URZ+0x34840], R3 ;  /* 0x03484003020085a7 */ /* 0x000e24000800007f */
[----:B0-----:R-:W-:Y:S05]  /*113d0*/  @!P0 BRA `(.L_x_485) ;  /* 0xfffffffc00f08947 */ /* 0x001fea000383ffff */
[----:B------:R-:W-:Y:S05]  /*113e0*/  BRA `(.L_x_564) ;  /* 0xffffffd000907947 */ /* 0x000fea000383ffff */
.L_x_492:
[----:B--2---:R2:W3:Y:S02]  /*113f0*/  SYNCS.PHASECHK.TRANS64.TRYWAIT P0, [R2+URZ+0x60], R5 ;  /* 0x00006005020075a7 */ /* 0x0044e4000800017f */
[----:B---3--:R-:W-:Y:S05]  /*11400*/  @!P0 NANOSLEEP.SYNCS 0x989680 ;  /* 0x009896800000895d */ /* 0x008fea0003900000 */
[----:B------:R-:W3:Y:S02]  /*11410*/  @!P0 SYNCS.PHASECHK.TRANS64 P0, [R2+URZ+0x60], R5 ;  /* 0x00006005020085a7 */ /* 0x000ee4000800007f */
[----:B---3--:R-:W-:Y:S05]  /*11420*/  @!P0 BRA `(.L_x_492) ;  /* 0xfffffffc00f08947 */ /* 0x008fea000383ffff */
[----:B------:R-:W-:Y:S05]  /*11430*/  BRA `(.L_x_565) ;  /* 0xffffffd400a87947 */ /* 0x000fea000383ffff */
.L_x_503:
[----:B0-----:R0:W2:Y:S02]  /*11440*/  SYNCS.PHASECHK.TRANS64.TRYWAIT P0, [R0+URZ+0x34860], R2 ;  /* 0x03486002000075a7 */ /* 0x0010a4000800017f */
[----:B--2---:R-:W-:Y:S05]  /*11450*/  @!P0 NANOSLEEP.SYNCS 0x989680 ;  /* 0x009896800000895d */ /* 0x004fea0003900000 */
[----:B------:R-:W2:Y:S02]  /*11460*/  @!P0 SYNCS.PHASECHK.TRANS64 P0, [R0+URZ+0x34860], R2 ;  /* 0x03486002000085a7 */ /* 0x000ea4000800007f */
[----:B--2---:R-:W-:Y:S05]  /*11470*/  @!P0 BRA `(.L_x_503) ;  /* 0xfffffffc00f08947 */ /* 0x004fea000383ffff */
[----:B------:R-:W-:Y:S05]  /*11480*/  BRA `(.L_x_566) ;  /* 0xffffffdc00047947 */ /* 0x000fea000383ffff */
.L_x_510:
[----:B------:R-:W-:Y:S01]  /*11490*/  BSSY B0, `(.L_x_567) ;  /* 0x0000008000007945 */ /* 0x000fe20003800000 */
[----:B------:R-:W-:Y:S01]  /*114a0*/  MOV R13, R16 ;  /* 0x00000010000d7202 */ /* 0x000fe20000000f00 */
[----:B------:R-:W-:Y:S02]  /*114b0*/  IMAD.MOV.U32 R12, RZ, RZ, RZ ;  /* 0x000000ffff0c7224 */ /* 0x000fe400078e00ff */
[----:B------:R-:W-:Y:S02]  /*114c0*/  IMAD.MOV.U32 R11, RZ, RZ, 0x1f ;  /* 0x0000001fff0b7424 */ /* 0x000fe400078e00ff */
[----:B------:R-:W-:-:S07]  /*114d0*/  IMAD.MOV.U32 R15, RZ, RZ, -0x1 ;  /* 0xffffffffff0f7424 */ /* 0x000fce00078e00ff */
[----:B-----5:R-:W-:Y:S05]  /*114e0*/  WARPSYNC.COLLECTIVE R15, `(.L_x_568) ;  /* 0x000000000f087348 */ /* 0x020fea0003c00000 */
[----:B------:R0:W1:Y:S02]  /*114f0*/  SHFL.IDX P6, R14, R13, R12, R11 ;  /* 0x0000000c0d0e7389 */ /* 0x00006400000c000b */
[----:B01---5:R-:W-:Y:S01]  /*11500*/  ENDCOLLECTIVE ;  /* 0x000000000000791b */ /* 0x023fe20003800000 */
.L_x_568:
[----:B------:R-:W-:Y:S05]  /*11510*/  BSYNC B0 ;  /* 0x0000000000007941 */ /* 0x000fea0003800000 */
.L_x_567:
[----:B------:R-:W-:Y:S02]  /*11520*/  IMAD.MOV.U32 R13, RZ, RZ, R16 ;  /* 0x000000ffff0d7224 */ /* 0x000fe400078e0010 */
[----:B------:R-:W-:Y:S02]  /*11530*/  IMAD.MOV.U32 R12, RZ, RZ, 0x1 ;  /* 0x00000001ff0c7424 */ /* 0x000fe400078e00ff */
[----:B------:R-:W-:Y:S02]  /*11540*/  IMAD.MOV.U32 R11, RZ, RZ, 0x1f ;  /* 0x0000001fff0b7424 */ /* 0x000fe400078e00ff */
[----:B------:R-:W-:Y:S02]  /*11550*/  IMAD.MOV.U32 R15, RZ, RZ, -0x1 ;  /* 0xffffffffff0f7424 */ /* 0x000fe400078e00ff */
[----:B------:R-:W-:Y:S02]  /*11560*/  IMAD.IADD R5, R19, 0x1, R7 ;  /* 0x0000000113057824 */ /* 0x000fe400078e0207 */
[----:B------:R-:W-:-:S07]  /*11570*/  IMAD.MOV.U32 R0, RZ, RZ, R14 ;  /* 0x000000ffff007224 */ /* 0x000fce00078e000e */
[----:B------:R-:W-:Y:S05]  /*11580*/  WARPSYNC.COLLECTIVE R15, `(.L_x_569) ;  /* 0x000000000f087348 */ /* 0x000fea0003c00000 */
[----:B------:R0:W1:Y:S02]  /*11590*/  SHFL.IDX P6, R14, R13, R12, R11 ;  /* 0x0000000c0d0e7389 */ /* 0x00006400000c000b */
[----:B01----:R-:W-:Y:S01]  /*115a0*/  ENDCOLLECTIVE ;  /* 0x000000000000791b */ /* 0x003fe20003800000 */
.L_x_569:
[----:B------:R-:W-:Y:S01]  /*115b0*/  ULDC UR4, c[0x0][0xc3c] ;  /* 0x00030f0000047ab9 */ /* 0x000fe20000000800 */
[----:B------:R-:W-:Y:S01]  /*115c0*/  ULDC.64 UR6, c[0x0][0x208] ;  /* 0x0000820000067ab9 */ /* 0x000fe20000000a00 */
[----:B------:R-:W-:-:S13]  /*115d0*/  ISETP.GE.OR P1, PT, R5, UR4, !P0 ;  /* 0x0000000405007c0c */ /* 0x000fda000c726670 */
[----:B------:R-:W0:Y:S01]  /*115e0*/  @!P1 LDC.64 R2, c[0x0][0xc80] ;  /* 0x00032000ff029b82 */ /* 0x000e220000000a00 */
[----:B------:R-:W-:Y:S01]  /*115f0*/  IMAD.MOV.U32 R11, RZ, RZ, RZ ;  /* 0x000000ffff0b7224 */ /* 0x000fe200078e00ff */
[----:B------:R-:W-:Y:S01]  /*11600*/  MOV R4, R14 ;  /* 0x0000000e00047202 */ /* 0x000fe20000000f00 */
[----:B0-----:R-:W-:-:S06]  /*11610*/  @!P1 IMAD.WIDE R2, R5, 0x4, R2 ;  /* 0x0000000405029825 */ /* 0x001fcc00078e0202 */
[----:B------:R0:W2:Y:S01]  /*11620*/  @!P1 LDG.E R3, desc[UR6][R2.64] ;  /* 0x0000000602039981 */ /* 0x0000a2000c1e1900 */
[C---:B------:R-:W-:Y:S02]  /*11630*/  ISETP.GE.U32.AND P2, PT, R7.reuse, 0x2, PT ;  /* 0x000000020700780c */ /* 0x040fe40003f46070 */
[C---:B------:R-:W-:Y:S02]  /*11640*/  ISETP.GE.U32.AND P3, PT, R7.reuse, 0x4, PT ;  /* 0x000000040700780c */ /* 0x040fe40003f66070 */
[C---:B------:R-:W-:Y:S02]  /*11650*/  ISETP.GE.U32.AND P4, PT, R7.reuse, 0x8, PT ;  /* 0x000000080700780c */ /* 0x040fe40003f86070 */
[C---:B------:R-:W-:Y:S01]  /*11660*/  ISETP.GE.U32.AND P5, PT, R7.reuse, 0x10, PT ;  /* 0x000000100700780c */ /* 0x040fe20003fa6070 */
[----:B0-----:R-:W-:Y:S02]  /*11670*/  IMAD.MOV.U32 R2, RZ, RZ, RZ ;  /* 0x000000ffff027224 */ /* 0x001fe400078e00ff */
[----:B--2---:R-:W-:Y:S01]  /*11680*/  @!P1 IMAD.MOV.U32 R2, RZ, RZ, R3 ;  /* 0x000000ffff029224 */ /* 0x004fe200078e0003 */
[----:B------:R-:W-:-:S03]  /*11690*/  ISETP.NE.AND P1, PT, R7, RZ, PT ;  /* 0x000000ff0700720c */ /* 0x000fc60003f25270 */
[----:B------:R-:W-:-:S10]  /*116a0*/  IMAD.MOV.U32 R13, RZ, RZ, R2 ;  /* 0x000000ffff0d7224 */ /* 0x000fd400078e0002 */
[----:B------:R-:W-:Y:S05]  /*116b0*/  WARPSYNC.COLLECTIVE R15, `(.L_x_570) ;  /* 0x000000000f087348 */ /* 0x000fea0003c00000 */
[----:B------:R0:W1:Y:S02]  /*116c0*/  SHFL.UP P6, R14, R13, R12, R11 ;  /* 0x0400000c0d0e7389 */ /* 0x00006400000c000b */
[----:B01----:R-:W-:Y:S01]  /*116d0*/  ENDCOLLECTIVE ;  /* 0x000000000000791b */ /* 0x003fe20003800000 */
.L_x_570:
[----:B------:R-:W-:Y:S01]  /*116e0*/  MOV R12, 0x2 ;  /* 0x00000002000c7802 */ /* 0x000fe20000000f00 */
[----:B------:R-:W-:-:S05]  /*116f0*/  IMAD.MOV.U32 R3, RZ, RZ, R14 ;  /* 0x000000ffff037224 */ /* 0x000fca00078e000e */
[----:B------:R-:W-:-:S05]  /*11700*/  SEL R5, R3, RZ, P1 ;  /* 0x000000ff03057207 */ /* 0x000fca0000800000 */
[----:B------:R-:W-:-:S04]  /*11710*/  IMAD.IADD R3, R2, 0x1, R5 ;  /* 0x0000000102037824 */ /* 0x000fc800078e0205 */
[----:B------:R-:W-:-:S07]  /*11720*/  IMAD.MOV.U32 R13, RZ, RZ, R3 ;  /* 0x000000ffff0d7224 */ /* 0x000fce00078e0003 */
[----:B------:R-:W-:Y:S05]  /*11730*/  WARPSYNC.COLLECTIVE R15, `(.L_x_571) ;  /* 0x000000000f087348 */ /* 0x000fea0003c00000 */
[----:B------:R0:W1:Y:S02]  /*11740*/  SHFL.UP P6, R14, R13, R12, R11 ;  /* 0x0400000c0d0e7389 */ /* 0x00006400000c000b */
[----:B01----:R-:W-:Y:S01]  /*11750*/  ENDCOLLECTIVE ;  /* 0x000000000000791b */ /* 0x003fe20003800000 */
.L_x_571:
[----:B------:R-:W-:Y:S02]  /*11760*/  IMAD.MOV.U32 R12, RZ, RZ, 0x4 ;  /* 0x00000004ff0c7424 */ /* 0x000fe400078e00ff */
[----:B------:R-:W-:-:S05]  /*11770*/  IMAD.MOV.U32 R5, RZ, RZ, R14 ;  /* 0x000000ffff057224 */ /* 0x000fca00078e000e */
[----:B------:R-:W-:-:S05]  /*11780*/  SEL R5, R5, RZ, P2 ;  /* 0x000000ff05057207 */ /* 0x000fca0001000000 */
[----:B------:R-:W-:-:S04]  /*11790*/  IMAD.IADD R3, R3, 0x1, R5 ;  /* 0x0000000103037824 */ /* 0x000fc800078e0205 */
[----:B------:R-:W-:-:S07]  /*117a0*/  IMAD.MOV.U32 R13, RZ, RZ, R3 ;  /* 0x000000ffff0d7224 */ /* 0x000fce00078e0003 */
[----:B------:R-:W-:Y:S05]  /*117b0*/  WARPSYNC.COLLECTIVE R15, `(.L_x_572) ;  /* 0x000000000f087348 */ /* 0x000fea0003c00000 */
[----:B------:R0:W1:Y:S02]  /*117c0*/  SHFL.UP P6, R14, R13, R12, R11 ;  /* 0x0400000c0d0e7389 */ /* 0x00006400000c000b */
[----:B01----:R-:W-:Y:S01]  /*117d0*/  ENDCOLLECTIVE ;  /* 0x000000000000791b */ /* 0x003fe20003800000 */
.L_x_572:
        /* <DEDUP_REMOVED lines=8> */
.L_x_573:
[----:B------:R-:W-:Y:S01]  /*11860*/  IMAD.MOV.U32 R12, RZ, RZ, 0x10 ;  /* 0x00000010ff0c7424 */ /* 0x000fe200078e00ff */
[----:B------:R-:W-:-:S04]  /*11870*/  MOV R5, R14 ;  /* 0x0000000e00057202 */ /* 0x000fc80000000f00 */
[----:B------:R-:W-:-:S05]  /*11880*/  SEL R5, R5, RZ, P4 ;  /* 0x000000ff05057207 */ /* 0x000fca0002000000 */
[----:B------:R-:W-:-:S04]  /*11890*/  IMAD.IADD R3, R3, 0x1, R5 ;  /* 0x0000000103037824 */ /* 0x000fc800078e0205 */
[----:B------:R-:W-:-:S07]  /*118a0*/  IMAD.MOV.U32 R13, RZ, RZ, R3 ;  /* 0x000000ffff0d7224 */ /* 0x000fce00078e0003 */
[----:B------:R-:W-:Y:S05]  /*118b0*/  WARPSYNC.COLLECTIVE R15, `(.L_x_574) ;  /* 0x000000000f087348 */ /* 0x000fea0003c00000 */
[----:B------:R0:W1:Y:S02]  /*118c0*/  SHFL.UP P6, R14, R13, R12, R11 ;  /* 0x0400000c0d0e7389 */ /* 0x00006400000c000b */
[----:B01----:R-:W-:Y:S01]  /*118d0*/  ENDCOLLECTIVE ;  /* 0x000000000000791b */ /* 0x003fe20003800000 */
.L_x_574:
[----:B------:R-:W-:Y:S02]  /*118e0*/  IMAD.MOV.U32 R12, RZ, RZ, 0x1f ;  /* 0x0000001fff0c7424 */ /* 0x000fe400078e00ff */
[----:B------:R-:W-:Y:S02]  /*118f0*/  IMAD.MOV.U32 R11, RZ, RZ, 0x1f ;  /* 0x0000001fff0b7424 */ /* 0x000fe400078e00ff */
[----:B------:R-:W-:-:S05]  /*11900*/  IMAD.MOV.U32 R5, RZ, RZ, R14 ;  /* 0x000000ffff057224 */ /* 0x000fca00078e000e */
[----:B------:R-:W-:-:S05]  /*11910*/  SEL R5, R5, RZ, P5 ;  /* 0x000000ff05057207 */ /* 0x000fca0002800000 */
[----:B------:R-:W-:-:S04]  /*11920*/  IMAD.IADD R3, R3, 0x1, R5 ;  /* 0x0000000103037824 */ /* 0x000fc800078e0205 */
[----:B------:R-:W-:-:S07]  /*11930*/  IMAD.MOV.U32 R13, RZ, RZ, R3 ;  /* 0x000000ffff0d7224 */ /* 0x000fce00078e0003 */
[----:B------:R-:W-:Y:S05]  /*11940*/  WARPSYNC.COLLECTIVE R15, `(.L_x_575) ;  /* 0x000000000f087348 */ /* 0x000fea0003c00000 */
[----:B------:R0:W1:Y:S02]  /*11950*/  SHFL.IDX P6, R14, R13, R12, R11 ;  /* 0x0000000c0d0e7389 */ /* 0x00006400000c000b */
[----:B01----:R-:W-:Y:S01]  /*11960*/  ENDCOLLECTIVE ;  /* 0x000000000000791b */ /* 0x003fe20003800000 */
.L_x_575:
[----:B------:R-:W-:Y:S01]  /*11970*/  MOV R6, R14 ;  /* 0x0000000e00067202 */ /* 0x000fe20000000f00 */
[----:B------:R-:W-:Y:S06]  /*11980*/  BRA `(.L_x_576) ;  /* 0xffffffdc00887947 */ /* 0x000fec000383ffff */
.L_x_515:
[----:B------:R-:W-:Y:S01]  /*11990*/  BSSY B0, `(.L_x_577) ;  /* 0x0000008000007945 */ /* 0x000fe20003800000 */
[----:B-----5:R-:W-:Y:S02]  /*119a0*/  IMAD.MOV.U32 R13, RZ, RZ, R2 ;  /* 0x000000ffff0d7224 */ /* 0x020fe400078e0002 */
[----:B------:R-:W-:Y:S02]  /*119b0*/  IMAD.MOV.U32 R12, RZ, RZ, 0x1 ;  /* 0x00000001ff0c7424 */ /* 0x000fe400078e00ff */
[----:B------:R-:W-:Y:S02]  /*119c0*/  IMAD.MOV.U32 R11, RZ, RZ, RZ ;  /* 0x000000ffff0b7224 */ /* 0x000fe400078e00ff */
[----:B------:R-:W-:-:S07]  /*119d0*/  IMAD.MOV.U32 R15, RZ, RZ, -0x1 ;  /* 0xffffffffff0f7424 */ /* 0x000fce00078e00ff */
[----:B0-----:R-:W-:Y:S05]  /*119e0*/  WARPSYNC.COLLECTIVE R15, `(.L_x_578) ;  /* 0x000000000f087348 */ /* 0x001fea0003c00000 */
[----:B------:R1:W2:Y:S02]  /*119f0*/  SHFL.UP P6, R14, R13, R12, R11 ;  /* 0x0400000c0d0e7389 */ /* 0x0002a400000c000b */
[----:B012---:R-:W-:Y:S01]  /*11a00*/  ENDCOLLECTIVE ;  /* 0x000000000000791b */ /* 0x007fe20003800000 */
.L_x_578:
[----:B------:R-:W-:Y:S05]  /*11a10*/  BSYNC B0 ;  /* 0x0000000000007941 */ /* 0x000fea0003800000 */
.L_x_577:
[----:B------:R-:W-:Y:S01]  /*11a20*/  SEL R3, R14, RZ, P1 ;  /* 0x000000ff0e037207 */ /* 0x000fe20000800000 */
[----:B------:R-:W-:Y:S01]  /*11a30*/  IMAD.MOV.U32 R12, RZ, RZ, 0x2 ;  /* 0x00000002ff0c7424 */ /* 0x000fe200078e00ff */
[----:B------:R-:W-:Y:S01]  /*11a40*/  MOV R15, 0xffffffff ;  /* 0xffffffff000f7802 */ /* 0x000fe20000000f00 */
[----:B------:R-:W-:Y:S02]  /*11a50*/  IMAD.MOV.U32 R11, RZ, RZ, RZ ;  /* 0x000000ffff0b7224 */ /* 0x000fe400078e00ff */
[----:B------:R-:W-:-:S04]  /*11a60*/  IMAD.IADD R3, R2, 0x1, R3 ;  /* 0x0000000102037824 */ /* 0x000fc800078e0203 */
[----:B------:R-:W-:-:S07]  /*11a70*/  IMAD.MOV.U32 R13, RZ, RZ, R3 ;  /* 0x000000ffff0d7224 */ /* 0x000fce00078e0003 */
[----:B------:R-:W-:Y:S05]  /*11a80*/  WARPSYNC.COLLECTIVE R15, `(.L_x_579) ;  /* 0x000000000f087348 */ /* 0x000fea0003c00000 */
[----:B------:R0:W1:Y:S02]  /*11a90*/  SHFL.UP P6, R14, R13, R12, R11 ;  /* 0x0400000c0d0e7389 */ /* 0x00006400000c000b */
[----:B01----:R-:W-:Y:S01]  /*11aa0*/  ENDCOLLECTIVE ;  /* 0x000000000000791b */ /* 0x003fe20003800000 */
.L_x_579:
        /* <DEDUP_REMOVED lines=8> */
.L_x_580:
        /* <DEDUP_REMOVED lines=8> */
.L_x_581:
        /* <DEDUP_REMOVED lines=8> */
.L_x_582:
        /* <DEDUP_REMOVED lines=9> */
.L_x_583:
[----:B------:R-:W-:Y:S01]  /*11cc0*/  MOV R6, R14 ;  /* 0x0000000e00067202 */ /* 0x000fe20000000f00 */
[----:B------:R-:W-:Y:S06]  /*11cd0*/  BRA `(.L_x_584) ;  /* 0xffffffdc00547947 */ /* 0x000fec000383ffff */
.L_x_517:
[----:B------:R-:W-:Y:S01]  /*11ce0*/  BSSY B0, `(.L_x_585) ;  /* 0x0000006000007945 */ /* 0x000fe20003800000 */
[----:B------:R-:W-:Y:S01]  /*11cf0*/  PLOP3.LUT P6, PT, P6, PT, PT, 0x8, 0x0 ;  /* 0x000000000000781c */ /* 0x000fe200037ce170 */
[----:B------:R-:W-:-:S12]  /*11d00*/  IMAD.MOV.U32 R15, RZ, RZ, -0x1 ;  /* 0xffffffffff0f7424 */ /* 0x000fd800078e00ff */
[----:B0----5:R-:W-:Y:S05]  /*11d10*/  WARPSYNC.COLLECTIVE R15, `(.L_x_586) ;  /* 0x000000000f087348 */ /* 0x021fea0003c00000 */
[----:B------:R-:W-:Y:S01]  /*11d20*/  VOTE.ANY R14, PT, P6 ;  /* 0x00000000000e7806 */ /* 0x000fe200030e0100 */
[----:B0----5:R-:W-:Y:S06]  /*11d30*/  ENDCOLLECTIVE ;  /* 0x000000000000791b */ /* 0x021fec0003800000 */
.L_x_586:
[----:B------:R-:W-:Y:S05]  /*11d40*/  BSYNC B0 ;  /* 0x0000000000007941 */ /* 0x000fea0003800000 */
.L_x_585:
[----:B------:R-:W-:Y:S02]  /*11d50*/  IMAD.MOV.U32 R5, RZ, RZ, R14 ;  /* 0x000000ffff057224 */ /* 0x000fe400078e000e */
[----:B------:R-:W-:Y:S02]  /*11d60*/  IMAD.MOV.U32 R13, RZ, RZ, R2 ;  /* 0x000000ffff0d7224 */ /* 0x000fe400078e0002 */
[----:B------:R-:W0:Y:S01]  /*11d70*/  POPC R4, R5 ;  /* 0x0000000500047309 */ /* 0x000e220000000000 */
[----:B------:R-:W-:Y:S02]  /*11d80*/  IMAD.MOV.U32 R11, RZ, RZ, 0x1f ;  /* 0x0000001fff0b7424 */ /* 0x000fe400078e00ff */
[----:B------:R-:W-:Y:S02]  /*11d90*/  IMAD.MOV.U32 R15, RZ, RZ, -0x1 ;  /* 0xffffffffff0f7424 */ /* 0x000fe400078e00ff */
[----:B0-----:R-:W-:-:S07]  /*11da0*/  IMAD.MOV.U32 R12, RZ, RZ, R4 ;  /* 0x000000ffff0c7224 */ /* 0x001fce00078e0004 */
[----:B------:R-:W-:Y:S05]  /*11db0*/  WARPSYNC.COLLECTIVE R15, `(.L_x_587) ;  /* 0x000000000f087348 */ /* 0x000fea0003c00000 */
[----:B------:R0:W1:Y:S02]  /*11dc0*/  SHFL.IDX P6, R14, R13, R12, R11 ;  /* 0x0000000c0d0e7389 */ /* 0x00006400000c000b */
[----:B01----:R-:W-:Y:S01]  /*11dd0*/  ENDCOLLECTIVE ;  /* 0x000000000000791b */ /* 0x003fe20003800000 */
.L_x_587:
[----:B------:R-:W-:Y:S01]  /*11de0*/  IMAD.MOV.U32 R17, RZ, RZ, R14 ;  /* 0x000000ffff117224 */ /* 0x000fe200078e000e */
[----:B------:R-:W-:Y:S06]  /*11df0*/  BRA `(.L_x_588) ;  /* 0xffffffdc00447947 */ /* 0x000fec000383ffff */
.L_x_519:
[----:B------:R-:W-:Y:S01]  /*11e00*/  BSSY B0, `(.L_x_589) ;  /* 0x0000007000007945 */ /* 0x000fe20003800000 */
[----:B------:R-:W-:Y:S01]  /*11e10*/  IMAD.MOV.U32 R13, RZ, RZ, R3 ;  /* 0x000000ffff0d7224 */ /* 0x000fe200078e0003 */
[----:B------:R-:W-:Y:S01]  /*11e20*/  MOV R11, 0x1f ;  /* 0x0000001f000b7802 */ /* 0x000fe20000000f00 */
[----:B------:R-:W-:-:S07]  /*11e30*/  IMAD.MOV.U32 R15, RZ, RZ, -0x1 ;  /* 0xffffffffff0f7424 */ /* 0x000fce00078e00ff */
[----:B0-2--5:R-:W-:Y:S05]  /*11e40*/  WARPSYNC.COLLECTIVE R15, `(.L_x_590) ;  /* 0x000000000f087348 */ /* 0x025fea0003c00000 */
[----:B------:R1:W3:Y:S02]  /*11e50*/  SHFL.IDX P6, R14, R13, R12, R11 ;  /* 0x0000000c0d0e7389 */ /* 0x0002e400000c000b */
[----:B0123-5:R-:W-:Y:S01]  /*11e60*/  ENDCOLLECTIVE ;  /* 0x000000000000791b */ /* 0x02ffe20003800000 */
.L_x_590:
[----:B------:R-:W-:Y:S05]  /*11e70*/  BSYNC B0 ;  /* 0x0000000000007941 */ /* 0x000fea0003800000 */
.L_x_589:
[----:B------:R-:W-:Y:S01]  /*11e80*/  IMAD.MOV.U32 R2, RZ, RZ, R14 ;  /* 0x000000ffff027224 */ /* 0x000fe200078e000e */
[----:B------:R-:W-:Y:S06]  /*11e90*/  BRA `(.L_x_518) ;  /* 0xffffffdc00387947 */ /* 0x000fec000383ffff */
.L_x_523:
[----:B0-----:R0:W2:Y:S02]  /*11ea0*/  SYNCS.PHASECHK.TRANS64.TRYWAIT P0, [R0+URZ+0x34820], R3 ;  /* 0x03482003000075a7 */ /* 0x0010a4000800017f */
[----:B--2---:R-:W-:Y:S05]  /*11eb0*/  @!P0 NANOSLEEP.SYNCS 0x989680 ;  /* 0x009896800000895d */ /* 0x004fea0003900000 */
[----:B------:R-:W2:Y:S02]  /*11ec0*/  @!P0 SYNCS.PHASECHK.TRANS64 P0, [R0+URZ+0x34820], R3 ;  /* 0x03482003000085a7 */ /* 0x000ea4000800007f */
[----:B--2---:R-:W-:Y:S05]  /*11ed0*/  @!P0 BRA `(.L_x_523) ;  /* 0xfffffffc00f08947 */ /* 0x004fea000383ffff */
[----:B------:R-:W-:Y:S05]  /*11ee0*/  BRA `(.L_x_591) ;  /* 0xffffffe0002c7947 */ /* 0x000fea000383ffff */
.L_x_524:
        /* <DEDUP_REMOVED lines=8> */
[----:B01--45:R-:W-:Y:S05]  /*11f70*/  WARPSYNC.COLLECTIVE R15, `(.L_x_593) ;  /* 0x000000000f087348 */ /* 0x033fea0003c00000 */
[----:B------:R2:W3:Y:S02]  /*11f80*/  SHFL.IDX P6, R14, R13, R12, R11 ;  /* 0x0000000c0d0e7389 */ /* 0x0004e400000c000b */
[----:B012345:R-:W-:Y:S01]  /*11f90*/  ENDCOLLECTIVE ;  /* 0x000000000000791b */ /* 0x03ffe20003800000 */
.L_x_593:
[----:B------:R-:W-:Y:S05]  /*11fa0*/  BSYNC B0 ;  /* 0x0000000000007941 */ /* 0x000fea0003800000 */
.L_x_592:
[----:B------:R-:W-:Y:S05]  /*11fb0*/  BRA `(.L_x_594) ;  /* 0xffffffe000147947 */ /* 0x000fea000383ffff */
.L_x_527:
[----:B------:R-:W-:Y:S01]  /*11fc0*/  BSSY B1, `(.L_x_595) ;  /* 0x0000006000017945 */ /* 0x000fe20003800000 */
[----:B------:R-:W-:-:S07]  /*11fd0*/  IMAD.MOV.U32 R15, RZ, RZ, -0x1 ;  /* 0xffffffffff0f7424 */ /* 0x000fce00078e00ff */
[----:B012-45:R-:W-:Y:S05]  /*11fe0*/  WARPSYNC.COLLECTIVE R15, `(.L_x_596) ;  /* 0x000000000f0c7348 */ /* 0x037fea0003c00000 */
[----:B------:R-:W-:Y:S02]  /*11ff0*/  ELECT P6, UR62, PT ;  /* 0x00000000003e782f */ /* 0x000fe400038c0000 */
[----:B------:R-:W-:Y:S01]  /*12000*/  MOV R14, UR62 ;  /* 0x0000003e000e7c02 */ /* 0x000fe20008000f00 */
[----:B012-45:R-:W-:Y:S10]  /*12010*/  ENDCOLLECTIVE ;  /* 0x000000000000791b */ /* 0x037ff40003800000 */
.L_x_596:
[----:B------:R-:W-:Y:S05]  /*12020*/  BSYNC B1 ;  /* 0x0000000000017941 */ /* 0x000fea0003800000 */
.L_x_595:
[----:B------:R-:W-:Y:S05]  /*12030*/  BRA `(.L_x_597) ;  /* 0xffffffe0000c7947 */ /* 0x000fea000383ffff */
.L_x_529:
[----:B0-----:R0:W1:Y:S02]  /*12040*/  SYNCS.PHASECHK.TRANS64.TRYWAIT P0, [R6+URZ], R5 ;  /* 0x00000005060075a7 */ /* 0x001064000800017f */
[----:B-1----:R-:W-:Y:S05]  /*12050*/  @!P0 NANOSLEEP.SYNCS 0x989680 ;  /* 0x009896800000895d */ /* 0x002fea0003900000 */
[----:B------:R-:W1:Y:S02]  /*12060*/  @!P0 SYNCS.PHASECHK.TRANS64 P0, [R6+URZ], R5 ;  /* 0x00000005060085a7 */ /* 0x000e64000800007f */
[----:B-1----:R-:W-:Y:S05]  /*12070*/  @!P0 BRA `(.L_x_529) ;  /* 0xfffffffc00f08947 */ /* 0x002fea000383ffff */
[----:B------:R-:W-:Y:S05]  /*12080*/  BRA `(.L_x_598) ;  /* 0xffffffe000507947 */ /* 0x000fea000383ffff */
.L_x_530:
[----:B-1----:R1:W2:Y:S02]  /*12090*/  SYNCS.PHASECHK.TRANS64.TRYWAIT P0, [R7+URZ], R2 ;  /* 0x00000002070075a7 */ /* 0x0022a4000800017f */
[----:B--2---:R-:W-:Y:S05]  /*120a0*/  @!P0 NANOSLEEP.SYNCS 0x989680 ;  /* 0x009896800000895d */ /* 0x004fea0003900000 */
[----:B------:R-:W2:Y:S02]  /*120b0*/  @!P0 SYNCS.PHASECHK.TRANS64 P0, [R7+URZ], R2 ;  /* 0x00000002070085a7 */ /* 0x000ea4000800007f */
[----:B--2---:R-:W-:Y:S05]  /*120c0*/  @!P0 BRA `(.L_x_530) ;  /* 0xfffffffc00f08947 */ /* 0x004fea000383ffff */
[----:B------:R-:W-:Y:S05]  /*120d0*/  BRA `(.L_x_599) ;  /* 0xffffffe000447947 */ /* 0x000fea000383ffff */
.L_x_532:
[----:B--2---:R2:W3:Y:S02]  /*120e0*/  SYNCS.PHASECHK.TRANS64.TRYWAIT P0, [R4+URZ], R5 ;  /* 0x00000005040075a7 */ /* 0x0044e4000800017f */
[----:B---3--:R-:W-:Y:S05]  /*120f0*/  @!P0 NANOSLEEP.SYNCS 0x989680 ;  /* 0x009896800000895d */ /* 0x008fea0003900000 */
[----:B------:R-:W3:Y:S02]  /*12100*/  @!P0 SYNCS.PHASECHK.TRANS64 P0, [R4+URZ], R5 ;  /* 0x00000005040085a7 */ /* 0x000ee4000800007f */
[----:B---3--:R-:W-:Y:S05]  /*12110*/  @!P0 BRA `(.L_x_532) ;  /* 0xfffffffc00f08947 */ /* 0x008fea000383ffff */
[----:B------:R-:W-:Y:S05]  /*12120*/  BRA `(.L_x_600) ;  /* 0xffffffe0004c7947 */ /* 0x000fea000383ffff */
.L_x_601:
        /* <DEDUP_REMOVED lines=13> */
.L_x_3195:


//--------------------- .text._ZN7cutlass13device_kernelIN5flash11enable_sm90INS1_16FlashAttnFwdSm90INS1_25CollectiveMainloopFwdSm90ILi2EN4cute5tupleIJNS5_1CILi1EEES8_S8_EEENS6_IJNS7_ILi128EEESA_NS7_ILi192EEEEEELi128ENS_6half_tEfNS_4arch4Sm90ELb0ELb0ELb1ELb1ELb0ELb1ELb0ELb1ELb1ELb1ELb0ELb0EEENS1_21CollectiveEpilogueFwdINS6_IJSA_SA_SA_EEES9_SD_SF_Li256ELb1ELb1ELb0ELb0EEENS1_36VarlenDynamicPersistentTileSchedulerILi128ELi128ELi256ELi128ELb0ELb1ELb1ELb0ELb1ELb1EEEEEEEEEvNT_6ParamsE --------------------------
	.section	.text._ZN7cutlass13device_kernelIN5flash11enable_sm90INS1_16FlashAttnFwdSm90INS1_25CollectiveMainloopFwdSm90ILi2EN4cute5tupleIJNS5_1CILi1EEES8_S8_EEENS6_IJNS7_ILi128EEESA_NS7_ILi192EEEEEELi128ENS_6half_tEfNS_4arch4Sm90ELb0ELb0ELb1ELb1ELb0ELb1ELb0ELb1ELb1ELb1ELb0ELb0EEENS1_21CollectiveEpilogueFwdINS6_IJSA_SA_SA_EEES9_SD_SF_Li256ELb1ELb1ELb0ELb0EEENS1_36VarlenDynamicPersistentTileSchedulerILi128ELi128ELi256ELi128ELb0ELb1ELb1ELb0ELb1ELb1EEEEEEEEEvNT_6ParamsE,"ax",@progbits
	.align	128
.text._ZN7cutlass13device_kernelIN5flash11enable_sm90INS1_16FlashAttnFwdSm90INS1_25CollectiveMainloopFwdSm90ILi2EN4cute5tupleIJNS5_1CILi1EEES8_S8_EEENS6_IJNS7_ILi128EEESA_NS7_ILi192EEEEEELi128ENS_6half_tEfNS_4arch4Sm90ELb0ELb0ELb1ELb1ELb0ELb1ELb0ELb1ELb1ELb1ELb0ELb0EEENS1_21CollectiveEpilogueFwdINS6_IJSA_SA_SA_EEES9_SD_SF_Li256ELb1ELb1ELb0ELb0EEENS1_36VarlenDynamicPersistentTileSchedulerILi128ELi128ELi256ELi128ELb0ELb1ELb1ELb0ELb1ELb1EEEEEEEEEvNT_6ParamsE:
        .type           _ZN7cutlass13device_kernelIN5flash11enable_sm90INS1_16FlashAttnFwdSm90INS1_25CollectiveMainloopFwdSm90ILi2EN4cute5tupleIJNS5_1CILi1EEES8_S8_EEENS6_IJNS7_ILi128EEESA_NS7_ILi192EEEEEELi128ENS_6half_tEfNS_4arch4Sm90ELb0ELb0ELb1ELb1ELb0ELb1ELb0ELb1ELb1ELb1ELb0ELb0EEENS1_21CollectiveEpilogueFwdINS6_IJSA_SA_SA_EEES9_SD_SF_Li256ELb1ELb1ELb0ELb0EEENS1_36VarlenDynamicPersistentTileSchedulerILi128ELi128ELi256ELi128ELb0ELb1ELb1ELb0ELb1ELb1EEEEEEEEEvNT_6ParamsE,@function
        .size           _ZN7cutlass13device_kernelIN5flash11enable_sm90INS1_16FlashAttnFwdSm90INS1_25CollectiveMainloopFwdSm90ILi2EN4cute5tupleIJNS5_1CILi1EEES8_S8_EEENS6_IJNS7_ILi128EEESA_NS7_ILi192EEEEEELi128ENS_6half_tEfNS_4arch4Sm90ELb0ELb0ELb1ELb1ELb0ELb1ELb0ELb1ELb1ELb1ELb0ELb0EEENS1_21CollectiveEpilogueFwdINS6_IJSA_SA_SA_EEES9_SD_SF_Li256ELb1ELb1ELb0ELb0EEENS1_36VarlenDynamicPersistentTileSchedulerILi128ELi128ELi256ELi128ELb0ELb1ELb1ELb0ELb1ELb1EEEEEEEEEvNT_6ParamsE,(.L_x_3196 - _ZN7cutlass13device_kernelIN5flash11enable_sm90INS1_16FlashAttnFwdSm90INS1_25CollectiveMainloopFwdSm90ILi2EN4cute5tupleIJNS5_1CILi1EEES8_S8_EEENS6_IJNS7_ILi128EEESA_NS7_ILi192EEEEEELi128ENS_6half_tEfNS_4arch4Sm90ELb0ELb0ELb1ELb1ELb0ELb1ELb0ELb1ELb1ELb1ELb0ELb0EEENS1_21CollectiveEpilogueFwdINS6_IJSA_SA_SA_EEES9_SD_SF_Li256ELb1ELb1ELb0ELb0EEENS1_36VarlenDynamicPersistentTileSchedulerILi128ELi128ELi256ELi128ELb0ELb1ELb1ELb0ELb1ELb1EEEEEEEEEvNT_6ParamsE)
        .other          _ZN7cutlass13device_kernelIN5flash11enable_sm90INS1_16FlashAttnFwdSm90INS1_25CollectiveMainloopFwdSm90ILi2EN4cute5tupleIJNS5_1CILi1EEES8_S8_EEENS6_IJNS7_ILi128EEESA_NS7_ILi192EEEEEELi128ENS_6half_tEfNS_4arch4Sm90ELb0ELb0ELb1ELb1ELb0ELb1ELb0ELb1ELb1ELb1ELb0ELb0EEENS1_21CollectiveEpilogueFwdINS6_IJSA_SA_SA_EEES9_SD_SF_Li256ELb1ELb1ELb0ELb0EEENS1_36VarlenDynamicPersistentTileSchedulerILi128ELi128ELi256ELi128ELb0ELb1ELb1ELb0ELb1ELb1EEEEEEEEEvNT_6ParamsE,@"STO_CUDA_ENTRY STV_DEFAULT"
_ZN7cutlass13device_kernelIN5flash11enable_sm90INS1_16FlashAttnFwdSm90INS1_25CollectiveMainloopFwdSm90ILi2EN4cute5tupleIJNS5_1CILi1EEES8_S8_EEENS6_IJNS7_ILi128EEESA_NS7_ILi192EEEEEELi128ENS_6half_tEfNS_4arch4Sm90ELb0ELb0ELb1ELb1ELb0ELb1ELb0ELb1ELb1ELb1ELb0ELb0EEENS1_21CollectiveEpilogueFwdINS6_IJSA_SA_SA_EEES9_SD_SF_Li256ELb1ELb1ELb0ELb0EEENS1_36VarlenDynamicPersistentTileSchedulerILi128ELi128ELi256ELi128ELb0ELb1ELb1ELb0ELb1ELb1EEEEEEEEEvNT_6ParamsE:
[----:B------:R-:W0:Y:S02]  /*0000*/  LDC R1, c[0x0][0x28] ;  /* 0x00000a00ff017b82 */ /* 0x000e240000000800 */
[----:B0-----:R-:W-:Y:S01]  /*0010*/  VIADD R1, R1, 0xffffff70 ;  /* 0xffffff7001017836 */ /* 0x001fe20000000000 */
[----:B------:R-:W0:Y:S01]  /*0020*/  S2R R0, SR_TID.X ;  /* 0x0000000000007919 */ /* 0x000e220000002100 */
[----:B------:R-:W-:Y:S01]  /*0030*/  ELECT P0, URZ, PT ;  /* 0x00000000003f782f */ /* 0x000fe20003800000 */
[----:B------:R-:W-:Y:S01]  /*0040*/  BSSY B0, `(.L_x_602) ;  /* 0x0000014000007945 */ /* 0x000fe20003800000 */
[--C-:B0-----:R-:W-:Y:S02]  /*0050*/  SHF.R.U32.HI R2, RZ, 0x5, R0.reuse ;  /* 0x00000005ff027819 */ /* 0x101fe40000011600 */
[----:B------:R-:W-:-:S03]  /*0060*/  SHF.R.U32.HI R4, RZ, 0x7, R0 ;  /* 0x00000007ff047819 */ /* 0x000fc60000011600 */
[----:B------:R-:W0:Y:S02]  /*0070*/  SHFL.IDX PT, R3, R2, RZ, 0x1f ;  /* 0x00001fff02037589 */ /* 0x000e2400000e0000 */
[----:B0-----:R-:W-:-:S13]  /*0080*/  ISETP.EQ.AND P0, PT, R3, RZ, P0 ;  /* 0x000000ff0300720c */ /* 0x001fda0000702270 */
[----:B------:R-:W-:Y:S05]  /*0090*/  @!P0 BRA `(.L_x_603) ;  /* 0x0000000000388947 */ /* 0x000fea0003800000 */
[----:B------:R-:W-:Y:S02]  /*00a0*/  ULDC.64 UR4, c[0x0][0x198] ;  /* 0x0000660000047ab9 */ /* 0x000fe40000000a00 */
[----:B------:R-:W-:Y:S02]  /*00b0*/  UIADD3 UR6, UP0, UR4, 0x370, URZ ;  /* 0x0000037004067890 */ /* 0x000fe4000ff1e03f */
[----:B------:R-:W-:Y:S02]  /*00c0*/  UIADD3 UR8, UP1, UR4, 0x470, URZ ;  /* 0x0000047004087890 */ /* 0x000fe4000ff3e03f */
[----:B------:R-:W-:Y:S02]  /*00d0*/  UIADD3 UR10, UP2, UR4, 0x570, URZ ;  /* 0x00000570040a7890 */ /* 0x000fe4000ff5e03f */
[----:B------:R-:W-:Y:S02]  /*00e0*/  UIADD3 UR4, UP3, UR4, 0x670, URZ ;  /* 0x0000067004047890 */ /* 0x000fe4000ff7e03f */
[----:B------:R-:W-:-:S02]  /*00f0*/  UIADD3.X UR7, URZ, UR5, URZ, UP0, !UPT ;  /* 0x000000053f077290 */ /* 0x000fc400087fe43f */
[----:B------:R-:W-:Y:S02]  /*0100*/  UIADD3.X UR9, URZ, UR5, URZ, UP1, !UPT ;  /* 0x000000053f097290 */ /* 0x000fe40008ffe43f */
[----:B------:R-:W-:Y:S02]  /*0110*/  UIADD3.X UR11, URZ, UR5, URZ, UP2, !UPT ;  /* 0x000000053f0b7290 */ /* 0x000fe400097fe43f */
[----:B------:R-:W-:-:S03]  /*0120*/  UIADD3.X UR5, URZ, UR5, URZ, UP3, !UPT ;  /* 0x000000053f057290 */ /* 0x000fc60009ffe43f */
[----:B------:R0:W-:Y:S02]  /*0130*/  UTMACCTL.PF [UR6] ;  /* 0x00000000060079b9 */ /* 0x0001e40008040000 */
[----:B------:R0:W-:Y:S02]  /*0140*/  UTMACCTL.PF [UR8] ;  /* 0x00000000080079b9 */ /* 0x0001e40008040000 */
[----:B------:R0:W-:Y:S02]  /*0150*/  UTMACCTL.PF [UR10] ;  /* 0x000000000a0079b9 */ /* 0x0001e40008040000 */
[----:B------:R0:W-:Y:S02]  /*0160*/  UTMACCTL.PF [UR4] ;  /* 0x00000000040079b9 */ /* 0x0001e40008040000 */
[----:B0-----:R-:W-:Y:S01]  /*0170*/  NOP ;  /* 0x0000000000007918 */ /* 0x001fe20000000000 */
.L_x_603:
[----:B------:R-:W-:Y:S05]  /*0180*/  BSYNC B0 ;  /* 0x0000000000007941 */ /* 0x000fea0003800000 */
.L_x_602:
        /* <DEDUP_REMOVED lines=41> */
.L_x_604:
        /* <DEDUP_REMOVED lines=22> */
.L_x_605:
        /* <DEDUP_REMOVED lines=18> */
.L_x_606:
        /* <DEDUP_REMOVED lines=22> */
.L_x_607:
        /* <DEDUP_REMOVED lines=22> */
.L_x_608:
[----:B0-----:R-:W-:Y:S01]  /*0960*/  UMOV UR4, 0x1 ;  /* 0x0000000100047882 */ /* 0x001fe20000000000 */
[----:B------:R-:W-:Y:S01]  /*0970*/  PLOP3.LUT P0, PT, PT, PT, UP0, 0x80, 0x0 ;  /* 0x000000000000781c */ /* 0x000fe20003f0f008 */
[----:B------:R-:W-:Y:S01]  /*0980*/  USEL UR4, UR4, 0x2, !UP0 ;  /* 0x0000000204047887 */ /* 0x000fe2000c000000 */
[----:B------:R-:W-:Y:S01]  /*0990*/  NOP ;  /* 0x0000000000007918 */ /* 0x000fe20000000000 */
[----:B------:R-:W-:Y:S01]  /*09a0*/  ULDC.64 UR42, c[0x0][0x208] ;  /* 0x00008200002a7ab9 */ /* 0x000fe20000000a00 */
[----:B------:R-:W-:Y:S03]  /*09b0*/  BSSY B9, `(.L_x_609) ;  /* 0x0001fbb000097945 */ /* 0x000fe60003800000 */
[----:B------:R-:W-:-:S05]  /*09c0*/  IMAD.U32 R3, RZ, RZ, UR4 ;  /* 0x00000004ff037e24 */ /* 0x000fca000f8e00ff */
[----:B------:R0:W-:Y:S01]  /*09d0*/  STL [R1+0x60], R3 ;  /* 0x0000600301007387 */ /* 0x0001e20000100800 */
[----:B-12-4-:R-:W-:Y:S06]  /*09e0*/  BAR.SYNC.DEFER_BLOCKING 0x0 ;  /* 0x0000000000007b1d */ /* 0x016fec0000010000 */
[----:B------:R-:W-:Y:S05]  /*09f0*/  @!P0 BRA `(.L_x_610) ;  /* 0x0000018400248947 */ /* 0x000fea0003800000 */
.L_x_611:
        /* <DEDUP_REMOVED lines=8> */
[----:B-1----:R-:W-:-:S06]  /*0a80*/  ULEA UR4, UR5, UR4, 0x18 ;  /* 0x0000000405047291 */ /* 0x002fcc000f8ec03f */
[----:B------:R-:W-:Y:S01]  /*0a90*/  MOV R2, UR4 ;  /* 0x0000000400027c02 */ /* 0x000fe20008000f00 */
[----:B------:R-:W-:-:S04]  /*0aa0*/  ULDC UR4, c[0x0][0xc3c] ;  /* 0x00030f0000047ab9 */ /* 0x000fc80000000800 */
[----:B------:R-:W1:Y:S01]  /*0ab0*/  LDS.128 R124, [R2+0x348d0] ;  /* 0x0348d000027c7984 */ /* 0x000e620000000c00 */
[----:B------:R-:W-:Y:S06]  /*0ac0*/  BAR.ARV 0x4, 0x180 ;  /* 0x0106000000007b1d */ /* 0x000fec0000002000 */
[----:B-1----:R-:W-:-:S13]  /*0ad0*/  ISETP.GE.AND P0, PT, R127, UR4, PT ;  /* 0x000000047f007c0c */ /* 0x002fda000bf06270 */
[----:B------:R-:W-:Y:S05]  /*0ae0*/  @P0 BRA `(.L_x_612) ;  /* 0x000001f8009c0947 */ /* 0x000fea0003800000 */
[----:B0-----:R-:W2:Y:S01]  /*0af0*/  LDL R3, [R1+0x60] ;  /* 0x0000600001037983 */ /* 0x001ea20000100800 */
[----:B------:R-:W-:Y:S01]  /*0b00*/  VIADD R11, R0, 0xffffff80 ;  /* 0xffffff80000b7836 */ /* 0x000fe20000000000 */
[----:B------:R-:W-:Y:S01]  /*0b10*/  R2UR UR61, R2 ;  /* 0x00000000023d72ca */ /* 0x000fe200000e0000 */
[----:B------:R-:W-:Y:S01]  /*0b20*/  IMAD.MOV.U32 R14, RZ, RZ, -0x2 ;  /* 0xfffffffeff0e7424 */ /* 0x000fe200078e00ff */
[----:B------:R-:W-:Y:S01]  /*0b30*/  MOV R204, RZ ;  /* 0x000000ff00cc7202 */ /* 0x000fe20000000f00 */
[----:B------:R-:W-:Y:S01]  /*0b40*/  IMAD.MOV.U32 R16, RZ, RZ, RZ ;  /* 0x000000ffff107224 */ /* 0x000fe200078e00ff */
[----:B------:R-:W-:Y:S01]  /*0b50*/  SHF.R.S32.HI R0, RZ, 0x1f, R11 ;  /* 0x0000001fff007819 */ /* 0x000fe2000001140b */
[----:B------:R-:W-:Y:S01]  /*0b60*/  IMAD.MOV.U32 R184, RZ, RZ, RZ ;  /* 0x000000ffffb87224 */ /* 0x000fe200078e00ff */
[----:B------:R-:W-:Y:S01]  /*0b70*/  MOV R196, RZ ;  /* 0x000000ff00c47202 */ /* 0x000fe20000000f00 */
[----:B------:R-:W-:Y:S01]  /*0b80*/  IMAD.MOV.U32 R194, RZ, RZ, RZ ;  /* 0x000000ffffc27224 */ /* 0x000fe200078e00ff */
[----:B------:R-:W-:-:S02]  /*0b90*/  LEA.HI R4, R0, R11, RZ, 0x7 ;  /* 0x0000000b00047211 */ /* 0x000fc400078f38ff */
[-C--:B------:R-:W-:Y:S02]  /*0ba0*/  LEA.HI R8, R0, R11.reuse, RZ, 0x2 ;  /* 0x0000000b00087211 */ /* 0x080fe400078f10ff */
[----:B------:R-:W-:Y:S01]  /*0bb0*/  LOP3.LUT R214, R4, 0xffffff80, RZ, 0xc0, !PT ;  /* 0xffffff8004d67812 */ /* 0x000fe200078ec0ff */
[----:B------:R-:W-:Y:S01]  /*0bc0*/  UIADD3 UR61, UR61, 0x10400, URZ ;  /* 0x000104003d3d7890 */ /* 0x000fe2000fffe03f */
[----:B------:R-:W-:Y:S02]  /*0bd0*/  LOP3.LUT R209, R8, 0xfffffffc, RZ, 0xc0, !PT ;  /* 0xfffffffc08d17812 */ /* 0x000fe400078ec0ff */
[----:B------:R-:W-:Y:S01]  /*0be0*/  LEA.HI R192, R0, R11, RZ, 0x5 ;  /* 0x0000000b00c07211 */ /* 0x000fe200078f28ff */
[C---:B------:R-:W-:Y:S01]  /*0bf0*/  IMAD.IADD R214, R11.reuse, 0x1, -R214 ;  /* 0x000000010bd67824 */ /* 0x040fe200078e0ad6 */
[----:B------:R-:W-:Y:S01]  /*0c00*/  SHF.R.S32.HI R17, RZ, 0x2, R8 ;  /* 0x00000002ff117819 */ /* 0x000fe20000011408 */
[----:B------:R-:W-:Y:S01]  /*0c10*/  IMAD.IADD R209, R11, 0x1, -R209 ;  /* 0x000000010bd17824 */ /* 0x000fe200078e0ad1 */
[----:B------:R-:W-:-:S02]  /*0c20*/  SHF.R.S32.HI R192, RZ, 0x5, R192 ;  /* 0x00000005ffc07819 */ /* 0x000fc400000114c0 */
[----:B------:R-:W-:Y:S01]  /*0c30*/  SHF.R.S32.HI R7, RZ, 0x1f, R214 ;  /* 0x0000001fff077819 */ /* 0x000fe200000114d6 */
[----:B------:R-:W-:Y:S01]  /*0c40*/  VIADD R205, R17, 0x40 ;  /* 0x0000004011cd7836 */ /* 0x000fe20000000000 */
[----:B------:R-:W-:Y:S02]  /*0c50*/  SHF.L.U32 R22, R209, 0x2, RZ ;  /* 0x00000002d1167819 */ /* 0x000fe400000006ff */
[----:B------:R-:W-:Y:S01]  /*0c60*/  SHF.R.S32.HI R8, RZ, 0x1f, R8 ;  /* 0x0000001fff087819 */ /* 0x000fe20000011408 */
[----:B------:R-:W-:Y:S01]  /*0c70*/  IMAD.SHL.U32 R185, R205, 0x40, RZ ;  /* 0x00000040cdb97824 */ /* 0x000fe200078e00ff */
[C---:B------:R-:W-:Y:S01]  /*0c80*/  IADD3 R186, R22.reuse, 0x20, RZ ;  /* 0x0000002016ba7810 */ /* 0x040fe20007ffe0ff */
[----:B------:R-:W-:Y:S01]  /*0c90*/  VIADD R188, R22, 0x40 ;  /* 0x0000004016bc7836 */ /* 0x000fe20000000000 */
[----:B------:R-:W-:Y:S01]  /*0ca0*/  LEA.HI R8, R8, R17, RZ, 0x3 ;  /* 0x0000001108087211 */ /* 0x000fe200078f18ff */
[C---:B------:R-:W-:Y:S01]  /*0cb0*/  VIADD R187, R22.reuse, 0x10 ;  /* 0x0000001016bb7836 */ /* 0x040fe20000000000 */
[----:B------:R-:W-:Y:S01]  /*0cc0*/  SHF.R.S32.HI R231, RZ, 0x7, R4 ;  /* 0x00000007ffe77819 */ /* 0x000fe20000011404 */
[----:B------:R-:W-:Y:S01]  /*0cd0*/  IMAD.IADD R10, R22, 0x1, R186 ;  /* 0x00000001160a7824 */ /* 0x000fe200078e02ba */
[----:B------:R-:W-:Y:S01]  /*0ce0*/  LOP3.LUT R8, R8, 0xfffffff8, RZ, 0xc0, !PT ;  /* 0xfffffff808087812 */ /* 0x000fe200078ec0ff */
[----:B------:R-:W-:Y:S01]  /*0cf0*/  VIADD R190, R22, 0x50 ;  /* 0x0000005016be7836 */ /* 0x000fe20000000000 */
[----:B------:R-:W-:Y:S01]  /*0d00*/  LOP3.LUT R185, R185, 0x1c0, RZ, 0xc0, !PT ;  /* 0x000001c0b9b97812 */ /* 0x000fe200078ec0ff */
[----:B------:R-:W-:Y:S01]  /*0d10*/  IMAD.SHL.U32 R216, R187, 0x2, RZ ;  /* 0x00000002bbd87824 */ /* 0x000fe200078e00ff */
[----:B------:R-:W-:Y:S01]  /*0d20*/  IADD3 R213, R17, -R8, RZ ;  /* 0x8000000811d57210 */ /* 0x000fe20007ffe0ff */
[----:B------:R-:W-:Y:S01]  /*0d30*/  IMAD.SHL.U32 R218, R186, 0x2, RZ ;  /* 0x00000002bada7824 */ /* 0x000fe200078e00ff */
[----:B------:R-:W-:Y:S01]  /*0d40*/  LEA.HI R4, R4, R231, RZ, 0x1 ;  /* 0x000000e704047211 */ /* 0x000fe200078f08ff */
[----:B------:R-:W-:Y:S01]  /*0d50*/  IMAD.SHL.U32 R222, R188, 0x2, RZ ;  /* 0x00000002bcde7824 */ /* 0x000fe200078e00ff */
[----:B------:R-:W-:Y:S01]  /*0d60*/  SHF.R.U32.HI R230, RZ, 0x3, R185 ;  /* 0x00000003ffe67819 */ /* 0x000fe200000116b9 */
[----:B------:R-:W-:Y:S01]  /*0d70*/  IMAD.SHL.U32 R191, R213, 0x40, RZ ;  /* 0x00000040d5bf7824 */ /* 0x000fe200078e00ff */
[----:B------:R-:W-:Y:S01]  /*0d80*/  LOP3.LUT R4, R4, 0x3fffffe, RZ, 0xc0, !PT ;  /* 0x03fffffe04047812 */ /* 0x000fe200078ec0ff */
[----:B------:R-:W-:Y:S01]  /*0d90*/  IMAD.SHL.U32 R224, R190, 0x2, RZ ;  /* 0x00000002bee07824 */ /* 0x000fe200078e00ff */
[----:B------:R-:W-:-:S02]  /*0da0*/  SHF.L.U32 R18, R209, 0x3, RZ ;  /* 0x00000003d1127819 */ /* 0x000fc400000006ff */
[----:B------:R-:W-:Y:S02]  /*0db0*/  LOP3.LUT R191, R191, 0x1c0, RZ, 0xc0, !PT ;  /* 0x000001c0bfbf7812 */ /* 0x000fe400078ec0ff */
[----:B------:R-:W-:Y:S02]  /*0dc0*/  IADD3 R4, R231, -R4, RZ ;  /* 0x80000004e7047210 */ /* 0x000fe40007ffe0ff */
[----:B------:R-:W-:Y:S02]  /*0dd0*/  SHF.R.U32.HI R193, RZ, 0x3, R191 ;  /* 0x00000003ffc17819 */ /* 0x000fe400000116bf */
[----:B------:R-:W-:Y:S02]  /*0de0*/  IADD3 R189, R22, 0x30, RZ ;  /* 0x0000003016bd7810 */ /* 0x000fe40007ffe0ff */
[----:B------:R-:W-:Y:S02]  /*0df0*/  SHF.R.S32.HI R217, RZ, 0x1f, R186 ;  /* 0x0000001fffd97819 */ /* 0x000fe400000114ba */
[----:B------:R-:W-:-:S02]  /*0e00*/  SHF.R.S32.HI R20, RZ, 0x1f, R189 ;  /* 0x0000001fff147819 */ /* 0x000fc400000114bd */
[----:B------:R-:W-:Y:S02]  /*0e10*/  SHF.R.S32.HI R221, RZ, 0x1f, R188 ;  /* 0x0000001fffdd7819 */ /* 0x000fe400000114bc */
[----:B------:R-:W-:Y:S02]  /*0e20*/  SHF.R.S32.HI R223, RZ, 0x1f, R190 ;  /* 0x0000001fffdf7819 */ /* 0x000fe400000114be */
[C---:B------:R-:W-:Y:S02]  /*0e30*/  SHF.L.U32 R220, R189.reuse, 0x1, RZ ;  /* 0x00000001bddc7819 */ /* 0x040fe400000006ff */
[----:B------:R-:W-:Y:S02]  /*0e40*/  SHF.L.U64.HI R217, R186, 0x1, R217 ;  /* 0x00000001bad97819 */ /* 0x000fe400000102d9 */
[----:B------:R-:W-:Y:S02]  /*0e50*/  SHF.L.U64.HI R219, R189, 0x1, R20 ;  /* 0x00000001bddb7819 */ /* 0x000fe40000010214 */
[----:B------:R-:W-:-:S02]  /*0e60*/  SHF.L.U64.HI R221, R188, 0x1, R221 ;  /* 0x00000001bcdd7819 */ /* 0x000fc400000102dd */
[----:B------:R-:W-:Y:S02]  /*0e70*/  SHF.L.U64.HI R223, R190, 0x1, R223 ;  /* 0x00000001bedf7819 */ /* 0x000fe400000102df */
[----:B--2---:R-:W-:Y:S02]  /*0e80*/  R2UR UR4, R3 ;  /* 0x00000000030472ca */ /* 0x004fe400000e0000 */
[CC--:B------:R-:W-:Y:S02]  /*0e90*/  LEA.HI R3, R0.reuse, R11.reuse, RZ, 0x4 ;  /* 0x0000000b00037211 */ /* 0x0c0fe400078f20ff */
[----:B------:R-:W-:Y:S02]  /*0ea0*/  LEA.HI R0, R0, R11, RZ, 0x3 ;  /* 0x0000000b00007211 */ /* 0x000fe400078f18ff */
[----:B------:R-:W-:Y:S02]  /*0eb0*/  SHF.R.S32.HI R6, RZ, 0x4, R3 ;  /* 0x00000004ff067819 */ /* 0x000fe40000011403 */
[----:B------:R-:W-:-:S02]  /*0ec0*/  LOP3.LUT R199, R0, 0xfffffff8, RZ, 0xc0, !PT ;  /* 0xfffffff800c77812 */ /* 0x000fc400078ec0ff */
[C---:B------:R-:W-:Y:S02]  /*0ed0*/  LEA.HI R5, R3.reuse, R6, RZ, 0x1 ;  /* 0x0000000603057211 */ /* 0x040fe400078f08ff */
[----:B------:R-:W-:Y:S01]  /*0ee0*/  LOP3.LUT R3, R3, 0x3fffff0, RZ, 0xc0, !PT ;  /* 0x03fffff003037812 */ /* 0x000fe200078ec0ff */
[----:B------:R-:W-:Y:S01]  /*0ef0*/  IMAD.IADD R199, R11, 0x1, -R199 ;  /* 0x000000010bc77824 */ /* 0x000fe200078e0ac7 */
[----:B------:R-:W-:Y:S01]  /*0f00*/  LOP3.LUT R5, R5, 0x1ffffffe, RZ, 0xc0, !PT ;  /* 0x1ffffffe05057812 */ /* 0x000fe200078ec0ff */
[----:B------:R-:W-:Y:S01]  /*0f10*/  ULOP3.LUT UR37, UR4, 0x1, URZ, 0xfc, !UPT ;  /* 0x0000000104257892 */ /* 0x000fe2000f8efc3f */
[----:B------:R-:W-:Y:S01]  /*0f20*/  SHF.R.S32.HI R207, RZ, 0x3, R0 ;  /* 0x00000003ffcf7819 */ /* 0x000fe20000011400 */
[----:B------:R-:W-:Y:S01]  /*0f30*/  IMAD.IADD R3, R11, 0x1, -R3 ;  /* 0x000000010b037824 */ /* 0x000fe200078e0a03 */
[----:B------:R-:W-:Y:S01]  /*0f40*/  IADD3 R5, R6, -R5, RZ ;  /* 0x8000000506057210 */ /* 0x000fe20007ffe0ff */
[----:B------:R-:W-:Y:S01]  /*0f50*/  IMAD.SHL.U32 R197, R199, 0x8, RZ ;  /* 0x00000008c7c57824 */ /* 0x000fe200078e00ff */
[CC--:B------:R-:W-:Y:S01]  /*0f60*/  LEA.HI R6, R7.reuse, R214.reuse, RZ, 0x2 ;  /* 0x000000d607067211 */ /* 0x0c0fe200078f10ff */
[----:B------:R-:W-:Y:S01]  /*0f70*/  IMAD R12, R192, 0x10, R3 ;  /* 0x00000010c00c7824 */ /* 0x000fe200078e0203 */
[----:B------:R-:W-:Y:S01]  /*0f80*/  LEA.HI R7, R7, R214, RZ, 0x5 ;  /* 0x000000d607077211 */ /* 0x000fe200078f28ff */
[----:B------:R-:W-:Y:S01]  /*0f90*/  VIADD R198, R197, 0x40 ;  /* 0x00000040c5c67836 */ /* 0x000fe20000000000 */
[----:B------:R-:W-:-:S02]  /*0fa0*/  LOP3.LUT R9, R6, 0x7ffffffc, RZ, 0xc0, !PT ;  /* 0x7ffffffc06097812 */ /* 0x000fc400078ec0ff */
[--C-:B------:R-:W-:Y:S02]  /*0fb0*/  SHF.R.S32.HI R3, RZ, 0x2, R6.reuse ;  /* 0x00000002ff037819 */ /* 0x100fe40000011406 */
[----:B------:R-:W-:Y:S01]  /*0fc0*/  SHF.R.S32.HI R6, RZ, 0x1f, R6 ;  /* 0x0000001fff067819 */ /* 0x000fe20000011406 */
[----:B------:R-:W-:Y:S01]  /*0fd0*/  IMAD.IADD R9, R214, 0x1, -R9 ;  /* 0x00000001d6097824 */ /* 0x000fe200078e0a09 */
[----:B------:R-:W-:Y:S01]  /*0fe0*/  LEA R235, R12, R5, 0x3 ;  /* 0x000000050ceb7211 */ /* 0x000fe200078e18ff */
[----:B------:R-:W-:Y:S01]  /*0ff0*/  IMAD.IADD R5, R22, 0x1, R188 ;  /* 0x0000000116057824 */ /* 0x000fe200078e02bc */
[----:B------:R-:W-:Y:S01]  /*1000*/  LEA.HI R6, R6, R3, RZ, 0x3 ;  /* 0x0000000306067211 */ /* 0x000fe200078f18ff */
[----:B------:R-:W-:Y:S01]  /*1010*/  IMAD R233, R9, R14, 0x80 ;  /* 0x0000008009e97424 */ /* 0x000fe200078e020e */
[----:B------:R-:W-:Y:S02]  /*1020*/  SHF.R.S32.HI R9, RZ, 0x1f, R10 ;  /* 0x0000001fff097819 */ /* 0x000fe4000001140a */
[----:B------:R-:W-:-:S02]  /*1030*/  LOP3.LUT R6, R6, 0xfffffff8, RZ, 0xc0, !PT ;  /* 0xfffffff806067812 */ /* 0x000fc400078ec0ff */
[----:B------:R-:W-:Y:S02]  /*1040*/  SHF.R.S32.HI R7, RZ, 0x5, R7 ;  /* 0x00000005ff077819 */ /* 0x000fe40000011407 */
[----:B------:R-:W-:Y:S02]  /*1050*/  IADD3 R6, R3, -R6, RZ ;  /* 0x8000000603067210 */ /* 0x000fe40007ffe0ff */
[CC--:B------:R-:W-:Y:S02]  /*1060*/  LEA.HI R12, R9.reuse, R10.reuse, RZ, 0x3 ;  /* 0x0000000a090c7211 */ /* 0x0c0fe400078f18ff */
[----:B------:R-:W-:Y:S01]  /*1070*/  LEA.HI R9, R9, R10, RZ, 0x6 ;  /* 0x0000000a09097211 */ /* 0x000fe200078f30ff */
[----:B------:R-:W-:Y:S01]  /*1080*/  IMAD R7, R7, 0x10, R6 ;  /* 0x0000001007077824 */ /* 0x000fe200078e0206 */
[----:B------:R-:W-:Y:S02]  /*1090*/  SHF.R.S32.HI R10, RZ, 0x1f, R5 ;  /* 0x0000001fff0a7819 */ /* 0x000fe40000011405 */
[----:B------:R-:W-:Y:S01]  /*10a0*/  SHF.R.S32.HI R6, RZ, 0x1f, R205 ;  /* 0x0000001fff067819 */ /* 0x000fe200000114cd */
[----:B------:R-:W-:Y:S01]  /*10b0*/  IMAD R232, R4, 0x40, R7 ;  /* 0x0000004004e87824 */ /* 0x000fe200078e0207 */
[----:B------:R-:W-:-:S02]  /*10c0*/  LEA.HI R212, R10, R5, RZ, 0x3 ;  /* 0x000000050ad47211 */ /* 0x000fc400078f18ff */
[----:B------:R-:W-:Y:S02]  /*10d0*/  LEA.HI R6, R6, R205, RZ, 0x3 ;  /* 0x000000cd06067211 */ /* 0x000fe400078f18ff */
[----:B------:R-:W-:Y:S02]  /*10e0*/  LEA.HI R5, R10, R5, RZ, 0x6 ;  /* 0x000000050a057211 */ /* 0x000fe400078f30ff */
[----:B------:R-:W-:Y:S01]  /*10f0*/  LOP3.LUT R3, R185, 0x38, R12, 0xf8, !PT ;  /* 0x00000038b9037812 */ /* 0x000fe200078ef80c */
[----:B------:R-:W-:Y:S01]  /*1100*/  IMAD.SHL.U32 R6, R6, 0x40, RZ ;  /* 0x0000004006067824 */ /* 0x000fe200078e00ff */
[----:B------:R-:W-:Y:S01]  /*1110*/  SHF.L.U32 R9, R9, 0x7, RZ ;  /* 0x0000000709097819 */ /* 0x000fe200000006ff */
[----:B------:R-:W-:Y:S01]  /*1120*/  IMAD.SHL.U32 R5, R5, 0x80, RZ ;  /* 0x0000008005057824 */ /* 0x000fe200078e00ff */
[----:B------:R-:W-:Y:S02]  /*1130*/  LOP3.LUT R8, R3, R230, RZ, 0x3c, !PT ;  /* 0x000000e603087212 */ /* 0x000fe400078e3cff */
[----:B------:R-:W-:-:S02]  /*1140*/  LOP3.LUT R195, R6, 0xfffffe00, RZ, 0xc0, !PT ;  /* 0xfffffe0006c37812 */ /* 0x000fc400078ec0ff */
[----:B------:R-:W-:Y:S02]  /*1150*/  LOP3.LUT R6, R191, 0x38, R212, 0xf8, !PT ;  /* 0x00000038bf067812 */ /* 0x000fe400078ef8d4 */
[----:B------:R-:W-:Y:S02]  /*1160*/  LOP3.LUT R5, R5, 0xffffe000, RZ, 0xc0, !PT ;  /* 0xffffe00005057812 */ /* 0x000fe400078ec0ff */
[----:B------:R-:W-:Y:S02]  /*1170*/  LOP3.LUT R6, R6, R193, RZ, 0x3c, !PT ;  /* 0x000000c106067212 */ /* 0x000fe400078e3cff */
[----:B------:R-:W-:Y:S02]  /*1180*/  LEA R3, R192, R5, 0x9 ;  /* 0x00000005c0037211 */ /* 0x000fe400078e48ff */
[----:B------:R-:W-:Y:S02]  /*1190*/  LOP3.LUT R4, R191, 0x38, R12, 0xf8, !PT ;  /* 0x00000038bf047812 */ /* 0x000fe400078ef80c */
[----:B------:R-:W-:Y:S01]  /*11a0*/  LOP3.LUT R9, R9, 0xffffe000, RZ, 0xc0, !PT ;  /* 0xffffe00009097812 */ /* 0x000fe200078ec0ff */
[----:B------:R-:W-:Y:S01]  /*11b0*/  IMAD.IADD R6, R3, 0x1, R6 ;  /* 0x0000000103067824 */ /* 0x000fe200078e0206 */
[----:B------:R-:W-:-:S02]  /*11c0*/  LEA.HI R3, R209, R209, RZ, 0x1 ;  /* 0x000000d1d1037211 */ /* 0x000fc400078f08ff */
[----:B------:R-:W-:Y:S02]  /*11d0*/  LOP3.LUT R7, R185, 0x38, R212, 0xf8, !PT ;  /* 0x00000038b9077812 */ /* 0x000fe400078ef8d4 */
[----:B------:R-:W-:Y:S02]  /*11e0*/  LOP3.LUT R0, R3, 0x1ffffffe, RZ, 0xc0, !PT ;  /* 0x1ffffffe03007812 */ /* 0x000fe400078ec0ff */
[----:B------:R-:W-:Y:S02]  /*11f0*/  LOP3.LUT R4, R4, R193, RZ, 0x3c, !PT ;  /* 0x000000c104047212 */ /* 0x000fe400078e3cff */
[----:B------:R-:W-:Y:S01]  /*1200*/  IADD3 R8, R8, R9, R195 ;  /* 0x0000000908087210 */ /* 0x000fe20007ffe0c3 */
[----:B------:R-:W-:Y:S01]  /*1210*/  IMAD R9, R192, 0x200, R9 ;  /* 0x00000200c0097824 */ /* 0x000fe200078e0209 */
[----:B------:R-:W-:Y:S02]  /*1220*/  IADD3 R3, R209, -R0, RZ ;  /* 0x80000000d1037210 */ /* 0x000fe40007ffe0ff */
[----:B------:R-:W-:Y:S01]  /*1230*/  LOP3.LUT R10, R7, R230, RZ, 0x3c, !PT ;  /* 0x000000e6070a7212 */ /* 0x000fe200078e3cff */
[----:B------:R-:W-:Y:S01]  /*1240*/  IMAD.IADD R4, R9, 0x1, R4 ;  /* 0x0000000109047824 */ /* 0x000fe200078e0204 */
[----:B------:R-:W-:Y:S01]  /*1250*/  LOP3.LUT R0, R185, 0x38, R18, 0xf8, !PT ;  /* 0x00000038b9007812 */ /* 0x000fe200078ef812 */
[----:B------:R-:W-:Y:S01]  /*1260*/  IMAD R234, R3, 0x8, R232 ;  /* 0x0000000803ea7824 */ /* 0x000fe200078e02e8 */
[----:B------:R-:W-:-:S02]  /*1270*/  IADD3 R10, R10, R5, R195 ;  /* 0x000000050a0a7210 */ /* 0x000fc40007ffe0c3 */
[----:B------:R-:W-:Y:S02]  /*1280*/  SHF.R.S32.HI R14, RZ, 0x1f, R187 ;  /* 0x0000001fff0e7819 */ /* 0x000fe400000114bb */
[----:B------:R-:W-:Y:S02]  /*1290*/  LOP3.LUT R0, R195, R0, R230, 0xf6, !PT ;  /* 0x00000000c3007212 */ /* 0x000fe400078ef6e6 */
[----:B------:R-:W-:Y:S02]  /*12a0*/  SHF.R.S32.HI R237, RZ, 0x1f, R197 ;  /* 0x0000001fffed7819 */ /* 0x000fe400000114c5 */
[----:B------:R-:W-:Y:S02]  /*12b0*/  SHF.R.S32.HI R236, RZ, 0x1f, R198 ;  /* 0x0000001fffec7819 */ /* 0x000fe400000114c6 */
[----:B------:R-:W-:Y:S02]  /*12c0*/  SHF.L.U32 R235, R235, 0x3, RZ ;  /* 0x00000003ebeb7819 */ /* 0x000fe400000006ff */
[----:B------:R-:W-:-:S02]  /*12d0*/  SHF.L.U64.HI R215, R187, 0x1, R14 ;  /* 0x00000001bbd77819 */ /* 0x000fc4000001020e */
[----:B------:R-:W-:Y:S02]  /*12e0*/  SHF.R.S32.HI R211, RZ, 0x3, R12 ;  /* 0x00000003ffd37819 */ /* 0x000fe4000001140c */
[----:B------:R-:W-:Y:S02]  /*12f0*/  SHF.R.S32.HI R212, RZ, 0x3, R212 ;  /* 0x00000003ffd47819 */ /* 0x000fe400000114d4 */
[----:B------:R-:W-:Y:S02]  /*1300*/  LEA R228, R0, UR61, 0x1 ;  /* 0x0000003d00e47c11 */ /* 0x000fe4000f8e08ff */
[----:B------:R-:W-:Y:S02]  /*1310*/  LEA R226, R8, UR61, 0x1 ;  /* 0x0000003d08e27c11 */ /* 0x000fe4000f8e08ff */
[----:B------:R-:W-:Y:S02]  /*1320*/  LEA R225, R10, UR61, 0x1 ;  /* 0x0000003d0ae17c11 */ /* 0x000fe4000f8e08ff */
[----:B------:R-:W-:-:S02]  /*1330*/  LEA R229, R4, UR61, 0x1 ;  /* 0x0000003d04e57c11 */ /* 0x000fc4000f8e08ff */
[----:B------:R-:W-:-:S07]  /*1340*/  LEA R227, R6, UR61, 0x1 ;  /* 0x0000003d06e37c11 */ /* 0x000fce000f8e08ff */
.L_x_817:
[----:B0--34-:R-:W0:Y:S01]  /*1350*/  LDC.64 R4, c[0x0][0xc88] ;  /* 0x00032200ff047b82 */ /* 0x019e220000000a00 */
[----:B------:R-:W-:Y:S01]  /*1360*/  ULDC.64 UR4, c[0x0][0xa28] ;  /* 0x00028a0000047ab9 */ /* 0x000fe20000000a00 */
[----:B------:R-:W-:Y:S01]  /*1370*/  ULDC.64 UR8, c[0x0][0xa18] ;  /* 0x0002860000087ab9 */ /* 0x000fe20000000a00 */
[----:B------:R-:W-:Y:S01]  /*1380*/  ULDC.64 UR6, c[0x0][0xa08] ;  /* 0x0002820000067ab9 */ /* 0x000fe20000000a00 */
[----:B0-----:R-:W-:-:S05]  /*1390*/  IMAD.WIDE R4, R127, 0x4, R4 ;  /* 0x000000047f047825 */ /* 0x001fca00078e0204 */
[----:B--2---:R-:W2:Y:S01]  /*13a0*/  LDG.E R203, desc[UR42][R4.64] ;  /* 0x0000002a04cb7981 */ /* 0x004ea2000c1e1900 */
[----:B------:R-:W-:Y:S01]  /*13b0*/  ISETP.NE.U32.AND P2, PT, RZ, UR4, PT ;  /* 0x00000004ff007c0c */ /* 0x000fe2000bf45070 */
[----:B------:R-:W-:Y:S01]  /*13c0*/  IMAD.MOV.U32 R29, RZ, RZ, RZ ;  /* 0x000000ffff1d7224 */ /* 0x000fe200078e00ff */
[----:B------:R-:W-:Y:S02]  /*13d0*/  ISETP.NE.U32.AND P1, PT, RZ, UR8, PT ;  /* 0x00000008ff007c0c */ /* 0x000fe4000bf25070 */
[----:B------:R-:W-:Y:S02]  /*13e0*/  ISETP.NE.AND.EX P2, PT, RZ, UR5, PT, P2 ;  /* 0x00000005ff007c0c */ /* 0x000fe4000bf45320 */
[----:B------:R-:W-:Y:S02]  /*13f0*/  ISETP.NE.AND.EX P1, PT, RZ, UR9, PT, P1 ;  /* 0x00000009ff007c0c */ /* 0x000fe4000bf25310 */
[----:B------:R-:W-:Y:S02]  /*1400*/  ISETP.NE.U32.AND P0, PT, RZ, UR6, PT ;  /* 0x00000006ff007c0c */ /* 0x000fe4000bf05070 */
[----:B------:R-:W-:-:S02]  /*1410*/  MOV R3, RZ ;  /* 0x000000ff00037202 */ /* 0x000fc40000000f00 */
[----:B------:R-:W-:Y:S02]  /*1420*/  ISETP.NE.AND.EX P0, PT, RZ, UR7, PT, P0 ;  /* 0x00000007ff007c0c */ /* 0x000fe4000bf05300 */
[----:B--2---:R-:W-:Y:S01]  /*1430*/  SHF.R.S32.HI R208, RZ, 0x1f, R203 ;  /* 0x0000001fffd07819 */ /* 0x004fe200000114cb */
[C---:B------:R-:W-:Y:S02]  /*1440*/  IMAD.SHL.U32 R201, R203.reuse, 0x4, RZ ;  /* 0x00000004cbc97824 */ /* 0x040fe400078e00ff */
[C---:B------:R-:W-:Y:S02]  /*1450*/  @P2 LEA R4, P3, R203.reuse, UR4, 0x2 ;  /* 0x00000004cb042c11 */ /* 0x040fe4000f8610ff */
[C-C-:B------:R-:W-:Y:S02]  /*1460*/  SHF.L.U64.HI R202, R203.reuse, 0x2, R208.reuse ;  /* 0x00000002cbca7819 */ /* 0x140fe400000102d0 */
[----:B------:R-:W-:Y:S01]  /*1470*/  @P2 LEA.HI.X R5, R203, UR5, R208, 0x2, P3 ;  /* 0x00000005cb052c11 */ /* 0x000fe200098f14d0 */
[----:B------:R-:W-:Y:S01]  /*1480*/  ULDC UR4, c[0x0][0x288] ;  /* 0x0000a20000047ab9 */ /* 0x000fe20000000800 */
[----:B------:R-:W-:-:S03]  /*1490*/  IADD3 R8, P4, R201, UR6, RZ ;  /* 0x00000006c9087c10 */ /* 0x000fc6000ff9e0ff */
[----:B------:R0:W5:Y:S01]  /*14a0*/  @P2 LDG.E R3, desc[UR42][R4.64] ;  /* 0x0000002a04032981 */ /* 0x000162000c1e1900 */
[----:B------:R-:W-:Y:S01]  /*14b0*/  @P1 IADD3 R6, P2, R201, UR8, RZ ;  /* 0x00000008c9061c10 */ /* 0x000fe2000ff5e0ff */
[----:B------:R-:W-:Y:S01]  /*14c0*/  IMAD.U32 R149, RZ, RZ, UR4 ;  /* 0x00000004ff957e24 */ /* 0x000fe2000f8e00ff */
[C---:B------:R-:W-:Y:S01]  /*14d0*/  IADD3.X R9, R202.reuse, UR7, RZ, P4, !PT ;  /* 0x00000007ca097c10 */ /* 0x040fe2000a7fe4ff */
[----:B------:R-:W-:Y:S01]  /*14e0*/  ULDC.64 UR4, c[0x0][0x418] ;  /* 0x0001060000047ab9 */ /* 0x000fe20000000a00 */
[----:B------:R-:W-:-:S03]  /*14f0*/  @P1 IADD3.X R7, R202, UR9, RZ, P2, !PT ;  /* 0x00000009ca071c10 */ /* 0x000fc600097fe4ff */
[----:B------:R0:W5:Y:S01]  /*1500*/  @P0 LDG.E R29, desc[UR42][R8.64] ;  /* 0x0000002a081d0981 */ /* 0x000162000c1e1900 */
[----:B------:R-:W-:Y:S01]  /*1510*/  UISETP.NE.U32.AND UP0, UPT, UR4, URZ, UPT ;  /* 0x0000003f0400728c */ /* 0x000fe2000bf05070 */
[----:B------:R-:W-:Y:S02]  /*1520*/  ULDC.64 UR8, c[0x0][0xa20] ;  /* 0x0002880000087ab9 */ /* 0x000fe40000000a00 */
[----:B------:R0:W5:Y:S01]  /*1530*/  @P1 LDG.E R149, desc[UR42][R6.64] ;  /* 0x0000002a06951981 */ /* 0x000162000c1e1900 */
[----:B------:R-:W-:Y:S01]  /*1540*/  UISETP.NE.AND.EX UP0, UPT, UR5, URZ, UPT, UP0 ;  /* 0x0000003f0500728c */ /* 0x000fe2000bf05300 */
[----:B------:R-:W-:Y:S01]  /*1550*/  ULDC UR4, c[0x0][0x424] ;  /* 0x0001090000047ab9 */ /* 0x000fe20000000800 */
[----:B------:R-:W-:Y:S02]  /*1560*/  ISETP.NE.U32.AND P2, PT, RZ, UR8, PT ;  /* 0x00000008ff007c0c */ /* 0x000fe4000bf45070 */
[----:B------:R-:W-:Y:S01]  /*1570*/  USEL UR4, UR4, 0x1, UP0 ;  /* 0x0000000104047887 */ /* 0x000fe20008000000 */
[----:B------:R-:W-:Y:S01]  /*1580*/  ULDC UR5, c[0x0][0x2f0] ;  /* 0x0000bc0000057ab9 */ /* 0x000fe20000000800 */
[----:B------:R-:W-:-:S02]  /*1590*/  ISETP.NE.AND.EX P2, PT, RZ, UR9, PT, P2 ;  /* 0x00000009ff007c0c */ /* 0x000fc4000bf45320 */
[----:B------:R-:W-:-:S03]  /*15a0*/  UIMAD UR4, UR4, UR5, URZ ;  /* 0x00000005040472a4 */ /* 0x000fc6000f8e023f */
[----:B------:R-:W-:Y:S01]  /*15b0*/  ULDC UR5, c[0x0][0x348] ;  /* 0x0000d20000057ab9 */ /* 0x000fe20000000800 */
[----:B------:R-:W-:Y:S01]  /*15c0*/  MOV R206, R125 ;  /* 0x0000007d00ce7202 */ /* 0x000fe20000000f00 */
[----:B------:R-:W-:Y:S02]  /*15d0*/  IMAD.MOV.U32 R200, RZ, RZ, R126 ;  /* 0x000000ffffc87224 */ /* 0x000fe400078e007e */
[----:B------:R-:W-:Y:S01]  /*15e0*/  IMAD.MOV.U32 R27, RZ, RZ, R203 ;  /* 0x000000ffff1b7224 */ /* 0x000fe200078e00cb */
[----:B0-----:R-:W-:Y:S06]  /*15f0*/  @P1 BRA `(.L_x_613) ;  /* 0x0000000000241947 */ /* 0x001fec0003800000 */
[----:B------:R-:W-:Y:S02]  /*1600*/  ULDC.64 UR6, c[0x0][0xa00] ;  /* 0x0002800000067ab9 */ /* 0x000fe40000000a00 */
[----:B------:R-:W-:-:S04]  /*1610*/  ISETP.NE.U32.AND P1, PT, RZ, UR6, PT ;  /* 0x00000006ff007c0c */ /* 0x000fc8000bf25070 */
[----:B------:R-:W-:-:S13]  /*1620*/  ISETP.NE.AND.EX P1, PT, RZ, UR7, PT, P1 ;  /* 0x00000007ff007c0c */ /* 0x000fda000bf25310 */
[----:B------:R-:W-:Y:S05]  /*1630*/  @!P1 BRA `(.L_x_613) ;  /* 0x0000000000149947 */ /* 0x000fea0003800000 */
[----:B------:R-:W0:Y:S02]  /*1640*/  LDC.64 R4, c[0x0][0xa00] ;  /* 0x00028000ff047b82 */ /* 0x000e240000000a00 */
[----:B0-----:R-:W-:-:S05]  /*1650*/  IMAD.WIDE R4, R27, 0x4, R4 ;  /* 0x000000041b047825 */ /* 0x001fca00078e0204 */
[----:B-----5:R-:W2:Y:S04]  /*1660*/  LDG.E R149, desc[UR42][R4.64] ;  /* 0x0000002a04957981 */ /* 0x020ea8000c1e1900 */
[----:B------:R-:W2:Y:S02]  /*1670*/  LDG.E R0, desc[UR42][R4.64+0x4] ;  /* 0x0000042a04007981 */ /* 0x000ea4000c1e1900 */
[----:B--2---:R-:W-:-:S07]  /*1680*/  IADD3 R149, -R149, R0, RZ ;  /* 0x0000000095957210 */ /* 0x004fce0007ffe1ff */
.L_x_613:
[----:B------:R-:W-:Y:S02]  /*1690*/  IMAD.U32 R25, RZ, RZ, UR5 ;  /* 0x00000005ff197e24 */ /* 0x000fe4000f8e00ff */
[----:B------:R-:W-:Y:S01]  /*16a0*/  IMAD.U32 R26, RZ, RZ, UR4 ;  /* 0x00000004ff1a7e24 */ /* 0x000fe2000f8e00ff */
[----:B------:R-:W-:Y:S06]  /*16b0*/  @!P2 BRA `(.L_x_614) ;  /* 0x000000000010a947 */ /* 0x000fec0003800000 */
[----:B------:R-:W-:-:S04]  /*16c0*/  IADD3 R4, P0, R201, UR8, RZ ;  /* 0x00000008c9047c10 */ /* 0x000fc8000ff1e0ff */
[----:B------:R-:W-:-:S05]  /*16d0*/  IADD3.X R5, R202, UR9, RZ, P0, !PT ;  /* 0x00000009ca057c10 */ /* 0x000fca00087fe4ff */
[----:B------:R0:W5:Y:S01]  /*16e0*/  LDG.E R26, desc[UR42][R4.64] ;  /* 0x0000002a041a7981 */ /* 0x000162000c1e1900 */
[----:B------:R-:W-:Y:S05]  /*16f0*/  BRA `(.L_x_615) ;  /* 0x0000000000107947 */ /* 0x000fea0003800000 */
.L_x_614:
[----:B------:R-:W-:Y:S05]  /*1700*/  @!P0 BRA `(.L_x_615) ;  /* 0x00000000000c8947 */ /* 0x000fea0003800000 */
[----:B------:R-:W2:Y:S04]  /*1710*/  LDG.E R5, desc[UR42][R8.64] ;  /* 0x0000002a08057981 */ /* 0x000ea8000c1e1900 */
[----:B------:R-:W2:Y:S02]  /*1720*/  LDG.E R26, desc[UR42][R8.64+0x4] ;  /* 0x0000042a081a7981 */ /* 0x000ea4000c1e1900 */
[----:B--2---:R-:W-:-:S07]  /*1730*/  IADD3 R26, -R5, R26, RZ ;  /* 0x0000001a051a7210 */ /* 0x004fce0007ffe1ff */
.L_x_615:
[----:B------:R-:W-:Y:S02]  /*1740*/  ULDC.64 UR4, c[0x0][0xa10] ;  /* 0x0002840000047ab9 */ /* 0x000fe40000000a00 */
[----:B------:R-:W-:-:S04]  /*1750*/  ISETP.NE.U32.AND P0, PT, RZ, UR4, PT ;  /* 0x00000004ff007c0c */ /* 0x000fc8000bf05070 */
[----:B------:R-:W-:Y:S01]  /*1760*/  ISETP.NE.AND.EX P0, PT, RZ, UR5, PT, P0 ;  /* 0x00000005ff007c0c */ /* 0x000fe2000bf05300 */
[----:B------:R-:W-:-:S12]  /*1770*/  ULDC.64 UR4, c[0x0][0xa30] ;  /* 0x00028c0000047ab9 */ /* 0x000fd80000000a00 */
[----:B0-----:R-:W0:Y:S02]  /*1780*/  @P0 LDC.64 R4, c[0x0][0xa10] ;  /* 0x00028400ff040b82 */ /* 0x001e240000000a00 */
[----:B0-----:R-:W-:-:S05]  /*1790*/  @P0 IMAD.WIDE R4, R27, 0x4, R4 ;  /* 0x000000041b040825 */ /* 0x001fca00078e0204 */
[----:B------:R-:W2:Y:S04]  /*17a0*/  @P0 LDG.E R0, desc[UR42][R4.64] ;  /* 0x0000002a04000981 */ /* 0x000ea8000c1e1900 */
[----:B------:R-:W2:Y:S01]  /*17b0*/  @P0 LDG.E R9, desc[UR42][R4.64+0x4] ;  /* 0x0000042a04090981 */ /* 0x000ea2000c1e1900 */
[----:B------:R-:W-:Y:S01]  /*17c0*/  ISETP.NE.U32.AND P1, PT, RZ, UR4, PT ;  /* 0x00000004ff007c0c */ /* 0x000fe2000bf25070 */
[----:B-----5:R-:W-:-:S03]  /*17d0*/  IMAD.MOV.U32 R144, RZ, RZ, R26 ;  /* 0x000000ffff907224 */ /* 0x020fc600078e001a */
[----:B------:R-:W-:-:S13]  /*17e0*/  ISETP.NE.AND.EX P1, PT, RZ, UR5, PT, P1 ;  /* 0x00000005ff007c0c */ /* 0x000fda000bf25310 */
[----:B------:R-:W-:-:S04]  /*17f0*/  @P1 IADD3 R6, P2, R201, UR4, RZ ;  /* 0x00000004c9061c10 */ /* 0x000fc8000ff5e0ff */
[----:B------:R-:W-:-:S05]  /*1800*/  @P1 IADD3.X R7, R202, UR5, RZ, P2, !PT ;  /* 0x00000005ca071c10 */ /* 0x000fca00097fe4ff */
[----:B------:R0:W5:Y:S01]  /*1810*/  @P1 LDG.E R144, desc[UR42][R6.64] ;  /* 0x0000002a06901981 */ /* 0x000162000c1e1900 */
[----:B------:R-:W-:Y:S01]  /*1820*/  IMAD.IADD R8, R26, 0x1, -R3 ;  /* 0x000000011a087824 */ /* 0x000fe200078e0a03 */
[----:B------:R-:W-:-:S04]  /*1830*/  PLOP3.LUT P2, PT, PT, PT, PT, 0x80, 0x0 ;  /* 0x000000000000781c */ /* 0x000fc80003f4f070 */
[----:B------:R-:W-:-:S04]  /*1840*/  IADD3 R123, -R8, RZ, RZ ;  /* 0x000000ff087b7210 */ /* 0x000fc80007ffe1ff */
[----:B------:R-:W-:Y:S02]  /*1850*/  VIMNMX R123, RZ, R123, !PT ;  /* 0x0000007bff7b7248 */ /* 0x000fe40007fe0100 */
[----:B--2---:R-:W-:-:S05]  /*1860*/  @P0 IADD3 R25, -R0, R9, RZ ;  /* 0x0000000900190210 */ /* 0x004fca0007ffe1ff */
[----:B------:R-:W-:-:S04]  /*1870*/  IMAD.IADD R150, R8, 0x1, R25 ;  /* 0x0000000108967824 */ /* 0x000fc800078e0219 */
[----:B------:R-:W-:-:S05]  /*1880*/  VIADD R0, R150, 0x7f ;  /* 0x0000007f96007836 */ /* 0x000fca0000000000 */
[----:B------:R-:W-:-:S04]  /*1890*/  SHF.R.S32.HI R3, RZ, 0x1f, R0 ;  /* 0x0000001fff037819 */ /* 0x000fc80000011400 */
[----:B------:R-:W-:-:S04]  /*18a0*/  LEA.HI R3, R3, R0, RZ, 0x7 ;  /* 0x0000000003037211 */ /* 0x000fc800078f38ff */
[----:B------:R-:W-:Y:S02]  /*18b0*/  LOP3.LUT R0, R3, 0xffffff80, RZ, 0xc0, !PT ;  /* 0xffffff8003007812 */ /* 0x000fe400078ec0ff */
[----:B------:R-:W-:Y:S02]  /*18c0*/  SHF.R.S32.HI R210, RZ, 0x7, R3 ;  /* 0x00000007ffd27819 */ /* 0x000fe40000011403 */
[----:B------:R-:W-:-:S04]  /*18d0*/  VIADDMNMX R0, R0, -R8, R25, PT ;  /* 0x8000000800007246 */ /* 0x000fc80003800119 */
[----:B------:R-:W-:Y:S02]  /*18e0*/  ISETP.GT.AND P0, PT, R0, R123, PT ;  /* 0x0000007b0000720c */ /* 0x000fe40003f04270 */
[----:B------:R-:W-:-:S05]  /*18f0*/  SHF.R.U32.HI R123, RZ, 0x7, R123 ;  /* 0x00000007ff7b7819 */ /* 0x000fca000001167b */
[----:B------:R-:W-:-:S06]  /*1900*/  IMAD.MOV.U32 R24, RZ, RZ, R123 ;  /* 0x000000ffff187224 */ /* 0x000fcc00078e007b */
[----:B------:R-:W-:-:S05]  /*1910*/  @P0 VIADD R0, R0, 0x7f ;  /* 0x0000007f00000836 */ /* 0x000fca0000000000 */
[----:B------:R-:W-:-:S04]  /*1920*/  @P0 SHF.R.S32.HI R5, RZ, 0x1f, R0 ;  /* 0x0000001fff050819 */ /* 0x000fc80000011400 */
[----:B------:R-:W-:-:S04]  /*1930*/  @P0 LEA.HI R5, R5, R0, RZ, 0x7 ;  /* 0x0000000005050211 */ /* 0x000fc800078f38ff */
[----:B------:R-:W-:-:S04]  /*1940*/  @P0 SHF.R.S32.HI R24, RZ, 0x7, R5 ;  /* 0x00000007ff180819 */ /* 0x000fc80000011405 */
[----:B------:R-:W-:-:S13]  /*1950*/  ISETP.GT.AND P0, PT, R24, R123, PT ;  /* 0x0000007b1800720c */ /* 0x000fda0003f04270 */
[----:B0-----:R-:W-:Y:S05]  /*1960*/  @!P0 BRA `(.L_x_616) ;  /* 0x00000088004c8947 */ /* 0x001fea0003800000 */
[----:B------:R-:W-:Y:S01]  /*1970*/  IADD3 R116, R2, 0x1c400, RZ ;  /* 0x0001c40002747810 */ /* 0x000fe20007ffe0ff */
[----:B------:R-:W-:Y:S03]  /*1980*/  BSSY B6, `(.L_x_617) ;  /* 0x0000013000067945 */ /* 0x000fe60003800000 */
[----:B------:R-:W-:-:S13]  /*1990*/  LOP3.LUT P0, RZ, R116, 0x3ff, RZ, 0xc0, !PT ;  /* 0x000003ff74ff7812 */ /* 0x000fda000780c0ff */
[----:B------:R-:W-:Y:S05]  /*19a0*/  @!P0 BRA `(.L_x_618) ;  /* 0x0000000000408947 */ /* 0x000fea0003800000 */
        /* <DEDUP_REMOVED lines=9> */
[----:B------:R-:W-:Y:S01]  /*1a40*/  IMAD.U32 R7, RZ, RZ, UR5 ;  /* 0x00000005ff077e24 */ /* 0x000fe2000f8e00ff */
[----:B------:R-:W-:Y:S01]  /*1a50*/  MOV R11, UR7 ;  /* 0x00000007000b7c02 */ /* 0x000fe20008000f00 */
[----:B------:R-:W-:Y:S01]  /*1a60*/  IMAD.MOV.U32 R8, RZ, RZ, 0x70 ;  /* 0x00000070ff087424 */ /* 0x000fe200078e00ff */
[----:B------:R-:W-:Y:S01]  /*1a70*/  MOV R13, RZ ;  /* 0x000000ff000d7202 */ /* 0x000fe20000000f00 */
[----:B0-----:R-:W-:-:S07]  /*1a80*/  IMAD.MOV.U32 R12, RZ, RZ, 0x1 ;  /* 0x00000001ff0c7424 */ /* 0x001fce00078e00ff */
[----:B------:R-:W-:-:S07]  /*1a90*/  LEPC R20, `(.L_x_618) ;  /* 0x000000001014794e */ /* 0x000fce0000000000 */
[----:B-1---5:R-:W-:Y:S05]  /*1aa0*/  CALL.ABS.NOINC R14 ;  /* 0x000000000e007343 */ /* 0x022fea0003c00000 */
.L_x_618:
[----:B------:R-:W-:Y:S05]  /*1ab0*/  BSYNC B6 ;  /* 0x0000000000067941 */ /* 0x000fea0003800000 */
.L_x_617:
[----:B------:R-:W-:Y:S01]  /*1ac0*/  VIADD R115, R2, 0x400 ;  /* 0x0000040002737836 */ /* 0x000fe20000000000 */
[----:B------:R-:W-:Y:S04]  /*1ad0*/  BSSY B6, `(.L_x_619) ;  /* 0x0000013000067945 */ /* 0x000fe80003800000 */
[----:B------:R-:W-:-:S13]  /*1ae0*/  LOP3.LUT P0, RZ, R115, 0x3ff, RZ, 0xc0, !PT ;  /* 0x000003ff73ff7812 */ /* 0x000fda000780c0ff */
[----:B------:R-:W-:Y:S05]  /*1af0*/  @!P0 BRA `(.L_x_620) ;  /* 0x0000000000408947 */ /* 0x000fea0003800000 */
[----:B------:R-:W-:Y:S01]  /*1b00*/  MOV R0, 0x0 ;  /* 0x0000000000007802 */ /* 0x000fe20000000f00 */
[----:B------:R-:W-:Y:S01]  /*1b10*/  ULDC.64 UR4, c[0x4][0xb8] ;  /* 0x01002e0000047ab9 */ /* 0x000fe20000000a00 */
[----:B------:R-:W-:Y:S01]  /*1b20*/  ULDC.64 UR6, c[0x4][0xc0] ;  /* 0x0100300000067ab9 */ /* 0x000fe20000000a00 */
[----:B------:R-:W-:Y:S01]  /*1b30*/  IMAD.U32 R4, RZ, RZ, UR4 ;  /* 0x00000004ff047e24 */ /* 0x000fe2000f8e00ff */
[----:B------:R0:W1:Y:S01]  /*1b40*/  LDC.64 R14, c[0x4][R0] ;  /* 0x01000000000e7b82 */ /* 0x0000620000000a00 */
[----:B------:R-:W-:Y:S01]  /*1b50*/  MOV R5, UR5 ;  /* 0x0000000500057c02 */ /* 0x000fe20008000f00 */
[----:B------:R-:W-:Y:S01]  /*1b60*/  ULDC.64 UR4, c[0x4][0x18] ;  /* 0x0100060000047ab9 */ /* 0x000fe20000000a00 */
[----:B------:R-:W-:Y:S01]  /*1b70*/  IMAD.U32 R6, RZ, RZ, UR6 ;  /* 0x00000006ff067e24 */ /* 0x000fe2000f8e00ff */
[----:B------:R-:W-:Y:S01]  /*1b80*/  MOV R10, UR4 ;  /* 0x00000004000a7c02 */ /* 0x000fe20008000f00 */
[----:B------:R-:W-:Y:S01]  /*1b90*/  IMAD.U32 R7, RZ, RZ, UR7 ;  /* 0x00000007ff077e24 */ /* 0x000fe2000f8e00ff */
[----:B------:R-:W-:Y:S01]  /*1ba0*/  MOV R12, 0x1 ;  /* 0x00000001000c7802 */ /* 0x000fe20000000f00 */
[----:B------:R-:W-:-:S02]  /*1bb0*/  IMAD.U32 R11, RZ, RZ, UR5 ;  /* 0x00000005ff0b7e24 */ /* 0x000fc4000f8e00ff */
[----:B------:R-:W-:Y:S02]  /*1bc0*/  IMAD.MOV.U32 R8, RZ, RZ, 0x70 ;  /* 0x00000070ff087424 */ /* 0x000fe400078e00ff */
[----:B0-----:R-:W-:-:S07]  /*1bd0*/  IMAD.MOV.U32 R13, RZ, RZ, RZ ;  /* 0x000000ffff0d7224 */ /* 0x001fce00078e00ff */
[----:B------:R-:W-:-:S07]  /*1be0*/  LEPC R20, `(.L_x_620) ;  /* 0x000000001014794e */ /* 0x000fce0000000000 */
[----:B-1---5:R-:W-:Y:S05]  /*1bf0*/  CALL.ABS.NOINC R14 ;  /* 0x000000000e007343 */ /* 0x022fea0003c00000 */
.L_x_620:
[----:B------:R-:W-:Y:S05]  /*1c00*/  BSYNC B6 ;  /* 0x0000000000067941 */ /* 0x000fea0003800000 */
.L_x_619:
[----:B------:R-:W-:Y:S01]  /*1c10*/  ULDC.64 UR4, c[0x0][0x9f8] ;  /* 0x00027e0000047ab9 */ /* 0x000fe20000000a00 */
[----:B------:R-:W2:Y:S01]  /*1c20*/  LDL.LU R20, [R1+0x10] ;  /* 0x0000100001147983 */ /* 0x000ea20000300800 */
[----:B------:R-:W-:Y:S01]  /*1c30*/  ISETP.NE.U32.AND P0, PT, RZ, UR4, PT ;  /* 0x00000004ff007c0c */ /* 0x000fe2000bf05070 */
[----:B------:R-:W0:Y:S01]  /*1c40*/  LDC.64 R134, c[0x0][0x300] ;  /* 0x0000c000ff867b82 */ /* 0x000e220000000a00 */
[----:B------:R-:W-:Y:S01]  /*1c50*/  SHF.R.S32.HI R8, RZ, 0x1f, R126 ;  /* 0x0000001fff087819 */ /* 0x000fe2000001147e */
[----:B------:R-:W-:Y:S01]  /*1c60*/  ULDC.64 UR6, c[0x0][0x330] ;  /* 0x0000cc0000067ab9 */ /* 0x000fe20000000a00 */
[----:B------:R-:W-:Y:S01]  /*1c70*/  ISETP.NE.AND.EX P0, PT, RZ, UR5, PT, P0 ;  /* 0x00000005ff007c0c */ /* 0x000fe2000bf05300 */
[C---:B------:R-:W-:Y:S01]  /*1c80*/  VIADD R101, R18.reuse, 0x20 ;  /* 0x0000002012657836 */ /* 0x040fe20000000000 */
[C---:B------:R-:W-:Y:S02]  /*1c90*/  IADD3 R0, R18.reuse, 0x80, RZ ;  /* 0x0000008012007810 */ /* 0x040fe40007ffe0ff */
[----:B------:R-:W-:Y:S01]  /*1ca0*/  SHF.R.S32.HI R19, RZ, 0x1f, R18 ;  /* 0x0000001fff137819 */ /* 0x000fe20000011412 */
[----:B------:R-:W-:Y:S01]  /*1cb0*/  IMAD.IADD R118, R29, 0x1, R26 ;  /* 0x000000011d767824 */ /* 0x000fe200078e021a */
[C---:B------:R-:W-:Y:S01]  /*1cc0*/  IADD3 R100, R18.reuse, 0x40, RZ ;  /* 0x0000004012647810 */ /* 0x040fe20007ffe0ff */
[----:B------:R-:W-:Y:S01]  /*1cd0*/  VIADD R99, R18, 0x60 ;  /* 0x0000006012637836 */ /* 0x000fe20000000000 */
[----:B------:R-:W1:Y:S05]  /*1ce0*/  LDC.64 R36, c[0x0][0x408] ;  /* 0x00010200ff247b82 */ /* 0x000e6a0000000a00 */
[----:B------:R-:W-:Y:S01]  /*1cf0*/  @P0 IADD3 R4, P1, R201, UR4, RZ ;  /* 0x00000004c9040c10 */ /* 0x000fe2000ff3e0ff */
[----:B------:R-:W-:-:S02]  /*1d00*/  ULDC UR4, c[0x0][0x2f4] ;  /* 0x0000bd0000047ab9 */ /* 0x000fc40000000800 */
[----:B------:R-:W3:Y:S01]  /*1d10*/  LDC R21, c[0x0][0x3f4] ;  /* 0x0000fd00ff157b82 */ /* 0x000ee20000000800 */
[----:B------:R-:W-:-:S05]  /*1d20*/  @P0 IADD3.X R5, R202, UR5, RZ, P1, !PT ;  /* 0x00000005ca050c10 */ /* 0x000fca0008ffe4ff */
[----:B------:R4:W2:Y:S01]  /*1d30*/  @P0 LDG.E R27, desc[UR42][R4.64] ;  /* 0x0000002a041b0981 */ /* 0x0008a2000c1e1900 */
[----:B------:R-:W-:Y:S01]  /*1d40*/  ISETP.GE.AND P3, PT, R0, UR4, PT ;  /* 0x0000000400007c0c */ /* 0x000fe2000bf66270 */
[----:B------:R-:W-:Y:S01]  /*1d50*/  IMAD R3, R8, UR6, RZ ;  /* 0x0000000608037c24 */ /* 0x000fe2000f8e02ff */
[----:B------:R-:W-:Y:S01]  /*1d60*/  ISETP.GE.AND P1, PT, R101, UR4, PT ;  /* 0x0000000465007c0c */ /* 0x000fe2000bf26270 */
[C---:B------:R-:W-:Y:S01]  /*1d70*/  VIADD R0, R18.reuse, 0xa0 ;  /* 0x000000a012007836 */ /* 0x040fe20000000000 */
[----:B------:R-:W-:Y:S01]  /*1d80*/  ISETP.GE.AND P0, PT, R18, UR4, PT ;  /* 0x0000000412007c0c */ /* 0x000fe2000bf06270 */
[C---:B------:R-:W-:Y:S01]  /*1d90*/  IMAD R3, R126.reuse, UR7, R3 ;  /* 0x000000077e037c24 */ /* 0x040fe2000f8e0203 */
[----:B------:R-:W-:Y:S01]  /*1da0*/  SEL R14, RZ, 0x10, P3 ;  /* 0x00000010ff0e7807 */ /* 0x000fe20001800000 */
[----:B------:R-:W-:Y:S01]  /*1db0*/  IMAD.WIDE.U32 R104, R126, UR6, R18 ;  /* 0x000000067e687c25 */ /* 0x000fe2000f8e0012 */
[----:B------:R-:W-:Y:S01]  /*1dc0*/  ISETP.GE.AND P2, PT, R0, UR4, PT ;  /* 0x0000000400007c0c */ /* 0x000fe2000bf46270 */
[----:B------:R-:W-:Y:S01]  /*1dd0*/  ULDC.64 UR6, c[0x0][0xa08] ;  /* 0x0002820000067ab9 */ /* 0x000fe20000000a00 */
[----:B----4-:R-:W-:Y:S01]  /*1de0*/  SEL R4, RZ, 0xffffffff, P1 ;  /* 0xffffffffff047807 */ /* 0x010fe20000800000 */
[----:B------:R-:W-:Y:S01]  /*1df0*/  IMAD.IADD R105, R105, 0x1, R3 ;  /* 0x0000000169697824 */ /* 0x000fe200078e0203 */
[----:B------:R-:W-:Y:S01]  /*1e00*/  SHF.R.S32.HI R0, RZ, 0x1f, R118 ;  /* 0x0000001fff007819 */ /* 0x000fe20000011476 */
[----:B-1----:R-:W-:Y:S01]  /*1e10*/  IMAD.WIDE.U32 R108, R17, R36, R18 ;  /* 0x00000024116c7225 */ /* 0x002fe200078e0012 */
[----:B------:R-:W-:-:S02]  /*1e20*/  SEL R3, RZ, 0x1, P0 ;  /* 0x00000001ff037807 */ /* 0x000fc40000000000 */
[----:B------:R-:W-:Y:S01]  /*1e30*/  SHF.L.U32 R4, R4, 0x1, RZ ;  /* 0x0000000104047819 */ /* 0x000fe200000006ff */
[-C--:B0-----:R-:W-:Y:S01]  /*1e40*/  IMAD R9, R0, R134.reuse, RZ ;  /* 0x0000008600097224 */ /* 0x081fe200078e02ff */
[----:B------:R-:W-:Y:S01]  /*1e50*/  ISETP.GE.AND P0, PT, R100, UR4, PT ;  /* 0x0000000464007c0c */ /* 0x000fe2000bf06270 */
[----:B------:R-:W-:Y:S01]  /*1e60*/  IMAD.MOV.U32 R124, RZ, RZ, 0x20 ;  /* 0x00000020ff7c7424 */ /* 0x000fe200078e00ff */
[----:B------:R-:W-:Y:S01]  /*1e70*/  ISETP.GE.AND P1, PT, R99, UR4, PT ;  /* 0x0000000463007c0c */ /* 0x000fe2000bf26270 */
[----:B------:R-:W-:Y:S01]  /*1e80*/  IMAD R9, R118, R135, R9 ;  /* 0x0000008776097224 */ /* 0x000fe200078e0209 */
[----:B------:R-:W-:Y:S01]  /*1e90*/  LOP3.LUT R3, R4, 0x2, R3, 0xe2, !PT ;  /* 0x0000000204037812 */ /* 0x000fe200078ee203 */
[----:B------:R-:W-:Y:S01]  /*1ea0*/  IMAD.WIDE.U32 R4, R118, R134, RZ ;  /* 0x0000008676047225 */ /* 0x000fe200078e00ff */
[----:B------:R-:W-:Y:S01]  /*1eb0*/  SEL R6, RZ, 0x4, P0 ;  /* 0x00000004ff067807 */ /* 0x000fe20000000000 */
[----:B------:R-:W-:Y:S01]  /*1ec0*/  ULDC.64 UR4, c[0x0][0x308] ;  /* 0x0000c20000047ab9 */ /* 0x000fe20000000a00 */
[----:B------:R-:W-:Y:S01]  /*1ed0*/  SEL R7, RZ, 0x8, P1 ;  /* 0x00000008ff077807 */ /* 0x000fe20000800000 */
[----:B------:R-:W-:Y:S01]  /*1ee0*/  IMAD.IADD R5, R5, 0x1, R9 ;  /* 0x0000000105057824 */ /* 0x000fe200078e0209 */
[----:B------:R-:W-:Y:S01]  /*1ef0*/  ISETP.NE.U32.AND P0, PT, RZ, UR6, PT ;  /* 0x00000006ff007c0c */ /* 0x000fe2000bf05070 */
[----:B---3--:R-:W-:Y:S01]  /*1f00*/  IMAD.SHL.U32 R122, R21, 0x2, RZ ;  /* 0x00000002157a7824 */ /* 0x008fe200078e00ff */
[----:B------:R-:W-:Y:S01]  /*1f10*/  LOP3.LUT R3, R7, R3, R6, 0xfe, !PT ;  /* 0x0000000307037212 */ /* 0x000fe200078efe06 */
[----:B------:R-:W-:Y:S01]  /*1f20*/  IMAD R7, R8, UR4, RZ ;  /* 0x0000000408077c24 */ /* 0x000fe2000f8e02ff */
[----:B------:R-:W-:Y:S01]  /*1f30*/  ISETP.NE.AND.EX P0, PT, RZ, UR7, PT, P0 ;  /* 0x00000007ff007c0c */ /* 0x000fe2000bf05300 */
[----:B------:R-:W-:Y:S01]  /*1f40*/  IMAD.SHL.U32 R39, R134, 0x80, RZ ;  /* 0x0000008086277824 */ /* 0x000fe200078e00ff */
[----:B------:R-:W-:Y:S01]  /*1f50*/  LOP3.LUT R14, R3, R14, RZ, 0xfc, !PT ;  /* 0x0000000e030e7212 */ /* 0x000fe200078efcff */
[C---:B------:R-:W-:Y:S01]  /*1f60*/  IMAD R9, R126.reuse, UR5, R7 ;  /* 0x000000057e097c24 */ /* 0x040fe2000f8e0207 */
[----:B------:R-:W-:Y:S01]  /*1f70*/  SHF.R.S32.HI R145, RZ, 0x1f, R17 ;  /* 0x0000001fff917819 */ /* 0x000fe20000011411 */
[----:B------:R-:W-:Y:S01]  /*1f80*/  IMAD.WIDE.U32 R6, R126, UR4, R4 ;  /* 0x000000047e067c25 */ /* 0x000fe2000f8e0004 */
[----:B------:R-:W-:Y:S01]  /*1f90*/  ULDC.64 UR4, c[0x0][0x310] ;  /* 0x0000c40000047ab9 */ /* 0x000fe20000000a00 */
[----:B------:R-:W0:Y:S01]  /*1fa0*/  LDC.64 R4, c[0x0][0x3f8] ;  /* 0x0000fe00ff047b82 */ /* 0x000e220000000a00 */
[--C-:B------:R-:W-:Y:S01]  /*1fb0*/  SHF.R.S32.HI R23, RZ, 0x1f, R22.reuse ;  /* 0x0000001fff177819 */ /* 0x100fe20000011416 */
[----:B------:R-:W-:Y:S01]  /*1fc0*/  IMAD.IADD R7, R7, 0x1, R9 ;  /* 0x0000000107077824 */ /* 0x000fe200078e0209 */
[-C--:B------:R-:W-:Y:S01]  /*1fd0*/  ISETP.GE.AND P4, PT, R100, R21.reuse, PT ;  /* 0x000000156400720c */ /* 0x080fe20003f86270 */
[-C--:B------:R-:W-:Y:S01]  /*1fe0*/  IMAD R10, R145, R36.reuse, RZ ;  /* 0x00000024910a7224 */ /* 0x080fe200078e02ff */
[----:B------:R-:W-:Y:S01]  /*1ff0*/  ISETP.GE.AND P1, PT, R101, R21, PT ;  /* 0x000000156500720c */ /* 0x000fe20003f26270 */
[----:B------:R-:W-:Y:S01]  /*2000*/  IMAD.WIDE.U32 R106, R17, R36, R22 ;  /* 0x00000024116a7225 */ /* 0x000fe200078e0016 */
[----:B------:R-:W-:-:S02]  /*2010*/  LOP3.LUT P3, RZ, R213, 0x4, RZ, 0xc0, !PT ;  /* 0x00000004d5ff7812 */ /* 0x000fc4000786c0ff */
[----:B------:R-:W-:Y:S01]  /*2020*/  SHF.L.U64.HI R130, R134, 0x7, R135 ;  /* 0x0000000786827819 */ /* 0x000fe20000010287 */
[----:B------:R-:W-:Y:S01]  /*2030*/  IMAD R9, R17, R37, R10 ;  /* 0x0000002511097224 */ /* 0x000fe200078e020a */
[----:B------:R-:W-:Y:S02]  /*2040*/  SEL R124, R124, 0xffffffe0, !P3 ;  /* 0xffffffe07c7c7807 */ /* 0x000fe40005800000 */
[----:B------:R-:W-:Y:S01]  /*2050*/  SHF.L.U32 R136, R134, 0x6, RZ ;  /* 0x0000000686887819 */ /* 0x000fe200000006ff */
[----:B------:R-:W-:Y:S01]  /*2060*/  IMAD.IADD R109, R9, 0x1, R109 ;  /* 0x00000001096d7824 */ /* 0x000fe200078e026d */
[----:B------:R-:W-:Y:S02]  /*2070*/  IADD3 R107, R107, R9, RZ ;  /* 0x000000096b6b7210 */ /* 0x000fe40007ffe0ff */
[----:B------:R-:W-:Y:S01]  /*2080*/  SEL R9, R21, RZ, P4 ;  /* 0x000000ff15097207 */ /* 0x000fe20002000000 */
[----:B-----5:R-:W-:Y:S01]  /*2090*/  IMAD.WIDE.U32 R108, R144, R36, R108 ;  /* 0x00000024906c7225 */ /* 0x020fe200078e006c */
[----:B------:R-:W-:-:S02]  /*20a0*/  SHF.L.U64.HI R38, R36, 0x6, R37 ;  /* 0x0000000624267819 */ /* 0x000fc40000010225 */
[----:B------:R-:W-:Y:S01]  /*20b0*/  SHF.R.S32.HI R146, RZ, 0x1f, R205 ;  /* 0x0000001fff927819 */ /* 0x000fe200000114cd */
[----:B------:R-:W-:Y:S02]  /*20c0*/  IMAD.IADD R9, R100, 0x1, R9 ;  /* 0x0000000164097824 */ /* 0x000fe400078e0209 */
[CC--:B0-----:R-:W-:Y:S01]  /*20d0*/  IMAD.WIDE.U32 R110, R17.reuse, R4.reuse, R22 ;  /* 0x00000004116e7225 */ /* 0x0c1fe200078e0016 */
[C-C-:B------:R-:W-:Y:S02]  /*20e0*/  SHF.L.U64.HI R131, R4.reuse, 0x7, R5.reuse ;  /* 0x0000000704837819 */ /* 0x140fe40000010205 */
[C---:B------:R-:W-:Y:S01]  /*20f0*/  SHF.L.U64.HI R35, R4.reuse, 0x6, R5 ;  /* 0x0000000604237819 */ /* 0x040fe20000010205 */
[----:B------:R-:W-:Y:S01]  /*2100*/  IMAD.WIDE.U32 R112, R17, R4, R18 ;  /* 0x0000000411707225 */ /* 0x000fe200078e0012 */
[----:B------:R-:W-:-:S03]  /*2110*/  SHF.L.U32 R34, R4, 0x7, RZ ;  /* 0x0000000704227819 */ /* 0x000fc600000006ff */
[----:B------:R-:W-:Y:S02]  /*2120*/  IMAD.SHL.U32 R33, R4, 0x40, RZ ;  /* 0x0000004004217824 */ /* 0x000fe400078e00ff */
[----:B------:R-:W-:Y:S01]  /*2130*/  IMAD.WIDE.U32 R106, R144, R36, R106 ;  /* 0x00000024906a7225 */ /* 0x000fe200078e006a */
[----:B--2---:R-:W-:-:S04]  /*2140*/  LOP3.LUT R20, R20, 0xfffffffe, RZ, 0xc0, !PT ;  /* 0xfffffffe14147812 */ /* 0x004fc800078ec0ff */
[----:B------:R-:W-:Y:S02]  /*2150*/  @P4 LOP3.LUT R20, R20, 0x1, RZ, 0xfc, !PT ;  /* 0x0000000114144812 */ /* 0x000fe400078efcff */
[----:B------:R-:W-:-:S03]  /*2160*/  IADD3 R118, P4, R17, R118, RZ ;  /* 0x0000007611767210 */ /* 0x000fc60007f9e0ff */
[----:B------:R0:W-:Y:S01]  /*2170*/  STL [R1+0x10], R20 ;  /* 0x0000101401007387 */ /* 0x0001e20000100800 */
[----:B------:R-:W-:Y:S02]  /*2180*/  IADD3.X R119, R0, R145, RZ, P4, !PT ;  /* 0x0000009100777210 */ /* 0x000fe400027fe4ff */
[----:B0-----:R-:W-:-:S04]  /*2190*/  SHF.R.S32.HI R20, RZ, 0x1f, R9 ;  /* 0x0000001fff147819 */ /* 0x001fc80000011409 */
[----:B------:R-:W-:Y:S02]  /*21a0*/  LEA.HI R40, R20, R9, RZ, 0x3 ;  /* 0x0000000914287211 */ /* 0x000fe400078f18ff */
[----:B------:R-:W-:Y:S02]  /*21b0*/  SHF.R.S32.HI R3, RZ, 0x1f, R27 ;  /* 0x0000001fff037819 */ /* 0x000fe4000001141b */
[--C-:B------:R-:W-:Y:S02]  /*21c0*/  LOP3.LUT R26, R191, 0x38, R40.reuse, 0xf8, !PT ;  /* 0x00000038bf1a7812 */ /* 0x100fe400078ef828 */
[----:B------:R-:W-:Y:S02]  /*21d0*/  SEL R8, R3, RZ, !P0 ;  /* 0x000000ff03087207 */ /* 0x000fe40004000000 */
[----:B------:R-:W-:Y:S02]  /*21e0*/  SEL R3, R27, RZ, !P0 ;  /* 0x000000ff1b037207 */ /* 0x000fe40004000000 */
[----:B------:R-:W0:Y:S01]  /*21f0*/  S2R R27, SR_TID.X ;  /* 0x00000000001b7919 */ /* 0x000e220000002100 */
[----:B------:R-:W-:Y:S01]  /*2200*/  IMAD R12, R8, UR4, RZ ;  /* 0x00000004080c7c24 */ /* 0x000fe2000f8e02ff */
[----:B------:R-:W-:Y:S01]  /*2210*/  LOP3.LUT R15, R185, 0x38, R40, 0xf8, !PT ;  /* 0x00000038b90f7812 */ /* 0x000fe200078ef828 */
[----:B------:R-:W-:-:S03]  /*2220*/  IMAD.WIDE.U32 R102, R3, UR4, R6 ;  /* 0x0000000403667c25 */ /* 0x000fc6000f8e0006 */
[----:B------:R-:W-:Y:S01]  /*2230*/  LOP3.LUT R138, R15, R230, RZ, 0x3c, !PT ;  /* 0x000000e60f8a7212 */ /* 0x000fe200078e3cff */
[----:B------:R-:W-:Y:S01]  /*2240*/  IMAD R97, R3, UR5, R12 ;  /* 0x0000000503617c24 */ /* 0x000fe2000f8e020c */
[----:B------:R-:W-:Y:S01]  /*2250*/  ULDC.64 UR4, c[0x0][0x338] ;  /* 0x0000ce0000047ab9 */ /* 0x000fe20000000a00 */
[-C--:B------:R-:W-:Y:S01]  /*2260*/  IMAD R12, R145, R134.reuse, RZ ;  /* 0x00000086910c7224 */ /* 0x080fe200078e02ff */
[----:B------:R-:W-:Y:S01]  /*2270*/  LOP3.LUT R15, R40, 0xfffffff8, RZ, 0xc0, !PT ;  /* 0xfffffff8280f7812 */ /* 0x000fe200078ec0ff */
[----:B------:R-:W-:-:S04]  /*2280*/  IMAD.WIDE.U32 R6, R17, R134, R18 ;  /* 0x0000008611067225 */ /* 0x000fc800078e0012 */
[----:B------:R-:W-:Y:S01]  /*2290*/  IMAD R12, R17, R135, R12 ;  /* 0x00000087110c7224 */ /* 0x000fe200078e020c */
[----:B------:R-:W-:Y:S01]  /*22a0*/  IADD3 R98, P0, R102, R6, RZ ;  /* 0x0000000666627210 */ /* 0x000fe20007f1e0ff */
[----:B------:R-:W-:Y:S01]  /*22b0*/  IMAD.IADD R97, R103, 0x1, R97 ;  /* 0x0000000167617824 */ /* 0x000fe200078e0261 */
[----:B------:R-:W-:Y:S01]  /*22c0*/  SHF.L.U64.HI R135, R134, 0x6, R135 ;  /* 0x0000000686877819 */ /* 0x000fe20000010287 */
[----:B------:R-:W-:Y:S01]  /*22d0*/  IMAD R8, R8, UR4, RZ ;  /* 0x0000000408087c24 */ /* 0x000fe2000f8e02ff */
[----:B------:R-:W-:Y:S01]  /*22e0*/  SHF.L.U64.HI R134, R36, 0x7, R37 ;  /* 0x0000000724867819 */ /* 0x000fe20000010225 */
[----:B------:R-:W-:Y:S01]  /*22f0*/  IMAD.WIDE.U32 R104, R3, UR4, R104 ;  /* 0x0000000403687c25 */ /* 0x000fe2000f8e0068 */
[----:B------:R-:W-:Y:S02]  /*2300*/  IADD3.X R96, R97, R7, R12, P0, !PT ;  /* 0x0000000761607210 */ /* 0x000fe400007fe40c */
[----:B------:R-:W-:Y:S01]  /*2310*/  ISETP.GE.AND P0, PT, R18, R21, PT ;  /* 0x000000151200720c */ /* 0x000fe20003f06270 */
[----:B------:R-:W-:-:S02]  /*2320*/  IMAD R41, R3, UR5, R8 ;  /* 0x0000000503297c24 */ /* 0x000fc4000f8e0208 */
[----:B------:R-:W-:Y:S01]  /*2330*/  IMAD R6, R145, R4, RZ ;  /* 0x0000000491067224 */ /* 0x000fe200078e02ff */
[----:B------:R-:W-:-:S03]  /*2340*/  SEL R3, R21, RZ, P0 ;  /* 0x000000ff15037207 */ /* 0x000fc60000000000 */
[----:B------:R-:W-:Y:S01]  /*2350*/  IMAD R7, R17, R5, R6 ;  /* 0x0000000511077224 */ /* 0x000fe200078e0206 */
[----:B------:R-:W-:Y:S01]  /*2360*/  SEL R6, R21, RZ, P1 ;  /* 0x000000ff15067207 */ /* 0x000fe20000800000 */
[----:B------:R-:W-:Y:S01]  /*2370*/  IMAD.IADD R3, R18, 0x1, R3 ;  /* 0x0000000112037824 */ /* 0x000fe200078e0203 */
[----:B0-----:R-:W-:Y:S01]  /*2380*/  SHF.R.U32.HI R27, RZ, 0x7, R27 ;  /* 0x00000007ff1b7819 */ /* 0x001fe2000001161b */
[----:B------:R-:W-:Y:S01]  /*2390*/  IMAD.IADD R113, R7, 0x1, R113 ;  /* 0x0000000107717824 */ /* 0x000fe200078e0271 */
[----:B------:R-:W-:Y:S02]  /*23a0*/  IADD3 R111, R111, R7, RZ ;  /* 0x000000076f6f7210 */ /* 0x000fe40007ffe0ff */
[----:B------:R-:W-:Y:S01]  /*23b0*/  IADD3 R7, R101, R6, RZ ;  /* 0x0000000665077210 */ /* 0x000fe20007ffe0ff */
[CC--:B------:R-:W-:Y:S01]  /*23c0*/  IMAD.WIDE.U32 R112, R144.reuse, R4.reuse, R112 ;  /* 0x0000000490707225 */ /* 0x0c0fe200078e0070 */
[----:B------:R-:W-:Y:S02]  /*23d0*/  SHF.R.S32.HI R6, RZ, 0x1f, R3 ;  /* 0x0000001fff067819 */ /* 0x000fe40000011403 */
[----:B------:R-:W-:Y:S01]  /*23e0*/  SHF.R.S32.HI R10, RZ, 0x1f, R7 ;  /* 0x0000001fff0a7819 */ /* 0x000fe20000011407 */
[----:B------:R-:W-:Y:S01]  /*23f0*/  IMAD.WIDE.U32 R110, R144, R4, R110 ;  /* 0x00000004906e7225 */ /* 0x000fe200078e006e */
[----:B------:R-:W-:-:S02]  /*2400*/  LEA.HI R8, R6, R3, RZ, 0x3 ;  /* 0x0000000306087211 */ /* 0x000fc400078f18ff */
[----:B------:R-:W-:Y:S02]  /*2410*/  LEA.HI R3, R6, R3, RZ, 0x6 ;  /* 0x0000000306037211 */ /* 0x000fe400078f30ff */
[----:B------:R-:W-:Y:S02]  /*2420*/  LEA.HI R6, R20, R9, RZ, 0x6 ;  /* 0x0000000914067211 */ /* 0x000fe400078f30ff */
[--C-:B------:R-:W-:Y:S01]  /*2430*/  LOP3.LUT R9, R185, 0x38, R8.reuse, 0xf8, !PT ;  /* 0x00000038b9097812 */ /* 0x100fe200078ef808 */
[----:B------:R-:W-:Y:S01]  /*2440*/  IMAD.SHL.U32 R3, R3, 0x80, RZ ;  /* 0x0000008003037824 */ /* 0x000fe200078e00ff */
[----:B------:R-:W-:Y:S01]  /*2450*/  LEA.HI R12, R10, R7, RZ, 0x3 ;  /* 0x000000070a0c7211 */ /* 0x000fe200078f18ff */
[----:B------:R-:W-:Y:S01]  /*2460*/  IMAD.SHL.U32 R11, R6, 0x80, RZ ;  /* 0x00000080060b7824 */ /* 0x000fe200078e00ff */
[----:B------:R-:W-:Y:S02]  /*2470*/  LOP3.LUT R6, R191, 0x38, R8, 0xf8, !PT ;  /* 0x00000038bf067812 */ /* 0x000fe400078ef808 */
[----:B------:R-:W-:-:S02]  /*2480*/  LOP3.LUT R3, R3, 0xffffe000, RZ, 0xc0, !PT ;  /* 0xffffe00003037812 */ /* 0x000fc400078ec0ff */
[----:B------:R-:W-:Y:S02]  /*2490*/  LOP3.LUT R20, R9, R230, RZ, 0x3c, !PT ;  /* 0x000000e609147212 */ /* 0x000fe400078e3cff */
[----:B------:R-:W-:Y:S01]  /*24a0*/  LEA.HI R7, R10, R7, RZ, 0x6 ;  /* 0x000000070a077211 */ /* 0x000fe200078f30ff */
[----:B------:R-:W-:Y:S01]  /*24b0*/  IMAD R143, R192, 0x200, R3 ;  /* 0x00000200c08f7824 */ /* 0x000fe200078e0203 */
[----:B------:R-:W-:Y:S02]  /*24c0*/  LOP3.LUT R6, R6, R193, RZ, 0x3c, !PT ;  /* 0x000000c106067212 */ /* 0x000fe400078e3cff */
[----:B------:R-:W-:Y:S02]  /*24d0*/  IADD3 R141, R20, R3, R195 ;  /* 0x00000003148d7210 */ /* 0x000fe40007ffe0c3 */
[----:B------:R-:W-:Y:S01]  /*24e0*/  LOP3.LUT R10, R191, 0x38, R12, 0xf8, !PT ;  /* 0x00000038bf0a7812 */ /* 0x000fe200078ef80c */
[----:B------:R-:W-:Y:S01]  /*24f0*/  IMAD.IADD R143, R143, 0x1, R6 ;  /* 0x000000018f8f7824 */ /* 0x000fe200078e0206 */
[----:B------:R-:W-:-:S02]  /*2500*/  SHF.R.S32.HI R3, RZ, 0x1f, R144 ;  /* 0x0000001fff037819 */ /* 0x000fc40000011490 */
[----:B------:R-:W-:Y:S02]  /*2510*/  SHF.L.U32 R7, R7, 0x7, RZ ;  /* 0x0000000707077819 */ /* 0x000fe400000006ff */
[----:B------:R-:W-:Y:S01]  /*2520*/  LOP3.LUT R13, R185, 0x38, R12, 0xf8, !PT ;  /* 0x00000038b90d7812 */ /* 0x000fe200078ef80c */
[C---:B------:R-:W-:Y:S01]  /*2530*/  IMAD R6, R3.reuse, R36, RZ ;  /* 0x0000002403067224 */ /* 0x040fe200078e02ff */
[----:B------:R-:W-:Y:S01]  /*2540*/  LOP3.LUT R9, R10, R193, RZ, 0x3c, !PT ;  /* 0x000000c10a097212 */ /* 0x000fe200078e3cff */
[----:B------:R-:W-:Y:S01]  /*2550*/  IMAD R3, R3, R4, RZ ;  /* 0x0000000403037224 */ /* 0x000fe200078e02ff */
[----:B------:R-:W-:Y:S02]  /*2560*/  LOP3.LUT R7, R7, 0xffffe000, RZ, 0xc0, !PT ;  /* 0xffffe00007077812 */ /* 0x000fe400078ec0ff */
[----:B------:R-:W-:Y:S02]  /*2570*/  LOP3.LUT R10, R13, R230, RZ, 0x3c, !PT ;  /* 0x000000e60d0a7212 */ /* 0x000fe400078e3cff */
[----:B------:R-:W-:-:S02]  /*2580*/  LOP3.LUT R4, R191, 0x18, R18, 0xf8, !PT ;  /* 0x00000018bf047812 */ /* 0x000fc400078ef812 */
[-C--:B------:R-:W-:Y:S02]  /*2590*/  IADD3 R139, R10, R7.reuse, R195 ;  /* 0x000000070a8b7210 */ /* 0x080fe40007ffe0c3 */
[----:B------:R-:W-:Y:S01]  /*25a0*/  LEA R142, R192, R7, 0x9 ;  /* 0x00000007c08e7211 */ /* 0x000fe200078e48ff */
[----:B------:R-:W-:Y:S01]  /*25b0*/  IMAD R7, R144, R5, R3 ;  /* 0x0000000590077224 */ /* 0x000fe200078e0203 */
[----:B------:R-:W-:Y:S02]  /*25c0*/  LOP3.LUT R3, R4, R193, RZ, 0x3c, !PT ;  /* 0x000000c104037212 */ /* 0x000fe400078e3cff */
[----:B------:R-:W-:Y:S01]  /*25d0*/  LOP3.LUT R11, R11, 0xffffe000, RZ, 0xc0, !PT ;  /* 0xffffe0000b0b7812 */ /* 0x000fe200078ec0ff */
[----:B------:R-:W-:Y:S01]  /*25e0*/  IMAD.IADD R29, R111, 0x1, R7 ;  /* 0x000000016f1d7824 */ /* 0x000fe200078e0207 */
[----:B------:R-:W-:Y:S01]  /*25f0*/  IADD3 R142, R142, R9, RZ ;  /* 0x000000098e8e7210 */ /* 0x000fe20007ffe0ff */
[----:B------:R-:W-:Y:S01]  /*2600*/  IMAD R32, R192, 0x200, R3 ;  /* 0x00000200c0207824 */ /* 0x000fe200078e0203 */
[----:B------:R-:W-:Y:S01]  /*2610*/  SEL R3, RZ, 0x20, P2 ;  /* 0x00000020ff037807 */ /* 0x000fe20001000000 */
[----:B------:R-:W-:Y:S01]  /*2620*/  IMAD R9, R144, R37, R6 ;  /* 0x0000002590097224 */ /* 0x000fe200078e0206 */
[----:B------:R-:W-:Y:S01]  /*2630*/  LOP3.LUT R13, R26, R193, RZ, 0x3c, !PT ;  /* 0x000000c11a0d7212 */ /* 0x000fe200078e3cff */
[----:B------:R-:W-:Y:S01]  /*2640*/  IMAD R140, R192, 0x200, R11 ;  /* 0x00000200c08c7824 */ /* 0x000fe200078e020b */
[----:B------:R-:W-:Y:S01]  /*2650*/  IADD3 R151, R27, 0x8, RZ ;  /* 0x000000081b977810 */ /* 0x000fe20007ffe0ff */
[----:B------:R-:W-:Y:S01]  /*2660*/  IMAD.SHL.U32 R37, R36, 0x80, RZ ;  /* 0x0000008024257824 */ /* 0x000fe200078e00ff */
[----:B------:R-:W-:Y:S01]  /*2670*/  LOP3.LUT R27, R8, 0xfffffff8, RZ, 0xc0, !PT ;  /* 0xfffffff8081b7812 */ /* 0x000fe200078ec0ff */
[----:B------:R-:W-:Y:S01]  /*2680*/  IMAD.IADD R140, R140, 0x1, R13 ;  /* 0x000000018c8c7824 */ /* 0x000fe200078e020d */
[----:B------:R-:W-:Y:S01]  /*2690*/  LOP3.LUT R21, R12, 0xfffffff8, RZ, 0xc0, !PT ;  /* 0xfffffff80c157812 */ /* 0x000fe200078ec0ff */
[----:B------:R-:W-:Y:S01]  /*26a0*/  IMAD.IADD R31, R107, 0x1, R9 ;  /* 0x000000016b1f7824 */ /* 0x000fe200078e0209 */
[----:B------:R-:W-:Y:S01]  /*26b0*/  LOP3.LUT R3, R14, R3, RZ, 0xfc, !PT ;  /* 0x000000030e037212 */ /* 0x000fe200078efcff */
[----:B------:R-:W-:Y:S01]  /*26c0*/  IMAD.IADD R28, R7, 0x1, R113 ;  /* 0x00000001071c7824 */ /* 0x000fe200078e0271 */
[----:B------:R-:W-:Y:S01]  /*26d0*/  IADD3 R138, R138, R11, R195 ;  /* 0x0000000b8a8a7210 */ /* 0x000fe20007ffe0c3 */
[----:B------:R-:W-:Y:S01]  /*26e0*/  IMAD.SHL.U32 R36, R36, 0x40, RZ ;  /* 0x0000004024247824 */ /* 0x000fe200078e00ff */
[----:B------:R-:W-:Y:S01]  /*26f0*/  IADD3 R30, R9, R109, RZ ;  /* 0x0000006d091e7210 */ /* 0x000fe20007ffe0ff */
[----:B------:R-:W-:Y:S01]  /*2700*/  IMAD.IADD R137, R124, 0x1, R32 ;  /* 0x000000017c897824 */ /* 0x000fe200078e0220 */
[----:B------:R-:W-:-:S02]  /*2710*/  SHF.R.S32.HI R114, RZ, 0x3, R8 ;  /* 0x00000003ff727819 */ /* 0x000fc40000011408 */
[----:B------:R-:W-:Y:S02]  /*2720*/  SHF.R.S32.HI R26, RZ, 0x3, R12 ;  /* 0x00000003ff1a7819 */ /* 0x000fe4000001140c */
[----:B------:R-:W-:Y:S02]  /*2730*/  SHF.R.S32.HI R20, RZ, 0x3, R40 ;  /* 0x00000003ff147819 */ /* 0x000fe40000011428 */
[----:B------:R-:W-:Y:S02]  /*2740*/  LOP3.LUT R14, R14, 0x1, RZ, 0xc0, !PT ;  /* 0x000000010e0e7812 */ /* 0x000fe400078ec0ff */
[----:B------:R-:W-:Y:S02]  /*2750*/  SHF.R.S32.HI R13, RZ, 0x1f, R27 ;  /* 0x0000001fff0d7819 */ /* 0x000fe4000001141b */
[----:B------:R-:W-:Y:S02]  /*2760*/  SHF.R.S32.HI R12, RZ, 0x1f, R21 ;  /* 0x0000001fff0c7819 */ /* 0x000fe40000011415 */
[----:B------:R-:W-:-:S02]  /*2770*/  SHF.R.S32.HI R11, RZ, 0x1f, R15 ;  /* 0x0000001fff0b7819 */ /* 0x000fc4000001140f */
[C---:B------:R-:W-:Y:S02]  /*2780*/  LOP3.LUT R10, R3.reuse, 0x2, RZ, 0xc0, !PT ;  /* 0x00000002030a7812 */ /* 0x040fe400078ec0ff */
[C---:B------:R-:W-:Y:S02]  /*2790*/  LOP3.LUT R9, R3.reuse, 0x4, RZ, 0xc0, !PT ;  /* 0x0000000403097812 */ /* 0x040fe400078ec0ff */
[C---:B------:R-:W-:Y:S02]  /*27a0*/  LOP3.LUT R8, R3.reuse, 0x8, RZ, 0xc0, !PT ;  /* 0x0000000803087812 */ /* 0x040fe400078ec0ff */
[C---:B------:R-:W-:Y:S02]  /*27b0*/  LOP3.LUT R7, R3.reuse, 0x10, RZ, 0xc0, !PT ;  /* 0x0000001003077812 */ /* 0x040fe400078ec0ff */
[----:B------:R-:W-:Y:S02]  /*27c0*/  LOP3.LUT R6, R3, 0x20, RZ, 0xc0, !PT ;  /* 0x0000002003067812 */ /* 0x000fe400078ec0ff */
[----:B------:R-:W-:-:S07]  /*27d0*/  IADD3 R5, R105, R41, RZ ;  /* 0x0000002969057210 */ /* 0x000fce0007ffe0ff */
.L_x_720:
[----:B0-2---:R-:W2:Y:S01]  /*27e0*/  LDL.LU R42, [R1+0x10] ;  /* 0x00001000012a7983 */ /* 0x005ea20000300800 */
[----:B------:R-:W-:Y:S01]  /*27f0*/  VIADD R40, R24, 0xffffffff ;  /* 0xffffffff18287836 */ /* 0x000fe20000000000 */
[----:B------:R-:W0:Y:S01]  /*2800*/  LDC.64 R120, c[0x0][0x2e8] ;  /* 0x0000ba00ff787b82 */ /* 0x000e220000000a00 */
[----:B------:R-:W-:Y:S01]  /*2810*/  IMAD R51, R16, 0x6000, R32 ;  /* 0x0000600010337824 */ /* 0x000fe200078e0220 */
[----:B------:R-:W-:Y:S05]  /*2820*/  YIELD ;  /* 0x0000000000007946 */ /* 0x000fea0003800000 */
[----:B------:R-:W-:Y:S01]  /*2830*/  SHF.R.S32.HI R41, RZ, 0x1f, R40 ;  /* 0x0000001fff297819 */ /* 0x000fe20000011428 */
[-C--:B------:R-:W-:Y:S01]  /*2840*/  IMAD R0, R130, R40.reuse, RZ ;  /* 0x0000002882007224 */ /* 0x080fe200078e02ff */
[----:B------:R-:W1:Y:S01]  /*2850*/  LDC R117, c[0x0][0x3f4] ;  /* 0x0000fd00ff757b82 */ /* 0x000e620000000800 */
[----:B------:R-:W-:Y:S01]  /*2860*/  IMAD.WIDE.U32 R126, R39, R40, RZ ;  /* 0x00000028277e7225 */ /* 0x000fe200078e00ff */
[----:B------:R-:W-:Y:S03]  /*2870*/  BSSY B0, `(.L_x_621) ;  /* 0x0000740000007945 */ /* 0x000fe60003800000 */
[----:B------:R-:W-:Y:S01]  /*2880*/  IMAD R3, R41, R39, R0 ;  /* 0x0000002729037224 */ /* 0x000fe200078e0200 */
[CC--:B------:R-:W-:Y:S01]  /*2890*/  IADD3 R0, P3, P4, R98.reuse, R126.reuse, R136 ;  /* 0x0000007e62007210 */ /* 0x0c0fe20007c7e088 */
[----:B------:R-:W-:Y:S01]  /*28a0*/  IMAD R51, R51, 0x2, R116 ;  /* 0x0000000233337824 */ /* 0x000fe200078e0274 */
[----:B------:R-:W-:Y:S01]  /*28b0*/  IADD3 R4, P5, R98, R126, RZ ;  /* 0x0000007e62047210 */ /* 0x000fe20007fbe0ff */
[----:B------:R-:W-:-:S05]  /*28c0*/  IMAD.IADD R92, R127, 0x1, R3 ;  /* 0x000000017f5c7824 */ /* 0x000fca00078e0203 */
[----:B------:R-:W-:Y:S02]  /*28d0*/  IADD3.X R3, R96, R92, R135, P3, P4 ;  /* 0x0000005c60037210 */ /* 0x000fe40001fe8487 */
[----:B------:R-:W-:Y:S02]  /*28e0*/  ISETP.GT.AND P3, PT, R40, R123, PT ;  /* 0x0000007b2800720c */ /* 0x000fe40003f64270 */
[----:B0-----:R-:W-:Y:S02]  /*28f0*/  LEA R52, P2, R4, R120, 0x1 ;  /* 0x0000007804347211 */ /* 0x001fe400078408ff */
[----:B------:R-:W-:Y:S02]  /*2900*/  IADD3.X R24, R92, R96, RZ, P5, !PT ;  /* 0x000000605c187210 */ /* 0x000fe40002ffe4ff */
[----:B------:R-:W-:Y:S02]  /*2910*/  LEA R48, P5, R0, R120, 0x1 ;  /* 0x0000007800307211 */ /* 0x000fe400078a08ff */
[----:B------:R-:W-:-:S02]  /*2920*/  LEA.HI.X R53, R4, R121, R24, 0x1, P2 ;  /* 0x0000007904357211 */ /* 0x000fc400010f0c18 */
[----:B-1----:R-:W-:Y:S02]  /*2930*/  ISETP.GE.AND P2, PT, R117, 0x1, PT ;  /* 0x000000017500780c */ /* 0x002fe40003f46270 */
[----:B------:R-:W-:Y:S01]  /*2940*/  LEA.HI.X R49, R0, R121, R3, 0x1, P5 ;  /* 0x0000007900317211 */ /* 0x000fe200028f0c03 */
[----:B------:R-:W-:Y:S01]  /*2950*/  IMAD R3, R16, 0x6000, R137 ;  /* 0x0000600010037824 */ /* 0x000fe200078e0289 */
[----:B------:R-:W-:-:S03]  /*2960*/  MOV R24, R40 ;  /* 0x0000002800187202 */ /* 0x000fc60000000f00 */
[----:B------:R-:W-:Y:S01]  /*2970*/  IMAD R50, R3, 0x2, R116 ;  /* 0x0000000203327824 */ /* 0x000fe200078e0274 */
[----:B--2---:R-:W-:-:S04]  /*2980*/  LOP3.LUT R42, R42, 0xfffffffd, RZ, 0xc0, !PT ;  /* 0xfffffffd2a2a7812 */ /* 0x004fc800078ec0ff */
[----:B------:R-:W-:-:S05]  /*2990*/  @P3 LOP3.LUT R42, R42, 0x2, RZ, 0xfc, !PT ;  /* 0x000000022a2a3812 */ /* 0x000fca00078efcff */
[----:B------:R0:W-:Y:S01]  /*29a0*/  STL [R1+0x10], R42 ;  /* 0x0000102a01007387 */ /* 0x0001e20000100800 */
[----:B------:R-:W-:Y:S05]  /*29b0*/  @!P2 BRA `(.L_x_622) ;  /* 0x0000006c00d4a947 */ /* 0x000fea0003800000 */
[----:B------:R-:W-:Y:S01]  /*29c0*/  ULDC.U8 UR4, c[0x0][0x410] ;  /* 0x0001040000047ab9 */ /* 0x000fe20000000000 */
[-C--:B------:R-:W-:Y:S01]  /*29d0*/  IMAD R3, R131, R40.reuse, RZ ;  /* 0x0000002883037224 */ /* 0x080fe200078e02ff */
[----:B------:R-:W-:Y:S01]  /*29e0*/  ISETP.NE.AND P2, PT, RZ, UR4, PT ;  /* 0x00000004ff007c0c */ /* 0x000fe2000bf45270 */
[----:B------:R-:W-:Y:S02]  /*29f0*/  IMAD R0, R134, R40, RZ ;  /* 0x0000002886007224 */ /* 0x000fe400078e02ff */
[----:B------:R-:W-:Y:S02]  /*2a00*/  IMAD R3, R41, R34, R3 ;  /* 0x0000002229037224 */ /* 0x000fe400078e0203 */
[----:B------:R-:W-:Y:S02]  /*2a10*/  IMAD R4, R24, -0x80, R25 ;  /* 0xffffff8018047824 */ /* 0x000fe400078e0219 */
[----:B------:R-:W-:-:S03]  /*2a20*/  IMAD.WIDE.U32 R90, R34, R40, RZ ;  /* 0x00000028225a7225 */ /* 0x000fc600078e00ff */
[----:B------:R-:W-:Y:S01]  /*2a30*/  VIMNMX R4, R4, 0x80, PT ;  /* 0x0000008004047848 */ /* 0x000fe20003fe0100 */
[----:B------:R-:W-:Y:S02]  /*2a40*/  IMAD R41, R41, R37, R0 ;  /* 0x0000002529297224 */ /* 0x000fe400078e0200 */
[----:B------:R-:W-:-:S04]  /*2a50*/  IMAD.WIDE.U32 R88, R37, R40, RZ ;  /* 0x0000002825587225 */ /* 0x000fc800078e00ff */
[----:B------:R-:W-:Y:S02]  /*2a60*/  IMAD.IADD R0, R91, 0x1, R3 ;  /* 0x000000015b007824 */ /* 0x000fe400078e0203 */
[----:B------:R-:W-:Y:S01]  /*2a70*/  IMAD.IADD R3, R89, 0x1, R41 ;  /* 0x0000000159037824 */ /* 0x000fe200078e0229 */
[----:B------:R-:W-:Y:S06]  /*2a80*/  @!P2 BRA `(.L_x_623) ;  /* 0x0000003000cca947 */ /* 0x000fec0003800000 */
[----:B------:R-:W-:Y:S01]  /*2a90*/  ISETP.GE.AND P3, PT, R17, R4, PT ;  /* 0x000000041100720c */ /* 0x000fe20003f66270 */
[----:B------:R-:W-:Y:S01]  /*2aa0*/  BSSY B1, `(.L_x_624) ;  /* 0x0000037000017945 */ /* 0x000fe20003800000 */
        /* <DEDUP_REMOVED lines=12> */
[----:B------:R-:W-:Y:S01]  /*2b70*/  CS2R R128, SRZ ;  /* 0x0000000000807805 */ /* 0x000fe2000001ff00 */
[----:B------:R-:W-:Y:S06]  /*2b80*/  @P3 BRA `(.L_x_625) ;  /* 0x0000000000a03947 */ /* 0x000fec0003800000 */
[----:B------:R-:W-:Y:S01]  /*2b90*/  IADD3 R41, P4, R110, R90, RZ ;  /* 0x0000005a6e297210 */ /* 0x000fe20007f9e0ff */
[----:B------:R-:W-:Y:S01]  /*2ba0*/  ULDC.64 UR4, c[0x0][0x3e8] ;  /* 0x0000fa0000047ab9 */ /* 0x000fe20000000a00 */
[----:B------:R-:W-:Y:S01]  /*2bb0*/  IADD3 R43, P2, R106, R88, RZ ;  /* 0x000000586a2b7210 */ /* 0x000fe20007f5e0ff */
[----:B------:R-:W-:Y:S01]  /*2bc0*/  ULDC.64 UR6, c[0x0][0x400] ;  /* 0x0001000000067ab9 */ /* 0x000fe20000000a00 */
[----:B0-----:R-:W-:Y:S02]  /*2bd0*/  IADD3.X R42, R0, R29, RZ, P4, !PT ;  /* 0x0000001d002a7210 */ /* 0x001fe400027fe4ff */
[----:B------:R-:W-:Y:S02]  /*2be0*/  CS2R R126, SRZ ;  /* 0x00000000007e7805 */ /* 0x000fe4000001ff00 */
[----:B------:R-:W-:Y:S01]  /*2bf0*/  LEA R40, P4, R41, UR4, 0x1 ;  /* 0x0000000429287c11 */ /* 0x000fe2000f8808ff */
[----:B------:R-:W-:Y:S01]  /*2c00*/  IMAD.X R46, R3, 0x1, R31, P2 ;  /* 0x00000001032e7824 */ /* 0x000fe200010e061f */
[----:B------:R-:W-:-:S02]  /*2c10*/  ISETP.GE.AND P2, PT, R22, R117, PT ;  /* 0x000000751600720c */ /* 0x000fc40003f46270 */
[----:B------:R-:W-:Y:S02]  /*2c20*/  CS2R R94, SRZ ;  /* 0x00000000005e7805 */ /* 0x000fe4000001ff00 */
[----:B------:R-:W-:Y:S02]  /*2c30*/  LEA.HI.X R41, R41, UR5, R42, 0x1, P4 ;  /* 0x0000000529297c11 */ /* 0x000fe4000a0f0c2a */
[----:B------:R-:W-:Y:S02]  /*2c40*/  CS2R R128, SRZ ;  /* 0x0000000000807805 */ /* 0x000fe4000001ff00 */
[C---:B------:R-:W-:Y:S02]  /*2c50*/  LEA R42, P4, R43.reuse, UR6, 0x1 ;  /* 0x000000062b2a7c11 */ /* 0x040fe4000f8808ff */
[----:B------:R-:W-:Y:S02]  /*2c60*/  CS2R R120, SRZ ;  /* 0x0000000000787805 */ /* 0x000fe4000001ff00 */
[----:B------:R-:W-:-:S02]  /*2c70*/  LEA.HI.X R43, R43, UR7, R46, 0x1, P4 ;  /* 0x000000072b2b7c11 */ /* 0x000fc4000a0f0c2e */
[-C--:B------:R-:W-:Y:S01]  /*2c80*/  ISETP.GE.AND P4, PT, R187, R117.reuse, PT ;  /* 0x00000075bb00720c */ /* 0x080fe20003f86270 */
[----:B------:R1:W5:Y:S04]  /*2c90*/  @!P2 LDG.E.64 R126, desc[UR42][R40.64] ;  /* 0x0000002a287ea981 */ /* 0x000368000c1e1b00 */
[----:B------:R1:W5:Y:S01]  /*2ca0*/  @!P2 LDG.E.64 R128, desc[UR42][R42.64] ;  /* 0x0000002a2a80a981 */ /* 0x000362000c1e1b00 */
[----:B------:R-:W-:-:S07]  /*2cb0*/  ISETP.GE.AND P2, PT, R186, R117, PT ;  /* 0x00000075ba00720c */ /* 0x000fce0003f46270 */
[----:B------:R1:W5:Y:S04]  /*2cc0*/  @!P4 LDG.E.64 R94, desc[UR42][R40.64+0x20] ;  /* 0x0000202a285ec981 */ /* 0x000368000c1e1b00 */
[----:B------:R1:W5:Y:S01]  /*2cd0*/  @!P4 LDG.E.64 R120, desc[UR42][R42.64+0x20] ;  /* 0x0000202a2a78c981 */ /* 0x000362000c1e1b00 */
[----:B------:R-:W-:Y:S02]  /*2ce0*/  ISETP.GE.AND P4, PT, R189, R117, PT ;  /* 0x00000075bd00720c */ /* 0x000fe40003f86270 */
[----:B------:R-:W-:Y:S02]  /*2cf0*/  CS2R R86, SRZ ;  /* 0x0000000000567805 */ /* 0x000fe4000001ff00 */
[----:B------:R-:W-:Y:S02]  /*2d00*/  CS2R R92, SRZ ;  /* 0x00000000005c7805 */ /* 0x000fe4000001ff00 */
[----:B------:R-:W-:-:S02]  /*2d10*/  CS2R R82, SRZ ;  /* 0x0000000000527805 */ /* 0x000fc4000001ff00 */
[----:B------:R-:W-:Y:S01]  /*2d20*/  CS2R R84, SRZ ;  /* 0x0000000000547805 */ /* 0x000fe2000001ff00 */
[----:B------:R1:W5:Y:S04]  /*2d30*/  @!P2 LDG.E.64 R86, desc[UR42][R40.64+0x40] ;  /* 0x0000402a2856a981 */ /* 0x000368000c1e1b00 */
[----:B------:R1:W5:Y:S01]  /*2d40*/  @!P2 LDG.E.64 R92, desc[UR42][R42.64+0x40] ;  /* 0x0000402a2a5ca981 */ /* 0x000362000c1e1b00 */
[----:B------:R-:W-:-:S03]  /*2d50*/  ISETP.GE.AND P2, PT, R188, R117, PT ;  /* 0x00000075bc00720c */ /* 0x000fc60003f46270 */
        /* <DEDUP_REMOVED lines=8> */
[----:B------:R1:W5:Y:S04]  /*2de0*/  @!P2 LDG.E.64 R80, desc[UR42][R42.64+0x80] ;  /* 0x0000802a2a50a981 */ /* 0x000368000c1e1b00 */
[----:B------:R1:W5:Y:S04]  /*2df0*/  @!P4 LDG.E.64 R74, desc[UR42][R40.64+0xa0] ;  /* 0x0000a02a284ac981 */ /* 0x000368000c1e1b00 */
[----:B------:R1:W5:Y:S02]  /*2e00*/  @!P4 LDG.E.64 R76, desc[UR42][R42.64+0xa0] ;  /* 0x0000a02a2a4cc981 */ /* 0x000364000c1e1b00 */
.L_x_625:
[----:B------:R-:W-:Y:S05]  /*2e10*/  BSYNC B1 ;  /* 0x0000000000017941 */ /* 0x000fea0003800000 */
.L_x_624:
        /* <DEDUP_REMOVED lines=11> */
[----:B------:R-:W-:Y:S01]  /*2ed0*/  CS2R R68, SRZ ;  /* 0x0000000000447805 */ /* 0x000fe2000001ff00 */
[----:B-----5:R-:W-:Y:S01]  /*2ee0*/  IMAD.MOV.U32 R132, RZ, RZ, R74 ;  /* 0x000000ffff847224 */ /* 0x020fe200078e004a */
[----:B------:R-:W-:-:S02]  /*2ef0*/  MOV R133, R75 ;  /* 0x0000004b00857202 */ /* 0x000fc40000000f00 */
[----:B------:R-:W-:Y:S01]  /*2f00*/  CS2R R72, SRZ ;  /* 0x0000000000487805 */ /* 0x000fe2000001ff00 */
[----:B------:R-:W-:Y:S06]  /*2f10*/  @P4 BRA `(.L_x_627) ;  /* 0x0000000000a04947 */ /* 0x000fec0003800000 */
[----:B------:R-:W-:Y:S01]  /*2f20*/  IADD3 R90, P2, P5, R110, R90, R33 ;  /* 0x0000005a6e5a7210 */ /* 0x000fe20007d5e021 */
[----:B------:R-:W-:Y:S01]  /*2f30*/  ULDC.64 UR4, c[0x0][0x3e8] ;  /* 0x0000fa0000047ab9 */ /* 0x000fe20000000a00 */
[----:B------:R-:W-:Y:S01]  /*2f40*/  ULDC.64 UR6, c[0x0][0x400] ;  /* 0x0001000000067ab9 */ /* 0x000fe20000000a00 */
[----:B------:R-:W-:Y:S02]  /*2f50*/  CS2R R70, SRZ ;  /* 0x0000000000467805 */ /* 0x000fe4000001ff00 */
[----:B-1----:R-:W-:Y:S02]  /*2f60*/  IADD3.X R41, R29, R0, R35, P2, P5 ;  /* 0x000000001d297210 */ /* 0x002fe400017ea423 */
[----:B------:R-:W-:Y:S02]  /*2f70*/  CS2R R72, SRZ ;  /* 0x0000000000487805 */ /* 0x000fe4000001ff00 */
[----:B------:R-:W-:-:S04]  /*2f80*/  IADD3 R88, P2, P5, R106, R88, R36 ;  /* 0x000000586a587210 */ /* 0x000fc80007d5e024 */
[----:B------:R-:W-:Y:S02]  /*2f90*/  IADD3.X R3, R31, R3, R38, P2, P5 ;  /* 0x000000031f037210 */ /* 0x000fe400017ea426 */
[----:B------:R-:W-:-:S04]  /*2fa0*/  LEA R40, P2, R90, UR4, 0x1 ;  /* 0x000000045a287c11 */ /* 0x000fc8000f8408ff */
[----:B------:R-:W-:Y:S02]  /*2fb0*/  LEA.HI.X R41, R90, UR5, R41, 0x1, P2 ;  /* 0x000000055a297c11 */ /* 0x000fe400090f0c29 */
[----:B0-----:R-:W-:-:S04]  /*2fc0*/  LEA R42, P2, R88, UR6, 0x1 ;  /* 0x00000006582a7c11 */ /* 0x001fc8000f8408ff */
[----:B------:R-:W-:Y:S02]  /*2fd0*/  LEA.HI.X R43, R88, UR7, R3, 0x1, P2 ;  /* 0x00000007582b7c11 */ /* 0x000fe400090f0c03 */
[----:B------:R-:W-:Y:S02]  /*2fe0*/  ISETP.GE.AND P2, PT, R22, R117, PT ;  /* 0x000000751600720c */ /* 0x000fe40003f46270 */
[----:B------:R-:W-:Y:S02]  /*2ff0*/  CS2R R66, SRZ ;  /* 0x0000000000427805 */ /* 0x000fe4000001ff00 */
[----:B------:R-:W-:-:S09]  /*3000*/  CS2R R68, SRZ ;  /* 0x0000000000447805 */ /* 0x000fd2000001ff00 */
[----:B------:R2:W5:Y:S04]  /*3010*/  @!P2 LDG.E.64 R70, desc[UR42][R40.64] ;  /* 0x0000002a2846a981 */ /* 0x000568000c1e1b00 */
[----:B------:R2:W5:Y:S01]  /*3020*/  @!P2 LDG.E.64 R72, desc[UR42][R42.64] ;  /* 0x0000002a2a48a981 */ /* 0x000562000c1e1b00 */
        /* <DEDUP_REMOVED lines=20> */
[----:B------:R-:W-:-:S13]  /*3170*/  ISETP.GE.AND P2, PT, R190, R117, PT ;  /* 0x00000075be00720c */ /* 0x000fda0003f46270 */
[----:B------:R2:W5:Y:S04]  /*3180*/  @!P2 LDG.E.64 R44, desc[UR42][R40.64+0xa0] ;  /* 0x0000a02a282ca981 */ /* 0x000568000c1e1b00 */
[----:B------:R2:W5:Y:S02]  /*3190*/  @!P2 LDG.E.64 R46, desc[UR42][R42.64+0xa0] ;  /* 0x0000a02a2a2ea981 */ /* 0x000564000c1e1b00 */
.L_x_627:
[----:B------:R-:W-:Y:S05]  /*31a0*/  BSYNC B1 ;  /* 0x0000000000017941 */ /* 0x000fea0003800000 */
.L_x_626:
[----:B------:R-:W-:Y:S01]  /*31b0*/  IMAD.MOV.U32 R0, RZ, RZ, R78 ;  /* 0x000000ffff007224 */ /* 0x000fe200078e004e */
[----:B-12---:R-:W-:Y:S01]  /*31c0*/  MOV R40, R82 ;  /* 0x0000005200287202 */ /* 0x006fe20000000f00 */
[----:B------:R-:W-:Y:S01]  /*31d0*/  IMAD.MOV.U32 R3, RZ, RZ, R79 ;  /* 0x000000ffff037224 */ /* 0x000fe200078e004f */
[----:B------:R-:W-:Y:S01]  /*31e0*/  PRMT R158, R133, 0x5410, R132 ;  /* 0x00005410859e7816 */ /* 0x000fe20000000084 */
[----:B------:R-:W-:Y:S01]  /*31f0*/  IMAD.MOV.U32 R41, RZ, RZ, R94 ;  /* 0x000000ffff297224 */ /* 0x000fe200078e005e */
[----:B------:R-:W-:Y:S01]  /*3200*/  PRMT R164, R164, 0x5410, R40 ;  /* 0x00005410a4a47816 */ /* 0x000fe20000000028 */
[----:B------:R-:W-:Y:S01]  /*3210*/  UISETP.NE.AND UP0, UPT, UR37, 0x3, UPT ;  /* 0x000000032500788c */ /* 0x000fe2000bf05270 */
[----:B------:R-:W-:Y:S01]  /*3220*/  PRMT R161, R0, 0x5410, R3 ;  /* 0x0000541000a17816 */ /* 0x000fe20000000003 */
[----:B------:R-:W-:Y:S01]  /*3230*/  IMAD.MOV.U32 R3, RZ, RZ, R86 ;  /* 0x000000ffff037224 */ /* 0x000fe200078e0056 */
[----:B------:R-:W-:Y:S01]  /*3240*/  MOV R40, R87 ;  /* 0x0000005700287202 */ /* 0x000fe20000000f00 */
[----:B------:R-:W-:Y:S01]  /*3250*/  IMAD.MOV.U32 R0, RZ, RZ, R83 ;  /* 0x000000ffff007224 */ /* 0x000fe200078e0053 */
[----:B------:R-:W-:Y:S01]  /*3260*/  PRMT R166, R41, 0x7610, R166 ;  /* 0x0000761029a67816 */ /* 0x000fe200000000a6 */
[----:B------:R-:W-:Y:S01]  /*3270*/  IMAD.MOV.U32 R41, RZ, RZ, R76 ;  /* 0x000000ffff297224 */ /* 0x000fe200078e004c */
[----:B------:R-:W-:Y:S01]  /*3280*/  PRMT R165, R3, 0x5410, R40 ;  /* 0x0000541003a57816 */ /* 0x000fe20000000028 */
[----:B------:R-:W-:Y:S01]  /*3290*/  IMAD.MOV.U32 R40, RZ, RZ, R127 ;  /* 0x000000ffff287224 */ /* 0x000fe200078e007f */
[----:B------:R-:W-:Y:S01]  /*32a0*/  PRMT R164, R0, 0x7610, R164 ;  /* 0x0000761000a47816 */ /* 0x000fe200000000a4 */
[----:B------:R-:W-:Y:S01]  /*32b0*/  IMAD.MOV.U32 R0, RZ, RZ, R95 ;  /* 0x000000ffff007224 */ /* 0x000fe200078e005f */
[----:B------:R-:W-:-:S02]  /*32c0*/  MOV R3, R126 ;  /* 0x0000007e00037202 */ /* 0x000fc40000000f00 */
[----:B------:R-:W-:Y:S01]  /*32d0*/  PRMT R167, R40, 0x7610, R167 ;  /* 0x0000761028a77816 */ /* 0x000fe200000000a7 */
[----:B------:R-:W-:Y:S01]  /*32e0*/  IMAD.MOV.U32 R40, RZ, RZ, R81 ;  /* 0x000000ffff287224 */ /* 0x000fe200078e0051 */
[----:B------:R-:W-:Y:S01]  /*32f0*/  PRMT R155, R3, 0x7610, R155 ;  /* 0x00007610039b7816 */ /* 0x000fe2000000009b */
[----:B------:R-:W-:Y:S01]  /*3300*/  IMAD.MOV.U32 R3, RZ, RZ, R80 ;  /* 0x000000ffff037224 */ /* 0x000fe200078e0050 */
[----:B------:R-:W-:Y:S02]  /*3310*/  PRMT R166, R166, 0x5410, R0 ;  /* 0x00005410a6a67816 */ /* 0x000fe40000000000 */
[----:B------:R-:W-:Y:S02]  /*3320*/  PRMT R159, R41, 0x7610, R159 ;  /* 0x00007610299f7816 */ /* 0x000fe4000000009f */
[----:B------:R-:W-:Y:S02]  /*3330*/  MOV R0, R77 ;  /* 0x0000004d00007202 */ /* 0x000fe40000000f00 */
[----:B------:R-:W-:-:S02]  /*3340*/  MOV R41, R84 ;  /* 0x0000005400297202 */ /* 0x000fc40000000f00 */
[----:B------:R-:W-:Y:S01]  /*3350*/  PRMT R159, R159, 0x5410, R0 ;  /* 0x000054109f9f7816 */ /* 0x000fe20000000000 */
[----:B------:R-:W-:Y:S01]  /*3360*/  IMAD.MOV.U32 R0, RZ, RZ, R85 ;  /* 0x000000ffff007224 */ /* 0x000fe200078e0055 */
[----:B------:R-:W-:Y:S01]  /*3370*/  PRMT R162, R3, 0x5410, R40 ;  /* 0x0000541003a27816 */ /* 0x000fe20000000028 */
[----:B------:R-:W-:Y:S01]  /*3380*/  IMAD.MOV.U32 R3, RZ, RZ, R92 ;  /* 0x000000ffff037224 */ /* 0x000fe200078e005c */
[----:B------:R-:W-:Y:S01]  /*3390*/  PRMT R167, R167, 0x5410, R41 ;  /* 0x00005410a7a77816 */ /* 0x000fe20000000029 */
[----:B------:R-:W-:Y:S01]  /*33a0*/  IMAD.MOV.U32 R41, RZ, RZ, R120 ;  /* 0x000000ffff297224 */ /* 0x000fe200078e0078 */
[----:B------:R-:W-:Y:S02]  /*33b0*/  MOV R40, R93 ;  /* 0x0000005d00287202 */ /* 0x000fe40000000f00 */
[----:B------:R-:W-:Y:S01]  /*33c0*/  PRMT R168, R0, 0x5410, R3 ;  /* 0x0000541000a87816 */ /* 0x000fe20000000003 */
[----:B------:R-:W-:Y:S01]  /*33d0*/  IMAD.MOV.U32 R3, RZ, RZ, R129 ;  /* 0x000000ffff037224 */ /* 0x000fe200078e0081 */
[----:B------:R-:W-:Y:S01]  /*33e0*/  PRMT R169, R40, 0x5410, R41 ;  /* 0x0000541028a97816 */ /* 0x000fe20000000029 */
[----:B------:R-:W-:Y:S01]  /*33f0*/  IMAD.MOV.U32 R41, RZ, RZ, R121 ;  /* 0x000000ffff297224 */ /* 0x000fe200078e0079 */
[----:B------:R-:W-:Y:S01]  /*3400*/  MOV R40, R128 ;  /* 0x0000008000287202 */ /* 0x000fe20000000f00 */
[----:B-----5:R-:W-:Y:S01]  /*3410*/  IMAD.MOV.U32 R0, RZ, RZ, R44 ;  /* 0x000000ffff007224 */ /* 0x020fe200078e002c */
[----:B------:R-:W-:-:S02]  /*3420*/  PLOP3.LUT P2, PT, PT, PT, UP0, 0x80, 0x0 ;  /* 0x000000000000781c */ /* 0x000fc40003f4f008 */
[----:B------:R-:W-:Y:S01]  /*3430*/  PRMT R170, R41, 0x5410, R3 ;  /* 0x0000541029aa7816 */ /* 0x000fe20000000003 */
[----:B------:R-:W-:Y:S01]  /*3440*/  IMAD.MOV.U32 R3, RZ, RZ, R55 ;  /* 0x000000ffff037224 */ /* 0x000fe200078e0037 */
[----:B------:R-:W-:Y:S01]  /*3450*/  PRMT R155, R155, 0x5410, R40 ;  /* 0x000054109b9b7816 */ /* 0x000fe20000000028 */
[----:B------:R-:W-:Y:S01]  /*3460*/  IMAD.MOV.U32 R40, RZ, RZ, R54 ;  /* 0x000000ffff287224 */ /* 0x000fe200078e0036 */
[----:B------:R-:W-:Y:S02]  /*3470*/  PRMT R88, R88, 0x5410, R0 ;  /* 0x0000541058587816 */ /* 0x000fe40000000000 */
[----:B------:R-:W-:Y:S02]  /*3480*/  MOV R0, R58 ;  /* 0x0000003a00007202 */ /* 0x000fe40000000f00 */
[----:B------:R-:W-:Y:S01]  /*3490*/  PRMT R90, R3, 0x5410, R40 ;  /* 0x00005410035a7816 */ /* 0x000fe20000000028 */
[----:B------:R-:W-:Y:S01]  /*34a0*/  IMAD.MOV.U32 R40, RZ, RZ, R62 ;  /* 0x000000ffff287224 */ /* 0x000fe200078e003e */
[----:B------:R-:W-:Y:S01]  /*34b0*/  PRMT R132, R132, 0x5410, R0 ;  /* 0x0000541084847816 */ /* 0x000fe20000000000 */
[----:B------:R-:W-:Y:S01]  /*34c0*/  IMAD.MOV.U32 R0, RZ, RZ, R66 ;  /* 0x000000ffff007224 */ /* 0x000fe200078e0042 */
[----:B------:R-:W-:-:S02]  /*34d0*/  MOV R3, R63 ;  /* 0x0000003f00037202 */ /* 0x000fc40000000f00 */
[----:B------:R-:W-:Y:S02]  /*34e0*/  MOV R41, R45 ;  /* 0x0000002d00297202 */ /* 0x000fe40000000f00 */
        /* <DEDUP_REMOVED lines=11> */
[----:B------:R-:W-:Y:S01]  /*35a0*/  PRMT R89, R0, 0x7610, R89 ;  /* 0x0000761000597816 */ /* 0x000fe20000000059 */
[----:B------:R-:W-:Y:S01]  /*35b0*/  IMAD.MOV.U32 R3, RZ, RZ, R57 ;  /* 0x000000ffff037224 */ /* 0x000fe200078e0039 */
[----:B------:R-:W-:-:S02]  /*35c0*/  MOV R0, R60 ;  /* 0x0000003c00007202 */ /* 0x000fc40000000f00 */
[----:B------:R-:W-:Y:S02]  /*35d0*/  PRMT R156, R156, 0x5410, R41 ;  /* 0x000054109c9c7816 */ /* 0x000fe40000000029 */
[----:B------:R-:W-:Y:S01]  /*35e0*/  PRMT R91, R40, 0x5410, R3 ;  /* 0x00005410285b7816 */ /* 0x000fe20000000003 */
[----:B------:R-:W-:Y:S01]  /*35f0*/  IMAD.MOV.U32 R3, RZ, RZ, R64 ;  /* 0x000000ffff037224 */ /* 0x000fe200078e0040 */
[----:B------:R-:W-:Y:S01]  /*3600*/  PRMT R133, R0, 0x7610, R133 ;  /* 0x0000761000857816 */ /* 0x000fe20000000085 */
[----:B------:R-:W-:Y:S01]  /*3610*/  IMAD.MOV.U32 R40, RZ, RZ, R61 ;  /* 0x000000ffff287224 */ /* 0x000fe200078e003d */
[----:B------:R-:W-:Y:S02]  /*3620*/  MOV R41, R47 ;  /* 0x0000002f00297202 */ /* 0x000fe40000000f00 */
[----:B------:R-:W-:Y:S02]  /*3630*/  MOV R0, R65 ;  /* 0x0000004100007202 */ /* 0x000fe40000000f00 */
[----:B------:R-:W-:Y:S01]  /*3640*/  PRMT R89, R89, 0x5410, R41 ;  /* 0x0000541059597816 */ /* 0x000fe20000000029 */
[----:B------:R-:W-:Y:S01]  /*3650*/  IMAD.MOV.U32 R41, RZ, RZ, R73 ;  /* 0x000000ffff297224 */ /* 0x000fe200078e0049 */
[----:B------:R-:W-:Y:S01]  /*3660*/  PRMT R152, R3, 0x5410, R0 ;  /* 0x0000541003987816 */ /* 0x000fe20000000000 */
[----:B------:R-:W-:Y:S01]  /*3670*/  IMAD.MOV.U32 R0, RZ, RZ, R68 ;  /* 0x000000ffff007224 */ /* 0x000fe200078e0044 */
[----:B------:R-:W-:Y:S01]  /*3680*/  PRMT R133, R133, 0x5410, R40 ;  /* 0x0000541085857816 */ /* 0x000fe20000000028 */
[----:B------:R-:W-:Y:S01]  /*3690*/  IMAD.MOV.U32 R3, RZ, RZ, R69 ;  /* 0x000000ffff037224 */ /* 0x000fe200078e0045 */
[----:B------:R-:W-:-:S04]  /*36a0*/  MOV R40, R72 ;  /* 0x0000004800287202 */ /* 0x000fc80000000f00 */
[----:B------:R-:W-:Y:S02]  /*36b0*/  PRMT R160, R0, 0x5410, R3 ;  /* 0x0000541000a07816 */ /* 0x000fe40000000003 */
[----:B------:R-:W-:Y:S01]  /*36c0*/  PRMT R163, R40, 0x5410, R41 ;  /* 0x0000541028a37816 */ /* 0x000fe20000000029 */
[----:B------:R-:W-:Y:S06]  /*36d0*/  @!P2 BRA `(.L_x_628) ;  /* 0x000000000004a947 */ /* 0x000fec0003800000 */
[----:B------:R-:W-:Y:S01]  /*36e0*/  BPT.TRAP 0x1 ;  /* 0x000000040000795c */ /* 0x000fe20000300000 */
.L_x_628:
[----:B------:R-:W-:Y:S01]  /*36f0*/  IMAD R3, R16, 0x8, R2 ;  /* 0x0000000810037824 */ /* 0x000fe200078e0202 */
[----:B------:R-:W-:Y:S01]  /*3700*/  SHF.L.U32 R0, R184, 0x1f, RZ ;  /* 0x0000001fb8007819 */ /* 0x000fe200000006ff */
[----:B------:R-:W-:Y:S03]  /*3710*/  BSSY B1, `(.L_x_629) ;  /* 0x0000003000017945 */ /* 0x000fe60003800000 */
[----:B------:R-:W1:Y:S02]  /*3720*/  SYNCS.PHASECHK.TRANS64.TRYWAIT P5, [R3+URZ+0x34890], R0 ;  /* 0x03489000030075a7 */ /* 0x000e6400080a017f */
[----:B-1----:R-:W-:Y:S05]  /*3730*/  @!P5 BRA `(.L_x_630) ;  /* 0x000001cc0090d947 */ /* 0x002fea0003800000 */
.L_x_978:
[----:B------:R-:W-:Y:S05]  /*3740*/  BSYNC B1 ;  /* 0x0000000000017941 */ /* 0x000fea0003800000 */
.L_x_629:
[----:B------:R-:W-:Y:S04]  /*3750*/  BSSY B1, `(.L_x_631) ;  /* 0x0000133000017945 */ /* 0x000fe80003800000 */
[----:B------:R-:W-:Y:S05]  /*3760*/  @P3 BRA `(.L_x_632) ;  /* 0x0000001000c43947 */ /* 0x000fea0003800000 */
[----:B------:R-:W-:Y:S01]  /*3770*/  ISETP.NE.AND P3, PT, R14, RZ, PT ;  /* 0x000000ff0e00720c */ /* 0x000fe20003f65270 */
[----:B------:R-:W-:-:S12]  /*3780*/  BSSY B2, `(.L_x_633) ;  /* 0x0000034000027945 */ /* 0x000fd80003800000 */
[----:B------:R-:W-:Y:S05]  /*3790*/  @!P3 BRA `(.L_x_634) ;  /* 0x0000000000c8b947 */ /* 0x000fea0003800000 */
[----:B0-----:R0:W2:Y:S01]  /*37a0*/  LDS.128 R40, [R51] ;  /* 0x0000000033287984 */ /* 0x0010a20000000c00 */
[----:B------:R-:W-:Y:S01]  /*37b0*/  ISETP.GE.AND P3, PT, R22, R117, PT ;  /* 0x000000751600720c */ /* 0x000fe20003f66270 */
[----:B------:R-:W-:-:S12]  /*37c0*/  BSSY B3, `(.L_x_635) ;  /* 0x000002e000037945 */ /* 0x000fd80003800000 */
[----:B0-----:R-:W-:Y:S05]  /*37d0*/  @P3 BRA `(.L_x_636) ;  /* 0x0000000000b03947 */ /* 0x001fea0003800000 */
[----:B------:R-:W-:Y:S02]  /*37e0*/  SHF.R.U64 R148, R128, 0x10, R129 ;  /* 0x0000001080947819 */ /* 0x000fe40000001281 */
[----:B--2---:R-:W-:Y:S02]  /*37f0*/  MOV R128, R41 ;  /* 0x0000002900807202 */ /* 0x004fe40000000f00 */
[----:B------:R-:W-:Y:S01]  /*3800*/  SHF.R.U64 R126, R126, 0x10, R127 ;  /* 0x000000107e7e7819 */ /* 0x000fe2000000127f */
[----:B------:R-:W-:Y:S01]  /*3810*/  HADD2.F32 R148, -RZ, R148.H0_H0 ;  /* 0x20000094ff947230 */ /* 0x000fe20000004100 */
[----:B------:R-:W-:Y:S01]  /*3820*/  SHF.R.U32.HI R129, RZ, 0x10, R129 ;  /* 0x00000010ff817819 */ /* 0x000fe20000011681 */
[--C-:B------:R-:W-:Y:S02]  /*3830*/  HADD2.F32 R41, -RZ, R128.reuse.H1_H1 ;  /* 0x30000080ff297230 */ /* 0x100fe40000004100 */
[----:B------:R-:W-:Y:S02]  /*3840*/  HADD2.F32 R153, -RZ, R128.H0_H0 ;  /* 0x20000080ff997230 */ /* 0x000fe40000004100 */
[----:B------:R-:W-:-:S02]  /*3850*/  HADD2.F32 R126, -RZ, R126.H0_H0 ;  /* 0x2000007eff7e7230 */ /* 0x000fc40000004100 */
[-C--:B------:R-:W-:Y:S01]  /*3860*/  FMUL.FTZ R128, R41, R148.reuse ;  /* 0x0000009429807220 */ /* 0x080fe20000410000 */
[----:B------:R-:W-:-:S03]  /*3870*/  FMUL.FTZ R148, R153, R148 ;  /* 0x0000009499947220 */ /* 0x000fc60000410000 */
[-C--:B------:R-:W-:Y:S01]  /*3880*/  FFMA.FTZ R128, R153, R126.reuse, -R128 ;  /* 0x0000007e99807223 */ /* 0x080fe20000010880 */
[----:B------:R-:W-:Y:S02]  /*3890*/  HADD2.F32 R153, -RZ, R155.H1_H1 ;  /* 0x3000009bff997230 */ /* 0x000fe40000004100 */
[----:B------:R-:W-:Y:S01]  /*38a0*/  FFMA.FTZ R41, R41, R126, R148 ;  /* 0x0000007e29297223 */ /* 0x000fe20000010094 */
[----:B------:R-:W-:Y:S01]  /*38b0*/  IMAD.MOV.U32 R148, RZ, RZ, R43 ;  /* 0x000000ffff947224 */ /* 0x000fe200078e002b */
[----:B------:R-:W-:Y:S01]  /*38c0*/  SHF.R.U32.HI R126, RZ, 0x10, R127 ;  /* 0x00000010ff7e7819 */ /* 0x000fe2000001167f */
[----:B------:R-:W-:Y:S02]  /*38d0*/  IMAD.MOV.U32 R127, RZ, RZ, R40 ;  /* 0x000000ffff7f7224 */ /* 0x000fe400078e0028 */
[----:B------:R-:W-:Y:S01]  /*38e0*/  HADD2.F32 R40, -RZ, R129.H0_H0 ;  /* 0x20000081ff287230 */ /* 0x000fe20000004100 */
[----:B------:R-:W-:Y:S01]  /*38f0*/  F2FP.F16.F32.PACK_AB R41, R41, R128 ;  /* 0x000000802929723e */ /* 0x000fe200000000ff */
[----:B------:R-:W-:-:S02]  /*3900*/  HADD2.F32 R43, -RZ, R148.H1_H1 ;  /* 0x30000094ff2b7230 */ /* 0x000fc40000004100 */
[----:B------:R-:W-:Y:S02]  /*3910*/  HADD2.F32 R129, -RZ, R148.H0_H0 ;  /* 0x20000094ff817230 */ /* 0x000fe40000004100 */
[----:B------:R-:W-:Y:S02]  /*3920*/  HADD2.F32 R126, -RZ, R126.H0_H0 ;  /* 0x2000007eff7e7230 */ /* 0x000fe40000004100 */
[-C--:B------:R-:W-:Y:S01]  /*3930*/  FMUL.FTZ R148, R43, R40.reuse ;  /* 0x000000282b947220 */ /* 0x080fe20000410000 */
[----:B------:R-:W-:-:S03]  /*3940*/  FMUL.FTZ R154, R129, R40 ;  /* 0x00000028819a7220 */ /* 0x000fc60000410000 */
[-C--:B------:R-:W-:Y:S01]  /*3950*/  FFMA.FTZ R40, R129, R126.reuse, -R148 ;  /* 0x0000007e81287223 */ /* 0x080fe20000010894 */
[--C-:B------:R-:W-:Y:S02]  /*3960*/  HADD2.F32 R148, -RZ, R127.reuse.H0_H0 ;  /* 0x2000007fff947230 */ /* 0x100fe40000004100 */
[----:B------:R-:W-:Y:S01]  /*3970*/  FFMA.FTZ R43, R43, R126, R154 ;  /* 0x0000007e2b2b7223 */ /* 0x000fe2000001009a */
[----:B------:R-:W-:Y:S01]  /*3980*/  MOV R126, R42 ;  /* 0x0000002a007e7202 */ /* 0x000fe20000000f00 */
[----:B------:R-:W-:Y:S02]  /*3990*/  HADD2.F32 R42, -RZ, R127.H1_H1 ;  /* 0x3000007fff2a7230 */ /* 0x000fe40000004100 */
[----:B------:R-:W-:Y:S01]  /*39a0*/  HADD2.F32 R129, -RZ, R155.H0_H0 ;  /* 0x2000009bff817230 */ /* 0x000fe20000004100 */
[----:B------:R-:W-:Y:S01]  /*39b0*/  F2FP.F16.F32.PACK_AB R43, R43, R40 ;  /* 0x000000282b2b723e */ /* 0x000fe200000000ff */
[----:B------:R-:W-:Y:S02]  /*39c0*/  HADD2.F32 R155, -RZ, R170.H1_H1 ;  /* 0x300000aaff9b7230 */ /* 0x000fe40000004100 */
[-C--:B------:R-:W-:Y:S01]  /*39d0*/  FMUL.FTZ R127, R42, R153.reuse ;  /* 0x000000992a7f7220 */ /* 0x080fe20000410000 */
[----:B------:R-:W-:-:S03]  /*39e0*/  FMUL.FTZ R153, R148, R153 ;  /* 0x0000009994997220 */ /* 0x000fc60000410000 */
[-C--:B------:R-:W-:Y:S01]  /*39f0*/  FFMA.FTZ R127, R148, R129.reuse, -R127 ;  /* 0x00000081947f7223 */ /* 0x080fe2000001087f */
[--C-:B------:R-:W-:Y:S02]  /*3a00*/  HADD2.F32 R148, -RZ, R126.reuse.H0_H0 ;  /* 0x2000007eff947230 */ /* 0x100fe40000004100 */
[----:B------:R-:W-:Y:S01]  /*3a10*/  FFMA.FTZ R42, R42, R129, R153 ;  /* 0x000000812a2a7223 */ /* 0x000fe20000010099 */
[----:B------:R-:W-:Y:S02]  /*3a20*/  HADD2.F32 R126, -RZ, R126.H1_H1 ;  /* 0x3000007eff7e7230 */ /* 0x000fe40000004100 */
[----:B------:R-:W-:Y:S02]  /*3a30*/  HADD2.F32 R129, -RZ, R167.H0_H0 ;  /* 0x200000a7ff817230 */ /* 0x000fe40000004100 */
[----:B------:R-:W-:Y:S01]  /*3a40*/  F2FP.F16.F32.PACK_AB R40, R42, R127 ;  /* 0x0000007f2a28723e */ /* 0x000fe200000000ff */
[-C--:B------:R-:W-:Y:S01]  /*3a50*/  FMUL.FTZ R153, R126, R155.reuse ;  /* 0x0000009b7e997220 */ /* 0x080fe20000410000 */
[----:B------:R-:W-:-:S03]  /*3a60*/  FMUL.FTZ R155, R148, R155 ;  /* 0x0000009b949b7220 */ /* 0x000fc60000410000 */
[-C--:B------:R-:W-:Y:S01]  /*3a70*/  FFMA.FTZ R153, R148, R129.reuse, -R153 ;  /* 0x0000008194997223 */ /* 0x080fe20000010899 */
[----:B------:R-:W-:-:S05]  /*3a80*/  FFMA.FTZ R126, R126, R129, R155 ;  /* 0x000000817e7e7223 */ /* 0x000fca000001009b */
[----:B------:R-:W-:-:S07]  /*3a90*/  F2FP.F16.F32.PACK_AB R42, R126, R153 ;  /* 0x000000997e2a723e */ /* 0x000fce00000000ff */
.L_x_636:
[----:B------:R-:W-:Y:S05]  /*3aa0*/  BSYNC B3 ;  /* 0x0000000000037941 */ /* 0x000fea0003800000 */
.L_x_635:
[----:B--2---:R2:W-:Y:S02]  /*3ab0*/  STG.E.128 desc[UR42][R52.64], R40 ;  /* 0x0000002834007986 */ /* 0x0045e4000c101d2a */
.L_x_634:
[----:B------:R-:W-:Y:S05]  /*3ac0*/  BSYNC B2 ;  /* 0x0000000000027941 */ /* 0x000fea0003800000 */
.L_x_633:
[----:B------:R-:W-:Y:S01]  /*3ad0*/  ISETP.NE.AND P3, PT, R10, RZ, PT ;  /* 0x000000ff0a00720c */ /* 0x000fe20003f65270 */
[----:B------:R-:W-:-:S12]  /*3ae0*/  BSSY B2, `(.L_x_637) ;  /* 0x0000030000027945 */ /* 0x000fd80003800000 */
[----:B------:R-:W-:Y:S05]  /*3af0*/  @!P3 BRA `(.L_x_638) ;  /* 0x0000000000b8b947 */ /* 0x000fea0003800000 */
[----:B0-2---:R0:W2:Y:S01]  /*3b00*/  LDS.128 R40, [R50] ;  /* 0x0000000032287984 */ /* 0x0050a20000000c00 */
[----:B------:R-:W-:Y:S01]  /*3b10*/  ISETP.GE.AND P3, PT, R187, R117, PT ;  /* 0x00000075bb00720c */ /* 0x000fe20003f66270 */
[----:B------:R-:W-:-:S12]  /*3b20*/  BSSY B3, `(.L_x_639) ;  /* 0x000002a000037945 */ /* 0x000fd80003800000 */
[----:B0-----:R-:W-:Y:S05]  /*3b30*/  @P3 BRA `(.L_x_640) ;  /* 0x0000000000a03947 */ /* 0x001fea0003800000 */
[----:B------:R-:W-:Y:S01]  /*3b40*/  SHF.R.U64 R120, R120, 0x10, R121 ;  /* 0x0000001078787819 */ /* 0x000fe20000001279 */
[----:B--2---:R-:W-:Y:S01]  /*3b50*/  HADD2.F32 R128, -RZ, R41.H0_H0 ;  /* 0x20000029ff807230 */ /* 0x004fe20000004100 */
[----:B------:R-:W-:Y:S01]  /*3b60*/  SHF.R.U64 R94, R94, 0x10, R95 ;  /* 0x000000105e5e7819 */ /* 0x000fe2000000125f */
[----:B------:R-:W-:Y:S01]  /*3b70*/  HADD2.F32 R126, -RZ, R43.H1_H1 ;  /* 0x3000002bff7e7230 */ /* 0x000fe20000004100 */
[----:B------:R-:W-:Y:S01]  /*3b80*/  SHF.R.U32.HI R121, RZ, 0x10, R121 ;  /* 0x00000010ff797819 */ /* 0x000fe20000011679 */
[----:B------:R-:W-:Y:S01]  /*3b90*/  HADD2.F32 R127, -RZ, R120.H0_H0 ;  /* 0x20000078ff7f7230 */ /* 0x000fe20000004100 */
[----:B------:R-:W-:Y:S01]  /*3ba0*/  SHF.R.U32.HI R95, RZ, 0x10, R95 ;  /* 0x00000010ff5f7819 */ /* 0x000fe2000001165f */
[----:B------:R-:W-:Y:S02]  /*3bb0*/  HADD2.F32 R120, -RZ, R41.H1_H1 ;  /* 0x30000029ff787230 */ /* 0x000fe40000004100 */
[----:B------:R-:W-:Y:S02]  /*3bc0*/  HADD2.F32 R129, -RZ, R94.H0_H0 ;  /* 0x2000005eff817230 */ /* 0x000fe40000004100 */
[----:B------:R-:W-:-:S02]  /*3bd0*/  HADD2.F32 R121, -RZ, R121.H0_H0 ;  /* 0x20000079ff797230 */ /* 0x000fc40000004100 */
[-C--:B------:R-:W-:Y:S01]  /*3be0*/  FMUL.FTZ R41, R120, R127.reuse ;  /* 0x0000007f78297220 */ /* 0x080fe20000410000 */
[C---:B------:R-:W-:Y:S01]  /*3bf0*/  FMUL.FTZ R127, R128.reuse, R127 ;  /* 0x0000007f807f7220 */ /* 0x040fe20000410000 */
[----:B------:R-:W-:Y:S02]  /*3c00*/  HADD2.F32 R153, -RZ, R95.H0_H0 ;  /* 0x2000005fff997230 */ /* 0x000fe40000004100 */
[----:B------:R-:W-:Y:S01]  /*3c10*/  FFMA.FTZ R41, R128, R129, -R41 ;  /* 0x0000008180297223 */ /* 0x000fe20000010829 */
[----:B------:R-:W-:Y:S02]  /*3c20*/  HADD2.F32 R128, -RZ, R43.H0_H0 ;  /* 0x2000002bff807230 */ /* 0x000fe40000004100 */
[----:B------:R-:W-:Y:S01]  /*3c30*/  FMUL.FTZ R43, R126, R121 ;  /* 0x000000797e2b7220 */ /* 0x000fe20000410000 */
[----:B------:R-:W-:Y:S01]  /*3c40*/  FFMA.FTZ R94, R120, R129, R127 ;  /* 0x00000081785e7223 */ /* 0x000fe2000001007f */
[----:B------:R-:W-:Y:S02]  /*3c50*/  HADD2.F32 R95, -RZ, R169.H1_H1 ;  /* 0x300000a9ff5f7230 */ /* 0x000fe40000004100 */
[----:B------:R-:W-:Y:S01]  /*3c60*/  FMUL.FTZ R121, R128, R121 ;  /* 0x0000007980797220 */ /* 0x000fe20000410000 */
[----:B------:R-:W-:-:S02]  /*3c70*/  HADD2.F32 R120, -RZ, R40.H1_H1 ;  /* 0x30000028ff787230 */ /* 0x000fc40000004100 */
[-C--:B------:R-:W-:Y:S01]  /*3c80*/  FFMA.FTZ R43, R128, R153.reuse, -R43 ;  /* 0x00000099802b7223 */ /* 0x080fe2000001082b */
[----:B------:R-:W-:Y:S02]  /*3c90*/  HADD2.F32 R128, -RZ, R40.H0_H0 ;  /* 0x20000028ff807230 */ /* 0x000fe40000004100 */
[----:B------:R-:W-:Y:S01]  /*3ca0*/  FFMA.FTZ R126, R126, R153, R121 ;  /* 0x000000997e7e7223 */ /* 0x000fe20000010079 */
[----:B------:R-:W-:Y:S02]  /*3cb0*/  HADD2.F32 R121, -RZ, R166.H0_H0 ;  /* 0x200000a6ff797230 */ /* 0x000fe40000004100 */
[-C--:B------:R-:W-:Y:S01]  /*3cc0*/  FMUL.FTZ R129, R120, R95.reuse ;  /* 0x0000005f78817220 */ /* 0x080fe20000410000 */
[----:B------:R-:W-:Y:S02]  /*3cd0*/  HADD2.F32 R40, -RZ, R170.H0_H0 ;  /* 0x200000aaff287230 */ /* 0x000fe40000004100 */
[----:B------:R-:W-:Y:S01]  /*3ce0*/  FMUL.FTZ R95, R128, R95 ;  /* 0x0000005f805f7220 */ /* 0x000fe20000410000 */
[----:B------:R-:W-:-:S02]  /*3cf0*/  HADD2.F32 R127, -RZ, R42.H1_H1 ;  /* 0x3000002aff7f7230 */ /* 0x000fc40000004100 */
[-C--:B------:R-:W-:Y:S01]  /*3d00*/  FFMA.FTZ R129, R128, R121.reuse, -R129 ;  /* 0x0000007980817223 */ /* 0x080fe20000010881 */
[----:B------:R-:W-:Y:S02]  /*3d10*/  HADD2.F32 R153, -RZ, R42.H0_H0 ;  /* 0x2000002aff997230 */ /* 0x000fe40000004100 */
[----:B------:R-:W-:Y:S01]  /*3d20*/  FFMA.FTZ R120, R120, R121, R95 ;  /* 0x0000007978787223 */ /* 0x000fe2000001005f */
[----:B------:R-:W-:Y:S02]  /*3d30*/  HADD2.F32 R128, -RZ, R166.H1_H1 ;  /* 0x300000a6ff807230 */ /* 0x000fe40000004100 */
[-C--:B------:R-:W-:Y:S01]  /*3d40*/  FMUL.FTZ R42, R127, R40.reuse ;  /* 0x000000287f2a7220 */ /* 0x080fe20000410000 */
[----:B------:R-:W-:Y:S01]  /*3d50*/  F2FP.F16.F32.PACK_AB R41, R94, R41 ;  /* 0x000000295e29723e */ /* 0x000fe200000000ff */
[C---:B------:R-:W-:Y:S01]  /*3d60*/  FMUL.FTZ R40, R153.reuse, R40 ;  /* 0x0000002899287220 */ /* 0x040fe20000410000 */
[----:B------:R-:W-:Y:S01]  /*3d70*/  F2FP.F16.F32.PACK_AB R43, R126, R43 ;  /* 0x0000002b7e2b723e */ /* 0x000fe200000000ff */
[----:B------:R-:W-:-:S02]  /*3d80*/  FFMA.FTZ R42, R153, R128, -R42 ;  /* 0x00000080992a7223 */ /* 0x000fc4000001082a */
[----:B------:R-:W-:Y:S01]  /*3d90*/  FFMA.FTZ R127, R127, R128, R40 ;  /* 0x000000807f7f7223 */ /* 0x000fe20000010028 */
[----:B------:R-:W-:-:S04]  /*3da0*/  F2FP.F16.F32.PACK_AB R40, R120, R129 ;  /* 0x000000817828723e */ /* 0x000fc800000000ff */
[----:B------:R-:W-:-:S07]  /*3db0*/  F2FP.F16.F32.PACK_AB R42, R127, R42 ;  /* 0x0000002a7f2a723e */ /* 0x000fce00000000ff */
.L_x_640:
[----:B------:R-:W-:Y:S05]  /*3dc0*/  BSYNC B3 ;  /* 0x0000000000037941 */ /* 0x000fea0003800000 */
.L_x_639:
[----:B--2---:R3:W-:Y:S02]  /*3dd0*/  STG.E.128 desc[UR42][R52.64+0x40], R40 ;  /* 0x0000402834007986 */ /* 0x0047e4000c101d2a */
.L_x_638:
[----:B------:R-:W-:Y:S05]  /*3de0*/  BSYNC B2 ;  /* 0x0000000000027941 */ /* 0x000fea0003800000 */
.L_x_637:
[----:B------:R-:W-:Y:S01]  /*3df0*/  ISETP.NE.AND P3, PT, R9, RZ, PT ;  /* 0x000000ff0900720c */ /* 0x000fe20003f65270 */
[----:B------:R-:W-:-:S12]  /*3e00*/  BSSY B2, `(.L_x_641) ;  /* 0x0000031000027945 */ /* 0x000fd80003800000 */
[----:B------:R-:W-:Y:S05]  /*3e10*/  @!P3 BRA `(.L_x_642) ;  /* 0x0000000000bcb947 */ /* 0x000fea0003800000 */
[----:B0-23--:R0:W2:Y:S01]  /*3e20*/  LDS.128 R40, [R51+0x4000] ;  /* 0x0040000033287984 */ /* 0x00d0a20000000c00 */
[----:B------:R-:W-:Y:S01]  /*3e30*/  ISETP.GE.AND P3, PT, R186, R117, PT ;  /* 0x00000075ba00720c */ /* 0x000fe20003f66270 */
[----:B------:R-:W-:-:S12]  /*3e40*/  BSSY B3, `(.L_x_643) ;  /* 0x000002b000037945 */ /* 0x000fd80003800000 */
[----:B0-----:R-:W-:Y:S05]  /*3e50*/  @P3 BRA `(.L_x_644) ;  /* 0x0000000000a43947 */ /* 0x001fea0003800000 */
[----:B------:R-:W-:Y:S01]  /*3e60*/  SHF.R.U64 R94, R86, 0x10, R87 ;  /* 0x00000010565e7819 */ /* 0x000fe20000001257 */
[----:B--2---:R-:W-:Y:S01]  /*3e70*/  HADD2.F32 R120, -RZ, R43.H0_H0 ;  /* 0x2000002bff787230 */ /* 0x004fe20000004100 */
[----:B------:R-:W-:Y:S01]  /*3e80*/  SHF.R.U32.HI R95, RZ, 0x10, R93 ;  /* 0x00000010ff5f7819 */ /* 0x000fe2000001165d */
[----:B------:R-:W-:Y:S01]  /*3e90*/  HADD2.F32 R127, -RZ, R165.H1_H1 ;  /* 0x300000a5ff7f7230 */ /* 0x000fe20000004100 */
[----:B------:R-:W-:Y:S01]  /*3ea0*/  SHF.R.U32.HI R86, RZ, 0x10, R87 ;  /* 0x00000010ff567819 */ /* 0x000fe20000011657 */
[----:B------:R-:W-:Y:S01]  /*3eb0*/  HADD2.F32 R94, -RZ, R94.H0_H0 ;  /* 0x2000005eff5e7230 */ /* 0x000fe20000004100 */
[----:B------:R-:W-:Y:S01]  /*3ec0*/  SHF.R.U64 R87, R92, 0x10, R93 ;  /* 0x000000105c577819 */ /* 0x000fe2000000125d */
[----:B------:R-:W-:Y:S02]  /*3ed0*/  HADD2.F32 R95, -RZ, R95.H0_H0 ;  /* 0x2000005fff5f7230 */ /* 0x000fe40000004100 */
[----:B------:R-:W-:Y:S02]  /*3ee0*/  HADD2.F32 R92, -RZ, R43.H1_H1 ;  /* 0x3000002bff5c7230 */ /* 0x000fe40000004100 */
[----:B------:R-:W-:-:S02]  /*3ef0*/  HADD2.F32 R126, -RZ, R87.H0_H0 ;  /* 0x20000057ff7e7230 */ /* 0x000fc40000004100 */
[--C-:B------:R-:W-:Y:S02]  /*3f00*/  HADD2.F32 R87, -RZ, R41.reuse.H1_H1 ;  /* 0x30000029ff577230 */ /* 0x100fe40000004100 */
[-C--:B------:R-:W-:Y:S01]  /*3f10*/  FMUL.FTZ R43, R92, R95.reuse ;  /* 0x0000005f5c2b7220 */ /* 0x080fe20000410000 */
[----:B------:R-:W-:Y:S02]  /*3f20*/  HADD2.F32 R41, -RZ, R41.H0_H0 ;  /* 0x20000029ff297230 */ /* 0x000fe40000004100 */
[C---:B------:R-:W-:Y:S01]  /*3f30*/  FMUL.FTZ R95, R120.reuse, R95 ;  /* 0x0000005f785f7220 */ /* 0x040fe20000410000 */
[----:B------:R-:W-:Y:S02]  /*3f40*/  HADD2.F32 R93, -RZ, R86.H0_H0 ;  /* 0x20000056ff5d7230 */ /* 0x000fe40000004100 */
[-C--:B------:R-:W-:Y:S01]  /*3f50*/  FMUL.FTZ R86, R87, R126.reuse ;  /* 0x0000007e57567220 */ /* 0x080fe20000410000 */
[----:B------:R-:W-:Y:S02]  /*3f60*/  FMUL.FTZ R126, R41, R126 ;  /* 0x0000007e297e7220 */ /* 0x000fe40000410000 */
[-C--:B------:R-:W-:Y:S01]  /*3f70*/  FFMA.FTZ R43, R120, R93.reuse, -R43 ;  /* 0x0000005d782b7223 */ /* 0x080fe2000001082b */
[----:B------:R-:W-:Y:S01]  /*3f80*/  FFMA.FTZ R92, R92, R93, R95 ;  /* 0x0000005d5c5c7223 */ /* 0x000fe2000001005f */
[----:B------:R-:W-:-:S02]  /*3f90*/  HADD2.F32 R93, -RZ, R168.H1_H1 ;  /* 0x300000a8ff5d7230 */ /* 0x000fc40000004100 */
[-C--:B------:R-:W-:Y:S01]  /*3fa0*/  FFMA.FTZ R41, R41, R94.reuse, -R86 ;  /* 0x0000005e29297223 */ /* 0x080fe20000010856 */
[--C-:B------:R-:W-:Y:S02]  /*3fb0*/  HADD2.F32 R95, -RZ, R40.reuse.H1_H1 ;  /* 0x30000028ff5f7230 */ /* 0x100fe40000004100 */
[----:B------:R-:W-:Y:S01]  /*3fc0*/  FFMA.FTZ R86, R87, R94, R126 ;  /* 0x0000005e57567223 */ /* 0x000fe2000001007e */
[----:B------:R-:W-:Y:S01]  /*3fd0*/  HADD2.F32 R120, -RZ, R40.H0_H0 ;  /* 0x20000028ff787230 */ /* 0x000fe20000004100 */
[----:B------:R-:W-:Y:S01]  /*3fe0*/  F2FP.F16.F32.PACK_AB R43, R92, R43 ;  /* 0x0000002b5c2b723e */ /* 0x000fe200000000ff */
[----:B------:R-:W-:Y:S02]  /*3ff0*/  HADD2.F32 R87, -RZ, R169.H0_H0 ;  /* 0x200000a9ff577230 */ /* 0x000fe40000004100 */
[-C--:B------:R-:W-:Y:S01]  /*4000*/  FMUL.FTZ R121, R95, R93.reuse ;  /* 0x0000005d5f797220 */ /* 0x080fe20000410000 */
[--C-:B------:R-:W-:Y:S02]  /*4010*/  HADD2.F32 R40, -RZ, R42.reuse.H1_H1 ;  /* 0x3000002aff287230 */ /* 0x100fe40000004100 */
[----:B------:R-:W-:Y:S01]  /*4020*/  FMUL.FTZ R126, R120, R93 ;  /* 0x0000005d787e7220 */ /* 0x000fe20000410000 */
[----:B------:R-:W-:Y:S01]  /*4030*/  HADD2.F32 R94, -RZ, R165.H0_H0 ;  /* 0x200000a5ff5e7230 */ /* 0x000fe20000004100 */
[----:B------:R-:W-:Y:S01]  /*4040*/  F2FP.F16.F32.PACK_AB R41, R86, R41 ;  /* 0x000000295629723e */ /* 0x000fe200000000ff */
[----:B------:R-:W-:-:S02]  /*4050*/  HADD2.F32 R42, -RZ, R42.H0_H0 ;  /* 0x2000002aff2a7230 */ /* 0x000fc40000004100 */
[-C--:B------:R-:W-:Y:S01]  /*4060*/  FMUL.FTZ R93, R40, R87.reuse ;  /* 0x00000057285d7220 */ /* 0x080fe20000410000 */
[-C--:B------:R-:W-:Y:S01]  /*4070*/  FFMA.FTZ R121, R120, R94.reuse, -R121 ;  /* 0x0000005e78797223 */ /* 0x080fe20000010879 */
[----:B------:R-:W-:Y:S01]  /*4080*/  FFMA.FTZ R126, R95, R94, R126 ;  /* 0x0000005e5f7e7223 */ /* 0x000fe2000001007e */
[C---:B------:R-:W-:Y:S01]  /*4090*/  FMUL.FTZ R87, R42.reuse, R87 ;  /* 0x000000572a577220 */ /* 0x040fe20000410000 */
[----:B------:R-:W-:-:S03]  /*40a0*/  FFMA.FTZ R93, R42, R127, -R93 ;  /* 0x0000007f2a5d7223 */ /* 0x000fc6000001085d */
[----:B------:R-:W-:Y:S01]  /*40b0*/  FFMA.FTZ R40, R40, R127, R87 ;  /* 0x0000007f28287223 */ /* 0x000fe20000010057 */
[----:B------:R-:W-:-:S04]  /*40c0*/  F2FP.F16.F32.PACK_AB R126, R126, R121 ;  /* 0x000000797e7e723e */ /* 0x000fc800000000ff */
[----:B------:R-:W-:Y:S01]  /*40d0*/  F2FP.F16.F32.PACK_AB R42, R40, R93 ;  /* 0x0000005d282a723e */ /* 0x000fe200000000ff */
[----:B------:R-:W-:-:S07]  /*40e0*/  IMAD.MOV.U32 R40, RZ, RZ, R126 ;  /* 0x000000ffff287224 */ /* 0x000fce00078e007e */
.L_x_644:
[----:B------:R-:W-:Y:S05]  /*40f0*/  BSYNC B3 ;  /* 0x0000000000037941 */ /* 0x000fea0003800000 */
.L_x_643:
[----:B--2---:R4:W-:Y:S02]  /*4100*/  STG.E.128 desc[UR42][R52.64+0x80], R40 ;  /* 0x0000802834007986 */ /* 0x0049e4000c101d2a */
.L_x_642:
[----:B------:R-:W-:Y:S05]  /*4110*/  BSYNC B2 ;  /* 0x0000000000027941 */ /* 0x000fea0003800000 */
.L_x_641:
[----:B------:R-:W-:Y:S01]  /*4120*/  ISETP.NE.AND P3, PT, R8, RZ, PT ;  /* 0x000000ff0800720c */ /* 0x000fe20003f65270 */
[----:B------:R-:W-:-:S12]  /*4130*/  BSSY B2, `(.L_x_645) ;  /* 0x0000031000027945 */ /* 0x000fd80003800000 */
[----:B------:R-:W-:Y:S05]  /*4140*/  @!P3 BRA `(.L_x_646) ;  /* 0x0000000000bcb947 */ /* 0x000fea0003800000 */
[----:B0-234-:R0:W2:Y:S01]  /*4150*/  LDS.128 R40, [R50+0x4000] ;  /* 0x0040000032287984 */ /* 0x01d0a20000000c00 */
[----:B------:R-:W-:Y:S01]  /*4160*/  ISETP.GE.AND P3, PT, R189, R117, PT ;  /* 0x00000075bd00720c */ /* 0x000fe20003f66270 */
[----:B------:R-:W-:-:S12]  /*4170*/  BSSY B3, `(.L_x_647) ;  /* 0x000002b000037945 */ /* 0x000fd80003800000 */
[----:B0-----:R-:W-:Y:S05]  /*4180*/  @P3 BRA `(.L_x_648) ;  /* 0x0000000000a43947 */ /* 0x001fea0003800000 */
[----:B------:R-:W-:Y:S01]  /*4190*/  SHF.R.U64 R86, R82, 0x10, R83 ;  /* 0x0000001052567819 */ /* 0x000fe20000001253 */
[----:B--2---:R-:W-:Y:S01]  /*41a0*/  HADD2.F32 R92, -RZ, R43.H0_H0 ;  /* 0x2000002bff5c7230 */ /* 0x004fe20000004100 */
[----:B------:R-:W-:Y:S01]  /*41b0*/  SHF.R.U32.HI R87, RZ, 0x10, R85 ;  /* 0x00000010ff577819 */ /* 0x000fe20000011655 */
[----:B------:R-:W-:Y:S01]  /*41c0*/  HADD2.F32 R95, -RZ, R164.H0_H0 ;  /* 0x200000a4ff5f7230 */ /* 0x000fe20000004100 */
        /* <DEDUP_REMOVED lines=23> */
[----:B------:R-:W-:Y:S02]  /*4340*/  HADD2.F32 R40, -RZ, R42.H1_H1 ;  /* 0x3000002aff287230 */ /* 0x000fe40000004100 */
[----:B------:R-:W-:Y:S01]  /*4350*/  FMUL.FTZ R94, R92, R85 ;  /* 0x000000555c5e7220 */ /* 0x000fe20000410000 */
[----:B------:R-:W-:Y:S01]  /*4360*/  HADD2.F32 R86, -RZ, R164.H1_H1 ;  /* 0x300000a4ff567230 */ /* 0x000fe20000004100 */
        /* <DEDUP_REMOVED lines=11> */
.L_x_648:
[----:B------:R-:W-:Y:S05]  /*4420*/  BSYNC B3 ;  /* 0x0000000000037941 */ /* 0x000fea0003800000 */
.L_x_647:
[----:B--2---:R0:W-:Y:S02]  /*4430*/  STG.E.128 desc[UR42][R52.64+0xc0], R40 ;  /* 0x0000c02834007986 */ /* 0x0041e4000c101d2a */
.L_x_646:
[----:B------:R-:W-:Y:S05]  /*4440*/  BSYNC B2 ;  /* 0x0000000000027941 */ /* 0x000fea0003800000 */
.L_x_645:
[----:B------:R-:W-:Y:S01]  /*4450*/  ISETP.NE.AND P3, PT, R7, RZ, PT ;  /* 0x000000ff0700720c */ /* 0x000fe20003f65270 */
[----:B------:R-:W-:-:S12]  /*4460*/  BSSY B2, `(.L_x_649) ;  /* 0x0000030000027945 */ /* 0x000fd80003800000 */
[----:B------:R-:W-:Y:S05]  /*4470*/  @!P3 BRA `(.L_x_650) ;  /* 0x0000000000b8b947 */ /* 0x000fea0003800000 */
[----:B0-234-:R0:W2:Y:S01]  /*4480*/  LDS.128 R40, [R51+0x8000] ;  /* 0x0080000033287984 */ /* 0x01d0a20000000c00 */
[----:B------:R-:W-:Y:S01]  /*4490*/  ISETP.GE.AND P3, PT, R188, R117, PT ;  /* 0x00000075bc00720c */ /* 0x000fe20003f66270 */
[----:B------:R-:W-:-:S12]  /*44a0*/  BSSY B3, `(.L_x_651) ;  /* 0x000002a000037945 */ /* 0x000fd80003800000 */
[----:B0-----:R-:W-:Y:S05]  /*44b0*/  @P3 BRA `(.L_x_652) ;  /* 0x0000000000a03947 */ /* 0x001fea0003800000 */
[--C-:B------:R-:W-:Y:S01]  /*44c0*/  SHF.R.U64 R80, R80, 0x10, R81.reuse ;  /* 0x0000001050507819 */ /* 0x100fe20000001251 */
[----:B--2---:R-:W-:Y:S01]  /*44d0*/  HADD2.F32 R82, -RZ, R43.H1_H1 ;  /* 0x3000002bff527230 */ /* 0x004fe20000004100 */
[----:B------:R-:W-:Y:S01]  /*44e0*/  SHF.R.U32.HI R81, RZ, 0x10, R81 ;  /* 0x00000010ff517819 */ /* 0x000fe20000011651 */
[----:B------:R-:W-:Y:S01]  /*44f0*/  HADD2.F32 R83, -RZ, R41.H1_H1 ;  /* 0x30000029ff537230 */ /* 0x000fe20000004100 */
[--C-:B------:R-:W-:Y:S01]  /*4500*/  SHF.R.U64 R78, R78, 0x10, R79.reuse ;  /* 0x000000104e4e7819 */ /* 0x100fe2000000124f */
[----:B------:R-:W-:Y:S01]  /*4510*/  HADD2.F32 R80, -RZ, R80.H0_H0 ;  /* 0x20000050ff507230 */ /* 0x000fe20000004100 */
[----:B------:R-:W-:Y:S01]  /*4520*/  SHF.R.U32.HI R79, RZ, 0x10, R79 ;  /* 0x00000010ff4f7819 */ /* 0x000fe2000001164f */
[----:B------:R-:W-:Y:S02]  /*4530*/  HADD2.F32 R81, -RZ, R81.H0_H0 ;  /* 0x20000051ff517230 */ /* 0x000fe40000004100 */
[----:B------:R-:W-:Y:S02]  /*4540*/  HADD2.F32 R84, -RZ, R43.H0_H0 ;  /* 0x2000002bff547230 */ /* 0x000fe40000004100 */
[----:B------:R-:W-:Y:S01]  /*4550*/  FMUL.FTZ R86, R83, R80 ;  /* 0x0000005053567220 */ /* 0x000fe20000410000 */
[----:B------:R-:W-:-:S02]  /*4560*/  HADD2.F32 R41, -RZ, R41.H0_H0 ;  /* 0x20000029ff297230 */ /* 0x000fc40000004100 */
[-C--:B------:R-:W-:Y:S01]  /*4570*/  FMUL.FTZ R43, R82, R81.reuse ;  /* 0x00000051522b7220 */ /* 0x080fe20000410000 */
[----:B------:R-:W-:Y:S02]  /*4580*/  HADD2.F32 R79, -RZ, R79.H0_H0 ;  /* 0x2000004fff4f7230 */ /* 0x000fe40000004100 */
[C---:B------:R-:W-:Y:S01]  /*4590*/  FMUL.FTZ R81, R84.reuse, R81 ;  /* 0x0000005154517220 */ /* 0x040fe20000410000 */
[----:B------:R-:W-:Y:S02]  /*45a0*/  HADD2.F32 R78, -RZ, R78.H0_H0 ;  /* 0x2000004eff4e7230 */ /* 0x000fe40000004100 */
[C---:B------:R-:W-:Y:S01]  /*45b0*/  FMUL.FTZ R80, R41.reuse, R80 ;  /* 0x0000005029507220 */ /* 0x040fe20000410000 */
[----:B------:R-:W-:Y:S02]  /*45c0*/  HADD2.F32 R85, -RZ, R42.H0_H0 ;  /* 0x2000002aff557230 */ /* 0x000fe40000004100 */
[-C--:B------:R-:W-:Y:S01]  /*45d0*/  FFMA.FTZ R43, R84, R79.reuse, -R43 ;  /* 0x0000004f542b7223 */ /* 0x080fe2000001082b */
[----:B------:R-:W-:Y:S01]  /*45e0*/  FFMA.FTZ R82, R82, R79, R81 ;  /* 0x0000004f52527223 */ /* 0x000fe20000010051 */
[-C--:B------:R-:W-:Y:S01]  /*45f0*/  FFMA.FTZ R86, R41, R78.reuse, -R86 ;  /* 0x0000004e29567223 */ /* 0x080fe20000010856 */
[----:B------:R-:W-:Y:S01]  /*4600*/  FFMA.FTZ R83, R83, R78, R80 ;  /* 0x0000004e53537223 */ /* 0x000fe20000010050 */
[----:B------:R-:W-:-:S02]  /*4610*/  HADD2.F32 R79, -RZ, R40.H1_H1 ;  /* 0x30000028ff4f7230 */ /* 0x000fc40000004100 */
[----:B------:R-:W-:Y:S01]  /*4620*/  HADD2.F32 R78, -RZ, R162.H0_H0 ;  /* 0x200000a2ff4e7230 */ /* 0x000fe20000004100 */
[----:B------:R-:W-:Y:S01]  /*4630*/  F2FP.F16.F32.PACK_AB R43, R82, R43 ;  /* 0x0000002b522b723e */ /* 0x000fe200000000ff */
[----:B------:R-:W-:Y:S02]  /*4640*/  HADD2.F32 R40, -RZ, R40.H0_H0 ;  /* 0x20000028ff287230 */ /* 0x000fe40000004100 */
[----:B------:R-:W-:Y:S02]  /*4650*/  HADD2.F32 R162, -RZ, R162.H1_H1 ;  /* 0x300000a2ffa27230 */ /* 0x000fe40000004100 */
[-C--:B------:R-:W-:Y:S01]  /*4660*/  FMUL.FTZ R87, R79, R78.reuse ;  /* 0x0000004e4f577220 */ /* 0x080fe20000410000 */
[----:B------:R-:W-:Y:S02]  /*4670*/  HADD2.F32 R81, -RZ, R42.H1_H1 ;  /* 0x3000002aff517230 */ /* 0x000fe40000004100 */
[----:B------:R-:W-:Y:S01]  /*4680*/  FMUL.FTZ R80, R40, R78 ;  /* 0x0000004e28507220 */ /* 0x000fe20000410000 */
[----:B------:R-:W-:-:S02]  /*4690*/  HADD2.F32 R41, -RZ, R161.H0_H0 ;  /* 0x200000a1ff297230 */ /* 0x000fc40000004100 */
[----:B------:R-:W-:Y:S02]  /*46a0*/  HADD2.F32 R42, -RZ, R161.H1_H1 ;  /* 0x300000a1ff2a7230 */ /* 0x000fe40000004100 */
[-C--:B------:R-:W-:Y:S01]  /*46b0*/  FMUL.FTZ R78, R81, R162.reuse ;  /* 0x000000a2514e7220 */ /* 0x080fe20000410000 */
[----:B------:R-:W-:Y:S01]  /*46c0*/  FMUL.FTZ R162, R85, R162 ;  /* 0x000000a255a27220 */ /* 0x000fe20000410000 */
[-C--:B------:R-:W-:Y:S01]  /*46d0*/  FFMA.FTZ R87, R40, R41.reuse, -R87 ;  /* 0x0000002928577223 */ /* 0x080fe20000010857 */
[----:B------:R-:W-:Y:S01]  /*46e0*/  FFMA.FTZ R80, R79, R41, R80 ;  /* 0x000000294f507223 */ /* 0x000fe20000010050 */
[-C--:B------:R-:W-:Y:S01]  /*46f0*/  FFMA.FTZ R78, R85, R42.reuse, -R78 ;  /* 0x0000002a554e7223 */ /* 0x080fe2000001084e */
[----:B------:R-:W-:Y:S01]  /*4700*/  FFMA.FTZ R81, R81, R42, R162 ;  /* 0x0000002a51517223 */ /* 0x000fe200000100a2 */
[----:B------:R-:W-:Y:S02]  /*4710*/  F2FP.F16.F32.PACK_AB R41, R83, R86 ;  /* 0x000000565329723e */ /* 0x000fe400000000ff */
[----:B------:R-:W-:-:S02]  /*4720*/  F2FP.F16.F32.PACK_AB R40, R80, R87 ;  /* 0x000000575028723e */ /* 0x000fc400000000ff */
[----:B------:R-:W-:-:S07]  /*4730*/  F2FP.F16.F32.PACK_AB R42, R81, R78 ;  /* 0x0000004e512a723e */ /* 0x000fce00000000ff */
.L_x_652:
[----:B------:R-:W-:Y:S05]  /*4740*/  BSYNC B3 ;  /* 0x0000000000037941 */ /* 0x000fea0003800000 */
.L_x_651:
[----:B--2---:R0:W-:Y:S02]  /*4750*/  STG.E.128 desc[UR42][R52.64+0x100], R40 ;  /* 0x0001002834007986 */ /* 0x0041e4000c101d2a */
.L_x_650:
[----:B------:R-:W-:Y:S05]  /*4760*/  BSYNC B2 ;  /* 0x0000000000027941 */ /* 0x000fea0003800000 */
.L_x_649:
[----:B------:R-:W-:-:S13]  /*4770*/  ISETP.NE.AND P3, PT, R6, RZ, PT ;  /* 0x000000ff0600720c */ /* 0x000fda0003f65270 */
[----:B------:R-:W-:Y:S05]  /*4780*/  @!P3 BRA `(.L_x_632) ;  /* 0x0000000000bcb947 */ /* 0x000fea0003800000 */
[----:B0-234-:R0:W2:Y:S01]  /*4790*/  LDS.128 R40, [R50+0x8000] ;  /* 0x0080000032287984 */ /* 0x01d0a20000000c00 */
[----:B------:R-:W-:Y:S01]  /*47a0*/  ISETP.GE.AND P3, PT, R190, R117, PT ;  /* 0x00000075be00720c */ /* 0x000fe20003f66270 */
[----:B------:R-:W-:-:S12]  /*47b0*/  BSSY B2, `(.L_x_653) ;  /* 0x000002b000027945 */ /* 0x000fd80003800000 */
[----:B0-----:R-:W-:Y:S05]  /*47c0*/  @P3 BRA `(.L_x_654) ;  /* 0x0000000000a43947 */ /* 0x001fea0003800000 */
[----:B------:R-:W-:Y:S02]  /*47d0*/  SHF.R.U64 R78, R74, 0x10, R75 ;  /* 0x000000104a4e7819 */ /* 0x000fe4000000124b */
[----:B------:R-:W-:Y:S01]  /*47e0*/  SHF.R.U64 R79, R76, 0x10, R77 ;  /* 0x000000104c4f7819 */ /* 0x000fe2000000124d */
[----:B--2---:R-:W-:Y:S01]  /*47f0*/  HADD2.F32 R76, -RZ, R41.H0_H0 ;  /* 0x20000029ff4c7230 */ /* 0x004fe20000004100 */
[----:B------:R-:W-:Y:S02]  /*4800*/  SHF.R.U32.HI R74, RZ, 0x10, R75 ;  /* 0x00000010ff4a7819 */ /* 0x000fe4000001164b */
[----:B------:R-:W-:Y:S01]  /*4810*/  SHF.R.U32.HI R82, RZ, 0x10, R77 ;  /* 0x00000010ff527819 */ /* 0x000fe2000001164d */
[----:B------:R-:W-:Y:S01]  /*4820*/  HADD2.F32 R79, -RZ, R79.H0_H0 ;  /* 0x2000004fff4f7230 */ /* 0x000fe20000004100 */
[----:B------:R-:W-:Y:S01]  /*4830*/  MOV R75, R43 ;  /* 0x0000002b004b7202 */ /* 0x000fe20000000f00 */
[----:B------:R-:W-:Y:S02]  /*4840*/  HADD2.F32 R43, -RZ, R78.H0_H0 ;  /* 0x2000004eff2b7230 */ /* 0x000fe40000004100 */
[----:B------:R-:W-:-:S02]  /*4850*/  HADD2.F32 R78, -RZ, R41.H1_H1 ;  /* 0x30000029ff4e7230 */ /* 0x000fc40000004100 */
[----:B------:R-:W-:Y:S02]  /*4860*/  HADD2.F32 R82, -RZ, R82.H0_H0 ;  /* 0x20000052ff527230 */ /* 0x000fe40000004100 */
[--C-:B------:R-:W-:Y:S02]  /*4870*/  HADD2.F32 R77, -RZ, R75.reuse.H1_H1 ;  /* 0x3000004bff4d7230 */ /* 0x100fe40000004100 */
[-C--:B------:R-:W-:Y:S01]  /*4880*/  FMUL.FTZ R41, R78, R79.reuse ;  /* 0x0000004f4e297220 */ /* 0x080fe20000410000 */
[----:B------:R-:W-:Y:S02]  /*4890*/  HADD2.F32 R75, -RZ, R75.H0_H0 ;  /* 0x2000004bff4b7230 */ /* 0x000fe40000004100 */
[C---:B------:R-:W-:Y:S01]  /*48a0*/  FMUL.FTZ R79, R76.reuse, R79 ;  /* 0x0000004f4c4f7220 */ /* 0x040fe20000410000 */
[----:B------:R-:W-:Y:S02]  /*48b0*/  HADD2.F32 R80, -RZ, R74.H0_H0 ;  /* 0x2000004aff507230 */ /* 0x000fe40000004100 */
[-C--:B------:R-:W-:Y:S01]  /*48c0*/  FMUL.FTZ R84, R77, R82.reuse ;  /* 0x000000524d547220 */ /* 0x080fe20000410000 */
[-C--:B------:R-:W-:Y:S01]  /*48d0*/  FFMA.FTZ R41, R76, R43.reuse, -R41 ;  /* 0x0000002b4c297223 */ /* 0x080fe20000010829 */
[C---:B------:R-:W-:Y:S01]  /*48e0*/  FMUL.FTZ R82, R75.reuse, R82 ;  /* 0x000000524b527220 */ /* 0x040fe20000410000 */
[----:B------:R-:W-:Y:S01]  /*48f0*/  FFMA.FTZ R74, R78, R43, R79 ;  /* 0x0000002b4e4a7223 */ /* 0x000fe2000001004f */
[----:B------:R-:W-:Y:S01]  /*4900*/  FFMA.FTZ R43, R75, R80, -R84 ;  /* 0x000000504b2b7223 */ /* 0x000fe20000010854 */
[----:B------:R-:W-:-:S02]  /*4910*/  HADD2.F32 R75, -RZ, R40.H1_H1 ;  /* 0x30000028ff4b7230 */ /* 0x000fc40000004100 */
[----:B------:R-:W-:Y:S01]  /*4920*/  FFMA.FTZ R76, R77, R80, R82 ;  /* 0x000000504d4c7223 */ /* 0x000fe20000010052 */
[--C-:B------:R-:W-:Y:S01]  /*4930*/  HADD2.F32 R79, -RZ, R159.reuse.H0_H0 ;  /* 0x2000009fff4f7230 */ /* 0x100fe20000004100 */
[----:B------:R-:W-:Y:S01]  /*4940*/  F2FP.F16.F32.PACK_AB R41, R74, R41 ;  /* 0x000000294a29723e */ /* 0x000fe200000000ff */
[----:B------:R-:W-:Y:S02]  /*4950*/  HADD2.F32 R40, -RZ, R40.H0_H0 ;  /* 0x20000028ff287230 */ /* 0x000fe40000004100 */
[--C-:B------:R-:W-:Y:S02]  /*4960*/  HADD2.F32 R77, -RZ, R42.reuse.H1_H1 ;  /* 0x3000002aff4d7230 */ /* 0x100fe40000004100 */
[-C--:B------:R-:W-:Y:S01]  /*4970*/  FMUL.FTZ R81, R75, R79.reuse ;  /* 0x0000004f4b517220 */ /* 0x080fe20000410000 */
[----:B------:R-:W-:Y:S02]  /*4980*/  HADD2.F32 R159, -RZ, R159.H1_H1 ;  /* 0x3000009fff9f7230 */ /* 0x000fe40000004100 */
[----:B------:R-:W-:Y:S01]  /*4990*/  FMUL.FTZ R80, R40, R79 ;  /* 0x0000004f28507220 */ /* 0x000fe20000410000 */
[----:B------:R-:W-:Y:S01]  /*49a0*/  HADD2.F32 R42, -RZ, R42.H0_H0 ;  /* 0x2000002aff2a7230 */ /* 0x000fe20000004100 */
[----:B------:R-:W-:Y:S01]  /*49b0*/  F2FP.F16.F32.PACK_AB R43, R76, R43 ;  /* 0x0000002b4c2b723e */ /* 0x000fe200000000ff */
[----:B------:R-:W-:-:S02]  /*49c0*/  HADD2.F32 R78, -RZ, R158.H1_H1 ;  /* 0x3000009eff4e7230 */ /* 0x000fc40000004100 */
[-C--:B------:R-:W-:Y:S01]  /*49d0*/  FMUL.FTZ R79, R77, R159.reuse ;  /* 0x0000009f4d4f7220 */ /* 0x080fe20000410000 */
[----:B------:R-:W-:Y:S02]  /*49e0*/  HADD2.F32 R158, -RZ, R158.H0_H0 ;  /* 0x2000009eff9e7230 */ /* 0x000fe40000004100 */
[----:B------:R-:W-:Y:S01]  /*49f0*/  FMUL.FTZ R82, R42, R159 ;  /* 0x0000009f2a527220 */ /* 0x000fe20000410000 */
[-C--:B------:R-:W-:Y:S01]  /*4a00*/  FFMA.FTZ R81, R40, R78.reuse, -R81 ;  /* 0x0000004e28517223 */ /* 0x080fe20000010851 */
[----:B------:R-:W-:Y:S01]  /*4a10*/  FFMA.FTZ R80, R75, R78, R80 ;  /* 0x0000004e4b507223 */ /* 0x000fe20000010050 */
[-C--:B------:R-:W-:Y:S01]  /*4a20*/  FFMA.FTZ R79, R42, R158.reuse, -R79 ;  /* 0x0000009e2a4f7223 */ /* 0x080fe2000001084f */
[----:B------:R-:W-:-:S03]  /*4a30*/  FFMA.FTZ R82, R77, R158, R82 ;  /* 0x0000009e4d527223 */ /* 0x000fc60000010052 */
[----:B------:R-:W-:Y:S02]  /*4a40*/  F2FP.F16.F32.PACK_AB R40, R80, R81 ;  /* 0x000000515028723e */ /* 0x000fe400000000ff */
[----:B------:R-:W-:-:S07]  /*4a50*/  F2FP.F16.F32.PACK_AB R42, R82, R79 ;  /* 0x0000004f522a723e */ /* 0x000fce00000000ff */
.L_x_654:
[----:B------:R-:W-:Y:S05]  /*4a60*/  BSYNC B2 ;  /* 0x0000000000027941 */ /* 0x000fea0003800000 */
.L_x_653:
[----:B--2---:R0:W-:Y:S02]  /*4a70*/  STG.E.128 desc[UR42][R52.64+0x140], R40 ;  /* 0x0001402834007986 */ /* 0x0041e4000c101d2a */
.L_x_632:
[----:B------:R-:W-:Y:S05]  /*4a80*/  BSYNC B1 ;  /* 0x0000000000017941 */ /* 0x000fea0003800000 */
.L_x_631:
[----:B------:R-:W-:Y:S05]  /*4a90*/  @P4 BRA `(.L_x_655) ;  /* 0x0000005000744947 */ /* 0x000fea0003800000 */
        /* <DEDUP_REMOVED lines=8> */
[----:B--2---:R-:W-:Y:S01]  /*4b20*/  IMAD.MOV.U32 R53, RZ, RZ, R43 ;  /* 0x000000ffff357224 */ /* 0x004fe200078e002b */
[----:B------:R-:W-:Y:S01]  /*4b30*/  SHF.R.U32.HI R75, RZ, 0x10, R71 ;  /* 0x00000010ff4b7819 */ /* 0x000fe20000011647 */
[----:B------:R-:W-:Y:S01]  /*4b40*/  IMAD.MOV.U32 R52, RZ, RZ, R40 ;  /* 0x000000ffff347224 */ /* 0x000fe200078e0028 */
[--C-:B------:R-:W-:Y:S01]  /*4b50*/  SHF.R.U64 R71, R72, 0x10, R73.reuse ;  /* 0x0000001048477819 */ /* 0x100fe20000001249 */
[--C-:B------:R-:W-:Y:S01]  /*4b60*/  HADD2.F32 R43, -RZ, R41.reuse.H1_H1 ;  /* 0x30000029ff2b7230 */ /* 0x100fe20000004100 */
[----:B------:R-:W-:Y:S01]  /*4b70*/  SHF.R.U32.HI R74, RZ, 0x10, R73 ;  /* 0x00000010ff4a7819 */ /* 0x000fe20000011649 */
[----:B------:R-:W-:Y:S02]  /*4b80*/  HADD2.F32 R40, -RZ, R41.H0_H0 ;  /* 0x20000029ff287230 */ /* 0x000fe40000004100 */
[----:B------:R-:W-:Y:S02]  /*4b90*/  HADD2.F32 R71, -RZ, R71.H0_H0 ;  /* 0x20000047ff477230 */ /* 0x000fe40000004100 */
[----:B------:R-:W-:-:S02]  /*4ba0*/  HADD2.F32 R74, -RZ, R74.H0_H0 ;  /* 0x2000004aff4a7230 */ /* 0x000fc40000004100 */
[--C-:B------:R-:W-:Y:S02]  /*4bb0*/  HADD2.F32 R41, -RZ, R53.reuse.H1_H1 ;  /* 0x30000035ff297230 */ /* 0x100fe40000004100 */
[-C--:B------:R-:W-:Y:S01]  /*4bc0*/  FMUL.FTZ R73, R43, R71.reuse ;  /* 0x000000472b497220 */ /* 0x080fe20000410000 */
[----:B------:R-:W-:Y:S02]  /*4bd0*/  HADD2.F32 R53, -RZ, R53.H0_H0 ;  /* 0x20000035ff357230 */ /* 0x000fe40000004100 */
[C---:B------:R-:W-:Y:S01]  /*4be0*/  FMUL.FTZ R76, R40.reuse, R71 ;  /* 0x00000047284c7220 */ /* 0x040fe20000410000 */
[----:B------:R-:W-:Y:S02]  /*4bf0*/  HADD2.F32 R70, -RZ, R70.H0_H0 ;  /* 0x20000046ff467230 */ /* 0x000fe40000004100 */
[-C--:B------:R-:W-:Y:S01]  /*4c00*/  FMUL.FTZ R78, R41, R74.reuse ;  /* 0x0000004a294e7220 */ /* 0x080fe20000410000 */
[----:B------:R-:W-:Y:S02]  /*4c10*/  HADD2.F32 R72, -RZ, R75.H0_H0 ;  /* 0x2000004bff487230 */ /* 0x000fe40000004100 */
[----:B------:R-:W-:Y:S01]  /*4c20*/  FMUL.FTZ R74, R53, R74 ;  /* 0x0000004a354a7220 */ /* 0x000fe20000410000 */
[-C--:B------:R-:W-:Y:S01]  /*4c30*/  FFMA.FTZ R40, R40, R70.reuse, -R73 ;  /* 0x0000004628287223 */ /* 0x080fe20000010849 */
[----:B------:R-:W-:-:S02]  /*4c40*/  FFMA.FTZ R73, R43, R70, R76 ;  /* 0x000000462b497223 */ /* 0x000fc4000001004c */
[-C--:B------:R-:W-:Y:S01]  /*4c50*/  FFMA.FTZ R77, R41, R72.reuse, R74 ;  /* 0x00000048294d7223 */ /* 0x080fe2000001004a */
[--C-:B------:R-:W-:Y:S02]  /*4c60*/  HADD2.F32 R70, -RZ, R163.reuse.H0_H0 ;  /* 0x200000a3ff467230 */ /* 0x100fe40000004100 */
[----:B------:R-:W-:Y:S01]  /*4c70*/  FFMA.FTZ R78, R53, R72, -R78 ;  /* 0x00000048354e7223 */ /* 0x000fe2000001084e */
[----:B------:R-:W-:Y:S02]  /*4c80*/  HADD2.F32 R41, -RZ, R52.H1_H1 ;  /* 0x30000034ff297230 */ /* 0x000fe40000004100 */
[----:B------:R-:W-:Y:S02]  /*4c90*/  HADD2.F32 R43, -RZ, R42.H1_H1 ;  /* 0x3000002aff2b7230 */ /* 0x000fe40000004100 */
[----:B------:R-:W-:Y:S02]  /*4ca0*/  HADD2.F32 R163, -RZ, R163.H1_H1 ;  /* 0x300000a3ffa37230 */ /* 0x000fe40000004100 */
[----:B------:R-:W-:Y:S01]  /*4cb0*/  FMUL.FTZ R71, R41, R70 ;  /* 0x0000004629477220 */ /* 0x000fe20000410000 */
[----:B------:R-:W-:-:S02]  /*4cc0*/  HADD2.F32 R52, -RZ, R52.H0_H0 ;  /* 0x20000034ff347230 */ /* 0x000fc40000004100 */
[----:B------:R-:W-:Y:S02]  /*4cd0*/  HADD2.F32 R42, -RZ, R42.H0_H0 ;  /* 0x2000002aff2a7230 */ /* 0x000fe40000004100 */
[-C--:B------:R-:W-:Y:S01]  /*4ce0*/  FMUL.FTZ R75, R43, R163.reuse ;  /* 0x000000a32b4b7220 */ /* 0x080fe20000410000 */
[--C-:B------:R-:W-:Y:S02]  /*4cf0*/  HADD2.F32 R53, -RZ, R157.reuse.H0_H0 ;  /* 0x2000009dff357230 */ /* 0x100fe40000004100 */
[----:B------:R-:W-:Y:S01]  /*4d00*/  FMUL.FTZ R70, R52, R70 ;  /* 0x0000004634467220 */ /* 0x000fe20000410000 */
[----:B------:R-:W-:Y:S02]  /*4d10*/  HADD2.F32 R157, -RZ, R157.H1_H1 ;  /* 0x3000009dff9d7230 */ /* 0x000fe40000004100 */
[----:B------:R-:W-:Y:S01]  /*4d20*/  FMUL.FTZ R72, R42, R163 ;  /* 0x000000a32a487220 */ /* 0x000fe20000410000 */
[-C--:B------:R-:W-:Y:S01]  /*4d30*/  FFMA.FTZ R71, R52, R53.reuse, -R71 ;  /* 0x0000003534477223 */ /* 0x080fe20000010847 */
[----:B------:R-:W-:Y:S01]  /*4d40*/  FFMA.FTZ R70, R41, R53, R70 ;  /* 0x0000003529467223 */ /* 0x000fe20000010046 */
[-C--:B------:R-:W-:Y:S01]  /*4d50*/  FFMA.FTZ R75, R42, R157.reuse, -R75 ;  /* 0x0000009d2a4b7223 */ /* 0x080fe2000001084b */
[----:B------:R-:W-:Y:S01]  /*4d60*/  FFMA.FTZ R72, R43, R157, R72 ;  /* 0x0000009d2b487223 */ /* 0x000fe20000010048 */
[----:B------:R-:W-:-:S02]  /*4d70*/  F2FP.F16.F32.PACK_AB R41, R73, R40 ;  /* 0x000000284929723e */ /* 0x000fc400000000ff */
[----:B------:R-:W-:Y:S02]  /*4d80*/  F2FP.F16.F32.PACK_AB R43, R77, R78 ;  /* 0x0000004e4d2b723e */ /* 0x000fe400000000ff */
[----:B------:R-:W-:Y:S02]  /*4d90*/  F2FP.F16.F32.PACK_AB R40, R70, R71 ;  /* 0x000000474628723e */ /* 0x000fe400000000ff */
[----:B------:R-:W-:-:S07]  /*4da0*/  F2FP.F16.F32.PACK_AB R42, R72, R75 ;  /* 0x0000004b482a723e */ /* 0x000fce00000000ff */
.L_x_659:
[----:B------:R-:W-:Y:S05]  /*4db0*/  BSYNC B2 ;  /* 0x0000000000027941 */ /* 0x000fea0003800000 */
.L_x_658:
[----:B--2---:R0:W-:Y:S02]  /*4dc0*/  STG.E.128 desc[UR42][R48.64], R40 ;  /* 0x0000002830007986 */ /* 0x0041e4000c101d2a */
.L_x_657:
[----:B------:R-:W-:Y:S05]  /*4dd0*/  BSYNC B1 ;  /* 0x0000000000017941 */ /* 0x000fea0003800000 */
.L_x_656:
        /* <DEDUP_REMOVED lines=8> */
[--C-:B--2---:R-:W-:Y:S01]  /*4e60*/  HADD2.F32 R53, -RZ, R43.reuse.H1_H1 ;  /* 0x3000002bff357230 */ /* 0x104fe20000004100 */
[----:B------:R-:W-:Y:S01]  /*4e70*/  SHF.R.U32.HI R71, RZ, 0x10, R67 ;  /* 0x00000010ff477819 */ /* 0x000fe20000011643 */
[----:B------:R-:W-:Y:S01]  /*4e80*/  HADD2.F32 R43, -RZ, R43.H0_H0 ;  /* 0x2000002bff2b7230 */ /* 0x000fe20000004100 */
[--C-:B------:R-:W-:Y:S01]  /*4e90*/  SHF.R.U64 R67, R68, 0x10, R69.reuse ;  /* 0x0000001044437819 */ /* 0x100fe20000001245 */
[----:B------:R-:W-:Y:S01]  /*4ea0*/  HADD2.F32 R66, -RZ, R66.H0_H0 ;  /* 0x20000042ff427230 */ /* 0x000fe20000004100 */
[----:B------:R-:W-:Y:S01]  /*4eb0*/  MOV R52, R42 ;  /* 0x0000002a00347202 */ /* 0x000fe20000000f00 */
[----:B------:R-:W-:Y:S01]  /*4ec0*/  HADD2.F32 R42, -RZ, R41.H1_H1 ;  /* 0x30000029ff2a7230 */ /* 0x000fe20000004100 */
[----:B------:R-:W-:Y:S01]  /*4ed0*/  SHF.R.U32.HI R70, RZ, 0x10, R69 ;  /* 0x00000010ff467819 */ /* 0x000fe20000011645 */
[----:B------:R-:W-:Y:S02]  /*4ee0*/  HADD2.F32 R67, -RZ, R67.H0_H0 ;  /* 0x20000043ff437230 */ /* 0x000fe40000004100 */
[----:B------:R-:W-:-:S02]  /*4ef0*/  HADD2.F32 R41, -RZ, R41.H0_H0 ;  /* 0x20000029ff297230 */ /* 0x000fc40000004100 */
[----:B------:R-:W-:Y:S02]  /*4f00*/  HADD2.F32 R70, -RZ, R70.H0_H0 ;  /* 0x20000046ff467230 */ /* 0x000fe40000004100 */
[CC--:B------:R-:W-:Y:S01]  /*4f10*/  FMUL.FTZ R72, R42.reuse, R67.reuse ;  /* 0x000000432a487220 */ /* 0x0c0fe20000410000 */
[----:B------:R-:W-:Y:S02]  /*4f20*/  HADD2.F32 R68, -RZ, R71.H0_H0 ;  /* 0x20000047ff447230 */ /* 0x000fe40000004100 */
[----:B------:R-:W-:Y:S01]  /*4f30*/  FMUL.FTZ R67, R41, R67 ;  /* 0x0000004329437220 */ /* 0x000fe20000410000 */
[----:B------:R-:W-:Y:S01]  /*4f40*/  FMUL.FTZ R74, R53, R70 ;  /* 0x00000046354a7220 */ /* 0x000fe20000410000 */
[-C--:B------:R-:W-:Y:S02]  /*4f50*/  FFMA.FTZ R72, R41, R66.reuse, -R72 ;  /* 0x0000004229487223 */ /* 0x080fe40000010848 */
[----:B------:R-:W-:Y:S01]  /*4f60*/  FFMA.FTZ R71, R42, R66, R67 ;  /* 0x000000422a477223 */ /* 0x000fe20000010043 */
[----:B------:R-:W-:Y:S01]  /*4f70*/  FMUL.FTZ R70, R43, R70 ;  /* 0x000000462b467220 */ /* 0x000fe20000410000 */
[----:B------:R-:W-:-:S02]  /*4f80*/  HADD2.F32 R66, -RZ, R160.H0_H0 ;  /* 0x200000a0ff427230 */ /* 0x000fc40000004100 */
[-C--:B------:R-:W-:Y:S01]  /*4f90*/  FFMA.FTZ R74, R43, R68.reuse, -R74 ;  /* 0x000000442b4a7223 */ /* 0x080fe2000001084a */
[----:B------:R-:W-:Y:S02]  /*4fa0*/  HADD2.F32 R67, -RZ, R160.H1_H1 ;  /* 0x300000a0ff437230 */ /* 0x000fe40000004100 */
[----:B------:R-:W-:Y:S01]  /*4fb0*/  FFMA.FTZ R75, R53, R68, R70 ;  /* 0x00000044354b7223 */ /* 0x000fe20000010046 */
[----:B------:R-:W-:Y:S02]  /*4fc0*/  HADD2.F32 R41, -RZ, R40.H1_H1 ;  /* 0x30000028ff297230 */ /* 0x000fe40000004100 */
[----:B------:R-:W-:Y:S02]  /*4fd0*/  HADD2.F32 R42, -RZ, R52.H1_H1 ;  /* 0x30000034ff2a7230 */ /* 0x000fe40000004100 */
[----:B------:R-:W-:Y:S02]  /*4fe0*/  HADD2.F32 R40, -RZ, R40.H0_H0 ;  /* 0x20000028ff287230 */ /* 0x000fe40000004100 */
[----:B------:R-:W-:Y:S01]  /*4ff0*/  FMUL.FTZ R69, R41, R66 ;  /* 0x0000004229457220 */ /* 0x000fe20000410000 */
[----:B------:R-:W-:-:S02]  /*5000*/  HADD2.F32 R52, -RZ, R52.H0_H0 ;  /* 0x20000034ff347230 */ /* 0x000fc40000004100 */
        /* <DEDUP_REMOVED lines=13> */
.L_x_663:
[----:B------:R-:W-:Y:S05]  /*50e0*/  BSYNC B2 ;  /* 0x0000000000027941 */ /* 0x000fea0003800000 */
.L_x_662:
[----:B--2---:R0:W-:Y:S02]  /*50f0*/  STG.E.128 desc[UR42][R48.64+0x40], R40 ;  /* 0x0000402830007986 */ /* 0x0041e4000c101d2a */
.L_x_661:
[----:B------:R-:W-:Y:S05]  /*5100*/  BSYNC B1 ;  /* 0x0000000000017941 */ /* 0x000fea0003800000 */
.L_x_660:
        /* <DEDUP_REMOVED lines=8> */
[----:B--2---:R-:W-:Y:S01]  /*5190*/  IMAD.MOV.U32 R52, RZ, RZ, R42 ;  /* 0x000000ffff347224 */ /* 0x004fe200078e002a */
[----:B------:R-:W-:Y:S01]  /*51a0*/  SHF.R.U32.HI R67, RZ, 0x10, R63 ;  /* 0x00000010ff437819 */ /* 0x000fe2000001163f */
[----:B------:R-:W-:Y:S01]  /*51b0*/  HADD2.F32 R42, -RZ, R41.H1_H1 ;  /* 0x30000029ff2a7230 */ /* 0x000fe20000004100 */
[--C-:B------:R-:W-:Y:S01]  /*51c0*/  SHF.R.U64 R63, R64, 0x10, R65.reuse ;  /* 0x00000010403f7819 */ /* 0x100fe20000001241 */
[--C-:B------:R-:W-:Y:S01]  /*51d0*/  HADD2.F32 R53, -RZ, R43.reuse.H1_H1 ;  /* 0x3000002bff357230 */ /* 0x100fe20000004100 */
[----:B------:R-:W-:Y:S01]  /*51e0*/  SHF.R.U32.HI R66, RZ, 0x10, R65 ;  /* 0x00000010ff427819 */ /* 0x000fe20000011641 */
[----:B------:R-:W-:Y:S02]  /*51f0*/  HADD2.F32 R43, -RZ, R43.H0_H0 ;  /* 0x2000002bff2b7230 */ /* 0x000fe40000004100 */
[----:B------:R-:W-:Y:S02]  /*5200*/  HADD2.F32 R63, -RZ, R63.H0_H0 ;  /* 0x2000003fff3f7230 */ /* 0x000fe40000004100 */
[----:B------:R-:W-:-:S02]  /*5210*/  HADD2.F32 R66, -RZ, R66.H0_H0 ;  /* 0x20000042ff427230 */ /* 0x000fc40000004100 */
[----:B------:R-:W-:Y:S02]  /*5220*/  HADD2.F32 R41, -RZ, R41.H0_H0 ;  /* 0x20000029ff297230 */ /* 0x000fe40000004100 */
[-C--:B------:R-:W-:Y:S01]  /*5230*/  FMUL.FTZ R68, R42, R63.reuse ;  /* 0x0000003f2a447220 */ /* 0x080fe20000410000 */
[----:B------:R-:W-:Y:S02]  /*5240*/  HADD2.F32 R62, -RZ, R62.H0_H0 ;  /* 0x2000003eff3e7230 */ /* 0x000fe40000004100 */
[-C--:B------:R-:W-:Y:S01]  /*5250*/  FMUL.FTZ R70, R53, R66.reuse ;  /* 0x0000004235467220 */ /* 0x080fe20000410000 */
[----:B------:R-:W-:Y:S02]  /*5260*/  HADD2.F32 R64, -RZ, R67.H0_H0 ;  /* 0x20000043ff407230 */ /* 0x000fe40000004100 */
[----:B------:R-:W-:Y:S01]  /*5270*/  FMUL.FTZ R66, R43, R66 ;  /* 0x000000422b427220 */ /* 0x000fe20000410000 */
[C---:B------:R-:W-:Y:S01]  /*5280*/  FMUL.FTZ R63, R41.reuse, R63 ;  /* 0x0000003f293f7220 */ /* 0x040fe20000410000 */
[----:B------:R-:W-:Y:S01]  /*5290*/  FFMA.FTZ R68, R41, R62, -R68 ;  /* 0x0000003e29447223 */ /* 0x000fe20000010844 */
[----:B------:R-:W-:-:S02]  /*52a0*/  HADD2.F32 R41, -RZ, R40.H1_H1 ;  /* 0x30000028ff297230 */ /* 0x000fc40000004100 */
[----:B------:R-:W-:Y:S01]  /*52b0*/  FFMA.FTZ R69, R53, R64, R66 ;  /* 0x0000004035457223 */ /* 0x000fe20000010042 */
[----:B------:R-:W-:Y:S01]  /*52c0*/  FFMA.FTZ R67, R42, R62, R63 ;  /* 0x0000003e2a437223 */ /* 0x000fe2000001003f */
[----:B------:R-:W-:Y:S02]  /*52d0*/  HADD2.F32 R53, -RZ, R152.H0_H0 ;  /* 0x20000098ff357230 */ /* 0x000fe40000004100 */
[----:B------:R-:W-:Y:S01]  /*52e0*/  FFMA.FTZ R70, R43, R64, -R70 ;  /* 0x000000402b467223 */ /* 0x000fe20000010846 */
[----:B------:R-:W-:Y:S02]  /*52f0*/  HADD2.F32 R40, -RZ, R40.H0_H0 ;  /* 0x20000028ff287230 */ /* 0x000fe40000004100 */
[----:B------:R-:W-:Y:S02]  /*5300*/  HADD2.F32 R63, -RZ, R152.H1_H1 ;  /* 0x30000098ff3f7230 */ /* 0x000fe40000004100 */
[----:B------:R-:W-:Y:S01]  /*5310*/  FMUL.FTZ R65, R41, R53 ;  /* 0x0000003529417220 */ /* 0x000fe20000410000 */
[----:B------:R-:W-:-:S02]  /*5320*/  HADD2.F32 R42, -RZ, R52.H1_H1 ;  /* 0x30000034ff2a7230 */ /* 0x000fc40000004100 */
[----:B------:R-:W-:Y:S01]  /*5330*/  FMUL.FTZ R62, R40, R53 ;  /* 0x00000035283e7220 */ /* 0x000fe20000410000 */
[----:B------:R-:W-:Y:S02]  /*5340*/  HADD2.F32 R52, -RZ, R52.H0_H0 ;  /* 0x20000034ff347230 */ /* 0x000fe40000004100 */
[--C-:B------:R-:W-:Y:S02]  /*5350*/  HADD2.F32 R43, -RZ, R147.reuse.H0_H0 ;  /* 0x20000093ff2b7230 */ /* 0x100fe40000004100 */
[-C--:B------:R-:W-:Y:S01]  /*5360*/  FMUL.FTZ R53, R42, R63.reuse ;  /* 0x0000003f2a357220 */ /* 0x080fe20000410000 */
        /* <DEDUP_REMOVED lines=10> */
.L_x_667:
[----:B------:R-:W-:Y:S05]  /*5410*/  BSYNC B2 ;  /* 0x0000000000027941 */ /* 0x000fea0003800000 */
.L_x_666:
[----:B--2---:R0:W-:Y:S02]  /*5420*/  STG.E.128 desc[UR42][R48.64+0x80], R40 ;  /* 0x0000802830007986 */ /* 0x0041e4000c101d2a */
.L_x_665:
[----:B------:R-:W-:Y:S05]  /*5430*/  BSYNC B1 ;  /* 0x0000000000017941 */ /* 0x000fea0003800000 */
.L_x_664:
        /* <DEDUP_REMOVED lines=10> */
[--C-:B------:R-:W-:Y:S01]  /*54e0*/  HADD2.F32 R42, -RZ, R41.reuse.H1_H1 ;  /* 0x30000029ff2a7230 */ /* 0x100fe20000004100 */
[--C-:B------:R-:W-:Y:S01]  /*54f0*/  SHF.R.U64 R59, R60, 0x10, R61.reuse ;  /* 0x000000103c3b7819 */ /* 0x100fe2000000123d */
[----:B------:R-:W-:Y:S01]  /*5500*/  HADD2.F32 R41, -RZ, R41.H0_H0 ;  /* 0x20000029ff297230 */ /* 0x000fe20000004100 */
[----:B------:R-:W-:Y:S01]  /*5510*/  SHF.R.U32.HI R62, RZ, 0x10, R61 ;  /* 0x00000010ff3e7819 */ /* 0x000fe2000001163d */
[----:B------:R-:W-:Y:S02]  /*5520*/  HADD2.F32 R58, -RZ, R58.H0_H0 ;  /* 0x2000003aff3a7230 */ /* 0x000fe40000004100 */
[----:B------:R-:W-:Y:S02]  /*5530*/  HADD2.F32 R59, -RZ, R59.H0_H0 ;  /* 0x2000003bff3b7230 */ /* 0x000fe40000004100 */
[----:B------:R-:W-:-:S02]  /*5540*/  HADD2.F32 R62, -RZ, R62.H0_H0 ;  /* 0x2000003eff3e7230 */ /* 0x000fc40000004100 */
[--C-:B------:R-:W-:Y:S02]  /*5550*/  HADD2.F32 R53, -RZ, R43.reuse.H1_H1 ;  /* 0x3000002bff357230 */ /* 0x100fe40000004100 */
[CC--:B------:R-:W-:Y:S01]  /*5560*/  FMUL.FTZ R64, R42.reuse, R59.reuse ;  /* 0x0000003b2a407220 */ /* 0x0c0fe20000410000 */
[C---:B------:R-:W-:Y:S01]  /*5570*/  FMUL.FTZ R59, R41.reuse, R59 ;  /* 0x0000003b293b7220 */ /* 0x040fe20000410000 */
[----:B------:R-:W-:Y:S02]  /*5580*/  HADD2.F32 R43, -RZ, R43.H0_H0 ;  /* 0x2000002bff2b7230 */ /* 0x000fe40000004100 */
[-C--:B------:R-:W-:Y:S01]  /*5590*/  FFMA.FTZ R64, R41, R58.reuse, -R64 ;  /* 0x0000003a29407223 */ /* 0x080fe20000010840 */
[----:B------:R-:W-:Y:S01]  /*55a0*/  FFMA.FTZ R61, R42, R58, R59 ;  /* 0x0000003a2a3d7223 */ /* 0x000fe2000001003b */
[----:B------:R-:W-:Y:S02]  /*55b0*/  HADD2.F32 R60, -RZ, R63.H0_H0 ;  /* 0x2000003fff3c7230 */ /* 0x000fe40000004100 */
[----:B------:R-:W-:Y:S01]  /*55c0*/  FMUL.FTZ R66, R53, R62 ;  /* 0x0000003e35427220 */ /* 0x000fe20000410000 */
[----:B------:R-:W-:-:S02]  /*55d0*/  HADD2.F32 R58, -RZ, R133.H0_H0 ;  /* 0x20000085ff3a7230 */ /* 0x000fc40000004100 */
[C---:B------:R-:W-:Y:S01]  /*55e0*/  FMUL.FTZ R62, R43.reuse, R62 ;  /* 0x0000003e2b3e7220 */ /* 0x040fe20000410000 */
[----:B------:R-:W-:Y:S02]  /*55f0*/  HADD2.F32 R133, -RZ, R133.H1_H1 ;  /* 0x30000085ff857230 */ /* 0x000fe40000004100 */
[-C--:B------:R-:W-:Y:S01]  /*5600*/  FFMA.FTZ R66, R43, R60.reuse, -R66 ;  /* 0x0000003c2b427223 */ /* 0x080fe20000010842 */
[----:B------:R-:W-:Y:S02]  /*5610*/  HADD2.F32 R41, -RZ, R40.H1_H1 ;  /* 0x30000028ff297230 */ /* 0x000fe40000004100 */
[----:B------:R-:W-:Y:S01]  /*5620*/  FFMA.FTZ R65, R53, R60, R62 ;  /* 0x0000003c35417223 */ /* 0x000fe2000001003e */
[----:B------:R-:W-:Y:S02]  /*5630*/  HADD2.F32 R42, -RZ, R52.H1_H1 ;  /* 0x30000034ff2a7230 */ /* 0x000fe40000004100 */
[----:B------:R-:W-:Y:S02]  /*5640*/  HADD2.F32 R40, -RZ, R40.H0_H0 ;  /* 0x20000028ff287230 */ /* 0x000fe40000004100 */
[----:B------:R-:W-:Y:S01]  /*5650*/  FMUL.FTZ R59, R41, R58 ;  /* 0x0000003a293b7220 */ /* 0x000fe20000410000 */
[----:B------:R-:W-:-:S02]  /*5660*/  HADD2.F32 R52, -RZ, R52.H0_H0 ;  /* 0x20000034ff347230 */ /* 0x000fc40000004100 */
[-C--:B------:R-:W-:Y:S01]  /*5670*/  FMUL.FTZ R63, R42, R133.reuse ;  /* 0x000000852a3f7220 */ /* 0x080fe20000410000 */
[--C-:B------:R-:W-:Y:S02]  /*5680*/  HADD2.F32 R43, -RZ, R132.reuse.H1_H1 ;  /* 0x30000084ff2b7230 */ /* 0x100fe40000004100 */
[----:B------:R-:W-:Y:S01]  /*5690*/  FMUL.FTZ R58, R40, R58 ;  /* 0x0000003a283a7220 */ /* 0x000fe20000410000 */
[----:B------:R-:W-:Y:S02]  /*56a0*/  HADD2.F32 R53, -RZ, R132.H0_H0 ;  /* 0x20000084ff357230 */ /* 0x000fe40000004100 */
        /* <DEDUP_REMOVED lines=9> */
.L_x_671:
[----:B------:R-:W-:Y:S05]  /*5740*/  BSYNC B2 ;  /* 0x0000000000027941 */ /* 0x000fea0003800000 */
.L_x_670:
[----:B--2---:R0:W-:Y:S02]  /*5750*/  STG.E.128 desc[UR42][R48.64+0xc0], R40 ;  /* 0x0000c02830007986 */ /* 0x0041e4000c101d2a */
.L_x_669:
[----:B------:R-:W-:Y:S05]  /*5760*/  BSYNC B1 ;  /* 0x0000000000017941 */ /* 0x000fea0003800000 */
.L_x_668:
        /* <DEDUP_REMOVED lines=13> */
[----:B------:R-:W-:Y:S01]  /*5840*/  SHF.R.U32.HI R56, RZ, 0x10, R57 ;  /* 0x00000010ff387819 */ /* 0x000fe20000011639 */
[----:B------:R-:W-:Y:S01]  /*5850*/  HADD2.F32 R54, -RZ, R54.H0_H0 ;  /* 0x20000036ff367230 */ /* 0x000fe20000004100 */
[----:B------:R-:W-:Y:S01]  /*5860*/  MOV R51, R42 ;  /* 0x0000002a00337202 */ /* 0x000fe20000000f00 */
[----:B------:R-:W-:Y:S02]  /*5870*/  HADD2.F32 R55, -RZ, R55.H0_H0 ;  /* 0x20000037ff377230 */ /* 0x000fe40000004100 */
[----:B------:R-:W-:-:S02]  /*5880*/  HADD2.F32 R56, -RZ, R56.H0_H0 ;  /* 0x20000038ff387230 */ /* 0x000fc40000004100 */
[--C-:B------:R-:W-:Y:S02]  /*5890*/  HADD2.F32 R42, -RZ, R41.reuse.H1_H1 ;  /* 0x30000029ff2a7230 */ /* 0x100fe40000004100 */
[----:B------:R-:W-:Y:S02]  /*58a0*/  HADD2.F32 R41, -RZ, R41.H0_H0 ;  /* 0x20000029ff297230 */ /* 0x000fe40000004100 */
[-C--:B------:R-:W-:Y:S01]  /*58b0*/  FMUL.FTZ R57, R43, R56.reuse ;  /* 0x000000382b397220 */ /* 0x080fe20000410000 */
[----:B------:R-:W-:Y:S01]  /*58c0*/  FMUL.FTZ R60, R52, R56 ;  /* 0x00000038343c7220 */ /* 0x000fe20000410000 */
[-C--:B------:R-:W-:Y:S01]  /*58d0*/  FMUL.FTZ R58, R42, R55.reuse ;  /* 0x000000372a3a7220 */ /* 0x080fe20000410000 */
[C---:B------:R-:W-:Y:S01]  /*58e0*/  FMUL.FTZ R55, R41.reuse, R55 ;  /* 0x0000003729377220 */ /* 0x040fe20000410000 */
[----:B------:R-:W-:Y:S02]  /*58f0*/  FFMA.FTZ R57, R52, R54, R57 ;  /* 0x0000003634397223 */ /* 0x000fe40000010039 */
[----:B------:R-:W-:Y:S01]  /*5900*/  FFMA.FTZ R58, R41, R53, -R58 ;  /* 0x00000035293a7223 */ /* 0x000fe2000001083a */
[----:B------:R-:W-:-:S02]  /*5910*/  HADD2.F32 R52, -RZ, R91.H0_H0 ;  /* 0x2000005bff347230 */ /* 0x000fc40000004100 */
[----:B------:R-:W-:Y:S01]  /*5920*/  FFMA.FTZ R55, R42, R53, R55 ;  /* 0x000000352a377223 */ /* 0x000fe20000010037 */
[----:B------:R-:W-:Y:S02]  /*5930*/  HADD2.F32 R91, -RZ, R91.H1_H1 ;  /* 0x3000005bff5b7230 */ /* 0x000fe40000004100 */
[----:B------:R-:W-:Y:S01]  /*5940*/  FFMA.FTZ R60, R43, R54, -R60 ;  /* 0x000000362b3c7223 */ /* 0x000fe2000001083c */
[--C-:B------:R-:W-:Y:S02]  /*5950*/  HADD2.F32 R41, -RZ, R40.reuse.H1_H1 ;  /* 0x30000028ff297230 */ /* 0x100fe40000004100 */
[--C-:B------:R-:W-:Y:S02]  /*5960*/  HADD2.F32 R42, -RZ, R51.reuse.H1_H1 ;  /* 0x30000033ff2a7230 */ /* 0x100fe40000004100 */
[----:B------:R-:W-:Y:S02]  /*5970*/  HADD2.F32 R40, -RZ, R40.H0_H0 ;  /* 0x20000028ff287230 */ /* 0x000fe40000004100 */
[----:B------:R-:W-:Y:S01]  /*5980*/  FMUL.FTZ R53, R41, R52 ;  /* 0x0000003429357220 */ /* 0x000fe20000410000 */
[----:B------:R-:W-:-:S02]  /*5990*/  HADD2.F32 R51, -RZ, R51.H0_H0 ;  /* 0x20000033ff337230 */ /* 0x000fc40000004100 */
[-C--:B------:R-:W-:Y:S01]  /*59a0*/  FMUL.FTZ R54, R42, R91.reuse ;  /* 0x0000005b2a367220 */ /* 0x080fe20000410000 */
[--C-:B------:R-:W-:Y:S02]  /*59b0*/  HADD2.F32 R43, -RZ, R90.reuse.H1_H1 ;  /* 0x3000005aff2b7230 */ /* 0x100fe40000004100 */
[C---:B------:R-:W-:Y:S01]  /*59c0*/  FMUL.FTZ R52, R40.reuse, R52 ;  /* 0x0000003428347220 */ /* 0x040fe20000410000 */
        /* <DEDUP_REMOVED lines=10> */
.L_x_675:
[----:B------:R-:W-:Y:S05]  /*5a70*/  BSYNC B2 ;  /* 0x0000000000027941 */ /* 0x000fea0003800000 */
.L_x_674:
[----:B--2---:R0:W-:Y:S02]  /*5a80*/  STG.E.128 desc[UR42][R48.64+0x100], R40 ;  /* 0x0001002830007986 */ /* 0x0041e4000c101d2a */
.L_x_673:
[----:B------:R-:W-:Y:S05]  /*5a90*/  BSYNC B1 ;  /* 0x0000000000017941 */ /* 0x000fea0003800000 */
.L_x_672:
[----:B------:R-:W-:-:S13]  /*5aa0*/  ISETP.NE.AND P3, PT, R6, RZ, PT ;  /* 0x000000ff0600720c */ /* 0x000fda0003f65270 */
        /* <DEDUP_REMOVED lines=46> */
.L_x_677:
[----:B------:R-:W-:Y:S05]  /*5d90*/  BSYNC B1 ;  /* 0x0000000000017941 */ /* 0x000fea0003800000 */
.L_x_676:
[----:B--2---:R0:W-:Y:S01]  /*5da0*/  STG.E.128 desc[UR42][R48.64+0x140], R40 ;  /* 0x0001402830007986 */ /* 0x0041e2000c101d2a */
[----:B------:R-:W-:Y:S05]  /*5db0*/  BRA `(.L_x_655) ;  /* 0x0000003c00ac7947 */ /* 0x000fea0003800000 */
.L_x_623:
[----:B------:R-:W-:Y:S01]  /*5dc0*/  ISETP.GE.AND P4, PT, R17, R4, PT ;  /* 0x000000041100720c */ /* 0x000fe20003f86270 */
[----:B------:R-:W-:Y:S01]  /*5dd0*/  BSSY B1, `(.L_x_678) ;  /* 0x000002e000017945 */ /* 0x000fe20003800000 */
[----:B------:R-:W-:Y:S02]  /*5de0*/  CS2R R66, SRZ ;  /* 0x0000000000427805 */ /* 0x000fe4000001ff00 */
[----:B0-----:R-:W-:Y:S02]  /*5df0*/  CS2R R42, SRZ ;  /* 0x00000000002a7805 */ /* 0x001fe4000001ff00 */
        /* <DEDUP_REMOVED lines=14> */
[----:B------:R-:W-:Y:S02]  /*5ee0*/  IADD3 R40, P3, R108, R88, RZ ;  /* 0x000000586c287210 */ /* 0x000fe40007f7e0ff */
[----:B------:R-:W-:Y:S02]  /*5ef0*/  CS2R R50, SRZ ;  /* 0x0000000000327805 */ /* 0x000fe4000001ff00 */
[----:B------:R-:W-:Y:S01]  /*5f00*/  CS2R R48, SRZ ;  /* 0x0000000000307805 */ /* 0x000fe2000001ff00 */
[----:B------:R-:W-:Y:S01]  /*5f10*/  IMAD.X R42, R0, 0x1, R28, P2 ;  /* 0x00000001002a7824 */ /* 0x000fe200010e061c */
[----:B------:R-:W-:Y:S02]  /*5f20*/  LEA R64, P2, R41, UR4, 0x1 ;  /* 0x0000000429407c11 */ /* 0x000fe4000f8408ff */
[----:B------:R-:W-:-:S02]  /*5f30*/  CS2R R62, SRZ ;  /* 0x00000000003e7805 */ /* 0x000fc4000001ff00 */
[----:B------:R-:W-:Y:S02]  /*5f40*/  CS2R R60, SRZ ;  /* 0x00000000003c7805 */ /* 0x000fe4000001ff00 */
[----:B------:R-:W-:Y:S01]  /*5f50*/  LEA.HI.X R65, R41, UR5, R42, 0x1, P2 ;  /* 0x0000000529417c11 */ /* 0x000fe200090f0c2a */
[----:B------:R-:W-:Y:S01]  /*5f60*/  ULDC.64 UR4, c[0x0][0x400] ;  /* 0x0001000000047ab9 */ /* 0x000fe20000000a00 */
[----:B------:R-:W-:Y:S02]  /*5f70*/  ISETP.GE.AND P2, PT, R18, R117, PT ;  /* 0x000000751200720c */ /* 0x000fe40003f46270 */
[----:B------:R-:W-:Y:S02]  /*5f80*/  IADD3.X R41, R3, R30, RZ, P3, !PT ;  /* 0x0000001e03297210 */ /* 0x000fe40001ffe4ff */
[----:B------:R-:W-:-:S04]  /*5f90*/  LEA R68, P3, R40, UR4, 0x1 ;  /* 0x0000000428447c11 */ /* 0x000fc8000f8608ff */
[----:B------:R-:W-:Y:S02]  /*5fa0*/  LEA.HI.X R69, R40, UR5, R41, 0x1, P3 ;  /* 0x0000000528457c11 */ /* 0x000fe400098f0c29 */
[----:B------:R-:W-:-:S03]  /*5fb0*/  ISETP.GE.AND P3, PT, R101, R117, PT ;  /* 0x000000756500720c */ /* 0x000fc60003f66270 */
[----:B------:R0:W5:Y:S04]  /*5fc0*/  @!P2 LDG.E.128 R48, desc[UR42][R64.64] ;  /* 0x0000002a4030a981 */ /* 0x000168000c1e1d00 */
[----:B------:R0:W5:Y:S01]  /*5fd0*/  @!P2 LDG.E.128 R60, desc[UR42][R68.64] ;  /* 0x0000002a443ca981 */ /* 0x000162000c1e1d00 */
[----:B------:R-:W-:Y:S02]  /*5fe0*/  ISETP.GE.AND P2, PT, R100, R117, PT ;  /* 0x000000756400720c */ /* 0x000fe40003f46270 */
        /* <DEDUP_REMOVED lines=8> */
[----:B------:R0:W5:Y:S04]  /*6070*/  @!P3 LDG.E.128 R44, desc[UR42][R64.64+0x40] ;  /* 0x0000402a402cb981 */ /* 0x000168000c1e1d00 */
[----:B------:R0:W5:Y:S04]  /*6080*/  @!P2 LDG.E.128 R40, desc[UR42][R64.64+0x80] ;  /* 0x0000802a4028a981 */ /* 0x000168000c1e1d00 */
[----:B------:R0:W5:Y:S04]  /*6090*/  @!P3 LDG.E.128 R56, desc[UR42][R68.64+0x40] ;  /* 0x0000402a4438b981 */ /* 0x000168000c1e1d00 */
[----:B------:R0:W5:Y:S02]  /*60a0*/  @!P2 LDG.E.128 R52, desc[UR42][R68.64+0x80] ;  /* 0x0000802a4434a981 */ /* 0x000164000c1e1d00 */
.L_x_679:
[----:B------:R-:W-:Y:S05]  /*60b0*/  BSYNC B1 ;  /* 0x0000000000017941 */ /* 0x000fea0003800000 */
.L_x_678:
[----:B------:R-:W-:Y:S01]  /*60c0*/  ISETP.GE.AND P3, PT, R205, R4, PT ;  /* 0x00000004cd00720c */ /* 0x000fe20003f66270 */
[----:B------:R-:W-:Y:S01]  /*60d0*/  BSSY B1, `(.L_x_680) ;  /* 0x000002e000017945 */ /* 0x000fe20003800000 */
[----:B0-----:R-:W-:Y:S02]  /*60e0*/  CS2R R64, SRZ ;  /* 0x0000000000407805 */ /* 0x001fe4000001ff00 */
        /* <DEDUP_REMOVED lines=10> */
[----:B------:R-:W-:Y:S01]  /*6190*/  CS2R R84, SRZ ;  /* 0x0000000000547805 */ /* 0x000fe2000001ff00 */
[----:B------:R-:W-:Y:S01]  /*61a0*/  IMAD.MOV.U32 R94, RZ, RZ, R43 ;  /* 0x000000ffff5e7224 */ /* 0x000fe200078e002b */
[----:B------:R-:W-:Y:S06]  /*61b0*/  @P3 BRA `(.L_x_681) ;  /* 0x00000000007c3947 */ /* 0x000fec0003800000 */
[----:B------:R-:W-:Y:S01]  /*61c0*/  IADD3 R90, P2, P5, R112, R90, R33 ;  /* 0x0000005a705a7210 */ /* 0x000fe20007d5e021 */
[----:B------:R-:W-:Y:S01]  /*61d0*/  ULDC.64 UR4, c[0x0][0x3e8] ;  /* 0x0000fa0000047ab9 */ /* 0x000fe20000000a00 */
[----:B------:R-:W-:Y:S01]  /*61e0*/  ULDC.64 UR6, c[0x0][0x400] ;  /* 0x0001000000067ab9 */ /* 0x000fe20000000a00 */
[----:B------:R-:W-:Y:S02]  /*61f0*/  CS2R R74, SRZ ;  /* 0x00000000004a7805 */ /* 0x000fe4000001ff00 */
[----:B------:R-:W-:Y:S02]  /*6200*/  IADD3.X R65, R28, R0, R35, P2, P5 ;  /* 0x000000001c417210 */ /* 0x000fe400017ea423 */
[----:B------:R-:W-:Y:S02]  /*6210*/  CS2R R72, SRZ ;  /* 0x0000000000487805 */ /* 0x000fe4000001ff00 */
[----:B------:R-:W-:Y:S02]  /*6220*/  IADD3 R0, P2, P5, R108, R88, R36 ;  /* 0x000000586c007210 */ /* 0x000fe40007d5e024 */
[----:B------:R-:W-:-:S02]  /*6230*/  CS2R R86, SRZ ;  /* 0x0000000000567805 */ /* 0x000fc4000001ff00 */
[----:B------:R-:W-:Y:S02]  /*6240*/  CS2R R84, SRZ ;  /* 0x0000000000547805 */ /* 0x000fe4000001ff00 */
[----:B------:R-:W-:Y:S02]  /*6250*/  IADD3.X R3, R30, R3, R38, P2, P5 ;  /* 0x000000031e037210 */ /* 0x000fe400017ea426 */
[----:B------:R-:W-:-:S04]  /*6260*/  LEA R88, P2, R90, UR4, 0x1 ;  /* 0x000000045a587c11 */ /* 0x000fc8000f8408ff */
[----:B------:R-:W-:Y:S02]  /*6270*/  LEA.HI.X R89, R90, UR5, R65, 0x1, P2 ;  /* 0x000000055a597c11 */ /* 0x000fe400090f0c41 */
[----:B------:R-:W-:-:S04]  /*6280*/  LEA R90, P2, R0, UR6, 0x1 ;  /* 0x00000006005a7c11 */ /* 0x000fc8000f8408ff */
[----:B------:R-:W-:Y:S02]  /*6290*/  LEA.HI.X R91, R0, UR7, R3, 0x1, P2 ;  /* 0x00000007005b7c11 */ /* 0x000fe400090f0c03 */
[----:B------:R-:W-:Y:S02]  /*62a0*/  ISETP.GE.AND P2, PT, R18, R117, PT ;  /* 0x000000751200720c */ /* 0x000fe40003f46270 */
[----:B------:R-:W-:Y:S02]  /*62b0*/  CS2R R70, SRZ ;  /* 0x0000000000467805 */ /* 0x000fe4000001ff00 */
[----:B------:R-:W-:Y:S02]  /*62c0*/  CS2R R68, SRZ ;  /* 0x0000000000447805 */ /* 0x000fe4000001ff00 */
[----:B------:R-:W-:Y:S02]  /*62d0*/  CS2R R82, SRZ ;  /* 0x0000000000527805 */ /* 0x000fe4000001ff00 */
[----:B------:R-:W-:-:S05]  /*62e0*/  CS2R R80, SRZ ;  /* 0x0000000000507805 */ /* 0x000fca000001ff00 */
[----:B------:R0:W5:Y:S04]  /*62f0*/  @!P2 LDG.E.128 R72, desc[UR42][R88.64] ;  /* 0x0000002a5848a981 */ /* 0x000168000c1e1d00 */
[----:B------:R0:W5:Y:S01]  /*6300*/  @!P2 LDG.E.128 R84, desc[UR42][R90.64] ;  /* 0x0000002a5a54a981 */ /* 0x000162000c1e1d00 */
[----:B------:R-:W-:Y:S02]  /*6310*/  ISETP.GE.AND P2, PT, R101, R117, PT ;  /* 0x000000756500720c */ /* 0x000fe40003f46270 */
[----:B------:R-:W-:Y:S02]  /*6320*/  CS2R R66, SRZ ;  /* 0x0000000000427805 */ /* 0x000fe4000001ff00 */
[----:B------:R-:W-:Y:S02]  /*6330*/  CS2R R64, SRZ ;  /* 0x0000000000407805 */ /* 0x000fe4000001ff00 */
[----:B------:R-:W-:-:S02]  /*6340*/  CS2R R78, SRZ ;  /* 0x00000000004e7805 */ /* 0x000fc4000001ff00 */
[----:B------:R-:W-:-:S05]  /*6350*/  CS2R R76, SRZ ;  /* 0x00000000004c7805 */ /* 0x000fca000001ff00 */
[----:B------:R0:W5:Y:S04]  /*6360*/  @!P2 LDG.E.128 R68, desc[UR42][R88.64+0x40] ;  /* 0x0000402a5844a981 */ /* 0x000168000c1e1d00 */
[----:B------:R0:W5:Y:S01]  /*6370*/  @!P2 LDG.E.128 R80, desc[UR42][R90.64+0x40] ;  /* 0x0000402a5a50a981 */ /* 0x000162000c1e1d00 */
[----:B------:R-:W-:-:S13]  /*6380*/  ISETP.GE.AND P2, PT, R100, R117, PT ;  /* 0x000000756400720c */ /* 0x000fda0003f46270 */
[----:B------:R0:W5:Y:S04]  /*6390*/  @!P2 LDG.E.128 R64, desc[UR42][R88.64+0x80] ;  /* 0x0000802a5840a981 */ /* 0x000168000c1e1d00 */
[----:B------:R0:W5:Y:S02]  /*63a0*/  @!P2 LDG.E.128 R76, desc[UR42][R90.64+0x80] ;  /* 0x0000802a5a4ca981 */ /* 0x000164000c1e1d00 */
.L_x_681:
[----:B------:R-:W-:Y:S05]  /*63b0*/  BSYNC B1 ;  /* 0x0000000000017941 */ /* 0x000fea0003800000 */
.L_x_680:
[----:B------:R-:W-:Y:S01]  /*63c0*/  IMAD.MOV.U32 R3, RZ, RZ, R41 ;  /* 0x000000ffff037224 */ /* 0x000fe200078e0029 */
[----:B------:R-:W-:Y:S01]  /*63d0*/  MOV R0, R40 ;  /* 0x0000002800007202 */ /* 0x000fe20000000f00 */
[----:B0-----:R-:W-:Y:S01]  /*63e0*/  IMAD.MOV.U32 R88, RZ, RZ, R46 ;  /* 0x000000ffff587224 */ /* 0x001fe200078e002e */
[----:B------:R-:W-:Y:S01]  /*63f0*/  MOV R89, R50 ;  /* 0x0000003200597202 */ /* 0x000fe20000000f00 */
[----:B------:R-:W-:Y:S01]  /*6400*/  UISETP.NE.AND UP0, UPT, UR37, 0x3, UPT ;  /* 0x000000032500788c */ /* 0x000fe2000bf05270 */
        /* <DEDUP_REMOVED lines=19> */
[----:B------:R-:W-:Y:S02]  /*6540*/  PRMT R173, R173, 0x5410, R0 ;  /* 0x00005410adad7816 */ /* 0x000fe40000000000 */
[----:B------:R-:W-:Y:S01]  /*6550*/  PRMT R174, R3, 0x5410, R88 ;  /* 0x0000541003ae7816 */ /* 0x000fe20000000058 */
[----:B------:R-:W-:Y:S01]  /*6560*/  IMAD.MOV.U32 R3, RZ, RZ, R56 ;  /* 0x000000ffff037224 */ /* 0x000fe200078e0038 */
[----:B------:R-:W-:Y:S01]  /*6570*/  PRMT R175, R175, 0x5410, R89 ;  /* 0x00005410afaf7816 */ /* 0x000fe20000000059 */
[----:B------:R-:W-:Y:S01]  /*6580*/  IMAD.MOV.U32 R88, RZ, RZ, R57 ;  /* 0x000000ffff587224 */ /* 0x000fe200078e0039 */
[----:B------:R-:W-:-:S02]  /*6590*/  MOV R0, R59 ;  /* 0x0000003b00007202 */ /* 0x000fc40000000f00 */
[----:B------:R-:W-:Y:S02]  /*65a0*/  MOV R89, R62 ;  /* 0x0000003e00597202 */ /* 0x000fe40000000f00 */
[----:B------:R-:W-:Y:S01]  /*65b0*/  PRMT R177, R177, 0x5410, R0 ;  /* 0x00005410b1b17816 */ /* 0x000fe20000000000 */
[----:B-----5:R-:W-:Y:S01]  /*65c0*/  IMAD.MOV.U32 R0, RZ, RZ, R66 ;  /* 0x000000ffff007224 */ /* 0x020fe200078e0042 */
[----:B------:R-:W-:Y:S02]  /*65d0*/  PRMT R176, R176, 0x5410, R3 ;  /* 0x00005410b0b07816 */ /* 0x000fe40000000003 */
        /* <DEDUP_REMOVED lines=14> */
[----:B------:R-:W-:Y:S01]  /*66c0*/  MOV R0, R74 ;  /* 0x0000004a00007202 */ /* 0x000fe20000000f00 */
[----:B------:R-:W-:Y:S01]  /*66d0*/  IMAD.MOV.U32 R3, RZ, RZ, R69 ;  /* 0x000000ffff037224 */ /* 0x000fe200078e0045 */
        /* <DEDUP_REMOVED lines=14> */
[----:B------:R-:W-:-:S02]  /*67c0*/  PLOP3.LUT P2, PT, PT, PT, UP0, 0x80, 0x0 ;  /* 0x000000000000781c */ /* 0x000fc40003f4f008 */
        /* <DEDUP_REMOVED lines=11> */
[----:B------:R-:W-:-:S02]  /*6880*/  PRMT R154, R154, 0x5410, R89 ;  /* 0x000054109a9a7816 */ /* 0x000fc40000000059 */
[----:B------:R-:W-:Y:S02]  /*6890*/  MOV R89, R86 ;  /* 0x0000005600597202 */ /* 0x000fe40000000f00 */
[----:B------:R-:W-:Y:S02]  /*68a0*/  MOV R0, R85 ;  /* 0x0000005500007202 */ /* 0x000fe40000000f00 */
[----:B------:R-:W-:Y:S02]  /*68b0*/  PRMT R171, R93, 0x5410, R94 ;  /* 0x000054105dab7816 */ /* 0x000fe4000000005e */
[----:B------:R-:W-:Y:S02]  /*68c0*/  PRMT R169, R89, 0x5410, R88 ;  /* 0x0000541059a97816 */ /* 0x000fe40000000058 */
[----:B------:R-:W-:Y:S01]  /*68d0*/  PRMT R170, R3, 0x5410, R0 ;  /* 0x0000541003aa7816 */ /* 0x000fe20000000000 */
[----:B------:R-:W-:Y:S06]  /*68e0*/  @!P2 BRA `(.L_x_682) ;  /* 0x000000000004a947 */ /* 0x000fec0003800000 */
[----:B------:R-:W-:Y:S01]  /*68f0*/  BPT.TRAP 0x1 ;  /* 0x000000040000795c */ /* 0x000fe20000300000 */
.L_x_682:
[----:B------:R-:W-:Y:S01]  /*6900*/  IMAD R3, R16, 0x8, R2 ;  /* 0x0000000810037824 */ /* 0x000fe200078e0202 */
[----:B------:R-:W-:Y:S01]  /*6910*/  SHF.L.U32 R0, R184, 0x1f, RZ ;  /* 0x0000001fb8007819 */ /* 0x000fe200000006ff */
[----:B------:R-:W0:Y:S01]  /*6920*/  LDC R147, c[0x0][0x2f4] ;  /* 0x0000bd00ff937b82 */ /* 0x000e220000000800 */
[----:B------:R-:W-:Y:S01]  /*6930*/  BSSY B1, `(.L_x_683) ;  /* 0x0000005000017945 */ /* 0x000fe20003800000 */
[----:B------:R-:W-:Y:S01]  /*6940*/  IMAD.MOV.U32 R127, RZ, RZ, R92 ;  /* 0x000000ffff7f7224 */ /* 0x000fe200078e005c */
[----:B------:R-:W1:Y:S05]  /*6950*/  SYNCS.PHASECHK.TRANS64.TRYWAIT P5, [R3+URZ+0x34890], R0 ;  /* 0x03489000030075a7 */ /* 0x000e6a00080a017f */
[----:B------:R-:W2:Y:S01]  /*6960*/  LDC.64 R128, c[0x0][0x300] ;  /* 0x0000c000ff807b82 */ /* 0x000ea20000000a00 */
[----:B-1----:R-:W-:Y:S05]  /*6970*/  @!P5 BRA `(.L_x_684) ;  /* 0x0000019c0014d947 */ /* 0x002fea0003800000 */
.L_x_979:
[----:B------:R-:W-:Y:S05]  /*6980*/  BSYNC B1 ;  /* 0x0000000000017941 */ /* 0x000fea0003800000 */
.L_x_683:
[----:B------:R-:W-:Y:S01]  /*6990*/  BSSY B1, `(.L_x_685) ;  /* 0x0000182000017945 */ /* 0x000fe20003800000 */
[----:B0-----:R-:W-:-:S03]  /*69a0*/  IADD3 R148, -R122, R147, RZ ;  /* 0x000000937a947210 */ /* 0x001fc60007ffe1ff */
[----:B------:R-:W-:Y:S05]  /*69b0*/  @P4 BRA `(.L_x_686) ;  /* 0x0000001400fc4947 */ /* 0x000fea0003800000 */
[----:B------:R-:W-:Y:S01]  /*69c0*/  ISETP.NE.AND P4, PT, R14, RZ, PT ;  /* 0x000000ff0e00720c */ /* 0x000fe20003f85270 */
[-C--:B--2---:R-:W-:Y:S01]  /*69d0*/  IMAD R156, R145, R128.reuse, RZ ;  /* 0x00000080919c7224 */ /* 0x084fe200078e02ff */
[----:B------:R-:W-:Y:S01]  /*69e0*/  BSSY B2, `(.L_x_687) ;  /* 0x0000082000027945 */ /* 0x000fe20003800000 */
[----:B------:R-:W-:-:S04]  /*69f0*/  IMAD.WIDE.U32 R132, R17, R128, R126 ;  /* 0x0000008011847225 */ /* 0x000fc800078e007e */
[----:B------:R-:W-:-:S04]  /*6a00*/  IMAD R156, R17, R129, R156 ;  /* 0x00000081119c7224 */ /* 0x000fc800078e029c */
[----:B------:R-:W-:Y:S02]  /*6a10*/  IMAD.IADD R156, R156, 0x1, R133 ;  /* 0x000000019c9c7824 */ /* 0x000fe400078e0285 */
[----:B------:R-:W-:Y:S05]  /*6a20*/  @!P4 BRA `(.L_x_688) ;  /* 0x0000000400f4c947 */ /* 0x000fea0003800000 */
[----:B------:R-:W-:Y:S01]  /*6a30*/  SEL R88, R122, R148, !P0 ;  /* 0x000000947a587207 */ /* 0x000fe20004000000 */
[----:B------:R-:W-:Y:S01]  /*6a40*/  BSSY B3, `(.L_x_689) ;  /* 0x000006f000037945 */ /* 0x000fe20003800000 */
[----:B------:R-:W-:Y:S02]  /*6a50*/  ISETP.GE.AND P4, PT, R18, R117, PT ;  /* 0x000000751200720c */ /* 0x000fe40003f86270 */
[----:B------:R-:W-:-:S04]  /*6a60*/  SHF.R.S32.HI R89, RZ, 0x1f, R88 ;  /* 0x0000001fff597819 */ /* 0x000fc80000011458 */
[----:B------:R-:W-:-:S04]  /*6a70*/  LEA.HI R89, R89, R88, RZ, 0x4 ;  /* 0x0000005859597211 */ /* 0x000fc800078f20ff */
[----:B------:R-:W-:-:S04]  /*6a80*/  LEA.HI.SX32 R160, R89, R114, 0x1c ;  /* 0x0000007259a07211 */ /* 0x000fc800078fe2ff */
[----:B------:R-:W-:-:S04]  /*6a90*/  SHF.R.S32.HI R88, RZ, 0x1f, R160 ;  /* 0x0000001fff587819 */ /* 0x000fc800000114a0 */
[----:B------:R-:W-:Y:S02]  /*6aa0*/  LEA.HI R88, R88, R160, RZ, 0x3 ;  /* 0x000000a058587211 */ /* 0x000fe400078f18ff */
[----:B------:R-:W-:-:S03]  /*6ab0*/  SHF.L.U32 R160, R160, 0x3, RZ ;  /* 0x00000003a0a07819 */ /* 0x000fc600000006ff */
[----:B------:R-:W-:Y:S01]  /*6ac0*/  IMAD.SHL.U32 R88, R88, 0x400, RZ ;  /* 0x0000040058587824 */ /* 0x000fe200078e00ff */
[----:B------:R-:W-:-:S04]  /*6ad0*/  LOP3.LUT R89, R191, 0x38, R160, 0xf8, !PT ;  /* 0x00000038bf597812 */ /* 0x000fc800078ef8a0 */
[----:B------:R-:W-:Y:S02]  /*6ae0*/  LOP3.LUT R88, R88, 0x7fffe000, RZ, 0xc0, !PT ;  /* 0x7fffe00058587812 */ /* 0x000fe400078ec0ff */
[----:B------:R-:W-:-:S03]  /*6af0*/  LOP3.LUT R89, R89, R193, RZ, 0x3c, !PT ;  /* 0x000000c159597212 */ /* 0x000fc600078e3cff */
[----:B------:R-:W-:-:S04]  /*6b00*/  IMAD R88, R192, 0x200, R88 ;  /* 0x00000200c0587824 */ /* 0x000fc800078e0258 */
[----:B------:R-:W-:-:S04]  /*6b10*/  IMAD.IADD R88, R88, 0x1, R89 ;  /* 0x0000000158587824 */ /* 0x000fc800078e0259 */
[C---:B------:R-:W-:Y:S02]  /*6b20*/  IMAD R92, R16.reuse, 0x6000, R88 ;  /* 0x00006000105c7824 */ /* 0x040fe400078e0258 */
[----:B------:R-:W-:Y:S02]  /*6b30*/  IMAD R88, R16, 0x6000, R143 ;  /* 0x0000600010587824 */ /* 0x000fe400078e028f */
[----:B------:R-:W-:-:S03]  /*6b40*/  IMAD R92, R92, 0x2, R2 ;  /* 0x000000025c5c7824 */ /* 0x000fc600078e0202 */
[----:B------:R-:W-:-:S03]  /*6b50*/  LEA R88, R88, R2, 0x1 ;  /* 0x0000000258587211 */ /* 0x000fc600078e08ff */
[----:B------:R-:W0:Y:S04]  /*6b60*/  LDS.128 R92, [R92+0x1c400] ;  /* 0x01c400005c5c7984 */ /* 0x000e280000000c00 */
[----:B------:R-:W2:Y:S01]  /*6b70*/  LDS.128 R88, [R88+0x1c400] ;  /* 0x01c4000058587984 */ /* 0x000ea20000000c00 */
[----:B------:R-:W-:Y:S05]  /*6b80*/  @P4 BRA `(.L_x_690) ;  /* 0x0000000400684947 */ /* 0x000fea0003800000 */
[----:B0-----:R-:W-:Y:S01]  /*6b90*/  IMAD.MOV.U32 R163, RZ, RZ, R93 ;  /* 0x000000ffffa37224 */ /* 0x001fe200078e005d */
[----:B--2---:R-:W-:Y:S01]  /*6ba0*/  MOV R162, R89 ;  /* 0x0000005900a27202 */ /* 0x004fe20000000f00 */
[----:B------:R-:W-:Y:S01]  /*6bb0*/  HADD2.F32 R161, -RZ, R161.H0_H0 ;  /* 0x200000a1ffa17230 */ /* 0x000fe20000004100 */
[--C-:B------:R-:W-:Y:S01]  /*6bc0*/  SHF.R.U64 R48, R48, 0x10, R49.reuse ;  /* 0x0000001030307819 */ /* 0x100fe20000001231 */
[----:B------:R-:W-:Y:S01]  /*6bd0*/  HADD2.F32 R164, -RZ, R164.H0_H0 ;  /* 0x200000a4ffa47230 */ /* 0x000fe20000004100 */
[----:B------:R-:W-:Y:S01]  /*6be0*/  SHF.R.U32.HI R49, RZ, 0x10, R49 ;  /* 0x00000010ff317819 */ /* 0x000fe20000011631 */
[----:B------:R-:W-:Y:S01]  /*6bf0*/  HADD2.F32 R89, -RZ, R163.H0_H0 ;  /* 0x200000a3ff597230 */ /* 0x000fe20000004100 */
[----:B------:R-:W-:Y:S01]  /*6c00*/  SHF.R.U64 R50, R50, 0x10, R51 ;  /* 0x0000001032327819 */ /* 0x000fe20000001233 */
[----:B------:R-:W-:Y:S02]  /*6c10*/  HADD2.F32 R165, -RZ, R162.H0_H0 ;  /* 0x200000a2ffa57230 */ /* 0x000fe40000004100 */
[----:B------:R-:W-:-:S02]  /*6c20*/  HADD2.F32 R49, -RZ, R49.H0_H0 ;  /* 0x20000031ff317230 */ /* 0x000fc40000004100 */
[-C--:B------:R-:W-:Y:S01]  /*6c30*/  FMUL.FTZ R93, R89, R161.reuse ;  /* 0x000000a1595d7220 */ /* 0x080fe20000410000 */
[----:B------:R-:W-:Y:S02]  /*6c40*/  HADD2.F32 R50, -RZ, R50.H0_H0 ;  /* 0x20000032ff327230 */ /* 0x000fe40000004100 */
[C---:B------:R-:W-:Y:S01]  /*6c50*/  FMUL.FTZ R161, R165.reuse, R161 ;  /* 0x000000a1a5a17220 */ /* 0x040fe20000410000 */
[----:B------:R-:W-:-:S03]  /*6c60*/  FFMA.FTZ R93, R165, R164, -R93 ;  /* 0x000000a4a55d7223 */ /* 0x000fc6000001085d */
[----:B------:R-:W-:Y:S01]  /*6c70*/  FFMA.FTZ R89, R89, R164, R161 ;  /* 0x000000a459597223 */ /* 0x000fe200000100a1 */
[--C-:B------:R-:W-:Y:S02]  /*6c80*/  SHF.R.U32.HI R164, RZ, 0x10, R61.reuse ;  /* 0x00000010ffa47819 */ /* 0x100fe4000001163d */
[----:B------:R-:W-:Y:S01]  /*6c90*/  SHF.R.U64 R161, R60, 0x10, R61 ;  /* 0x000000103ca17819 */ /* 0x000fe2000000123d */
[----:B------:R-:W-:Y:S02]  /*6ca0*/  HADD2.F32 R60, -RZ, R163.H1_H1 ;  /* 0x300000a3ff3c7230 */ /* 0x000fe40000004100 */
[----:B------:R-:W-:Y:S02]  /*6cb0*/  HADD2.F32 R164, -RZ, R164.H0_H0 ;  /* 0x200000a4ffa47230 */ /* 0x000fe40000004100 */
[----:B------:R-:W-:Y:S02]  /*6cc0*/  HADD2.F32 R61, -RZ, R162.H1_H1 ;  /* 0x300000a2ff3d7230 */ /* 0x000fe40000004100 */
[----:B------:R-:W-:-:S02]  /*6cd0*/  HADD2.F32 R161, -RZ, R161.H0_H0 ;  /* 0x200000a1ffa17230 */ /* 0x000fc40000004100 */
[-C--:B------:R-:W-:Y:S01]  /*6ce0*/  FMUL.FTZ R162, R60, R164.reuse ;  /* 0x000000a43ca27220 */ /* 0x080fe20000410000 */
[----:B------:R-:W-:-:S03]  /*6cf0*/  FMUL.FTZ R164, R61, R164 ;  /* 0x000000a43da47220 */ /* 0x000fc60000410000 */
[-C--:B------:R-:W-:Y:S01]  /*6d00*/  FFMA.FTZ R61, R61, R49.reuse, -R162 ;  /* 0x000000313d3d7223 */ /* 0x080fe200000108a2 */
[----:B------:R-:W-:Y:S02]  /*6d10*/  HADD2.F32 R162, -RZ, R179.H0_H0 ;  /* 0x200000b3ffa27230 */ /* 0x000fe40000004100 */
[----:B------:R-:W-:Y:S01]  /*6d20*/  FFMA.FTZ R49, R60, R49, R164 ;  /* 0x000000313c317223 */ /* 0x000fe200000100a4 */
[----:B------:R-:W-:Y:S02]  /*6d30*/  IMAD.MOV.U32 R60, RZ, RZ, R91 ;  /* 0x000000ffff3c7224 */ /* 0x000fe400078e005b */
[----:B------:R-:W-:Y:S01]  /*6d40*/  HADD2.F32 R164, -RZ, R181.H0_H0 ;  /* 0x200000b5ffa47230 */ /* 0x000fe20000004100 */
[----:B------:R-:W-:Y:S01]  /*6d50*/  F2FP.F16.F32.PACK_AB R61, R61, R93 ;  /* 0x0000005d3d3d723e */ /* 0x000fe200000000ff */
[----:B------:R-:W-:Y:S01]  /*6d60*/  HADD2.F32 R91, -RZ, R95.H0_H0 ;  /* 0x2000005fff5b7230 */ /* 0x000fe20000004100 */
[----:B------:R-:W-:Y:S01]  /*6d70*/  F2FP.F16.F32.PACK_AB R49, R49, R89 ;  /* 0x000000593131723e */ /* 0x000fe200000000ff */
[--C-:B------:R-:W-:Y:S01]  /*6d80*/  HADD2.F32 R163, -RZ, R60.reuse.H0_H0 ;  /* 0x2000003cffa37230 */ /* 0x100fe20000004100 */
[----:B------:R-:W-:Y:S01]  /*6d90*/  MOV R89, R61 ;  /* 0x0000003d00597202 */ /* 0x000fe20000000f00 */
[----:B------:R-:W-:-:S02]  /*6da0*/  HADD2.F32 R60, -RZ, R60.H1_H1 ;  /* 0x3000003cff3c7230 */ /* 0x000fc40000004100 */
[----:B------:R-:W-:Y:S01]  /*6db0*/  FMUL.FTZ R165, R91, R164 ;  /* 0x000000a45ba57220 */ /* 0x000fe20000410000 */
[----:B------:R-:W-:-:S03]  /*6dc0*/  IMAD.MOV.U32 R93, RZ, RZ, R49 ;  /* 0x000000ffff5d7224 */ /* 0x000fc600078e0031 */
[C---:B------:R-:W-:Y:S01]  /*6dd0*/  FFMA.FTZ R165, R163.reuse, R162, -R165 ;  /* 0x000000a2a3a57223 */ /* 0x040fe200000108a5 */
[----:B------:R-:W-:Y:S01]  /*6de0*/  FMUL.FTZ R163, R163, R164 ;  /* 0x000000a4a3a37220 */ /* 0x000fe20000410000 */
[----:B------:R-:W-:-:S03]  /*6df0*/  HADD2.F32 R164, -RZ, R181.H1_H1 ;  /* 0x300000b5ffa47230 */ /* 0x000fc60000004100 */
[----:B------:R-:W-:Y:S01]  /*6e00*/  FFMA.FTZ R163, R91, R162, R163 ;  /* 0x000000a25ba37223 */ /* 0x000fe200000100a3 */
[----:B------:R-:W-:Y:S02]  /*6e10*/  SHF.R.U32.HI R91, RZ, 0x10, R51 ;  /* 0x00000010ff5b7819 */ /* 0x000fe40000011633 */
[--C-:B------:R-:W-:Y:S01]  /*6e20*/  SHF.R.U64 R51, R62, 0x10, R63.reuse ;  /* 0x000000103e337819 */ /* 0x100fe2000000123f */
[----:B------:R-:W-:Y:S01]  /*6e30*/  HADD2.F32 R62, -RZ, R95.H1_H1 ;  /* 0x3000005fff3e7230 */ /* 0x000fe20000004100 */
[----:B------:R-:W-:Y:S01]  /*6e40*/  SHF.R.U32.HI R63, RZ, 0x10, R63 ;  /* 0x00000010ff3f7819 */ /* 0x000fe2000001163f */
[----:B------:R-:W-:Y:S02]  /*6e50*/  HADD2.F32 R95, -RZ, R91.H0_H0 ;  /* 0x2000005bff5f7230 */ /* 0x000fe40000004100 */
[----:B------:R-:W-:Y:S02]  /*6e60*/  HADD2.F32 R51, -RZ, R51.H0_H0 ;  /* 0x20000033ff337230 */ /* 0x000fe40000004100 */
[----:B------:R-:W-:-:S05]  /*6e70*/  HADD2.F32 R63, -RZ, R63.H0_H0 ;  /* 0x2000003fff3f7230 */ /* 0x000fca0000004100 */
[----:B------:R-:W-:-:S04]  /*6e80*/  FMUL.FTZ R91, R62, R63 ;  /* 0x0000003f3e5b7220 */ /* 0x000fc80000410000 */
[C---:B------:R-:W-:Y:S01]  /*6e90*/  FFMA.FTZ R91, R60.reuse, R95, -R91 ;  /* 0x0000005f3c5b7223 */ /* 0x040fe2000001085b */
[----:B------:R-:W-:Y:S01]  /*6ea0*/  FMUL.FTZ R60, R60, R63 ;  /* 0x0000003f3c3c7220 */ /* 0x000fe20000410000 */
[----:B------:R-:W-:-:S03]  /*6eb0*/  HADD2.F32 R63, -RZ, R179.H1_H1 ;  /* 0x300000b3ff3f7230 */ /* 0x000fc60000004100 */
[----:B------:R-:W-:Y:S01]  /*6ec0*/  FFMA.FTZ R60, R62, R95, R60 ;  /* 0x0000005f3e3c7223 */ /* 0x000fe2000001003c */
[----:B------:R-:W-:Y:S01]  /*6ed0*/  HADD2.F32 R62, -RZ, R92.H0_H0 ;  /* 0x2000005cff3e7230 */ /* 0x000fe20000004100 */
[----:B------:R-:W-:Y:S01]  /*6ee0*/  F2FP.F16.F32.PACK_AB R91, R91, R165 ;  /* 0x000000a55b5b723e */ /* 0x000fe200000000ff */
[--C-:B------:R-:W-:Y:S02]  /*6ef0*/  HADD2.F32 R95, -RZ, R88.reuse.H0_H0 ;  /* 0x20000058ff5f7230 */ /* 0x100fe40000004100 */
[----:B------:R-:W-:Y:S02]  /*6f00*/  HADD2.F32 R88, -RZ, R88.H1_H1 ;  /* 0x30000058ff587230 */ /* 0x000fe40000004100 */
[-C--:B------:R-:W-:Y:S01]  /*6f10*/  FMUL.FTZ R162, R62, R164.reuse ;  /* 0x000000a43ea27220 */ /* 0x080fe20000410000 */
[----:B------:R-:W-:Y:S01]  /*6f20*/  F2FP.F16.F32.PACK_AB R60, R60, R163 ;  /* 0x000000a33c3c723e */ /* 0x000fe200000000ff */
[C---:B------:R-:W-:Y:S02]  /*6f30*/  FMUL.FTZ R164, R95.reuse, R164 ;  /* 0x000000a45fa47220 */ /* 0x040fe40000410000 */
[----:B------:R-:W-:-:S02]  /*6f40*/  FFMA.FTZ R162, R95, R63, -R162 ;  /* 0x0000003f5fa27223 */ /* 0x000fc400000108a2 */
[----:B------:R-:W-:Y:S01]  /*6f50*/  FFMA.FTZ R164, R62, R63, R164 ;  /* 0x0000003f3ea47223 */ /* 0x000fe200000100a4 */
[----:B------:R-:W-:Y:S02]  /*6f60*/  HADD2.F32 R62, -RZ, R92.H1_H1 ;  /* 0x3000005cff3e7230 */ /* 0x000fe40000004100 */
[----:B------:R-:W-:Y:S02]  /*6f70*/  HADD2.F32 R63, -RZ, R48.H0_H0 ;  /* 0x20000030ff3f7230 */ /* 0x000fe40000004100 */
[--C-:B------:R-:W-:Y:S02]  /*6f80*/  HADD2.F32 R92, -RZ, R90.reuse.H0_H0 ;  /* 0x2000005aff5c7230 */ /* 0x100fe40000004100 */
[-C--:B------:R-:W-:Y:S01]  /*6f90*/  FMUL.FTZ R48, R62, R161.reuse ;  /* 0x000000a13e307220 */ /* 0x080fe20000410000 */
[C---:B------:R-:W-:Y:S01]  /*6fa0*/  FMUL.FTZ R161, R88.reuse, R161 ;  /* 0x000000a158a17220 */ /* 0x040fe20000410000 */
[----:B------:R-:W-:Y:S02]  /*6fb0*/  HADD2.F32 R90, -RZ, R90.H1_H1 ;  /* 0x3000005aff5a7230 */ /* 0x000fe40000004100 */
[-C--:B------:R-:W-:Y:S01]  /*6fc0*/  FFMA.FTZ R48, R88, R63.reuse, -R48 ;  /* 0x0000003f58307223 */ /* 0x080fe20000010830 */
[----:B------:R-:W-:Y:S01]  /*6fd0*/  FFMA.FTZ R62, R62, R63, R161 ;  /* 0x0000003f3e3e7223 */ /* 0x000fe200000100a1 */
[----:B------:R-:W-:-:S02]  /*6fe0*/  HADD2.F32 R161, -RZ, R180.H1_H1 ;  /* 0x300000b4ffa17230 */ /* 0x000fc40000004100 */
[----:B------:R-:W-:Y:S01]  /*6ff0*/  HADD2.F32 R63, -RZ, R94.H0_H0 ;  /* 0x2000005eff3f7230 */ /* 0x000fe20000004100 */
[----:B------:R-:W-:Y:S01]  /*7000*/  F2FP.F16.F32.PACK_AB R48, R48, R162 ;  /* 0x000000a23030723e */ /* 0x000fe200000000ff */
[----:B------:R-:W-:Y:S01]  /*7010*/  HADD2.F32 R88, -RZ, R178.H1_H1 ;  /* 0x300000b2ff587230 */ /* 0x000fe20000004100 */
[----:B------:R-:W-:Y:S01]  /*7020*/  F2FP.F16.F32.PACK_AB R62, R62, R164 ;  /* 0x000000a43e3e723e */ /* 0x000fe200000000ff */
[----:B------:R-:W-:Y:S02]  /*7030*/  HADD2.F32 R94, -RZ, R94.H1_H1 ;  /* 0x3000005eff5e7230 */ /* 0x000fe40000004100 */
[-C--:B------:R-:W-:Y:S01]  /*7040*/  FMUL.FTZ R95, R63, R161.reuse ;  /* 0x000000a13f5f7220 */ /* 0x080fe20000410000 */
[----:B------:R-:W-:-:S03]  /*7050*/  FMUL.FTZ R161, R92, R161 ;  /* 0x000000a15ca17220 */ /* 0x000fc60000410000 */
[-C--:B------:R-:W-:Y:S01]  /*7060*/  FFMA.FTZ R95, R92, R88.reuse, -R95 ;  /* 0x000000585c5f7223 */ /* 0x080fe2000001085f */
[----:B------:R-:W-:Y:S01]  /*7070*/  FFMA.FTZ R161, R63, R88, R161 ;  /* 0x000000583fa17223 */ /* 0x000fe200000100a1 */
[-C--:B------:R-:W-:Y:S01]  /*7080*/  FMUL.FTZ R63, R94, R51.reuse ;  /* 0x000000335e3f7220 */ /* 0x080fe20000410000 */
[C---:B------:R-:W-:Y:S01]  /*7090*/  FMUL.FTZ R51, R90.reuse, R51 ;  /* 0x000000335a337220 */ /* 0x040fe20000410000 */
[----:B------:R-:W-:Y:S02]  /*70a0*/  IMAD.MOV.U32 R88, RZ, RZ, R48 ;  /* 0x000000ffff587224 */ /* 0x000fe400078e0030 */
[-C--:B------:R-:W-:Y:S01]  /*70b0*/  FFMA.FTZ R63, R90, R50.reuse, -R63 ;  /* 0x000000325a3f7223 */ /* 0x080fe2000001083f */
[----:B------:R-:W-:Y:S01]  /*70c0*/  FFMA.FTZ R51, R94, R50, R51 ;  /* 0x000000325e337223 */ /* 0x000fe20000010033 */
[----:B------:R-:W-:-:S03]  /*70d0*/  IMAD.MOV.U32 R92, RZ, RZ, R62 ;  /* 0x000000ffff5c7224 */ /* 0x000fc600078e003e */
[----:B------:R-:W-:Y:S01]  /*70e0*/  F2FP.F16.F32.PACK_AB R63, R63, R95 ;  /* 0x0000005f3f3f723e */ /* 0x000fe200000000ff */
[----:B------:R-:W-:Y:S01]  /*70f0*/  IMAD.MOV.U32 R95, RZ, RZ, R60 ;  /* 0x000000ffff5f7224 */ /* 0x000fe200078e003c */
[----:B------:R-:W-:Y:S02]  /*7100*/  F2FP.F16.F32.PACK_AB R51, R51, R161 ;  /* 0x000000a13333723e */ /* 0x000fe400000000ff */
[----:B------:R-:W-:-:S03]  /*7110*/  MOV R90, R63 ;  /* 0x0000003f005a7202 */ /* 0x000fc60000000f00 */
[----:B------:R-:W-:-:S07]  /*7120*/  IMAD.MOV.U32 R94, RZ, RZ, R51 ;  /* 0x000000ffff5e7224 */ /* 0x000fce00078e0033 */
.L_x_690:
[----:B------:R-:W-:Y:S05]  /*7130*/  BSYNC B3 ;  /* 0x0000000000037941 */ /* 0x000fea0003800000 */
.L_x_689:
[----:B------:R-:W-:-:S13]  /*7140*/  ISETP.GE.AND P4, PT, R160, R147, PT ;  /* 0x00000093a000720c */ /* 0x000fda0003f86270 */
[--C-:B------:R-:W-:Y:S02]  /*7150*/  @!P4 SHF.R.S32.HI R51, RZ, 0x1f, R160.reuse ;  /* 0x0000001fff33c819 */ /* 0x100fe400000114a0 */
[----:B------:R-:W-:-:S04]  /*7160*/  @!P4 IADD3 R160, P5, P6, R102, R132, R160 ;  /* 0x0000008466a0c210 */ /* 0x000fc80007ebe0a0 */
[----:B------:R-:W-:Y:S02]  /*7170*/  @!P4 IADD3.X R51, R97, R156, R51, P5, P6 ;  /* 0x0000009c6133c210 */ /* 0x000fe40002fec433 */
[----:B------:R-:W-:-:S04]  /*7180*/  IADD3 R49, P5, P6, R102, R132, R27 ;  /* 0x0000008466317210 */ /* 0x000fc80007ebe01b */
[----:B------:R-:W-:Y:S02]  /*7190*/  IADD3.X R50, R97, R156, R13, P5, P6 ;  /* 0x0000009c61327210 */ /* 0x000fe40002fec40d */
[----:B------:R-:W-:-:S04]  /*71a0*/  LEA R48, P5, R49, R120, 0x1 ;  /* 0x0000007831307211 */ /* 0x000fc800078a08ff */
[----:B------:R-:W-:Y:S02]  /*71b0*/  LEA.HI.X R49, R49, R121, R50, 0x1, P5 ;  /* 0x0000007931317211 */ /* 0x000fe400028f0c32 */
[----:B------:R-:W-:-:S03]  /*71c0*/  @!P4 LEA R50, P5, R160, R120, 0x1 ;  /* 0x00000078a032c211 */ /* 0x000fc600078a08ff */
[----:B--2---:R2:W-:Y:S01]  /*71d0*/  STG.E.128 desc[UR42][R48.64], R88 ;  /* 0x0000005830007986 */ /* 0x0045e2000c101d2a */
[----:B------:R-:W-:-:S05]  /*71e0*/  @!P4 LEA.HI.X R51, R160, R121, R51, 0x1, P5 ;  /* 0x00000079a033c211 */ /* 0x000fca00028f0c33 */
[----:B0-----:R2:W-:Y:S04]  /*71f0*/  @!P4 STG.E.128 desc[UR42][R50.64], R92 ;  /* 0x0000005c3200c986 */ /* 0x0015e8000c101d2a */
.L_x_688:
[----:B------:R-:W-:Y:S05]  /*7200*/  BSYNC B2 ;  /* 0x0000000000027941 */ /* 0x000fea0003800000 */
.L_x_687:
[----:B------:R-:W-:Y:S01]  /*7210*/  ISETP.NE.AND P4, PT, R10, RZ, PT ;  /* 0x000000ff0a00720c */ /* 0x000fe20003f85270 */
[----:B------:R-:W-:-:S12]  /*7220*/  BSSY B2, `(.L_x_691) ;  /* 0x0000080000027945 */ /* 0x000fd80003800000 */
[----:B------:R-:W-:Y:S05]  /*7230*/  @!P4 BRA `(.L_x_692) ;  /* 0x0000000400f8c947 */ /* 0x000fea0003800000 */
[----:B--2---:R-:W-:Y:S01]  /*7240*/  SEL R48, R122, R148, !P1 ;  /* 0x000000947a307207 */ /* 0x004fe20004800000 */
[----:B------:R-:W-:Y:S01]  /*7250*/  BSSY B3, `(.L_x_693) ;  /* 0x000007a000037945 */ /* 0x000fe20003800000 */
[----:B------:R-:W-:Y:S02]  /*7260*/  IADD3 R60, P4, P5, R102, R132, R21 ;  /* 0x00000084663c7210 */ /* 0x000fe40007d9e015 */
[----:B------:R-:W-:Y:S02]  /*7270*/  SHF.R.S32.HI R49, RZ, 0x1f, R48 ;  /* 0x0000001fff317819 */ /* 0x000fe40000011430 */
[----:B------:R-:W-:Y:S02]  /*7280*/  IADD3.X R61, R97, R156, R12, P4, P5 ;  /* 0x0000009c613d7210 */ /* 0x000fe400027ea40c */
[----:B------:R-:W-:-:S04]  /*7290*/  LEA.HI R48, R49, R48, RZ, 0x4 ;  /* 0x0000003031307211 */ /* 0x000fc800078f20ff */
[----:B------:R-:W-:-:S04]  /*72a0*/  LEA.HI.SX32 R48, R48, R26, 0x1c ;  /* 0x0000001a30307211 */ /* 0x000fc800078fe2ff */
[----:B------:R-:W-:-:S04]  /*72b0*/  SHF.L.U32 R49, R48, 0x3, RZ ;  /* 0x0000000330317819 */ /* 0x000fc800000006ff */
[----:B------:R-:W-:-:S13]  /*72c0*/  ISETP.GE.AND P4, PT, R49, R147, PT ;  /* 0x000000933100720c */ /* 0x000fda0003f86270 */
[--C-:B------:R-:W-:Y:S02]  /*72d0*/  @!P4 SHF.R.S32.HI R51, RZ, 0x1f, R49.reuse ;  /* 0x0000001fff33c819 */ /* 0x100fe40000011431 */
[--C-:B------:R-:W-:Y:S02]  /*72e0*/  @!P4 IADD3 R50, P5, P6, R102, R132, R49.reuse ;  /* 0x000000846632c210 */ /* 0x100fe40007ebe031 */
[----:B------:R-:W-:Y:S02]  /*72f0*/  LOP3.LUT R49, R191, 0x38, R49, 0xf8, !PT ;  /* 0x00000038bf317812 */ /* 0x000fe400078ef831 */
[----:B------:R-:W-:Y:S02]  /*7300*/  @!P4 IADD3.X R51, R97, R156, R51, P5, P6 ;  /* 0x0000009c6133c210 */ /* 0x000fe40002fec433 */
[----:B------:R-:W-:Y:S02]  /*7310*/  LEA R88, P5, R60, R120, 0x1 ;  /* 0x000000783c587211 */ /* 0x000fe400078a08ff */
[----:B------:R-:W-:-:S02]  /*7320*/  LOP3.LUT R49, R49, R193, RZ, 0x3c, !PT ;  /* 0x000000c131317212 */ /* 0x000fc400078e3cff */
[----:B------:R-:W-:Y:S02]  /*7330*/  LEA.HI.X R89, R60, R121, R61, 0x1, P5 ;  /* 0x000000793c597211 */ /* 0x000fe400028f0c3d */
[----:B------:R-:W-:-:S04]  /*7340*/  @!P4 LEA R90, P5, R50, R120, 0x1 ;  /* 0x00000078325ac211 */ /* 0x000fc800078a08ff */
[----:B------:R-:W-:Y:S02]  /*7350*/  @!P4 LEA.HI.X R91, R50, R121, R51, 0x1, P5 ;  /* 0x00000079325bc211 */ /* 0x000fe400028f0c33 */
[----:B------:R-:W-:Y:S02]  /*7360*/  SHF.R.S32.HI R50, RZ, 0x1f, R48 ;  /* 0x0000001fff327819 */ /* 0x000fe40000011430 */
[----:B------:R-:W-:Y:S02]  /*7370*/  ISETP.GE.AND P5, PT, R101, R117, PT ;  /* 0x000000756500720c */ /* 0x000fe40003fa6270 */
[----:B------:R-:W-:-:S05]  /*7380*/  LEA.HI R48, R50, R48, RZ, 0x3 ;  /* 0x0000003032307211 */ /* 0x000fca00078f18ff */
[----:B------:R-:W-:-:S05]  /*7390*/  IMAD.SHL.U32 R48, R48, 0x400, RZ ;  /* 0x0000040030307824 */ /* 0x000fca00078e00ff */
[----:B------:R-:W-:-:S05]  /*73a0*/  LOP3.LUT R48, R48, 0x7fffe000, RZ, 0xc0, !PT ;  /* 0x7fffe00030307812 */ /* 0x000fca00078ec0ff */
[----:B------:R-:W-:-:S05]  /*73b0*/  IMAD R48, R192, 0x200, R48 ;  /* 0x00000200c0307824 */ /* 0x000fca00078e0230 */
[----:B------:R-:W-:Y:S01]  /*73c0*/  IADD3 R49, R48, R49, RZ ;  /* 0x0000003130317210 */ /* 0x000fe20007ffe0ff */
[----:B------:R-:W-:-:S04]  /*73d0*/  IMAD R48, R16, 0x6000, R142 ;  /* 0x0000600010307824 */ /* 0x000fc800078e028e */
[----:B------:R-:W-:Y:S02]  /*73e0*/  IMAD R60, R16, 0x6000, R49 ;  /* 0x00006000103c7824 */ /* 0x000fe400078e0231 */
[--C-:B------:R-:W-:Y:S02]  /*73f0*/  IMAD R48, R48, 0x2, R2.reuse ;  /* 0x0000000230307824 */ /* 0x100fe400078e0202 */
[----:B------:R-:W-:-:S04]  /*7400*/  IMAD R60, R60, 0x2, R2 ;  /* 0x000000023c3c7824 */ /* 0x000fc800078e0202 */
[----:B------:R-:W0:Y:S04]  /*7410*/  LDS.128 R48, [R48+0x1c400] ;  /* 0x01c4000030307984 */ /* 0x000e280000000c00 */
[----:B------:R-:W2:Y:S01]  /*7420*/  LDS.128 R60, [R60+0x1c400] ;  /* 0x01c400003c3c7984 */ /* 0x000ea20000000c00 */
[----:B------:R-:W-:Y:S05]  /*7430*/  @P5 BRA `(.L_x_694) ;  /* 0x00000004006c5947 */ /* 0x000fea0003800000 */
[----:B--2---:R-:W-:Y:S01]  /*7440*/  MOV R94, R61 ;  /* 0x0000003d005e7202 */ /* 0x004fe20000000f00 */
[----:B0-----:R-:W-:Y:S01]  /*7450*/  IMAD.MOV.U32 R61, RZ, RZ, R49 ;  /* 0x000000ffff3d7224 */ /* 0x001fe200078e0031 */
[----:B------:R-:W-:Y:S01]  /*7460*/  SHF.R.U64 R56, R56, 0x10, R57 ;  /* 0x0000001038387819 */ /* 0x000fe20000001239 */
[----:B------:R-:W-:Y:S01]  /*7470*/  HADD2.F32 R95, -RZ, R180.H0_H0 ;  /* 0x200000b4ff5f7230 */ /* 0x000fe20000004100 */
[----:B------:R-:W-:Y:S01]  /*7480*/  SHF.R.U64 R44, R44, 0x10, R45 ;  /* 0x000000102c2c7819 */ /* 0x000fe2000000122d */
[----:B------:R-:W-:Y:S01]  /*7490*/  HADD2.F32 R92, -RZ, R94.H0_H0 ;  /* 0x2000005eff5c7230 */ /* 0x000fe20000004100 */
[----:B------:R-:W-:Y:S01]  /*74a0*/  SHF.R.U64 R58, R58, 0x10, R59 ;  /* 0x000000103a3a7819 */ /* 0x000fe2000000123b */
[--C-:B------:R-:W-:Y:S01]  /*74b0*/  HADD2.F32 R93, -RZ, R61.reuse.H0_H0 ;  /* 0x2000003dff5d7230 */ /* 0x100fe20000004100 */
[----:B------:R-:W-:Y:S01]  /*74c0*/  SHF.R.U64 R46, R46, 0x10, R47 ;  /* 0x000000102e2e7819 */ /* 0x000fe2000000122f */
[----:B------:R-:W-:Y:S02]  /*74d0*/  HADD2.F32 R49, -RZ, R178.H0_H0 ;  /* 0x200000b2ff317230 */ /* 0x000fe40000004100 */
[----:B------:R-:W-:Y:S01]  /*74e0*/  FMUL.FTZ R160, R92, R95 ;  /* 0x0000005f5ca07220 */ /* 0x000fe20000410000 */
[----:B------:R-:W-:-:S02]  /*74f0*/  HADD2.F32 R61, -RZ, R61.H1_H1 ;  /* 0x3000003dff3d7230 */ /* 0x000fc40000004100 */
[C---:B------:R-:W-:Y:S01]  /*7500*/  FMUL.FTZ R95, R93.reuse, R95 ;  /* 0x0000005f5d5f7220 */ /* 0x040fe20000410000 */
[----:B------:R-:W-:Y:S02]  /*7510*/  HADD2.F32 R161, -RZ, R177.H1_H1 ;  /* 0x300000b1ffa17230 */ /* 0x000fe40000004100 */
[-C--:B------:R-:W-:Y:S01]  /*7520*/  FFMA.FTZ R93, R93, R49.reuse, -R160 ;  /* 0x000000315d5d7223 */ /* 0x080fe200000108a0 */
[----:B------:R-:W-:Y:S02]  /*7530*/  HADD2.F32 R56, -RZ, R56.H0_H0 ;  /* 0x20000038ff387230 */ /* 0x000fe40000004100 */
[----:B------:R-:W-:Y:S01]  /*7540*/  FFMA.FTZ R92, R92, R49, R95 ;  /* 0x000000315c5c7223 */ /* 0x000fe2000001005f */
[----:B------:R-:W-:Y:S01]  /*7550*/  SHF.R.U32.HI R95, RZ, 0x10, R57 ;  /* 0x00000010ff5f7819 */ /* 0x000fe20000011639 */
[----:B------:R-:W-:Y:S01]  /*7560*/  HADD2.F32 R49, -RZ, R94.H1_H1 ;  /* 0x3000005eff317230 */ /* 0x000fe20000004100 */
[----:B------:R-:W-:Y:S01]  /*7570*/  SHF.R.U32.HI R94, RZ, 0x10, R45 ;  /* 0x00000010ff5e7819 */ /* 0x000fe2000001162d */
[----:B------:R-:W-:-:S02]  /*7580*/  HADD2.F32 R163, -RZ, R176.H1_H1 ;  /* 0x300000b0ffa37230 */ /* 0x000fc40000004100 */
[----:B------:R-:W-:Y:S02]  /*7590*/  HADD2.F32 R95, -RZ, R95.H0_H0 ;  /* 0x2000005fff5f7230 */ /* 0x000fe40000004100 */
[----:B------:R-:W-:Y:S02]  /*75a0*/  HADD2.F32 R94, -RZ, R94.H0_H0 ;  /* 0x2000005eff5e7230 */ /* 0x000fe40000004100 */
[----:B------:R-:W-:Y:S02]  /*75b0*/  HADD2.F32 R44, -RZ, R44.H0_H0 ;  /* 0x2000002cff2c7230 */ /* 0x000fe40000004100 */
[-C--:B------:R-:W-:Y:S01]  /*75c0*/  FMUL.FTZ R160, R49, R95.reuse ;  /* 0x0000005f31a07220 */ /* 0x080fe20000410000 */
[C---:B------:R-:W-:Y:S01]  /*75d0*/  FMUL.FTZ R95, R61.reuse, R95 ;  /* 0x0000005f3d5f7220 */ /* 0x040fe20000410000 */
[----:B------:R-:W-:Y:S02]  /*75e0*/  HADD2.F32 R57, -RZ, R176.H0_H0 ;  /* 0x200000b0ff397230 */ /* 0x000fe40000004100 */
[-C--:B------:R-:W-:Y:S01]  /*75f0*/  FFMA.FTZ R61, R61, R94.reuse, -R160 ;  /* 0x0000005e3d3d7223 */ /* 0x080fe200000108a0 */
[----:B------:R-:W-:Y:S01]  /*7600*/  FFMA.FTZ R49, R49, R94, R95 ;  /* 0x0000005e31317223 */ /* 0x000fe2000001005f */
[----:B------:R-:W-:-:S02]  /*7610*/  IMAD.MOV.U32 R94, RZ, RZ, R63 ;  /* 0x000000ffff5e7224 */ /* 0x000fc400078e003f */
[----:B------:R-:W-:Y:S01]  /*7620*/  HADD2.F32 R63, -RZ, R51.H0_H0 ;  /* 0x20000033ff3f7230 */ /* 0x000fe20000004100 */
[----:B------:R-:W-:Y:S01]  /*7630*/  F2FP.F16.F32.PACK_AB R61, R61, R93 ;  /* 0x0000005d3d3d723e */ /* 0x000fe200000000ff */
[----:B------:R-:W-:Y:S01]  /*7640*/  HADD2.F32 R160, -RZ, R177.H0_H0 ;  /* 0x200000b1ffa07230 */ /* 0x000fe20000004100 */
[----:B------:R-:W-:Y:S01]  /*7650*/  F2FP.F16.F32.PACK_AB R92, R49, R92 ;  /* 0x0000005c315c723e */ /* 0x000fe200000000ff */
[--C-:B------:R-:W-:Y:S02]  /*7660*/  HADD2.F32 R95, -RZ, R94.reuse.H0_H0 ;  /* 0x2000005eff5f7230 */ /* 0x100fe40000004100 */
[----:B------:R-:W-:Y:S02]  /*7670*/  HADD2.F32 R94, -RZ, R94.H1_H1 ;  /* 0x3000005eff5e7230 */ /* 0x000fe40000004100 */
[----:B------:R-:W-:Y:S02]  /*7680*/  HADD2.F32 R51, -RZ, R51.H1_H1 ;  /* 0x30000033ff337230 */ /* 0x000fe40000004100 */
[-C--:B------:R-:W-:Y:S01]  /*7690*/  FMUL.FTZ R162, R95, R161.reuse ;  /* 0x000000a15fa27220 */ /* 0x080fe20000410000 */
[----:B------:R-:W-:Y:S01]  /*76a0*/  FMUL.FTZ R161, R63, R161 ;  /* 0x000000a13fa17220 */ /* 0x000fe20000410000 */
[----:B------:R-:W-:-:S02]  /*76b0*/  HADD2.F32 R58, -RZ, R58.H0_H0 ;  /* 0x2000003aff3a7230 */ /* 0x000fc40000004100 */
[-C--:B------:R-:W-:Y:S01]  /*76c0*/  FFMA.FTZ R63, R63, R160.reuse, -R162 ;  /* 0x000000a03f3f7223 */ /* 0x080fe200000108a2 */
[----:B------:R-:W-:Y:S01]  /*76d0*/  FFMA.FTZ R161, R95, R160, R161 ;  /* 0x000000a05fa17223 */ /* 0x000fe200000100a1 */
[----:B------:R-:W-:Y:S01]  /*76e0*/  SHF.R.U32.HI R95, RZ, 0x10, R59 ;  /* 0x00000010ff5f7819 */ /* 0x000fe2000001163b */
[----:B------:R-:W-:Y:S01]  /*76f0*/  HADD2.F32 R59, -RZ, R175.H1_H1 ;  /* 0x300000afff3b7230 */ /* 0x000fe20000004100 */
[----:B------:R-:W-:Y:S01]  /*7700*/  SHF.R.U32.HI R160, RZ, 0x10, R47 ;  /* 0x00000010ffa07819 */ /* 0x000fe2000001162f */
[----:B------:R-:W-:Y:S02]  /*7710*/  HADD2.F32 R46, -RZ, R46.H0_H0 ;  /* 0x2000002eff2e7230 */ /* 0x000fe40000004100 */
[----:B------:R-:W-:Y:S02]  /*7720*/  HADD2.F32 R95, -RZ, R95.H0_H0 ;  /* 0x2000005fff5f7230 */ /* 0x000fe40000004100 */
[----:B------:R-:W-:Y:S02]  /*7730*/  HADD2.F32 R160, -RZ, R160.H0_H0 ;  /* 0x200000a0ffa07230 */ /* 0x000fe40000004100 */
[----:B------:R-:W-:-:S02]  /*7740*/  IMAD.MOV.U32 R49, RZ, RZ, R61 ;  /* 0x000000ffff317224 */ /* 0x000fc400078e003d */
[CC--:B------:R-:W-:Y:S01]  /*7750*/  FMUL.FTZ R162, R94.reuse, R95.reuse ;  /* 0x0000005f5ea27220 */ /* 0x0c0fe20000410000 */
[C---:B------:R-:W-:Y:S01]  /*7760*/  FMUL.FTZ R95, R51.reuse, R95 ;  /* 0x0000005f335f7220 */ /* 0x040fe20000410000 */
[----:B------:R-:W-:Y:S02]  /*7770*/  MOV R61, R92 ;  /* 0x0000005c003d7202 */ /* 0x000fe40000000f00 */
[-C--:B------:R-:W-:Y:S01]  /*7780*/  FFMA.FTZ R162, R51, R160.reuse, -R162 ;  /* 0x000000a033a27223 */ /* 0x080fe200000108a2 */
[----:B------:R-:W-:Y:S01]  /*7790*/  FFMA.FTZ R95, R94, R160, R95 ;  /* 0x000000a05e5f7223 */ /* 0x000fe2000001005f */
[----:B------:R-:W-:Y:S02]  /*77a0*/  HADD2.F32 R51, -RZ, R60.H0_H0 ;  /* 0x2000003cff337230 */ /* 0x000fe40000004100 */
[----:B------:R-:W-:Y:S01]  /*77b0*/  HADD2.F32 R94, -RZ, R48.H0_H0 ;  /* 0x20000030ff5e7230 */ /* 0x000fe20000004100 */
[----:B------:R-:W-:Y:S01]  /*77c0*/  F2FP.F16.F32.PACK_AB R63, R162, R63 ;  /* 0x0000003fa23f723e */ /* 0x000fe200000000ff */
[----:B------:R-:W-:-:S02]  /*77d0*/  HADD2.F32 R60, -RZ, R60.H1_H1 ;  /* 0x3000003cff3c7230 */ /* 0x000fc40000004100 */
[-C--:B------:R-:W-:Y:S01]  /*77e0*/  FMUL.FTZ R160, R51, R163.reuse ;  /* 0x000000a333a07220 */ /* 0x080fe20000410000 */
[----:B------:R-:W-:Y:S02]  /*77f0*/  HADD2.F32 R48, -RZ, R48.H1_H1 ;  /* 0x30000030ff307230 */ /* 0x000fe40000004100 */
[----:B------:R-:W-:Y:S01]  /*7800*/  FMUL.FTZ R163, R94, R163 ;  /* 0x000000a35ea37220 */ /* 0x000fe20000410000 */
[----:B------:R-:W-:Y:S01]  /*7810*/  F2FP.F16.F32.PACK_AB R95, R95, R161 ;  /* 0x000000a15f5f723e */ /* 0x000fe200000000ff */
[-C--:B------:R-:W-:Y:S01]  /*7820*/  FMUL.FTZ R45, R60, R56.reuse ;  /* 0x000000383c2d7220 */ /* 0x080fe20000410000 */
[-C--:B------:R-:W-:Y:S01]  /*7830*/  FFMA.FTZ R160, R94, R57.reuse, -R160 ;  /* 0x000000395ea07223 */ /* 0x080fe200000108a0 */
[C---:B------:R-:W-:Y:S01]  /*7840*/  FMUL.FTZ R56, R48.reuse, R56 ;  /* 0x0000003830387220 */ /* 0x040fe20000410000 */
[----:B------:R-:W-:Y:S01]  /*7850*/  FFMA.FTZ R163, R51, R57, R163 ;  /* 0x0000003933a37223 */ /* 0x000fe200000100a3 */
[----:B------:R-:W-:Y:S01]  /*7860*/  FFMA.FTZ R45, R48, R44, -R45 ;  /* 0x0000002c302d7223 */ /* 0x000fe2000001082d */
[----:B------:R-:W-:-:S02]  /*7870*/  HADD2.F32 R51, -RZ, R50.H0_H0 ;  /* 0x20000032ff337230 */ /* 0x000fc40000004100 */
[----:B------:R-:W-:Y:S01]  /*7880*/  FFMA.FTZ R56, R60, R44, R56 ;  /* 0x0000002c3c387223 */ /* 0x000fe20000010038 */
[--C-:B------:R-:W-:Y:S02]  /*7890*/  HADD2.F32 R44, -RZ, R62.reuse.H0_H0 ;  /* 0x2000003eff2c7230 */ /* 0x100fe40000004100 */
[----:B------:R-:W-:Y:S01]  /*78a0*/  HADD2.F32 R48, -RZ, R175.H0_H0 ;  /* 0x200000afff307230 */ /* 0x000fe20000004100 */
[----:B------:R-:W-:Y:S01]  /*78b0*/  F2FP.F16.F32.PACK_AB R45, R45, R160 ;  /* 0x000000a02d2d723e */ /* 0x000fe200000000ff */
[----:B------:R-:W-:Y:S02]  /*78c0*/  HADD2.F32 R62, -RZ, R62.H1_H1 ;  /* 0x3000003eff3e7230 */ /* 0x000fe40000004100 */
[-C--:B------:R-:W-:Y:S01]  /*78d0*/  FMUL.FTZ R57, R44, R59.reuse ;  /* 0x0000003b2c397220 */ /* 0x080fe20000410000 */
[C---:B------:R-:W-:Y:S01]  /*78e0*/  FMUL.FTZ R59, R51.reuse, R59 ;  /* 0x0000003b333b7220 */ /* 0x040fe20000410000 */
[----:B------:R-:W-:Y:S01]  /*78f0*/  HADD2.F32 R50, -RZ, R50.H1_H1 ;  /* 0x30000032ff327230 */ /* 0x000fe20000004100 */
[----:B------:R-:W-:Y:S01]  /*7900*/  F2FP.F16.F32.PACK_AB R56, R56, R163 ;  /* 0x000000a33838723e */ /* 0x000fe200000000ff */
[-C--:B------:R-:W-:Y:S01]  /*7910*/  FFMA.FTZ R57, R51, R48.reuse, -R57 ;  /* 0x0000003033397223 */ /* 0x080fe20000010839 */
[----:B------:R-:W-:Y:S01]  /*7920*/  FFMA.FTZ R59, R44, R48, R59 ;  /* 0x000000302c3b7223 */ /* 0x000fe2000001003b */
[-C--:B------:R-:W-:Y:S01]  /*7930*/  FMUL.FTZ R44, R62, R58.reuse ;  /* 0x0000003a3e2c7220 */ /* 0x080fe20000410000 */
[C---:B------:R-:W-:Y:S01]  /*7940*/  FMUL.FTZ R58, R50.reuse, R58 ;  /* 0x0000003a323a7220 */ /* 0x040fe20000410000 */
[----:B------:R-:W-:Y:S01]  /*7950*/  IMAD.MOV.U32 R51, RZ, RZ, R63 ;  /* 0x000000ffff337224 */ /* 0x000fe200078e003f */
[----:B------:R-:W-:Y:S01]  /*7960*/  MOV R48, R45 ;  /* 0x0000002d00307202 */ /* 0x000fe20000000f00 */
[-C--:B------:R-:W-:Y:S01]  /*7970*/  FFMA.FTZ R44, R50, R46.reuse, -R44 ;  /* 0x0000002e322c7223 */ /* 0x080fe2000001082c */
[----:B------:R-:W-:Y:S01]  /*7980*/  FFMA.FTZ R58, R62, R46, R58 ;  /* 0x0000002e3e3a7223 */ /* 0x000fe2000001003a */
[----:B------:R-:W-:-:S02]  /*7990*/  IMAD.MOV.U32 R60, RZ, RZ, R56 ;  /* 0x000000ffff3c7224 */ /* 0x000fc400078e0038 */
[----:B------:R-:W-:Y:S01]  /*79a0*/  IMAD.MOV.U32 R63, RZ, RZ, R95 ;  /* 0x000000ffff3f7224 */ /* 0x000fe200078e005f */
[----:B------:R-:W-:Y:S02]  /*79b0*/  F2FP.F16.F32.PACK_AB R44, R44, R57 ;  /* 0x000000392c2c723e */ /* 0x000fe400000000ff */
[----:B------:R-:W-:-:S03]  /*79c0*/  F2FP.F16.F32.PACK_AB R58, R58, R59 ;  /* 0x0000003b3a3a723e */ /* 0x000fc600000000ff */
[----:B------:R-:W-:Y:S01]  /*79d0*/  IMAD.MOV.U32 R50, RZ, RZ, R44 ;  /* 0x000000ffff327224 */ /* 0x000fe200078e002c */
[----:B------:R-:W-:-:S07]  /*79e0*/  MOV R62, R58 ;  /* 0x0000003a003e7202 */ /* 0x000fce0000000f00 */
.L_x_694:
[----:B------:R-:W-:Y:S05]  /*79f0*/  BSYNC B3 ;  /* 0x0000000000037941 */ /* 0x000fea0003800000 */
.L_x_693:
[----:B0-----:R0:W-:Y:S04]  /*7a00*/  STG.E.128 desc[UR42][R88.64], R48 ;  /* 0x0000003058007986 */ /* 0x0011e8000c101d2a */
[----:B--2---:R0:W-:Y:S02]  /*7a10*/  @!P4 STG.E.128 desc[UR42][R90.64], R60 ;  /* 0x0000003c5a00c986 */ /* 0x0041e4000c101d2a */
.L_x_692:
[----:B------:R-:W-:Y:S05]  /*7a20*/  BSYNC B2 ;  /* 0x0000000000027941 */ /* 0x000fea0003800000 */
.L_x_691:
[----:B------:R-:W-:-:S13]  /*7a30*/  ISETP.NE.AND P4, PT, R9, RZ, PT ;  /* 0x000000ff0900720c */ /* 0x000fda0003f85270 */
[----:B------:R-:W-:Y:S05]  /*7a40*/  @!P4 BRA `(.L_x_686) ;  /* 0x0000000400d8c947 */ /* 0x000fea0003800000 */
[----:B------:R-:W3:Y:S01]  /*7a50*/  LDL R44, [R1+0x10] ;  /* 0x00001000012c7983 */ /* 0x000ee20000100800 */
[----:B------:R-:W-:Y:S01]  /*7a60*/  IADD3 R47, P4, P5, R102, R132, R15 ;  /* 0x00000084662f7210 */ /* 0x000fe20007d9e00f */
[----:B------:R-:W-:Y:S03]  /*7a70*/  BSSY B2, `(.L_x_695) ;  /* 0x0000071000027945 */ /* 0x000fe60003800000 */
[----:B------:R-:W-:Y:S02]  /*7a80*/  IADD3.X R46, R97, R156, R11, P4, P5 ;  /* 0x0000009c612e7210 */ /* 0x000fe400027ea40b */
[----:B---3--:R-:W-:-:S04]  /*7a90*/  LOP3.LUT P6, RZ, R44, 0x1, RZ, 0xc0, !PT ;  /* 0x000000012cff7812 */ /* 0x008fc800078cc0ff */
[----:B------:R-:W-:-:S04]  /*7aa0*/  SEL R44, R122, R148, !P6 ;  /* 0x000000947a2c7207 */ /* 0x000fc80007000000 */
[----:B------:R-:W-:-:S04]  /*7ab0*/  SHF.R.S32.HI R45, RZ, 0x1f, R44 ;  /* 0x0000001fff2d7819 */ /* 0x000fc8000001142c */
[----:B------:R-:W-:-:S04]  /*7ac0*/  LEA.HI R45, R45, R44, RZ, 0x4 ;  /* 0x0000002c2d2d7211 */ /* 0x000fc800078f20ff */
[----:B------:R-:W-:-:S05]  /*7ad0*/  LEA.HI.SX32 R45, R45, R20, 0x1c ;  /* 0x000000142d2d7211 */ /* 0x000fca00078fe2ff */
[----:B------:R-:W-:-:S05]  /*7ae0*/  IMAD.SHL.U32 R44, R45, 0x8, RZ ;  /* 0x000000082d2c7824 */ /* 0x000fca00078e00ff */
[----:B------:R-:W-:-:S13]  /*7af0*/  ISETP.GE.AND P4, PT, R44, R147, PT ;  /* 0x000000932c00720c */ /* 0x000fda0003f86270 */
[--C-:B0-2---:R-:W-:Y:S02]  /*7b00*/  @!P4 SHF.R.S32.HI R48, RZ, 0x1f, R44.reuse ;  /* 0x0000001fff30c819 */ /* 0x105fe4000001142c */
[--C-:B------:R-:W-:Y:S02]  /*7b10*/  @!P4 IADD3 R132, P5, P6, R102, R132, R44.reuse ;  /* 0x000000846684c210 */ /* 0x100fe40007ebe02c */
[----:B------:R-:W-:Y:S02]  /*7b20*/  LOP3.LUT R44, R191, 0x38, R44, 0xf8, !PT ;  /* 0x00000038bf2c7812 */ /* 0x000fe400078ef82c */
[----:B------:R-:W-:Y:S02]  /*7b30*/  @!P4 IADD3.X R156, R97, R156, R48, P5, P6 ;  /* 0x0000009c619cc210 */ /* 0x000fe40002fec430 */
[----:B------:R-:W-:Y:S02]  /*7b40*/  LEA R56, P5, R47, R120, 0x1 ;  /* 0x000000782f387211 */ /* 0x000fe400078a08ff */
[----:B------:R-:W-:-:S02]  /*7b50*/  LOP3.LUT R44, R44, R193, RZ, 0x3c, !PT ;  /* 0x000000c12c2c7212 */ /* 0x000fc400078e3cff */
[----:B------:R-:W-:Y:S02]  /*7b60*/  LEA.HI.X R57, R47, R121, R46, 0x1, P5 ;  /* 0x000000792f397211 */ /* 0x000fe400028f0c2e */
[----:B------:R-:W-:Y:S02]  /*7b70*/  SHF.R.S32.HI R46, RZ, 0x1f, R45 ;  /* 0x0000001fff2e7819 */ /* 0x000fe4000001142d */
[----:B------:R-:W-:Y:S02]  /*7b80*/  @!P4 LEA R58, P5, R132, R120, 0x1 ;  /* 0x00000078843ac211 */ /* 0x000fe400078a08ff */
[----:B------:R-:W-:Y:S02]  /*7b90*/  LEA.HI R45, R46, R45, RZ, 0x3 ;  /* 0x0000002d2e2d7211 */ /* 0x000fe400078f18ff */
[----:B------:R-:W-:Y:S02]  /*7ba0*/  @!P4 LEA.HI.X R59, R132, R121, R156, 0x1, P5 ;  /* 0x00000079843bc211 */ /* 0x000fe400028f0c9c */
[----:B------:R-:W-:-:S02]  /*7bb0*/  SHF.L.U32 R45, R45, 0xa, RZ ;  /* 0x0000000a2d2d7819 */ /* 0x000fc400000006ff */
[----:B------:R-:W-:Y:S02]  /*7bc0*/  ISETP.GE.AND P5, PT, R100, R117, PT ;  /* 0x000000756400720c */ /* 0x000fe40003fa6270 */
[----:B------:R-:W-:-:S05]  /*7bd0*/  LOP3.LUT R45, R45, 0x7fffe000, RZ, 0xc0, !PT ;  /* 0x7fffe0002d2d7812 */ /* 0x000fca00078ec0ff */
[----:B------:R-:W-:-:S04]  /*7be0*/  IMAD R45, R192, 0x200, R45 ;  /* 0x00000200c02d7824 */ /* 0x000fc800078e022d */
[----:B------:R-:W-:Y:S02]  /*7bf0*/  IMAD.IADD R45, R45, 0x1, R44 ;  /* 0x000000012d2d7824 */ /* 0x000fe400078e022c */
[C---:B------:R-:W-:Y:S02]  /*7c00*/  IMAD R44, R16.reuse, 0x6000, R140 ;  /* 0x00006000102c7824 */ /* 0x040fe400078e028c */
[----:B------:R-:W-:-:S03]  /*7c10*/  IMAD R48, R16, 0x6000, R45 ;  /* 0x0000600010307824 */ /* 0x000fc600078e022d */
[----:B------:R-:W-:Y:S01]  /*7c20*/  LEA R44, R44, R2, 0x1 ;  /* 0x000000022c2c7211 */ /* 0x000fe200078e08ff */
[----:B------:R-:W-:-:S05]  /*7c30*/  IMAD R48, R48, 0x2, R2 ;  /* 0x0000000230307824 */ /* 0x000fca00078e0202 */
[----:B------:R-:W0:Y:S04]  /*7c40*/  LDS.128 R44, [R44+0x1c400] ;  /* 0x01c400002c2c7984 */ /* 0x000e280000000c00 */
[----:B------:R-:W2:Y:S01]  /*7c50*/  LDS.128 R48, [R48+0x1c400] ;  /* 0x01c4000030307984 */ /* 0x000ea20000000c00 */
[----:B------:R-:W-:Y:S05]  /*7c60*/  @P5 BRA `(.L_x_696) ;  /* 0x0000000400445947 */ /* 0x000fea0003800000 */
[--C-:B------:R-:W-:Y:S01]  /*7c70*/  SHF.R.U64 R40, R40, 0x10, R41.reuse ;  /* 0x0000001028287819 */ /* 0x100fe20000001229 */
[--C-:B--2---:R-:W-:Y:S01]  /*7c80*/  HADD2.F32 R62, -RZ, R49.reuse.H0_H0 ;  /* 0x20000031ff3e7230 */ /* 0x104fe20000004100 */
[----:B------:R-:W-:Y:S01]  /*7c90*/  SHF.R.U32.HI R60, RZ, 0x10, R41 ;  /* 0x00000010ff3c7819 */ /* 0x000fe20000011629 */
[----:B------:R-:W-:Y:S01]  /*7ca0*/  HADD2.F32 R63, -RZ, R49.H1_H1 ;  /* 0x30000031ff3f7230 */ /* 0x000fe20000004100 */
[--C-:B------:R-:W-:Y:S01]  /*7cb0*/  SHF.R.U64 R41, R52, 0x10, R53.reuse ;  /* 0x0000001034297819 */ /* 0x100fe20000001235 */
[----:B------:R-:W-:Y:S01]  /*7cc0*/  HADD2.F32 R61, -RZ, R174.H1_H1 ;  /* 0x300000aeff3d7230 */ /* 0x000fe20000004100 */
[----:B------:R-:W-:Y:S01]  /*7cd0*/  SHF.R.U32.HI R52, RZ, 0x10, R53 ;  /* 0x00000010ff347819 */ /* 0x000fe20000011635 */
[----:B0-----:R-:W-:Y:S01]  /*7ce0*/  HADD2.F32 R49, -RZ, R45.H0_H0 ;  /* 0x2000002dff317230 */ /* 0x001fe20000004100 */
[--C-:B------:R-:W-:Y:S01]  /*7cf0*/  SHF.R.U64 R53, R54, 0x10, R55.reuse ;  /* 0x0000001036357819 */ /* 0x100fe20000001237 */
[----:B------:R-:W-:Y:S01]  /*7d00*/  HADD2.F32 R88, -RZ, R60.H0_H0 ;  /* 0x2000003cff587230 */ /* 0x000fe20000004100 */
[----:B------:R-:W-:Y:S01]  /*7d10*/  SHF.R.U32.HI R54, RZ, 0x10, R55 ;  /* 0x00000010ff367819 */ /* 0x000fe20000011637 */
[----:B------:R-:W-:-:S02]  /*7d20*/  HADD2.F32 R55, -RZ, R172.H1_H1 ;  /* 0x300000acff377230 */ /* 0x000fc40000004100 */
[-C--:B------:R-:W-:Y:S01]  /*7d30*/  FMUL.FTZ R60, R62, R61.reuse ;  /* 0x0000003d3e3c7220 */ /* 0x080fe20000410000 */
[----:B------:R-:W-:Y:S02]  /*7d40*/  HADD2.F32 R52, -RZ, R52.H0_H0 ;  /* 0x20000034ff347230 */ /* 0x000fe40000004100 */
[C---:B------:R-:W-:Y:S01]  /*7d50*/  FMUL.FTZ R89, R49.reuse, R61 ;  /* 0x0000003d31597220 */ /* 0x040fe20000410000 */
[----:B------:R-:W-:Y:S01]  /*7d60*/  HADD2.F32 R45, -RZ, R45.H1_H1 ;  /* 0x3000002dff2d7230 */ /* 0x000fe20000004100 */
[----:B------:R-:W-:Y:S01]  /*7d70*/  SHF.R.U64 R42, R42, 0x10, R43 ;  /* 0x000000102a2a7819 */ /* 0x000fe2000000122b */
[-C--:B------:R-:W-:Y:S01]  /*7d80*/  FFMA.FTZ R60, R49, R55.reuse, -R60 ;  /* 0x00000037313c7223 */ /* 0x080fe2000001083c */
[-C--:B------:R-:W-:Y:S01]  /*7d90*/  FMUL.FTZ R61, R63, R52.reuse ;  /* 0x000000343f3d7220 */ /* 0x080fe20000410000 */
[----:B------:R-:W-:Y:S01]  /*7da0*/  FFMA.FTZ R89, R62, R55, R89 ;  /* 0x000000373e597223 */ /* 0x000fe20000010059 */
[----:B------:R-:W-:Y:S01]  /*7db0*/  SHF.R.U32.HI R43, RZ, 0x10, R43 ;  /* 0x00000010ff2b7819 */ /* 0x000fe2000001162b */
[----:B------:R-:W-:Y:S01]  /*7dc0*/  FMUL.FTZ R52, R45, R52 ;  /* 0x000000342d347220 */ /* 0x000fe20000410000 */
[----:B------:R-:W-:-:S02]  /*7dd0*/  HADD2.F32 R55, -RZ, R51.H0_H0 ;  /* 0x20000033ff377230 */ /* 0x000fc40000004100 */
[-C--:B------:R-:W-:Y:S01]  /*7de0*/  FFMA.FTZ R61, R45, R88.reuse, -R61 ;  /* 0x000000582d3d7223 */ /* 0x080fe2000001083d */
[----:B------:R-:W-:Y:S02]  /*7df0*/  HADD2.F32 R62, -RZ, R51.H1_H1 ;  /* 0x30000033ff3e7230 */ /* 0x000fe40000004100 */
[----:B------:R-:W-:Y:S01]  /*7e00*/  FFMA.FTZ R52, R63, R88, R52 ;  /* 0x000000583f347223 */ /* 0x000fe20000010034 */
[----:B------:R-:W-:Y:S02]  /*7e10*/  HADD2.F32 R49, -RZ, R173.H1_H1 ;  /* 0x300000adff317230 */ /* 0x000fe40000004100 */
[----:B------:R-:W-:Y:S02]  /*7e20*/  HADD2.F32 R51, -RZ, R47.H0_H0 ;  /* 0x2000002fff337230 */ /* 0x000fe40000004100 */
[----:B------:R-:W-:Y:S02]  /*7e30*/  HADD2.F32 R54, -RZ, R54.H0_H0 ;  /* 0x20000036ff367230 */ /* 0x000fe40000004100 */
[----:B------:R-:W-:-:S02]  /*7e40*/  HADD2.F32 R63, -RZ, R43.H0_H0 ;  /* 0x2000002bff3f7230 */ /* 0x000fc40000004100 */
[-C--:B------:R-:W-:Y:S01]  /*7e50*/  FMUL.FTZ R43, R55, R49.reuse ;  /* 0x00000031372b7220 */ /* 0x080fe20000410000 */
[----:B------:R-:W-:Y:S02]  /*7e60*/  HADD2.F32 R47, -RZ, R47.H1_H1 ;  /* 0x3000002fff2f7230 */ /* 0x000fe40000004100 */
[----:B------:R-:W-:Y:S01]  /*7e70*/  FMUL.FTZ R88, R51, R49 ;  /* 0x0000003133587220 */ /* 0x000fe20000410000 */
[-C--:B------:R-:W-:Y:S01]  /*7e80*/  FMUL.FTZ R49, R62, R54.reuse ;  /* 0x000000363e317220 */ /* 0x080fe20000410000 */
[----:B------:R-:W-:Y:S02]  /*7e90*/  HADD2.F32 R45, -RZ, R171.H1_H1 ;  /* 0x300000abff2d7230 */ /* 0x000fe40000004100 */
[C---:B------:R-:W-:Y:S01]  /*7ea0*/  FMUL.FTZ R54, R47.reuse, R54 ;  /* 0x000000362f367220 */ /* 0x040fe20000410000 */
[----:B------:R-:W-:Y:S01]  /*7eb0*/  FFMA.FTZ R49, R47, R63, -R49 ;  /* 0x0000003f2f317223 */ /* 0x000fe20000010831 */
[----:B------:R-:W-:Y:S02]  /*7ec0*/  HADD2.F32 R174, -RZ, R174.H0_H0 ;  /* 0x200000aeffae7230 */ /* 0x000fe40000004100 */
[----:B------:R-:W-:Y:S01]  /*7ed0*/  FFMA.FTZ R43, R51, R45, -R43 ;  /* 0x0000002d332b7223 */ /* 0x000fe2000001082b */
[----:B------:R-:W-:-:S02]  /*7ee0*/  HADD2.F32 R47, -RZ, R48.H0_H0 ;  /* 0x20000030ff2f7230 */ /* 0x000fc40000004100 */
[----:B------:R-:W-:Y:S01]  /*7ef0*/  FFMA.FTZ R88, R55, R45, R88 ;  /* 0x0000002d37587223 */ /* 0x000fe20000010058 */
[----:B------:R-:W-:Y:S02]  /*7f00*/  HADD2.F32 R41, -RZ, R41.H0_H0 ;  /* 0x20000029ff297230 */ /* 0x000fe40000004100 */
[----:B------:R-:W-:Y:S01]  /*7f10*/  FFMA.FTZ R54, R62, R63, R54 ;  /* 0x0000003f3e367223 */ /* 0x000fe20000010036 */
[----:B------:R-:W-:Y:S02]  /*7f20*/  HADD2.F32 R48, -RZ, R48.H1_H1 ;  /* 0x30000030ff307230 */ /* 0x000fe40000004100 */
[----:B------:R-:W-:Y:S02]  /*7f30*/  HADD2.F32 R172, -RZ, R172.H0_H0 ;  /* 0x200000acffac7230 */ /* 0x000fe40000004100 */
[----:B------:R-:W-:Y:S02]  /*7f40*/  HADD2.F32 R45, -RZ, R44.H0_H0 ;  /* 0x2000002cff2d7230 */ /* 0x000fe40000004100 */
[----:B------:R-:W-:Y:S01]  /*7f50*/  FMUL.FTZ R55, R48, R41 ;  /* 0x0000002930377220 */ /* 0x000fe20000410000 */
[----:B------:R-:W-:-:S02]  /*7f60*/  HADD2.F32 R51, -RZ, R40.H0_H0 ;  /* 0x20000028ff337230 */ /* 0x000fc40000004100 */
[-C--:B------:R-:W-:Y:S01]  /*7f70*/  FMUL.FTZ R40, R47, R174.reuse ;  /* 0x000000ae2f287220 */ /* 0x080fe20000410000 */
[----:B------:R-:W-:Y:S02]  /*7f80*/  HADD2.F32 R44, -RZ, R44.H1_H1 ;  /* 0x3000002cff2c7230 */ /* 0x000fe40000004100 */
[C---:B------:R-:W-:Y:S01]  /*7f90*/  FMUL.FTZ R174, R45.reuse, R174 ;  /* 0x000000ae2dae7220 */ /* 0x040fe20000410000 */
[----:B------:R-:W-:Y:S02]  /*7fa0*/  HADD2.F32 R173, -RZ, R173.H0_H0 ;  /* 0x200000adffad7230 */ /* 0x000fe40000004100 */
[----:B------:R-:W-:Y:S01]  /*7fb0*/  FFMA.FTZ R40, R45, R172, -R40 ;  /* 0x000000ac2d287223 */ /* 0x000fe20000010828 */
[----:B------:R-:W-:Y:S02]  /*7fc0*/  HADD2.F32 R45, -RZ, R50.H0_H0 ;  /* 0x20000032ff2d7230 */ /* 0x000fe40000004100 */
[C---:B------:R-:W-:Y:S01]  /*7fd0*/  FMUL.FTZ R41, R44.reuse, R41 ;  /* 0x000000292c297220 */ /* 0x040fe20000410000 */
[----:B------:R-:W-:Y:S01]  /*7fe0*/  FFMA.FTZ R55, R44, R51, -R55 ;  /* 0x000000332c377223 */ /* 0x000fe20000010837 */
[----:B------:R-:W-:-:S02]  /*7ff0*/  HADD2.F32 R53, -RZ, R53.H0_H0 ;  /* 0x20000035ff357230 */ /* 0x000fc40000004100 */
[----:B------:R-:W-:Y:S01]  /*8000*/  FFMA.FTZ R174, R47, R172, R174 ;  /* 0x000000ac2fae7223 */ /* 0x000fe200000100ae */
[----:B------:R-:W-:Y:S02]  /*8010*/  HADD2.F32 R44, -RZ, R46.H0_H0 ;  /* 0x2000002eff2c7230 */ /* 0x000fe40000004100 */
[----:B------:R-:W-:Y:S01]  /*8020*/  FFMA.FTZ R41, R48, R51, R41 ;  /* 0x0000003330297223 */ /* 0x000fe20000010029 */
[----:B------:R-:W-:Y:S01]  /*8030*/  HADD2.F32 R50, -RZ, R50.H1_H1 ;  /* 0x30000032ff327230 */ /* 0x000fe20000004100 */
[----:B------:R-:W-:Y:S01]  /*8040*/  F2FP.F16.F32.PACK_AB R51, R54, R88 ;  /* 0x000000583633723e */ /* 0x000fe200000000ff */
[----:B------:R-:W-:Y:S02]  /*8050*/  HADD2.F32 R46, -RZ, R46.H1_H1 ;  /* 0x3000002eff2e7230 */ /* 0x000fe40000004100 */
[----:B------:R-:W-:Y:S02]  /*8060*/  HADD2.F32 R171, -RZ, R171.H0_H0 ;  /* 0x200000abffab7230 */ /* 0x000fe40000004100 */
[----:B------:R-:W-:Y:S01]  /*8070*/  FMUL.FTZ R48, R50, R53 ;  /* 0x0000003532307220 */ /* 0x000fe20000410000 */
[----:B------:R-:W-:-:S02]  /*8080*/  HADD2.F32 R47, -RZ, R42.H0_H0 ;  /* 0x2000002aff2f7230 */ /* 0x000fc40000004100 */
[-C--:B------:R-:W-:Y:S01]  /*8090*/  FMUL.FTZ R42, R45, R173.reuse ;  /* 0x000000ad2d2a7220 */ /* 0x080fe20000410000 */
[----:B------:R-:W-:Y:S01]  /*80a0*/  FMUL.FTZ R173, R44, R173 ;  /* 0x000000ad2cad7220 */ /* 0x000fe20000410000 */
[----:B------:R-:W-:Y:S01]  /*80b0*/  FMUL.FTZ R53, R46, R53 ;  /* 0x000000352e357220 */ /* 0x000fe20000410000 */
[----:B------:R-:W-:Y:S01]  /*80c0*/  F2FP.F16.F32.PACK_AB R174, R41, R174 ;  /* 0x000000ae29ae723e */ /* 0x000fe200000000ff */
[----:B------:R-:W-:Y:S01]  /*80d0*/  FFMA.FTZ R42, R44, R171, -R42 ;  /* 0x000000ab2c2a7223 */ /* 0x000fe2000001082a */
[----:B------:R-:W-:Y:S01]  /*80e0*/  FFMA.FTZ R48, R46, R47, -R48 ;  /* 0x0000002f2e307223 */ /* 0x000fe20000010830 */
[----:B------:R-:W-:Y:S01]  /*80f0*/  FFMA.FTZ R173, R45, R171, R173 ;  /* 0x000000ab2dad7223 */ /* 0x000fe200000100ad */
[----:B------:R-:W-:Y:S01]  /*8100*/  FFMA.FTZ R50, R50, R47, R53 ;  /* 0x0000002f32327223 */ /* 0x000fe20000010035 */
[----:B------:R-:W-:Y:S02]  /*8110*/  F2FP.F16.F32.PACK_AB R47, R49, R43 ;  /* 0x0000002b312f723e */ /* 0x000fe400000000ff */
[----:B------:R-:W-:Y:S01]  /*8120*/  F2FP.F16.F32.PACK_AB R46, R48, R42 ;  /* 0x0000002a302e723e */ /* 0x000fe200000000ff */
[----:B------:R-:W-:Y:S01]  /*8130*/  IMAD.MOV.U32 R48, RZ, RZ, R174 ;  /* 0x000000ffff307224 */ /* 0x000fe200078e00ae */
[----:B------:R-:W-:-:S02]  /*8140*/  F2FP.F16.F32.PACK_AB R45, R61, R60 ;  /* 0x0000003c3d2d723e */ /* 0x000fc400000000ff */
[----:B------:R-:W-:Y:S02]  /*8150*/  F2FP.F16.F32.PACK_AB R49, R52, R89 ;  /* 0x000000593431723e */ /* 0x000fe400000000ff */
[----:B------:R-:W-:Y:S02]  /*8160*/  F2FP.F16.F32.PACK_AB R44, R55, R40 ;  /* 0x00000028372c723e */ /* 0x000fe400000000ff */
[----:B------:R-:W-:-:S07]  /*8170*/  F2FP.F16.F32.PACK_AB R50, R50, R173 ;  /* 0x000000ad3232723e */ /* 0x000fce00000000ff */
.L_x_696:
[----:B------:R-:W-:Y:S05]  /*8180*/  BSYNC B2 ;  /* 0x0000000000027941 */ /* 0x000fea0003800000 */
.L_x_695:
[----:B0-----:R3:W-:Y:S04]  /*8190*/  STG.E.128 desc[UR42][R56.64], R44 ;  /* 0x0000002c38007986 */ /* 0x0017e8000c101d2a */
[----:B--2---:R3:W-:Y:S02]  /*81a0*/  @!P4 STG.E.128 desc[UR42][R58.64], R48 ;  /* 0x000000303a00c986 */ /* 0x0047e4000c101d2a */
.L_x_686:
[----:B------:R-:W-:Y:S05]  /*81b0*/  BSYNC B1 ;  /* 0x0000000000017941 */ /* 0x000fea0003800000 */
.L_x_685:
[-C--:B--2---:R-:W-:Y:S02]  /*81c0*/  IMAD R40, R146, R128.reuse, RZ ;  /* 0x0000008092287224 */ /* 0x084fe400078e02ff */
[----:B------:R-:W-:-:S04]  /*81d0*/  IMAD.WIDE.U32 R126, R205, R128, R126 ;  /* 0x00000080cd7e7225 */ /* 0x000fc800078e007e */
[----:B------:R-:W-:Y:S01]  /*81e0*/  IMAD R129, R205, R129, R40 ;  /* 0x00000081cd817224 */ /* 0x000fe200078e0228 */
[----:B------:R-:W-:Y:S06]  /*81f0*/  @P3 BRA `(.L_x_655) ;  /* 0x00000018009c3947 */ /* 0x000fec0003800000 */
[----:B------:R-:W-:Y:S01]  /*8200*/  ISETP.NE.AND P3, PT, R14, RZ, PT ;  /* 0x000000ff0e00720c */ /* 0x000fe20003f65270 */
[----:B------:R-:W-:Y:S01]  /*8210*/  BSSY B1, `(.L_x_697) ;  /* 0x0000076000017945 */ /* 0x000fe20003800000 */
[----:B------:R-:W-:-:S11]  /*8220*/  IADD3 R52, R127, R129, RZ ;  /* 0x000000817f347210 */ /* 0x000fd60007ffe0ff */
[----:B------:R-:W-:Y:S05]  /*8230*/  @!P3 BRA `(.L_x_698) ;  /* 0x0000000400ccb947 */ /* 0x000fea0003800000 */
[----:B------:R-:W-:Y:S01]  /*8240*/  SEL R40, R122, R148, !P0 ;  /* 0x000000947a287207 */ /* 0x000fe20004000000 */
[----:B------:R-:W-:Y:S01]  /*8250*/  BSSY B2, `(.L_x_699) ;  /* 0x000006f000027945 */ /* 0x000fe20003800000 */
[----:B---3--:R-:W-:Y:S02]  /*8260*/  IADD3 R44, P3, P4, R102, R126, R27 ;  /* 0x0000007e662c7210 */ /* 0x008fe40007c7e01b */
[----:B------:R-:W-:Y:S02]  /*8270*/  SHF.R.S32.HI R41, RZ, 0x1f, R40 ;  /* 0x0000001fff297819 */ /* 0x000fe40000011428 */
[----:B------:R-:W-:Y:S02]  /*8280*/  IADD3.X R46, R97, R52, R13, P3, P4 ;  /* 0x00000034612e7210 */ /* 0x000fe40001fe840d */
[----:B------:R-:W-:-:S04]  /*8290*/  LEA.HI R41, R41, R40, RZ, 0x4 ;  /* 0x0000002829297211 */ /* 0x000fc800078f20ff */
[----:B------:R-:W-:-:S04]  /*82a0*/  LEA.HI.SX32 R41, R41, R114, 0x1c ;  /* 0x0000007229297211 */ /* 0x000fc800078fe2ff */
[----:B0-----:R-:W-:Y:S01]  /*82b0*/  SHF.R.S32.HI R48, RZ, 0x1f, R41 ;  /* 0x0000001fff307819 */ /* 0x001fe20000011429 */
[----:B------:R-:W-:-:S03]  /*82c0*/  IMAD.SHL.U32 R40, R41, 0x8, RZ ;  /* 0x0000000829287824 */ /* 0x000fc600078e00ff */
[----:B------:R-:W-:Y:S02]  /*82d0*/  LEA.HI R48, R48, R41, RZ, 0x3 ;  /* 0x0000002930307211 */ /* 0x000fe400078f18ff */
[----:B------:R-:W-:Y:S02]  /*82e0*/  ISETP.GE.AND P3, PT, R40, R147, PT ;  /* 0x000000932800720c */ /* 0x000fe40003f66270 */
[----:B------:R-:W-:Y:S01]  /*82f0*/  LOP3.LUT R41, R185, 0x38, R40, 0xf8, !PT ;  /* 0x00000038b9297812 */ /* 0x000fe200078ef828 */
[----:B------:R-:W-:-:S05]  /*8300*/  IMAD.SHL.U32 R48, R48, 0x400, RZ ;  /* 0x0000040030307824 */ /* 0x000fca00078e00ff */
[----:B------:R-:W-:-:S05]  /*8310*/  LOP3.LUT R43, R48, 0x7fffe000, RZ, 0xc0, !PT ;  /* 0x7fffe000302b7812 */ /* 0x000fca00078ec0ff */
[--C-:B------:R-:W-:Y:S02]  /*8320*/  @!P3 SHF.R.S32.HI R45, RZ, 0x1f, R40.reuse ;  /* 0x0000001fff2db819 */ /* 0x100fe40000011428 */
[----:B------:R-:W-:Y:S02]  /*8330*/  @!P3 IADD3 R42, P4, P5, R102, R126, R40 ;  /* 0x0000007e662ab210 */ /* 0x000fe40007d9e028 */
[----:B------:R-:W-:Y:S01]  /*8340*/  LOP3.LUT R40, R41, R230, RZ, 0x3c, !PT ;  /* 0x000000e629287212 */ /* 0x000fe200078e3cff */
[----:B------:R-:W-:Y:S01]  /*8350*/  IMAD R41, R16, 0x6000, R141 ;  /* 0x0000600010297824 */ /* 0x000fe200078e028d */
[----:B------:R-:W-:Y:S02]  /*8360*/  @!P3 IADD3.X R45, R97, R52, R45, P4, P5 ;  /* 0x00000034612db210 */ /* 0x000fe400027ea42d */
[----:B------:R-:W-:Y:S02]  /*8370*/  IADD3 R43, R40, R43, R195 ;  /* 0x0000002b282b7210 */ /* 0x000fe40007ffe0c3 */
[----:B------:R-:W-:-:S02]  /*8380*/  LEA R48, P4, R44, R120, 0x1 ;  /* 0x000000782c307211 */ /* 0x000fc400078808ff */
[----:B------:R-:W-:Y:S01]  /*8390*/  LEA R41, R41, R2, 0x1 ;  /* 0x0000000229297211 */ /* 0x000fe200078e08ff */
[----:B------:R-:W-:Y:S01]  /*83a0*/  IMAD R43, R16, 0x6000, R43 ;  /* 0x00006000102b7824 */ /* 0x000fe200078e022b */
[----:B------:R-:W-:Y:S02]  /*83b0*/  LEA.HI.X R49, R44, R121, R46, 0x1, P4 ;  /* 0x000000792c317211 */ /* 0x000fe400020f0c2e */
[----:B------:R-:W-:Y:S01]  /*83c0*/  @!P3 LEA R50, P4, R42, R120, 0x1 ;  /* 0x000000782a32b211 */ /* 0x000fe200078808ff */
[----:B------:R-:W-:-:S03]  /*83d0*/  IMAD R44, R43, 0x2, R2 ;  /* 0x000000022b2c7824 */ /* 0x000fc600078e0202 */
[----:B------:R-:W-:Y:S02]  /*83e0*/  @!P3 LEA.HI.X R51, R42, R121, R45, 0x1, P4 ;  /* 0x000000792a33b211 */ /* 0x000fe400020f0c2d */
[----:B------:R-:W0:Y:S01]  /*83f0*/  LDS.128 R40, [R41+0x1c400] ;  /* 0x01c4000029287984 */ /* 0x000e220000000c00 */
[----:B------:R-:W-:-:S03]  /*8400*/  ISETP.GE.AND P4, PT, R18, R117, PT ;  /* 0x000000751200720c */ /* 0x000fc60003f86270 */
[----:B------:R-:W2:Y:S10]  /*8410*/  LDS.128 R44, [R44+0x1c400] ;  /* 0x01c400002c2c7984 */ /* 0x000eb40000000c00 */
[----:B------:R-:W-:Y:S05]  /*8420*/  @P4 BRA `(.L_x_700) ;  /* 0x0000000400444947 */ /* 0x000fea0003800000 */
[----:B--2---:R-:W-:Y:S01]  /*8430*/  IMAD.MOV.U32 R60, RZ, RZ, R45 ;  /* 0x000000ffff3c7224 */ /* 0x004fe200078e002d */
[--C-:B------:R-:W-:Y:S01]  /*8440*/  SHF.R.U64 R54, R84, 0x10, R85.reuse ;  /* 0x0000001054367819 */ /* 0x100fe20000001255 */
[----:B------:R-:W-:Y:S01]  /*8450*/  HADD2.F32 R59, -RZ, R170.H1_H1 ;  /* 0x300000aaff3b7230 */ /* 0x000fe20000004100 */
[----:B------:R-:W-:Y:S01]  /*8460*/  SHF.R.U32.HI R84, RZ, 0x10, R85 ;  /* 0x00000010ff547819 */ /* 0x000fe20000011655 */
[--C-:B0-----:R-:W-:Y:S01]  /*8470*/  HADD2.F32 R62, -RZ, R41.reuse.H0_H0 ;  /* 0x20000029ff3e7230 */ /* 0x101fe20000004100 */
[--C-:B------:R-:W-:Y:S01]  /*8480*/  SHF.R.U64 R53, R72, 0x10, R73.reuse ;  /* 0x0000001048357819 */ /* 0x100fe20000001249 */
[--C-:B------:R-:W-:Y:S01]  /*8490*/  HADD2.F32 R58, -RZ, R60.reuse.H0_H0 ;  /* 0x2000003cff3a7230 */ /* 0x100fe20000004100 */
[----:B------:R-:W-:Y:S01]  /*84a0*/  SHF.R.U32.HI R72, RZ, 0x10, R73 ;  /* 0x00000010ff487819 */ /* 0x000fe20000011649 */
[----:B------:R-:W-:Y:S01]  /*84b0*/  HADD2.F32 R60, -RZ, R60.H1_H1 ;  /* 0x3000003cff3c7230 */ /* 0x000fe20000004100 */
[----:B------:R-:W-:Y:S01]  /*84c0*/  SHF.R.U64 R56, R86, 0x10, R87 ;  /* 0x0000001056387819 */ /* 0x000fe20000001257 */
[----:B------:R-:W-:Y:S01]  /*84d0*/  HADD2.F32 R84, -RZ, R84.H0_H0 ;  /* 0x20000054ff547230 */ /* 0x000fe20000004100 */
[----:B------:R-:W-:Y:S01]  /*84e0*/  SHF.R.U64 R55, R74, 0x10, R75 ;  /* 0x000000104a377819 */ /* 0x000fe2000000124b */
[----:B------:R-:W-:-:S02]  /*84f0*/  HADD2.F32 R57, -RZ, R41.H1_H1 ;  /* 0x30000029ff397230 */ /* 0x000fc40000004100 */
[-C--:B------:R-:W-:Y:S01]  /*8500*/  FMUL.FTZ R41, R58, R59.reuse ;  /* 0x0000003b3a297220 */ /* 0x080fe20000410000 */
[----:B------:R-:W-:Y:S02]  /*8510*/  HADD2.F32 R45, -RZ, R168.H1_H1 ;  /* 0x300000a8ff2d7230 */ /* 0x000fe40000004100 */
[----:B------:R-:W-:Y:S01]  /*8520*/  FMUL.FTZ R59, R62, R59 ;  /* 0x0000003b3e3b7220 */ /* 0x000fe20000410000 */
[----:B------:R-:W-:Y:S02]  /*8530*/  HADD2.F32 R72, -RZ, R72.H0_H0 ;  /* 0x20000048ff487230 */ /* 0x000fe40000004100 */
[-C--:B------:R-:W-:Y:S01]  /*8540*/  FMUL.FTZ R88, R60, R84.reuse ;  /* 0x000000543c587220 */ /* 0x080fe20000410000 */
[C---:B------:R-:W-:Y:S01]  /*8550*/  FMUL.FTZ R61, R57.reuse, R84 ;  /* 0x00000054393d7220 */ /* 0x040fe20000410000 */
[-C--:B------:R-:W-:Y:S01]  /*8560*/  FFMA.FTZ R41, R62, R45.reuse, -R41 ;  /* 0x0000002d3e297223 */ /* 0x080fe20000010829 */
[----:B------:R-:W-:Y:S01]  /*8570*/  SHF.R.U32.HI R86, RZ, 0x10, R87 ;  /* 0x00000010ff567819 */ /* 0x000fe20000011657 */
[----:B------:R-:W-:Y:S01]  /*8580*/  FFMA.FTZ R45, R58, R45, R59 ;  /* 0x0000002d3a2d7223 */ /* 0x000fe2000001003b */
[----:B------:R-:W-:Y:S01]  /*8590*/  SHF.R.U32.HI R74, RZ, 0x10, R75 ;  /* 0x00000010ff4a7819 */ /* 0x000fe2000001164b */
[-C--:B------:R-:W-:Y:S01]  /*85a0*/  FFMA.FTZ R58, R57, R72.reuse, -R88 ;  /* 0x00000048393a7223 */ /* 0x080fe20000010858 */
[----:B------:R-:W-:Y:S01]  /*85b0*/  FFMA.FTZ R60, R60, R72, R61 ;  /* 0x000000483c3c7223 */ /* 0x000fe2000001003d */
[----:B------:R-:W-:-:S02]  /*85c0*/  HADD2.F32 R88, -RZ, R169.H1_H1 ;  /* 0x300000a9ff587230 */ /* 0x000fc40000004100 */
[--C-:B------:R-:W-:Y:S01]  /*85d0*/  HADD2.F32 R57, -RZ, R47.reuse.H0_H0 ;  /* 0x2000002fff397230 */ /* 0x100fe20000004100 */
[----:B------:R-:W-:Y:S01]  /*85e0*/  F2FP.F16.F32.PACK_AB R41, R58, R41 ;  /* 0x000000293a29723e */ /* 0x000fe200000000ff */
[----:B------:R-:W-:Y:S01]  /*85f0*/  HADD2.F32 R72, -RZ, R47.H1_H1 ;  /* 0x3000002fff487230 */ /* 0x000fe20000004100 */
[----:B------:R-:W-:Y:S01]  /*8600*/  F2FP.F16.F32.PACK_AB R45, R60, R45 ;  /* 0x0000002d3c2d723e */ /* 0x000fe200000000ff */
[----:B------:R-:W-:Y:S02]  /*8610*/  HADD2.F32 R47, -RZ, R43.H0_H0 ;  /* 0x2000002bff2f7230 */ /* 0x000fe40000004100 */
[----:B------:R-:W-:Y:S02]  /*8620*/  HADD2.F32 R61, -RZ, R86.H0_H0 ;  /* 0x20000056ff3d7230 */ /* 0x000fe40000004100 */
[----:B------:R-:W-:Y:S02]  /*8630*/  HADD2.F32 R84, -RZ, R167.H1_H1 ;  /* 0x300000a7ff547230 */ /* 0x000fe40000004100 */
[----:B------:R-:W-:-:S02]  /*8640*/  HADD2.F32 R62, -RZ, R43.H1_H1 ;  /* 0x3000002bff3e7230 */ /* 0x000fc40000004100 */
[-C--:B------:R-:W-:Y:S01]  /*8650*/  FMUL.FTZ R63, R72, R61.reuse ;  /* 0x0000003d483f7220 */ /* 0x080fe20000410000 */
[----:B------:R-:W-:Y:S02]  /*8660*/  HADD2.F32 R59, -RZ, R74.H0_H0 ;  /* 0x2000004aff3b7230 */ /* 0x000fe40000004100 */
[-C--:B------:R-:W-:Y:S01]  /*8670*/  FMUL.FTZ R74, R57, R88.reuse ;  /* 0x00000058394a7220 */ /* 0x080fe20000410000 */
[C---:B------:R-:W-:Y:S01]  /*8680*/  FMUL.FTZ R88, R47.reuse, R88 ;  /* 0x000000582f587220 */ /* 0x040fe20000410000 */
[----:B------:R-:W-:Y:S01]  /*8690*/  FMUL.FTZ R61, R62, R61 ;  /* 0x0000003d3e3d7220 */ /* 0x000fe20000410000 */
[----:B------:R-:W-:Y:S02]  /*86a0*/  HADD2.F32 R170, -RZ, R170.H0_H0 ;  /* 0x200000aaffaa7230 */ /* 0x000fe40000004100 */
[-C--:B------:R-:W-:Y:S01]  /*86b0*/  FFMA.FTZ R43, R47, R84.reuse, -R74 ;  /* 0x000000542f2b7223 */ /* 0x080fe2000001084a */
[----:B------:R-:W-:Y:S01]  /*86c0*/  FFMA.FTZ R47, R57, R84, R88 ;  /* 0x00000054392f7223 */ /* 0x000fe20000010058 */
[----:B------:R-:W-:-:S02]  /*86d0*/  HADD2.F32 R84, -RZ, R54.H0_H0 ;  /* 0x20000036ff547230 */ /* 0x000fc40000004100 */
[-C--:B------:R-:W-:Y:S01]  /*86e0*/  FFMA.FTZ R62, R62, R59.reuse, -R63 ;  /* 0x0000003b3e3e7223 */ /* 0x080fe2000001083f */
[----:B------:R-:W-:Y:S02]  /*86f0*/  HADD2.F32 R54, -RZ, R40.H0_H0 ;  /* 0x20000028ff367230 */ /* 0x000fe40000004100 */
[----:B------:R-:W-:Y:S01]  /*8700*/  FFMA.FTZ R72, R72, R59, R61 ;  /* 0x0000003b48487223 */ /* 0x000fe2000001003d */
[----:B------:R-:W-:Y:S02]  /*8710*/  HADD2.F32 R59, -RZ, R44.H0_H0 ;  /* 0x2000002cff3b7230 */ /* 0x000fe40000004100 */
[----:B------:R-:W-:Y:S01]  /*8720*/  HADD2.F32 R168, -RZ, R168.H0_H0 ;  /* 0x200000a8ffa87230 */ /* 0x000fe20000004100 */
[----:B------:R-:W-:Y:S01]  /*8730*/  F2FP.F16.F32.PACK_AB R43, R62, R43 ;  /* 0x0000002b3e2b723e */ /* 0x000fe200000000ff */
[----:B------:R-:W-:Y:S02]  /*8740*/  HADD2.F32 R61, -RZ, R44.H1_H1 ;  /* 0x3000002cff3d7230 */ /* 0x000fe40000004100 */
[----:B------:R-:W-:Y:S01]  /*8750*/  FMUL.FTZ R44, R54, R170 ;  /* 0x000000aa362c7220 */ /* 0x000fe20000410000 */
[----:B------:R-:W-:-:S02]  /*8760*/  HADD2.F32 R74, -RZ, R53.H0_H0 ;  /* 0x20000035ff4a7230 */ /* 0x000fc40000004100 */
[C---:B------:R-:W-:Y:S01]  /*8770*/  FMUL.FTZ R53, R59.reuse, R170 ;  /* 0x000000aa3b357220 */ /* 0x040fe20000410000 */
[----:B------:R-:W-:Y:S02]  /*8780*/  HADD2.F32 R57, -RZ, R40.H1_H1 ;  /* 0x30000028ff397230 */ /* 0x000fe40000004100 */
[----:B------:R-:W-:Y:S01]  /*8790*/  FFMA.FTZ R44, R59, R168, R44 ;  /* 0x000000a83b2c7223 */ /* 0x000fe2000001002c */
[----:B------:R-:W-:Y:S02]  /*87a0*/  HADD2.F32 R59, -RZ, R56.H0_H0 ;  /* 0x20000038ff3b7230 */ /* 0x000fe40000004100 */
[----:B------:R-:W-:Y:S01]  /*87b0*/  FMUL.FTZ R86, R61, R84 ;  /* 0x000000543d567220 */ /* 0x000fe20000410000 */
[----:B------:R-:W-:Y:S01]  /*87c0*/  FFMA.FTZ R40, R54, R168, -R53 ;  /* 0x000000a836287223 */ /* 0x000fe20000010835 */
[----:B------:R-:W-:Y:S02]  /*87d0*/  HADD2.F32 R56, -RZ, R46.H0_H0 ;  /* 0x2000002eff387230 */ /* 0x000fe40000004100 */
[----:B------:R-:W-:Y:S01]  /*87e0*/  FMUL.FTZ R84, R57, R84 ;  /* 0x0000005439547220 */ /* 0x000fe20000410000 */
[----:B------:R-:W-:-:S02]  /*87f0*/  HADD2.F32 R169, -RZ, R169.H0_H0 ;  /* 0x200000a9ffa97230 */ /* 0x000fc40000004100 */
[-C--:B------:R-:W-:Y:S01]  /*8800*/  FFMA.FTZ R53, R57, R74.reuse, -R86 ;  /* 0x0000004a39357223 */ /* 0x080fe20000010856 */
[----:B------:R-:W-:Y:S02]  /*8810*/  HADD2.F32 R54, -RZ, R42.H0_H0 ;  /* 0x2000002aff367230 */ /* 0x000fe40000004100 */
[----:B------:R-:W-:Y:S01]  /*8820*/  FFMA.FTZ R57, R61, R74, R84 ;  /* 0x0000004a3d397223 */ /* 0x000fe20000010054 */
[----:B------:R-:W-:Y:S02]  /*8830*/  HADD2.F32 R46, -RZ, R46.H1_H1 ;  /* 0x3000002eff2e7230 */ /* 0x000fe40000004100 */
[-C--:B------:R-:W-:Y:S01]  /*8840*/  FMUL.FTZ R61, R56, R169.reuse ;  /* 0x000000a9383d7220 */ /* 0x080fe20000410000 */
[----:B------:R-:W-:Y:S02]  /*8850*/  HADD2.F32 R42, -RZ, R42.H1_H1 ;  /* 0x3000002aff2a7230 */ /* 0x000fe40000004100 */
[----:B------:R-:W-:Y:S01]  /*8860*/  FMUL.FTZ R169, R54, R169 ;  /* 0x000000a936a97220 */ /* 0x000fe20000410000 */
[----:B------:R-:W-:-:S02]  /*8870*/  HADD2.F32 R167, -RZ, R167.H0_H0 ;  /* 0x200000a7ffa77230 */ /* 0x000fc40000004100 */
[-C--:B------:R-:W-:Y:S01]  /*8880*/  FMUL.FTZ R63, R46, R59.reuse ;  /* 0x0000003b2e3f7220 */ /* 0x080fe20000410000 */
[----:B------:R-:W-:Y:S02]  /*8890*/  HADD2.F32 R55, -RZ, R55.H0_H0 ;  /* 0x20000037ff377230 */ /* 0x000fe40000004100 */
[----:B------:R-:W-:Y:S01]  /*88a0*/  FMUL.FTZ R59, R42, R59 ;  /* 0x0000003b2a3b7220 */ /* 0x000fe20000410000 */
[----:B------:R-:W-:Y:S01]  /*88b0*/  F2FP.F16.F32.PACK_AB R47, R72, R47 ;  /* 0x0000002f482f723e */ /* 0x000fe200000000ff */
[-C--:B------:R-:W-:Y:S01]  /*88c0*/  FFMA.FTZ R61, R54, R167.reuse, -R61 ;  /* 0x000000a7363d7223 */ /* 0x080fe2000001083d */
[----:B------:R-:W-:Y:S01]  /*88d0*/  FFMA.FTZ R169, R56, R167, R169 ;  /* 0x000000a738a97223 */ /* 0x000fe200000100a9 */
[-C--:B------:R-:W-:Y:S01]  /*88e0*/  FFMA.FTZ R42, R42, R55.reuse, -R63 ;  /* 0x000000372a2a7223 */ /* 0x080fe2000001083f */
[----:B------:R-:W-:Y:S01]  /*88f0*/  FFMA.FTZ R46, R46, R55, R59 ;  /* 0x000000372e2e7223 */ /* 0x000fe2000001003b */
[----:B------:R-:W-:Y:S02]  /*8900*/  F2FP.F16.F32.PACK_AB R40, R53, R40 ;  /* 0x000000283528723e */ /* 0x000fe400000000ff */
[----:B------:R-:W-:-:S02]  /*8910*/  F2FP.F16.F32.PACK_AB R44, R57, R44 ;  /* 0x0000002c392c723e */ /* 0x000fc400000000ff */
[----:B------:R-:W-:Y:S02]  /*8920*/  F2FP.F16.F32.PACK_AB R42, R42, R61 ;  /* 0x0000003d2a2a723e */ /* 0x000fe400000000ff */
[----:B------:R-:W-:-:S07]  /*8930*/  F2FP.F16.F32.PACK_AB R46, R46, R169 ;  /* 0x000000a92e2e723e */ /* 0x000fce00000000ff */
.L_x_700:
[----:B------:R-:W-:Y:S05]  /*8940*/  BSYNC B2 ;  /* 0x0000000000027941 */ /* 0x000fea0003800000 */
.L_x_699:
[----:B0-----:R4:W-:Y:S04]  /*8950*/  STG.E.128 desc[UR42][R48.64], R40 ;  /* 0x0000002830007986 */ /* 0x0019e8000c101d2a */
[----:B--2---:R4:W-:Y:S02]  /*8960*/  @!P3 STG.E.128 desc[UR42][R50.64], R44 ;  /* 0x0000002c3200b986 */ /* 0x0049e4000c101d2a */
.L_x_698:
[----:B------:R-:W-:Y:S05]  /*8970*/  BSYNC B1 ;  /* 0x0000000000017941 */ /* 0x000fea0003800000 */
.L_x_697:
[----:B------:R-:W-:Y:S01]  /*8980*/  ISETP.NE.AND P3, PT, R10, RZ, PT ;  /* 0x000000ff0a00720c */ /* 0x000fe20003f65270 */
[----:B------:R-:W-:-:S12]  /*8990*/  BSSY B1, `(.L_x_701) ;  /* 0x0000078000017945 */ /* 0x000fd80003800000 */
[----:B------:R-:W-:Y:S05]  /*89a0*/  @!P3 BRA `(.L_x_702) ;  /* 0x0000000400d8b947 */ /* 0x000fea0003800000 */
[----:B----4-:R-:W-:Y:S01]  /*89b0*/  SEL R40, R122, R148, !P1 ;  /* 0x000000947a287207 */ /* 0x010fe20004800000 */
[----:B------:R-:W-:Y:S01]  /*89c0*/  BSSY B2, `(.L_x_703) ;  /* 0x0000072000027945 */ /* 0x000fe20003800000 */
[----:B---3--:R-:W-:Y:S02]  /*89d0*/  IADD3 R44, P3, P4, R102, R126, R21 ;  /* 0x0000007e662c7210 */ /* 0x008fe40007c7e015 */
[----:B------:R-:W-:Y:S02]  /*89e0*/  SHF.R.S32.HI R41, RZ, 0x1f, R40 ;  /* 0x0000001fff297819 */ /* 0x000fe40000011428 */
[----:B------:R-:W-:Y:S02]  /*89f0*/  IADD3.X R46, R97, R52, R12, P3, P4 ;  /* 0x00000034612e7210 */ /* 0x000fe40001fe840c */
[----:B------:R-:W-:-:S04]  /*8a00*/  LEA.HI R41, R41, R40, RZ, 0x4 ;  /* 0x0000002829297211 */ /* 0x000fc800078f20ff */
[----:B------:R-:W-:-:S04]  /*8a10*/  LEA.HI.SX32 R41, R41, R26, 0x1c ;  /* 0x0000001a29297211 */ /* 0x000fc800078fe2ff */
[----:B------:R-:W-:Y:S02]  /*8a20*/  SHF.L.U32 R40, R41, 0x3, RZ ;  /* 0x0000000329287819 */ /* 0x000fe400000006ff */
[----:B0-----:R-:W-:Y:S02]  /*8a30*/  SHF.R.S32.HI R48, RZ, 0x1f, R41 ;  /* 0x0000001fff307819 */ /* 0x001fe40000011429 */
[----:B------:R-:W-:Y:S02]  /*8a40*/  ISETP.GE.AND P3, PT, R40, R147, PT ;  /* 0x000000932800720c */ /* 0x000fe40003f66270 */
[----:B------:R-:W-:Y:S02]  /*8a50*/  LEA.HI R48, R48, R41, RZ, 0x3 ;  /* 0x0000002930307211 */ /* 0x000fe400078f18ff */
[----:B------:R-:W-:-:S03]  /*8a60*/  LOP3.LUT R41, R185, 0x38, R40, 0xf8, !PT ;  /* 0x00000038b9297812 */ /* 0x000fc600078ef828 */
[----:B------:R-:W-:-:S05]  /*8a70*/  IMAD.SHL.U32 R48, R48, 0x400, RZ ;  /* 0x0000040030307824 */ /* 0x000fca00078e00ff */
[----:B------:R-:W-:Y:S02]  /*8a80*/  LOP3.LUT R43, R48, 0x7fffe000, RZ, 0xc0, !PT ;  /* 0x7fffe000302b7812 */ /* 0x000fe400078ec0ff */
[--C-:B------:R-:W-:Y:S02]  /*8a90*/  @!P3 SHF.R.S32.HI R45, RZ, 0x1f, R40.reuse ;  /* 0x0000001fff2db819 */ /* 0x100fe40000011428 */
[----:B------:R-:W-:Y:S02]  /*8aa0*/  @!P3 IADD3 R42, P4, P5, R102, R126, R40 ;  /* 0x0000007e662ab210 */ /* 0x000fe40007d9e028 */
[----:B------:R-:W-:Y:S01]  /*8ab0*/  LOP3.LUT R40, R41, R230, RZ, 0x3c, !PT ;  /* 0x000000e629287212 */ /* 0x000fe200078e3cff */
[----:B------:R-:W-:Y:S01]  /*8ac0*/  IMAD R41, R16, 0x6000, R139 ;  /* 0x0000600010297824 */ /* 0x000fe200078e028b */
[----:B------:R-:W-:Y:S02]  /*8ad0*/  @!P3 IADD3.X R45, R97, R52, R45, P4, P5 ;  /* 0x00000034612db210 */ /* 0x000fe400027ea42d */
[----:B------:R-:W-:Y:S01]  /*8ae0*/  IADD3 R43, R40, R43, R195 ;  /* 0x0000002b282b7210 */ /* 0x000fe20007ffe0c3 */
[----:B------:R-:W-:Y:S01]  /*8af0*/  IMAD R41, R41, 0x2, R2 ;  /* 0x0000000229297824 */ /* 0x000fe200078e0202 */
[----:B------:R-:W-:-:S03]  /*8b00*/  LEA R48, P4, R44, R120, 0x1 ;  /* 0x000000782c307211 */ /* 0x000fc600078808ff */
[----:B------:R-:W-:Y:S01]  /*8b10*/  IMAD R43, R16, 0x6000, R43 ;  /* 0x00006000102b7824 */ /* 0x000fe200078e022b */
[-C--:B------:R-:W-:Y:S02]  /*8b20*/  LEA.HI.X R49, R44, R121.reuse, R46, 0x1, P4 ;  /* 0x000000792c317211 */ /* 0x080fe400020f0c2e */
[C---:B------:R-:W-:Y:S02]  /*8b30*/  @!P3 LEA R50, P4, R42.reuse, R120, 0x1 ;  /* 0x000000782a32b211 */ /* 0x040fe400078808ff */
[----:B------:R-:W-:Y:S02]  /*8b40*/  LEA R44, R43, R2, 0x1 ;  /* 0x000000022b2c7211 */ /* 0x000fe400078e08ff */
[----:B------:R-:W-:Y:S02]  /*8b50*/  @!P3 LEA.HI.X R51, R42, R121, R45, 0x1, P4 ;  /* 0x000000792a33b211 */ /* 0x000fe400020f0c2d */
[----:B------:R-:W0:Y:S01]  /*8b60*/  LDS.128 R40, [R41+0x1c400] ;  /* 0x01c4000029287984 */ /* 0x000e220000000c00 */
[----:B------:R-:W-:-:S03]  /*8b70*/  ISETP.GE.AND P4, PT, R101, R117, PT ;  /* 0x000000756500720c */ /* 0x000fc60003f86270 */
[----:B------:R-:W2:Y:S10]  /*8b80*/  LDS.128 R44, [R44+0x1c400] ;  /* 0x01c400002c2c7984 */ /* 0x000eb40000000c00 */
[----:B------:R-:W-:Y:S05]  /*8b90*/  @P4 BRA `(.L_x_704) ;  /* 0x0000000400504947 */ /* 0x000fea0003800000 */
[----:B--2---:R-:W-:Y:S01]  /*8ba0*/  IMAD.MOV.U32 R57, RZ, RZ, R45 ;  /* 0x000000ffff397224 */ /* 0x004fe200078e002d */
[----:B------:R-:W-:Y:S01]  /*8bb0*/  SHF.R.U32.HI R63, RZ, 0x10, R81 ;  /* 0x00000010ff3f7819 */ /* 0x000fe20000011651 */
[----:B0-----:R-:W-:Y:S01]  /*8bc0*/  IMAD.MOV.U32 R45, RZ, RZ, R43 ;  /* 0x000000ffff2d7224 */ /* 0x001fe200078e002b */
[----:B------:R-:W-:Y:S01]  /*8bd0*/  MOV R59, R47 ;  /* 0x0000002f003b7202 */ /* 0x000fe20000000f00 */
[----:B------:R-:W-:Y:S01]  /*8be0*/  HADD2.F32 R62, -RZ, R166.H1_H1 ;  /* 0x300000a6ff3e7230 */ /* 0x000fe20000004100 */
[--C-:B------:R-:W-:Y:S01]  /*8bf0*/  SHF.R.U32.HI R61, RZ, 0x10, R69.reuse ;  /* 0x00000010ff3d7819 */ /* 0x100fe20000011645 */
[----:B------:R-:W-:Y:S01]  /*8c00*/  HADD2.F32 R47, -RZ, R57.H0_H0 ;  /* 0x20000039ff2f7230 */ /* 0x000fe20000004100 */
[----:B------:R-:W-:Y:S01]  /*8c10*/  SHF.R.U64 R53, R68, 0x10, R69 ;  /* 0x0000001044357819 */ /* 0x000fe20000001245 */
[----:B------:R-:W-:Y:S01]  /*8c20*/  HADD2.F32 R43, -RZ, R41.H0_H0 ;  /* 0x20000029ff2b7230 */ /* 0x000fe20000004100 */
[----:B------:R-:W-:Y:S01]  /*8c30*/  SHF.R.U64 R56, R82, 0x10, R83 ;  /* 0x0000001052387819 */ /* 0x000fe20000001253 */
[----:B------:R-:W-:-:S02]  /*8c40*/  HADD2.F32 R63, -RZ, R63.H0_H0 ;  /* 0x2000003fff3f7230 */ /* 0x000fc40000004100 */
[-C--:B------:R-:W-:Y:S01]  /*8c50*/  FMUL.FTZ R68, R47, R62.reuse ;  /* 0x0000003e2f447220 */ /* 0x080fe20000410000 */
[----:B------:R-:W-:Y:S02]  /*8c60*/  HADD2.F32 R58, -RZ, R41.H1_H1 ;  /* 0x30000029ff3a7230 */ /* 0x000fe40000004100 */
[C---:B------:R-:W-:Y:S01]  /*8c70*/  FMUL.FTZ R62, R43.reuse, R62 ;  /* 0x0000003e2b3e7220 */ /* 0x040fe20000410000 */
[----:B------:R-:W-:Y:S01]  /*8c80*/  HADD2.F32 R60, -RZ, R158.H1_H1 ;  /* 0x3000009eff3c7230 */ /* 0x000fe20000004100 */
[----:B------:R-:W-:Y:S01]  /*8c90*/  SHF.R.U32.HI R82, RZ, 0x10, R83 ;  /* 0x00000010ff527819 */ /* 0x000fe20000011653 */
[----:B------:R-:W-:Y:S02]  /*8ca0*/  HADD2.F32 R57, -RZ, R57.H1_H1 ;  /* 0x30000039ff397230 */ /* 0x000fe40000004100 */
[-C--:B------:R-:W-:Y:S01]  /*8cb0*/  FMUL.FTZ R72, R58, R63.reuse ;  /* 0x0000003f3a487220 */ /* 0x080fe20000410000 */
[----:B------:R-:W-:Y:S02]  /*8cc0*/  HADD2.F32 R61, -RZ, R61.H0_H0 ;  /* 0x2000003dff3d7230 */ /* 0x000fe40000004100 */
[-C--:B------:R-:W-:Y:S01]  /*8cd0*/  FFMA.FTZ R41, R43, R60.reuse, -R68 ;  /* 0x0000003c2b297223 */ /* 0x080fe20000010844 */
[----:B------:R-:W-:Y:S01]  /*8ce0*/  FFMA.FTZ R43, R47, R60, R62 ;  /* 0x0000003c2f2b7223 */ /* 0x000fe2000001003e */
[C---:B------:R-:W-:Y:S01]  /*8cf0*/  FMUL.FTZ R69, R57.reuse, R63 ;  /* 0x0000003f39457220 */ /* 0x040fe20000410000 */
[--C-:B------:R-:W-:Y:S01]  /*8d00*/  SHF.R.U64 R54, R70, 0x10, R71.reuse ;  /* 0x0000001046367819 */ /* 0x100fe20000001247 */
[----:B------:R-:W-:Y:S01]  /*8d10*/  FFMA.FTZ R60, R57, R61, R72 ;  /* 0x0000003d393c7223 */ /* 0x000fe20000010048 */
[----:B------:R-:W-:Y:S01]  /*8d20*/  HADD2.F32 R72, -RZ, R159.H1_H1 ;  /* 0x3000009fff487230 */ /* 0x000fe20000004100 */
[----:B------:R-:W-:Y:S01]  /*8d30*/  SHF.R.U32.HI R70, RZ, 0x10, R71 ;  /* 0x00000010ff467819 */ /* 0x000fe20000011647 */
[----:B------:R-:W-:-:S02]  /*8d40*/  HADD2.F32 R57, -RZ, R59.H0_H0 ;  /* 0x2000003bff397230 */ /* 0x000fc40000004100 */
[----:B------:R-:W-:Y:S01]  /*8d50*/  FFMA.FTZ R58, R58, R61, -R69 ;  /* 0x0000003d3a3a7223 */ /* 0x000fe20000010845 */
[----:B------:R-:W-:Y:S01]  /*8d60*/  HADD2.F32 R59, -RZ, R59.H1_H1 ;  /* 0x3000003bff3b7230 */ /* 0x000fe20000004100 */
[----:B------:R-:W-:Y:S01]  /*8d70*/  SHF.R.U64 R55, R80, 0x10, R81 ;  /* 0x0000001050377819 */ /* 0x000fe20000001251 */
[--C-:B------:R-:W-:Y:S02]  /*8d80*/  HADD2.F32 R47, -RZ, R45.reuse.H0_H0 ;  /* 0x2000002dff2f7230 */ /* 0x100fe40000004100 */
[-C--:B------:R-:W-:Y:S01]  /*8d90*/  FMUL.FTZ R74, R57, R72.reuse ;  /* 0x00000048394a7220 */ /* 0x080fe20000410000 */
[----:B------:R-:W-:Y:S01]  /*8da0*/  HADD2.F32 R82, -RZ, R82.H0_H0 ;  /* 0x20000052ff527230 */ /* 0x000fe20000004100 */
[----:B------:R-:W-:Y:S01]  /*8db0*/  F2FP.F16.F32.PACK_AB R41, R58, R41 ;  /* 0x000000293a29723e */ /* 0x000fe200000000ff */
[----:B------:R-:W-:Y:S02]  /*8dc0*/  HADD2.F32 R62, -RZ, R45.H1_H1 ;  /* 0x3000002dff3e7230 */ /* 0x000fe40000004100 */
[----:B------:R-:W-:Y:S01]  /*8dd0*/  FMUL.FTZ R72, R47, R72 ;  /* 0x000000482f487220 */ /* 0x000fe20000410000 */
[----:B------:R-:W-:-:S02]  /*8de0*/  HADD2.F32 R68, -RZ, R157.H1_H1 ;  /* 0x3000009dff447230 */ /* 0x000fc40000004100 */
[-C--:B------:R-:W-:Y:S01]  /*8df0*/  FMUL.FTZ R61, R59, R82.reuse ;  /* 0x000000523b3d7220 */ /* 0x080fe20000410000 */
[----:B------:R-:W-:Y:S02]  /*8e00*/  HADD2.F32 R70, -RZ, R70.H0_H0 ;  /* 0x20000046ff467230 */ /* 0x000fe40000004100 */
[C---:B------:R-:W-:Y:S01]  /*8e10*/  FMUL.FTZ R82, R62.reuse, R82 ;  /* 0x000000523e527220 */ /* 0x040fe20000410000 */
[----:B------:R-:W-:Y:S02]  /*8e20*/  HADD2.F32 R166, -RZ, R166.H0_H0 ;  /* 0x200000a6ffa67230 */ /* 0x000fe40000004100 */
[-C--:B------:R-:W-:Y:S01]  /*8e30*/  FFMA.FTZ R45, R47, R68.reuse, -R74 ;  /* 0x000000442f2d7223 */ /* 0x080fe2000001084a */
[----:B------:R-:W-:Y:S01]  /*8e40*/  FFMA.FTZ R47, R57, R68, R72 ;  /* 0x00000044392f7223 */ /* 0x000fe20000010048 */
[-C--:B------:R-:W-:Y:S01]  /*8e50*/  FFMA.FTZ R68, R59, R70.reuse, R82 ;  /* 0x000000463b447223 */ /* 0x080fe20000010052 */
[----:B------:R-:W-:Y:S02]  /*8e60*/  HADD2.F32 R59, -RZ, R55.H0_H0 ;  /* 0x20000037ff3b7230 */ /* 0x000fe40000004100 */
[----:B------:R-:W-:Y:S01]  /*8e70*/  FFMA.FTZ R62, R62, R70, -R61 ;  /* 0x000000463e3e7223 */ /* 0x000fe2000001083d */
[----:B------:R-:W-:-:S02]  /*8e80*/  HADD2.F32 R57, -RZ, R44.H0_H0 ;  /* 0x2000002cff397230 */ /* 0x000fc40000004100 */
[----:B------:R-:W-:Y:S01]  /*8e90*/  HADD2.F32 R55, -RZ, R40.H0_H0 ;  /* 0x20000028ff377230 */ /* 0x000fe20000004100 */
[----:B------:R-:W-:Y:S01]  /*8ea0*/  F2FP.F16.F32.PACK_AB R47, R68, R47 ;  /* 0x0000002f442f723e */ /* 0x000fe200000000ff */
[----:B------:R-:W-:Y:S02]  /*8eb0*/  HADD2.F32 R44, -RZ, R44.H1_H1 ;  /* 0x3000002cff2c7230 */ /* 0x000fe40000004100 */
[-C--:B------:R-:W-:Y:S01]  /*8ec0*/  FMUL.FTZ R70, R57, R166.reuse ;  /* 0x000000a639467220 */ /* 0x080fe20000410000 */
[----:B------:R-:W-:Y:S02]  /*8ed0*/  HADD2.F32 R40, -RZ, R40.H1_H1 ;  /* 0x30000028ff287230 */ /* 0x000fe40000004100 */
[----:B------:R-:W-:Y:S01]  /*8ee0*/  FMUL.FTZ R166, R55, R166 ;  /* 0x000000a637a67220 */ /* 0x000fe20000410000 */
[----:B------:R-:W-:Y:S02]  /*8ef0*/  HADD2.F32 R53, -RZ, R53.H0_H0 ;  /* 0x20000035ff357230 */ /* 0x000fe40000004100 */
[----:B------:R-:W-:Y:S01]  /*8f00*/  FMUL.FTZ R61, R44, R59 ;  /* 0x0000003b2c3d7220 */ /* 0x000fe20000410000 */
[----:B------:R-:W-:-:S02]  /*8f10*/  HADD2.F32 R158, -RZ, R158.H0_H0 ;  /* 0x2000009eff9e7230 */ /* 0x000fc40000004100 */
[C---:B------:R-:W-:Y:S01]  /*8f20*/  FMUL.FTZ R59, R40.reuse, R59 ;  /* 0x0000003b283b7220 */ /* 0x040fe20000410000 */
[----:B------:R-:W-:Y:S02]  /*8f30*/  HADD2.F32 R159, -RZ, R159.H0_H0 ;  /* 0x2000009fff9f7230 */ /* 0x000fe40000004100 */
[-C--:B------:R-:W-:Y:S01]  /*8f40*/  FFMA.FTZ R61, R40, R53.reuse, -R61 ;  /* 0x00000035283d7223 */ /* 0x080fe2000001083d */
[----:B------:R-:W-:Y:S02]  /*8f50*/  HADD2.F32 R40, -RZ, R42.H0_H0 ;  /* 0x2000002aff287230 */ /* 0x000fe40000004100 */
[----:B------:R-:W-:Y:S01]  /*8f60*/  FFMA.FTZ R59, R44, R53, R59 ;  /* 0x000000352c3b7223 */ /* 0x000fe2000001003b */
[-C--:B------:R-:W-:Y:S01]  /*8f70*/  FFMA.FTZ R70, R55, R158.reuse, -R70 ;  /* 0x0000009e37467223 */ /* 0x080fe20000010846 */
[----:B------:R-:W-:Y:S02]  /*8f80*/  HADD2.F32 R44, -RZ, R46.H0_H0 ;  /* 0x2000002eff2c7230 */ /* 0x000fe40000004100 */
[----:B------:R-:W-:Y:S01]  /*8f90*/  FFMA.FTZ R166, R57, R158, R166 ;  /* 0x0000009e39a67223 */ /* 0x000fe200000100a6 */
[----:B------:R-:W-:Y:S01]  /*8fa0*/  HADD2.F32 R55, -RZ, R56.H0_H0 ;  /* 0x20000038ff377230 */ /* 0x000fe20000004100 */
[----:B------:R-:W-:Y:S01]  /*8fb0*/  F2FP.F16.F32.PACK_AB R62, R62, R45 ;  /* 0x0000002d3e3e723e */ /* 0x000fe200000000ff */
[----:B------:R-:W-:-:S02]  /*8fc0*/  HADD2.F32 R46, -RZ, R46.H1_H1 ;  /* 0x3000002eff2e7230 */ /* 0x000fc40000004100 */
[-C--:B------:R-:W-:Y:S01]  /*8fd0*/  FMUL.FTZ R57, R44, R159.reuse ;  /* 0x0000009f2c397220 */ /* 0x080fe20000410000 */
[----:B------:R-:W-:Y:S02]  /*8fe0*/  HADD2.F32 R42, -RZ, R42.H1_H1 ;  /* 0x3000002aff2a7230 */ /* 0x000fe40000004100 */
[----:B------:R-:W-:Y:S01]  /*8ff0*/  FMUL.FTZ R159, R40, R159 ;  /* 0x0000009f289f7220 */ /* 0x000fe20000410000 */
[----:B------:R-:W-:Y:S02]  /*9000*/  HADD2.F32 R157, -RZ, R157.H0_H0 ;  /* 0x2000009dff9d7230 */ /* 0x000fe40000004100 */
        /* <DEDUP_REMOVED lines=8> */
[----:B------:R-:W-:Y:S01]  /*9090*/  F2FP.F16.F32.PACK_AB R40, R61, R70 ;  /* 0x000000463d28723e */ /* 0x000fe200000000ff */
[----:B------:R-:W-:Y:S01]  /*90a0*/  IMAD.MOV.U32 R43, RZ, RZ, R62 ;  /* 0x000000ffff2b7224 */ /* 0x000fe200078e003e */
[----:B------:R-:W-:-:S02]  /*90b0*/  F2FP.F16.F32.PACK_AB R44, R59, R166 ;  /* 0x000000a63b2c723e */ /* 0x000fc400000000ff */
[----:B------:R-:W-:Y:S02]  /*90c0*/  F2FP.F16.F32.PACK_AB R42, R42, R57 ;  /* 0x000000392a2a723e */ /* 0x000fe400000000ff */
[----:B------:R-:W-:-:S07]  /*90d0*/  F2FP.F16.F32.PACK_AB R46, R46, R159 ;  /* 0x0000009f2e2e723e */ /* 0x000fce00000000ff */
.L_x_704:
[----:B------:R-:W-:Y:S05]  /*90e0*/  BSYNC B2 ;  /* 0x0000000000027941 */ /* 0x000fea0003800000 */
.L_x_703:
[----:B0-----:R0:W-:Y:S04]  /*90f0*/  STG.E.128 desc[UR42][R48.64], R40 ;  /* 0x0000002830007986 */ /* 0x0011e8000c101d2a */
[----:B--2---:R0:W-:Y:S02]  /*9100*/  @!P3 STG.E.128 desc[UR42][R50.64], R44 ;  /* 0x0000002c3200b986 */ /* 0x0041e4000c101d2a */
.L_x_702:
[----:B------:R-:W-:Y:S05]  /*9110*/  BSYNC B1 ;  /* 0x0000000000017941 */ /* 0x000fea0003800000 */
.L_x_701:
[----:B------:R-:W-:-:S13]  /*9120*/  ISETP.NE.AND P3, PT, R9, RZ, PT ;  /* 0x000000ff0900720c */ /* 0x000fda0003f65270 */
[----:B------:R-:W-:Y:S05]  /*9130*/  @!P3 BRA `(.L_x_655) ;  /* 0x0000000800ccb947 */ /* 0x000fea0003800000 */
[----:B0---4-:R-:W2:Y:S01]  /*9140*/  LDL R40, [R1+0x10] ;  /* 0x0000100001287983 */ /* 0x011ea20000100800 */
[----:B------:R-:W-:Y:S01]  /*9150*/  BSSY B1, `(.L_x_705) ;  /* 0x0000071000017945 */ /* 0x000fe20003800000 */
[----:B--2---:R-:W-:-:S04]  /*9160*/  LOP3.LUT P4, RZ, R40, 0x1, RZ, 0xc0, !PT ;  /* 0x0000000128ff7812 */ /* 0x004fc8000788c0ff */
[----:B------:R-:W-:Y:S02]  /*9170*/  SEL R148, R122, R148, !P4 ;  /* 0x000000947a947207 */ /* 0x000fe40006000000 */
[----:B---3--:R-:W-:Y:S02]  /*9180*/  IADD3 R49, P3, P4, R102, R126, R15 ;  /* 0x0000007e66317210 */ /* 0x008fe40007c7e00f */
[----:B------:R-:W-:Y:S02]  /*9190*/  SHF.R.S32.HI R41, RZ, 0x1f, R148 ;  /* 0x0000001fff297819 */ /* 0x000fe40000011494 */
[----:B------:R-:W-:Y:S02]  /*91a0*/  IADD3.X R54, R97, R52, R11, P3, P4 ;  /* 0x0000003461367210 */ /* 0x000fe40001fe840b */
[----:B------:R-:W-:Y:S02]  /*91b0*/  LEA.HI R41, R41, R148, RZ, 0x4 ;  /* 0x0000009429297211 */ /* 0x000fe400078f20ff */
[----:B------:R-:W-:-:S02]  /*91c0*/  ISETP.GE.AND P4, PT, R100, R117, PT ;  /* 0x000000756400720c */ /* 0x000fc40003f86270 */
[----:B------:R-:W-:Y:S02]  /*91d0*/  LEA.HI.SX32 R41, R41, R20, 0x1c ;  /* 0x0000001429297211 */ /* 0x000fe400078fe2ff */
[----:B------:R-:W-:Y:S02]  /*91e0*/  LEA R48, P3, R49, R120, 0x1 ;  /* 0x0000007831307211 */ /* 0x000fe400078608ff */
[----:B------:R-:W-:Y:S01]  /*91f0*/  SHF.R.S32.HI R40, RZ, 0x1f, R41 ;  /* 0x0000001fff287819 */ /* 0x000fe20000011429 */
[----:B------:R-:W-:Y:S01]  /*9200*/  IMAD.SHL.U32 R50, R41, 0x8, RZ ;  /* 0x0000000829327824 */ /* 0x000fe200078e00ff */
[----:B------:R-:W-:Y:S02]  /*9210*/  LEA.HI.X R49, R49, R121, R54, 0x1, P3 ;  /* 0x0000007931317211 */ /* 0x000fe400018f0c36 */
[----:B------:R-:W-:Y:S02]  /*9220*/  LEA.HI R40, R40, R41, RZ, 0x3 ;  /* 0x0000002928287211 */ /* 0x000fe400078f18ff */
[----:B------:R-:W-:-:S02]  /*9230*/  LOP3.LUT R41, R185, 0x38, R50, 0xf8, !PT ;  /* 0x00000038b9297812 */ /* 0x000fc400078ef832 */
[----:B------:R-:W-:Y:S02]  /*9240*/  SHF.L.U32 R42, R40, 0xa, RZ ;  /* 0x0000000a282a7819 */ /* 0x000fe400000006ff */
[----:B------:R-:W-:Y:S01]  /*9250*/  LOP3.LUT R40, R41, R230, RZ, 0x3c, !PT ;  /* 0x000000e629287212 */ /* 0x000fe200078e3cff */
[----:B------:R-:W-:Y:S01]  /*9260*/  IMAD R41, R16, 0x6000, R138 ;  /* 0x0000600010297824 */ /* 0x000fe200078e028a */
[----:B------:R-:W-:-:S03]  /*9270*/  LOP3.LUT R42, R42, 0x7fffe000, RZ, 0xc0, !PT ;  /* 0x7fffe0002a2a7812 */ /* 0x000fc600078ec0ff */
[----:B------:R-:W-:Y:S01]  /*9280*/  IMAD R41, R41, 0x2, R2 ;  /* 0x0000000229297824 */ /* 0x000fe200078e0202 */
[----:B------:R-:W-:-:S05]  /*9290*/  IADD3 R43, R40, R42, R195 ;  /* 0x0000002a282b7210 */ /* 0x000fca0007ffe0c3 */
[----:B------:R-:W-:-:S04]  /*92a0*/  IMAD R43, R16, 0x6000, R43 ;  /* 0x00006000102b7824 */ /* 0x000fc800078e022b */
[----:B------:R-:W-:Y:S02]  /*92b0*/  IMAD R44, R43, 0x2, R2 ;  /* 0x000000022b2c7824 */ /* 0x000fe400078e0202 */
[----:B------:R-:W0:Y:S04]  /*92c0*/  LDS.128 R40, [R41+0x1c400] ;  /* 0x01c4000029287984 */ /* 0x000e280000000c00 */
[----:B------:R-:W2:Y:S01]  /*92d0*/  LDS.128 R44, [R44+0x1c400] ;  /* 0x01c400002c2c7984 */ /* 0x000ea20000000c00 */
[----:B------:R-:W-:Y:S05]  /*92e0*/  @P4 BRA `(.L_x_706) ;  /* 0x00000004005c4947 */ /* 0x000fea0003800000 */
[----:B0-----:R-:W-:Y:S01]  /*92f0*/  MOV R56, R40 ;  /* 0x0000002800387202 */ /* 0x001fe20000000f00 */
[----:B--2---:R-:W-:Y:S01]  /*9300*/  IMAD.MOV.U32 R40, RZ, RZ, R45 ;  /* 0x000000ffff287224 */ /* 0x004fe200078e002d */
[----:B------:R-:W-:Y:S01]  /*9310*/  SHF.R.U32.HI R62, RZ, 0x10, R77 ;  /* 0x00000010ff3e7819 */ /* 0x000fe2000001164d */
[----:B------:R-:W-:Y:S01]  /*9320*/  IMAD.MOV.U32 R57, RZ, RZ, R44 ;  /* 0x000000ffff397224 */ /* 0x000fe200078e002c */
[----:B------:R-:W-:Y:S01]  /*9330*/  SHF.R.U32.HI R60, RZ, 0x10, R65 ;  /* 0x00000010ff3c7819 */ /* 0x000fe20000011641 */
[----:B------:R-:W-:Y:S01]  /*9340*/  IMAD.MOV.U32 R58, RZ, RZ, R47 ;  /* 0x000000ffff3a7224 */ /* 0x000fe200078e002f */
[----:B------:R-:W-:Y:S01]  /*9350*/  MOV R45, R43 ;  /* 0x0000002b002d7202 */ /* 0x000fe20000000f00 */
[----:B------:R-:W-:Y:S01]  /*9360*/  HADD2.F32 R61, -RZ, R155.H1_H1 ;  /* 0x3000009bff3d7230 */ /* 0x000fe20000004100 */
[----:B------:R-:W-:Y:S01]  /*9370*/  SHF.R.U64 R54, R64, 0x10, R65 ;  /* 0x0000001040367819 */ /* 0x000fe20000001241 */
[--C-:B------:R-:W-:Y:S01]  /*9380*/  HADD2.F32 R44, -RZ, R40.reuse.H0_H0 ;  /* 0x20000028ff2c7230 */ /* 0x100fe20000004100 */
[----:B------:R-:W-:Y:S01]  /*9390*/  SHF.R.U32.HI R63, RZ, 0x10, R79 ;  /* 0x00000010ff3f7819 */ /* 0x000fe2000001164f */
[----:B------:R-:W-:Y:S01]  /*93a0*/  HADD2.F32 R47, -RZ, R40.H1_H1 ;  /* 0x30000028ff2f7230 */ /* 0x000fe20000004100 */
[--C-:B------:R-:W-:Y:S01]  /*93b0*/  SHF.R.U64 R51, R66, 0x10, R67.reuse ;  /* 0x0000001042337819 */ /* 0x100fe20000001243 */
[--C-:B------:R-:W-:Y:S01]  /*93c0*/  HADD2.F32 R40, -RZ, R41.reuse.H0_H0 ;  /* 0x20000029ff287230 */ /* 0x100fe20000004100 */
[----:B------:R-:W-:Y:S01]  /*93d0*/  SHF.R.U32.HI R66, RZ, 0x10, R67 ;  /* 0x00000010ff427819 */ /* 0x000fe20000011643 */
[----:B------:R-:W-:Y:S01]  /*93e0*/  HADD2.F32 R62, -RZ, R62.H0_H0 ;  /* 0x2000003eff3e7230 */ /* 0x000fe20000004100 */
[----:B------:R-:W-:Y:S01]  /*93f0*/  SHF.R.U64 R55, R76, 0x10, R77 ;  /* 0x000000104c377819 */ /* 0x000fe2000000124d */
[----:B------:R-:W-:-:S02]  /*9400*/  HADD2.F32 R43, -RZ, R41.H1_H1 ;  /* 0x30000029ff2b7230 */ /* 0x000fc40000004100 */
[-C--:B------:R-:W-:Y:S01]  /*9410*/  FMUL.FTZ R41, R44, R61.reuse ;  /* 0x0000003d2c297220 */ /* 0x080fe20000410000 */
[----:B------:R-:W-:Y:S02]  /*9420*/  HADD2.F32 R59, -RZ, R153.H1_H1 ;  /* 0x30000099ff3b7230 */ /* 0x000fe40000004100 */
[C---:B------:R-:W-:Y:S01]  /*9430*/  FMUL.FTZ R61, R40.reuse, R61 ;  /* 0x0000003d283d7220 */ /* 0x040fe20000410000 */
[----:B------:R-:W-:Y:S02]  /*9440*/  HADD2.F32 R60, -RZ, R60.H0_H0 ;  /* 0x2000003cff3c7230 */ /* 0x000fe40000004100 */
[-C--:B------:R-:W-:Y:S01]  /*9450*/  FMUL.FTZ R64, R47, R62.reuse ;  /* 0x0000003e2f407220 */ /* 0x080fe20000410000 */
[----:B------:R-:W-:Y:S01]  /*9460*/  FMUL.FTZ R62, R43, R62 ;  /* 0x0000003e2b3e7220 */ /* 0x000fe20000410000 */
[-C--:B------:R-:W-:Y:S01]  /*9470*/  FFMA.FTZ R40, R40, R59.reuse, -R41 ;  /* 0x0000003b28287223 */ /* 0x080fe20000010829 */
[----:B------:R-:W-:Y:S01]  /*9480*/  FFMA.FTZ R41, R44, R59, R61 ;  /* 0x0000003b2c297223 */ /* 0x000fe2000001003d */
[----:B------:R-:W-:-:S02]  /*9490*/  HADD2.F32 R59, -RZ, R58.H0_H0 ;  /* 0x2000003aff3b7230 */ /* 0x000fc40000004100 */
[-C--:B------:R-:W-:Y:S01]  /*94a0*/  FFMA.FTZ R44, R47, R60.reuse, R62 ;  /* 0x0000003c2f2c7223 */ /* 0x080fe2000001003e */
[----:B------:R-:W-:Y:S02]  /*94b0*/  HADD2.F32 R62, -RZ, R154.H1_H1 ;  /* 0x3000009aff3e7230 */ /* 0x000fe40000004100 */
[----:B------:R-:W-:Y:S01]  /*94c0*/  FFMA.FTZ R43, R43, R60, -R64 ;  /* 0x0000003c2b2b7223 */ /* 0x000fe20000010840 */
[----:B------:R-:W-:Y:S01]  /*94d0*/  HADD2.F32 R47, -RZ, R45.H0_H0 ;  /* 0x2000002dff2f7230 */ /* 0x000fe20000004100 */
[----:B------:R-:W-:Y:S01]  /*94e0*/  SHF.R.U64 R53, R78, 0x10, R79 ;  /* 0x000000104e357819 */ /* 0x000fe2000000124f */
[----:B------:R-:W-:Y:S02]  /*94f0*/  HADD2.F32 R58, -RZ, R58.H1_H1 ;  /* 0x3000003aff3a7230 */ /* 0x000fe40000004100 */
[-C--:B------:R-:W-:Y:S01]  /*9500*/  FMUL.FTZ R64, R59, R62.reuse ;  /* 0x0000003e3b407220 */ /* 0x080fe20000410000 */
[----:B------:R-:W-:Y:S02]  /*9510*/  HADD2.F32 R63, -RZ, R63.H0_H0 ;  /* 0x2000003fff3f7230 */ /* 0x000fe40000004100 */
[----:B------:R-:W-:Y:S01]  /*9520*/  FMUL.FTZ R62, R47, R62 ;  /* 0x0000003e2f3e7220 */ /* 0x000fe20000410000 */
[----:B------:R-:W-:Y:S01]  /*9530*/  HADD2.F32 R45, -RZ, R45.H1_H1 ;  /* 0x3000002dff2d7230 */ /* 0x000fe20000004100 */
[----:B------:R-:W-:Y:S01]  /*9540*/  F2FP.F16.F32.PACK_AB R43, R43, R40 ;  /* 0x000000282b2b723e */ /* 0x000fe200000000ff */
[----:B------:R-:W-:-:S02]  /*9550*/  HADD2.F32 R60, -RZ, R152.H1_H1 ;  /* 0x30000098ff3c7230 */ /* 0x000fc40000004100 */
[----:B------:R-:W-:Y:S02]  /*9560*/  HADD2.F32 R61, -RZ, R66.H0_H0 ;  /* 0x20000042ff3d7230 */ /* 0x000fe40000004100 */
[CC--:B------:R-:W-:Y:S01]  /*9570*/  FMUL.FTZ R66, R58.reuse, R63.reuse ;  /* 0x0000003f3a427220 */ /* 0x0c0fe20000410000 */
[----:B------:R-:W-:Y:S01]  /*9580*/  FMUL.FTZ R67, R45, R63 ;  /* 0x0000003f2d437220 */ /* 0x000fe20000410000 */
[-C--:B------:R-:W-:Y:S01]  /*9590*/  FFMA.FTZ R63, R47, R60.reuse, -R64 ;  /* 0x0000003c2f3f7223 */ /* 0x080fe20000010840 */
[----:B------:R-:W-:Y:S01]  /*95a0*/  FFMA.FTZ R65, R59, R60, R62 ;  /* 0x0000003c3b417223 */ /* 0x000fe2000001003e */
[-C--:B------:R-:W-:Y:S01]  /*95b0*/  FFMA.FTZ R66, R45, R61.reuse, -R66 ;  /* 0x0000003d2d427223 */ /* 0x080fe20000010842 */
[----:B------:R-:W-:Y:S02]  /*95c0*/  HADD2.F32 R60, -RZ, R155.H0_H0 ;  /* 0x2000009bff3c7230 */ /* 0x000fe40000004100 */
[----:B------:R-:W-:Y:S01]  /*95d0*/  FFMA.FTZ R68, R58, R61, R67 ;  /* 0x0000003d3a447223 */ /* 0x000fe20000010043 */
[----:B------:R-:W-:-:S02]  /*95e0*/  HADD2.F32 R47, -RZ, R57.H0_H0 ;  /* 0x20000039ff2f7230 */ /* 0x000fc40000004100 */
[--C-:B------:R-:W-:Y:S01]  /*95f0*/  HADD2.F32 R45, -RZ, R56.reuse.H0_H0 ;  /* 0x20000038ff2d7230 */ /* 0x100fe20000004100 */
[----:B------:R-:W-:Y:S01]  /*9600*/  F2FP.F16.F32.PACK_AB R63, R66, R63 ;  /* 0x0000003f423f723e */ /* 0x000fe200000000ff */
[----:B------:R-:W-:Y:S02]  /*9610*/  HADD2.F32 R58, -RZ, R153.H0_H0 ;  /* 0x20000099ff3a7230 */ /* 0x000fe40000004100 */
[-C--:B------:R-:W-:Y:S01]  /*9620*/  FMUL.FTZ R62, R47, R60.reuse ;  /* 0x0000003c2f3e7220 */ /* 0x080fe20000410000 */
[----:B------:R-:W-:Y:S02]  /*9630*/  HADD2.F32 R55, -RZ, R55.H0_H0 ;  /* 0x20000037ff377230 */ /* 0x000fe40000004100 */
[C---:B------:R-:W-:Y:S01]  /*9640*/  FMUL.FTZ R60, R45.reuse, R60 ;  /* 0x0000003c2d3c7220 */ /* 0x040fe20000410000 */
[----:B------:R-:W-:Y:S02]  /*9650*/  HADD2.F32 R57, -RZ, R57.H1_H1 ;  /* 0x30000039ff397230 */ /* 0x000fe40000004100 */
[----:B------:R-:W-:Y:S01]  /*9660*/  FFMA.FTZ R62, R45, R58, -R62 ;  /* 0x0000003a2d3e7223 */ /* 0x000fe2000001083e */
[----:B------:R-:W-:-:S02]  /*9670*/  HADD2.F32 R56, -RZ, R56.H1_H1 ;  /* 0x30000038ff387230 */ /* 0x000fc40000004100 */
[----:B------:R-:W-:Y:S01]  /*9680*/  FFMA.FTZ R60, R47, R58, R60 ;  /* 0x0000003a2f3c7223 */ /* 0x000fe2000001003c */
[----:B------:R-:W-:Y:S02]  /*9690*/  HADD2.F32 R54, -RZ, R54.H0_H0 ;  /* 0x20000036ff367230 */ /* 0x000fe40000004100 */
[-C--:B------:R-:W-:Y:S01]  /*96a0*/  FMUL.FTZ R59, R57, R55.reuse ;  /* 0x00000037393b7220 */ /* 0x080fe20000410000 */
[----:B------:R-:W-:Y:S02]  /*96b0*/  HADD2.F32 R47, -RZ, R46.H0_H0 ;  /* 0x2000002eff2f7230 */ /* 0x000fe40000004100 */
[C---:B------:R-:W-:Y:S01]  /*96c0*/  FMUL.FTZ R64, R56.reuse, R55 ;  /* 0x0000003738407220 */ /* 0x040fe20000410000 */
[----:B------:R-:W-:Y:S02]  /*96d0*/  HADD2.F32 R154, -RZ, R154.H0_H0 ;  /* 0x2000009aff9a7230 */ /* 0x000fe40000004100 */
[----:B------:R-:W-:Y:S01]  /*96e0*/  FFMA.FTZ R59, R56, R54, -R59 ;  /* 0x00000036383b7223 */ /* 0x000fe2000001083b */
[----:B------:R-:W-:-:S02]  /*96f0*/  HADD2.F32 R53, -RZ, R53.H0_H0 ;  /* 0x20000035ff357230 */ /* 0x000fc40000004100 */
[----:B------:R-:W-:Y:S01]  /*9700*/  FFMA.FTZ R57, R57, R54, R64 ;  /* 0x0000003639397223 */ /* 0x000fe20000010040 */
[----:B------:R-:W-:Y:S02]  /*9710*/  HADD2.F32 R45, -RZ, R42.H0_H0 ;  /* 0x2000002aff2d7230 */ /* 0x000fe40000004100 */
[----:B------:R-:W-:Y:S01]  /*9720*/  FMUL.FTZ R54, R47, R154 ;  /* 0x0000009a2f367220 */ /* 0x000fe20000410000 */
[----:B------:R-:W-:Y:S01]  /*9730*/  HADD2.F32 R46, -RZ, R46.H1_H1 ;  /* 0x3000002eff2e7230 */ /* 0x000fe20000004100 */
[----:B------:R-:W-:Y:S01]  /*9740*/  F2FP.F16.F32.PACK_AB R40, R59, R62 ;  /* 0x0000003e3b28723e */ /* 0x000fe200000000ff */
[----:B------:R-:W-:Y:S02]  /*9750*/  HADD2.F32 R42, -RZ, R42.H1_H1 ;  /* 0x3000002aff2a7230 */ /* 0x000fe40000004100 */
[----:B------:R-:W-:Y:S01]  /*9760*/  FMUL.FTZ R154, R45, R154 ;  /* 0x0000009a2d9a7220 */ /* 0x000fe20000410000 */
[----:B------:R-:W-:Y:S02]  /*9770*/  HADD2.F32 R152, -RZ, R152.H0_H0 ;  /* 0x20000098ff987230 */ /* 0x000fe40000004100 */
[----:B------:R-:W-:Y:S01]  /*9780*/  FMUL.FTZ R55, R46, R53 ;  /* 0x000000352e377220 */ /* 0x000fe20000410000 */
[----:B------:R-:W-:-:S02]  /*9790*/  HADD2.F32 R51, -RZ, R51.H0_H0 ;  /* 0x20000033ff337230 */ /* 0x000fc40000004100 */
[C---:B------:R-:W-:Y:S01]  /*97a0*/  FMUL.FTZ R53, R42.reuse, R53 ;  /* 0x000000352a357220 */ /* 0x040fe20000410000 */
[-C--:B------:R-:W-:Y:S01]  /*97b0*/  FFMA.FTZ R54, R45, R152.reuse, -R54 ;  /* 0x000000982d367223 */ /* 0x080fe20000010836 */
[----:B------:R-:W-:Y:S01]  /*97c0*/  FFMA.FTZ R154, R47, R152, R154 ;  /* 0x000000982f9a7223 */ /* 0x000fe2000001009a */
[-C--:B------:R-:W-:Y:S01]  /*97d0*/  FFMA.FTZ R55, R42, R51.reuse, -R55 ;  /* 0x000000332a377223 */ /* 0x080fe20000010837 */
[----:B------:R-:W-:Y:S01]  /*97e0*/  FFMA.FTZ R53, R46, R51, R53 ;  /* 0x000000332e357223 */ /* 0x000fe20000010035 */
[----:B------:R-:W-:Y:S01]  /*97f0*/  F2FP.F16.F32.PACK_AB R45, R44, R41 ;  /* 0x000000292c2d723e */ /* 0x000fe200000000ff */
[----:B------:R-:W-:Y:S01]  /*9800*/  IMAD.MOV.U32 R41, RZ, RZ, R43 ;  /* 0x000000ffff297224 */ /* 0x000fe200078e002b */
[----:B------:R-:W-:Y:S02]  /*9810*/  F2FP.F16.F32.PACK_AB R47, R68, R65 ;  /* 0x00000041442f723e */ /* 0x000fe400000000ff */
[----:B------:R-:W-:Y:S02]  /*9820*/  F2FP.F16.F32.PACK_AB R44, R57, R60 ;  /* 0x0000003c392c723e */ /* 0x000fe400000000ff */
[----:B------:R-:W-:-:S02]  /*9830*/  F2FP.F16.F32.PACK_AB R42, R55, R54 ;  /* 0x00000036372a723e */ /* 0x000fc400000000ff */
[----:B------:R-:W-:Y:S02]  /*9840*/  F2FP.F16.F32.PACK_AB R46, R53, R154 ;  /* 0x0000009a352e723e */ /* 0x000fe400000000ff */
[----:B------:R-:W-:-:S07]  /*9850*/  MOV R43, R63 ;  /* 0x0000003f002b7202 */ /* 0x000fce0000000f00 */
.L_x_706:
[----:B------:R-:W-:Y:S05]  /*9860*/  BSYNC B1 ;  /* 0x0000000000017941 */ /* 0x000fea0003800000 */
.L_x_705:
[----:B0-----:R0:W-:Y:S01]  /*9870*/  STG.E.128 desc[UR42][R48.64], R40 ;  /* 0x0000002830007986 */ /* 0x0011e2000c101d2a */
[----:B------:R-:W-:-:S13]  /*9880*/  ISETP.GE.AND P3, PT, R50, R147, PT ;  /* 0x000000933200720c */ /* 0x000fda0003f66270 */
[----:B------:R-:W-:Y:S05]  /*9890*/  @P3 BRA `(.L_x_655) ;  /* 0x0000000000f43947 */ /* 0x000fea0003800000 */
[--C-:B------:R-:W-:Y:S02]  /*98a0*/  IADD3 R126, P3, P4, R102, R126, R50.reuse ;  /* 0x0000007e667e7210 */ /* 0x100fe40007c7e032 */
[----:B------:R-:W-:-:S04]  /*98b0*/  SHF.R.S32.HI R50, RZ, 0x1f, R50 ;  /* 0x0000001fff327819 */ /* 0x000fc80000011432 */
[----:B------:R-:W-:Y:S02]  /*98c0*/  IADD3.X R52, R97, R52, R50, P3, P4 ;  /* 0x0000003461347210 */ /* 0x000fe40001fe8432 */
[----:B------:R-:W-:-:S04]  /*98d0*/  LEA R120, P3, R126, R120, 0x1 ;  /* 0x000000787e787211 */ /* 0x000fc800078608ff */
[----:B------:R-:W-:-:S05]  /*98e0*/  LEA.HI.X R121, R126, R121, R52, 0x1, P3 ;  /* 0x000000797e797211 */ /* 0x000fca00018f0c34 */
[----:B--2---:R2:W-:Y:S01]  /*98f0*/  STG.E.128 desc[UR42][R120.64], R44 ;  /* 0x0000002c78007986 */ /* 0x0045e2000c101d2a */
[----:B------:R-:W-:Y:S05]  /*9900*/  BRA `(.L_x_655) ;  /* 0x0000000000d87947 */ /* 0x000fea0003800000 */
.L_x_622:
[----:B------:R-:W-:-:S06]  /*9910*/  UISETP.NE.AND UP0, UPT, UR37, 0x3, UPT ;  /* 0x000000032500788c */ /* 0x000fcc000bf05270 */
[----:B------:R-:W-:-:S13]  /*9920*/  PLOP3.LUT P2, PT, PT, PT, UP0, 0x80, 0x0 ;  /* 0x000000000000781c */ /* 0x000fda0003f4f008 */
[----:B------:R-:W-:Y:S05]  /*9930*/  @!P2 BRA `(.L_x_707) ;  /* 0x000000000004a947 */ /* 0x000fea0003800000 */
[----:B------:R-:W-:Y:S01]  /*9940*/  BPT.TRAP 0x1 ;  /* 0x000000040000795c */ /* 0x000fe20000300000 */
.L_x_707:
[----:B------:R-:W-:Y:S01]  /*9950*/  IMAD R3, R16, 0x8, R2 ;  /* 0x0000000810037824 */ /* 0x000fe200078e0202 */
[----:B------:R-:W-:Y:S01]  /*9960*/  SHF.L.U32 R0, R184, 0x1f, RZ ;  /* 0x0000001fb8007819 */ /* 0x000fe200000006ff */
[----:B------:R-:W-:Y:S01]  /*9970*/  IMAD R4, R24, -0x80, R25 ;  /* 0xffffff8018047824 */ /* 0x000fe200078e0219 */
[----:B------:R-:W-:Y:S02]  /*9980*/  BSSY B1, `(.L_x_708) ;  /* 0x0000005000017945 */ /* 0x000fe40003800000 */
[----:B------:R-:W1:Y:S02]  /*9990*/  SYNCS.PHASECHK.TRANS64.TRYWAIT P4, [R3+URZ+0x34890], R0 ;  /* 0x03489000030075a7 */ /* 0x000e64000808017f */
[----:B------:R-:W-:-:S04]  /*99a0*/  VIMNMX R4, R4, 0x80, PT ;  /* 0x0000008004047848 */ /* 0x000fc80003fe0100 */
[----:B------:R-:W-:Y:S01]  /*99b0*/  ISETP.GE.AND P3, PT, R17, R4, PT ;  /* 0x000000041100720c */ /* 0x000fe20003f66270 */
[----:B-1----:R-:W-:-:S12]  /*99c0*/  @!P4 BRA `(.L_x_709) ;  /* 0x0000016c0014c947 */ /* 0x002fd80003800000 */
.L_x_980:
[----:B------:R-:W-:Y:S05]  /*99d0*/  BSYNC B1 ;  /* 0x0000000000017941 */ /* 0x000fea0003800000 */
.L_x_708:
[----:B------:R-:W-:Y:S04]  /*99e0*/  BSSY B1, `(.L_x_710) ;  /* 0x0000014000017945 */ /* 0x000fe80003800000 */
[----:B------:R-:W-:Y:S05]  /*99f0*/  @P3 BRA `(.L_x_711) ;  /* 0x0000000000483947 */ /* 0x000fea0003800000 */
[----:B------:R-:W-:Y:S02]  /*9a00*/  ISETP.NE.AND P4, PT, R14, RZ, PT ;  /* 0x000000ff0e00720c */ /* 0x000fe40003f85270 */
[----:B------:R-:W-:-:S11]  /*9a10*/  ISETP.NE.AND P3, PT, R10, RZ, PT ;  /* 0x000000ff0a00720c */ /* 0x000fd60003f65270 */
[----:B0-----:R-:W0:Y:S04]  /*9a20*/  @P4 LDS.128 R40, [R51] ;  /* 0x0000000033284984 */ /* 0x001e280000000c00 */
[----:B------:R-:W2:Y:S04]  /*9a30*/  @P3 LDS.128 R44, [R50] ;  /* 0x00000000322c3984 */ /* 0x000ea80000000c00 */
[----:B0-----:R-:W-:Y:S01]  /*9a40*/  @P4 STG.E.128 desc[UR42][R52.64], R40 ;  /* 0x0000002834004986 */ /* 0x001fe2000c101d2a */
[----:B------:R-:W-:-:S03]  /*9a50*/  ISETP.NE.AND P4, PT, R9, RZ, PT ;  /* 0x000000ff0900720c */ /* 0x000fc60003f85270 */
[----:B--2---:R-:W-:Y:S01]  /*9a60*/  @P3 STG.E.128 desc[UR42][R52.64+0x40], R44 ;  /* 0x0000402c34003986 */ /* 0x004fe2000c101d2a */
[----:B------:R-:W-:-:S09]  /*9a70*/  ISETP.NE.AND P3, PT, R8, RZ, PT ;  /* 0x000000ff0800720c */ /* 0x000fd20003f65270 */
[----:B------:R-:W0:Y:S04]  /*9a80*/  @P4 LDS.128 R40, [R51+0x4000] ;  /* 0x0040000033284984 */ /* 0x000e280000000c00 */
[----:B------:R-:W2:Y:S04]  /*9a90*/  @P3 LDS.128 R44, [R50+0x4000] ;  /* 0x00400000322c3984 */ /* 0x000ea80000000c00 */
[----:B0-----:R-:W-:Y:S01]  /*9aa0*/  @P4 STG.E.128 desc[UR42][R52.64+0x80], R40 ;  /* 0x0000802834004986 */ /* 0x001fe2000c101d2a */
[----:B------:R-:W-:-:S03]  /*9ab0*/  ISETP.NE.AND P4, PT, R6, RZ, PT ;  /* 0x000000ff0600720c */ /* 0x000fc60003f85270 */
[----:B--2---:R-:W-:Y:S01]  /*9ac0*/  @P3 STG.E.128 desc[UR42][R52.64+0xc0], R44 ;  /* 0x0000c02c34003986 */ /* 0x004fe2000c101d2a */
[----:B------:R-:W-:-:S09]  /*9ad0*/  ISETP.NE.AND P3, PT, R7, RZ, PT ;  /* 0x000000ff0700720c */ /* 0x000fd20003f65270 */
[----:B------:R-:W0:Y:S04]  /*9ae0*/  @P4 LDS.128 R44, [R50+0x8000] ;  /* 0x00800000322c4984 */ /* 0x000e280000000c00 */
[----:B------:R-:W2:Y:S04]  /*9af0*/  @P3 LDS.128 R40, [R51+0x8000] ;  /* 0x0080000033283984 */ /* 0x000ea80000000c00 */
[----:B0-----:R3:W-:Y:S04]  /*9b00*/  @P4 STG.E.128 desc[UR42][R52.64+0x140], R44 ;  /* 0x0001402c34004986 */ /* 0x0017e8000c101d2a */
[----:B--2---:R3:W-:Y:S02]  /*9b10*/  @P3 STG.E.128 desc[UR42][R52.64+0x100], R40 ;  /* 0x0001002834003986 */ /* 0x0047e4000c101d2a */
.L_x_711:
[----:B------:R-:W-:Y:S05]  /*9b20*/  BSYNC B1 ;  /* 0x0000000000017941 */ /* 0x000fea0003800000 */
.L_x_710:
[----:B------:R-:W-:-:S13]  /*9b30*/  ISETP.GE.AND P3, PT, R205, R4, PT ;  /* 0x00000004cd00720c */ /* 0x000fda0003f66270 */
[----:B------:R-:W-:Y:S05]  /*9b40*/  @P3 BRA `(.L_x_655) ;  /* 0x0000000000483947 */ /* 0x000fea0003800000 */
[----:B------:R-:W-:Y:S02]  /*9b50*/  ISETP.NE.AND P4, PT, R14, RZ, PT ;  /* 0x000000ff0e00720c */ /* 0x000fe40003f85270 */
[----:B------:R-:W-:-:S11]  /*9b60*/  ISETP.NE.AND P3, PT, R9, RZ, PT ;  /* 0x000000ff0900720c */ /* 0x000fd60003f65270 */
[----:B0--3--:R-:W0:Y:S04]  /*9b70*/  @P4 LDS.128 R40, [R51+0x2000] ;  /* 0x0020000033284984 */ /* 0x009e280000000c00 */
[----:B------:R-:W2:Y:S04]  /*9b80*/  @P3 LDS.128 R44, [R51+0x6000] ;  /* 0x00600000332c3984 */ /* 0x000ea80000000c00 */
        /* <DEDUP_REMOVED lines=14> */
.L_x_655:
[----:B------:R-:W-:Y:S05]  /*9c70*/  BSYNC B0 ;  /* 0x0000000000007941 */ /* 0x000fea0003800000 */
.L_x_621:
[----:B0-234-:R-:W0:Y:S01]  /*9c80*/  S2R R40, SR_TID.X ;  /* 0x0000000000287919 */ /* 0x01de220000002100 */
[----:B------:R-:W-:Y:S01]  /*9c90*/  @!PT LDS RZ, [RZ] ;  /* 0x00000000fffff984 */ /* 0x000fe20000000800 */
[----:B------:R-:W-:Y:S01]  /*9ca0*/  @!PT LDS RZ, [RZ] ;  /* 0x00000000fffff984 */ /* 0x000fe20000000800 */
[----:B------:R-:W-:Y:S01]  /*9cb0*/  @!PT LDS RZ, [RZ] ;  /* 0x00000000fffff984 */ /* 0x000fe20000000800 */
[----:B------:R-:W-:Y:S01]  /*9cc0*/  @!PT LDS RZ, [RZ] ;  /* 0x00000000fffff984 */ /* 0x000fe20000000800 */
[----:B------:R2:W-:Y:S06]  /*9cd0*/  MEMBAR.ALL.CTA ;  /* 0x0000000000007992 */ /* 0x0005ec0000008000 */
[----:B--2---:R-:W2:Y:S01]  /*9ce0*/  FENCE.VIEW.ASYNC.S ;  /* 0x00000000000073c6 */ /* 0x004ea20000000000 */
[----:B------:R-:W-:Y:S05]  /*9cf0*/  WARPSYNC.ALL ;  /* 0x0000000000007948 */ /* 0x000fea0003800000 */
[----:B------:R-:W-:Y:S01]  /*9d00*/  BSSY B0, `(.L_x_712) ;  /* 0x0000009000007945 */ /* 0x000fe20003800000 */
[----:B0-----:R-:W-:Y:S01]  /*9d10*/  LOP3.LUT R40, R40, 0x7f, RZ, 0xc0, !PT ;  /* 0x0000007f28287812 */ /* 0x001fe200078ec0ff */
[----:B--2---:R0:W-:Y:S03]  /*9d20*/  BAR.SYNC.DEFER_BLOCKING R151, 0x80 ;  /* 0x000200970000751d */ /* 0x0041e60000010000 */
[----:B------:R-:W-:-:S13]  /*9d30*/  ISETP.NE.AND P3, PT, R40, RZ, PT ;  /* 0x000000ff2800720c */ /* 0x000fda0003f65270 */
[----:B------:R-:W-:-:S05]  /*9d40*/  @!P3 VIADD R40, R3, 0x348a0 ;  /* 0x000348a00328b836 */ /* 0x000fca0000000000 */
[----:B------:R-:W-:-:S04]  /*9d50*/  @!P3 PRMT R40, RZ, 0x654, R40 ;  /* 0x00000654ff28b816 */ /* 0x000fc80000000028 */
[----:B------:R0:W-:Y:S01]  /*9d60*/  @!P3 SYNCS.ARRIVE.TRANS64.RED.A1T0 RZ, [R40+URZ], RZ ;  /* 0x000000ff28ffb9a7 */ /* 0x0001e2000810043f */
[----:B------:R-:W-:Y:S05]  /*9d70*/  @!P2 BRA `(.L_x_713) ;  /* 0x000000000004a947 */ /* 0x000fea0003800000 */
[----:B------:R-:W-:Y:S01]  /*9d80*/  BPT.TRAP 0x1 ;  /* 0x000000040000795c */ /* 0x000fe20000300000 */
.L_x_713:
[----:B------:R-:W-:Y:S05]  /*9d90*/  BSYNC B0 ;  /* 0x0000000000007941 */ /* 0x000fea0003800000 */
.L_x_712:
[----:B------:R-:W2:Y:S01]  /*9da0*/  SYNCS.PHASECHK.TRANS64.TRYWAIT P4, [R3+URZ+0x348b0], R0 ;  /* 0x0348b000030075a7 */ /* 0x000ea2000808017f */
[----:B0-----:R-:W-:Y:S01]  /*9db0*/  LEA R40, R16, R32, 0xe ;  /* 0x0000002010287211 */ /* 0x001fe200078e70ff */
[----:B------:R-:W-:Y:S01]  /*9dc0*/  ULDC UR60, c[0x0][0x320] ;  /* 0x0000c800003c7ab9 */ /* 0x000fe20000000800 */
[----:B------:R-:W-:Y:S01]  /*9dd0*/  ULDC.64 UR40, c[0x0][0x328] ;  /* 0x0000ca0000287ab9 */ /* 0x000fe20000000a00 */
[----:B------:R-:W-:Y:S01]  /*9de0*/  ULDC.64 UR38, c[0x0][0x318] ;  /* 0x0000c60000267ab9 */ /* 0x000fe20000000a00 */
[----:B------:R-:W-:Y:S01]  /*9df0*/  BSSY B0, `(.L_x_714) ;  /* 0x0000004000007945 */ /* 0x000fe20003800000 */
[----:B------:R-:W-:Y:S01]  /*9e00*/  ISETP.GE.AND P2, PT, R17, R4, PT ;  /* 0x000000041100720c */ /* 0x000fe20003f46270 */
[----:B------:R-:W-:Y:S02]  /*9e10*/  IMAD.IADD R42, R124, 0x1, R40 ;  /* 0x000000017c2a7824 */ /* 0x000fe400078e0228 */
[----:B--2---:R-:W-:Y:S10]  /*9e20*/  @!P4 BRA `(.L_x_715) ;  /* 0x000001680010c947 */ /* 0x004ff40003800000 */
.L_x_981:
[----:B------:R-:W-:Y:S05]  /*9e30*/  BSYNC B0 ;  /* 0x0000000000007941 */ /* 0x000fea0003800000 */
.L_x_714:
[----:B------:R-:W-:Y:S01]  /*9e40*/  BSSY B0, `(.L_x_716) ;  /* 0x0000019000007945 */ /* 0x000fe20003800000 */
[----:B01----:R-:W-:Y:S01]  /*9e50*/  IMAD R0, R40, 0x2, R115 ;  /* 0x0000000228007824 */ /* 0x003fe200078e0273 */
[----:B------:R-:W-:Y:S01]  /*9e60*/  LEA R52, R42, R115, 0x1 ;  /* 0x000000732a347211 */ /* 0x000fe200078e08ff */
[----:B------:R-:W-:Y:S01]  /*9e70*/  IMAD.WIDE R48, R24, 0x80, R118 ;  /* 0x0000008018307825 */ /* 0x000fe200078e0276 */
[----:B------:R-:W-:Y:S06]  /*9e80*/  @P2 BRA `(.L_x_717) ;  /* 0x0000000000502947 */ /* 0x000fec0003800000 */
[----:B------:R-:W-:Y:S01]  /*9e90*/  IMAD R43, R49, UR40, RZ ;  /* 0x00000028312b7c24 */ /* 0x000fe2000f8e02ff */
[----:B------:R-:W-:Y:S01]  /*9ea0*/  ISETP.GE.AND P4, PT, R18, UR60, PT ;  /* 0x0000003c12007c0c */ /* 0x000fe2000bf86270 */
[----:B------:R-:W-:Y:S02]  /*9eb0*/  IMAD.MOV.U32 R40, RZ, RZ, R104 ;  /* 0x000000ffff287224 */ /* 0x000fe400078e0068 */
[----:B------:R-:W-:Y:S02]  /*9ec0*/  IMAD.MOV.U32 R41, RZ, RZ, R5 ;  /* 0x000000ffff297224 */ /* 0x000fe400078e0005 */
[C---:B------:R-:W-:Y:S02]  /*9ed0*/  IMAD R43, R48.reuse, UR41, R43 ;  /* 0x00000029302b7c24 */ /* 0x040fe4000f8e022b */
[----:B------:R-:W-:-:S05]  /*9ee0*/  IMAD.WIDE.U32 R40, R48, UR40, R40 ;  /* 0x0000002830287c25 */ /* 0x000fca000f8e0028 */
[----:B------:R-:W-:Y:S02]  /*9ef0*/  IADD3 R41, R41, R43, RZ ;  /* 0x0000002b29297210 */ /* 0x000fe40007ffe0ff */
[----:B------:R-:W-:-:S04]  /*9f00*/  LEA R50, P2, R40, UR38, 0x1 ;  /* 0x0000002628327c11 */ /* 0x000fc8000f8408ff */
[----:B------:R-:W-:Y:S02]  /*9f10*/  LEA.HI.X R51, R40, UR39, R41, 0x1, P2 ;  /* 0x0000002728337c11 */ /* 0x000fe400090f0c29 */
[----:B------:R-:W-:Y:S01]  /*9f20*/  ISETP.GE.AND P2, PT, R101, UR60, PT ;  /* 0x0000003c65007c0c */ /* 0x000fe2000bf46270 */
[----:B------:R-:W0:-:S12]  /*9f30*/  @!P4 LDS.128 R40, [R0] ;  /* 0x000000000028c984 */ /* 0x000e180000000c00 */
[----:B------:R-:W1:Y:S04]  /*9f40*/  @!P2 LDS.128 R44, [R52] ;  /* 0x00000000342ca984 */ /* 0x000e680000000c00 */
[----:B0-----:R-:W-:Y:S01]  /*9f50*/  @!P4 STG.E.128 desc[UR42][R50.64], R40 ;  /* 0x000000283200c986 */ /* 0x001fe2000c101d2a */
[----:B------:R-:W-:-:S03]  /*9f60*/  ISETP.GE.AND P4, PT, R100, UR60, PT ;  /* 0x0000003c64007c0c */ /* 0x000fc6000bf86270 */
[----:B-1----:R-:W-:Y:S01]  /*9f70*/  @!P2 STG.E.128 desc[UR42][R50.64+0x40], R44 ;  /* 0x0000402c3200a986 */ /* 0x002fe2000c101d2a */
[----:B------:R-:W-:-:S09]  /*9f80*/  ISETP.GE.AND P2, PT, R99, UR60, PT ;  /* 0x0000003c63007c0c */ /* 0x000fd2000bf46270 */
[----:B------:R-:W0:Y:S04]  /*9f90*/  @!P4 LDS.128 R40, [R0+0x4000] ;  /* 0x004000000028c984 */ /* 0x000e280000000c00 */
[----:B------:R-:W1:Y:S04]  /*9fa0*/  @!P2 LDS.128 R44, [R52+0x4000] ;  /* 0x00400000342ca984 */ /* 0x000e680000000c00 */
[----:B0-----:R0:W-:Y:S04]  /*9fb0*/  @!P4 STG.E.128 desc[UR42][R50.64+0x80], R40 ;  /* 0x000080283200c986 */ /* 0x0011e8000c101d2a */
[----:B-1----:R0:W-:Y:S02]  /*9fc0*/  @!P2 STG.E.128 desc[UR42][R50.64+0xc0], R44 ;  /* 0x0000c02c3200a986 */ /* 0x0021e4000c101d2a */
.L_x_717:
[----:B------:R-:W-:Y:S05]  /*9fd0*/  BSYNC B0 ;  /* 0x0000000000007941 */ /* 0x000fea0003800000 */
.L_x_716:
[----:B------:R-:W-:Y:S01]  /*9fe0*/  ISETP.GE.AND P2, PT, R205, R4, PT ;  /* 0x00000004cd00720c */ /* 0x000fe20003f46270 */
[----:B------:R-:W-:-:S12]  /*9ff0*/  BSSY B0, `(.L_x_718) ;  /* 0x0000017000007945 */ /* 0x000fd80003800000 */
[----:B------:R-:W-:Y:S05]  /*a000*/  @P2 BRA `(.L_x_719) ;  /* 0x0000000000542947 */ /* 0x000fea0003800000 */
[----:B0-----:R-:W-:Y:S01]  /*a010*/  IADD3 R43, P2, R48, 0x40, RZ ;  /* 0x00000040302b7810 */ /* 0x001fe20007f5e0ff */
[----:B------:R-:W-:Y:S01]  /*a020*/  IMAD.MOV.U32 R4, RZ, RZ, R104 ;  /* 0x000000ffff047224 */ /* 0x000fe200078e0068 */
[----:B------:R-:W-:-:S03]  /*a030*/  ISETP.GE.AND P4, PT, R18, UR60, PT ;  /* 0x0000003c12007c0c */ /* 0x000fc6000bf86270 */
[----:B------:R-:W-:Y:S02]  /*a040*/  IMAD.X R48, RZ, RZ, R49, P2 ;  /* 0x000000ffff307224 */ /* 0x000fe400010e0631 */
[----:B------:R-:W-:-:S04]  /*a050*/  IMAD.WIDE.U32 R40, R43, UR40, R4 ;  /* 0x000000282b287c25 */ /* 0x000fc8000f8e0004 */
[----:B------:R-:W-:-:S04]  /*a060*/  IMAD R48, R48, UR40, RZ ;  /* 0x0000002830307c24 */ /* 0x000fc8000f8e02ff */
[----:B------:R-:W-:Y:S01]  /*a070*/  IMAD R43, R43, UR41, R48 ;  /* 0x000000292b2b7c24 */ /* 0x000fe2000f8e0230 */
[----:B------:R-:W-:-:S04]  /*a080*/  LEA R48, P2, R40, UR38, 0x1 ;  /* 0x0000002628307c11 */ /* 0x000fc8000f8408ff */
[----:B------:R-:W-:-:S04]  /*a090*/  IADD3 R41, R41, R43, RZ ;  /* 0x0000002b29297210 */ /* 0x000fc80007ffe0ff */
[----:B------:R-:W-:Y:S02]  /*a0a0*/  LEA.HI.X R49, R40, UR39, R41, 0x1, P2 ;  /* 0x0000002728317c11 */ /* 0x000fe400090f0c29 */
[----:B------:R-:W-:Y:S01]  /*a0b0*/  ISETP.GE.AND P2, PT, R100, UR60, PT ;  /* 0x0000003c64007c0c */ /* 0x000fe2000bf46270 */
[----:B------:R-:W0:-:S12]  /*a0c0*/  @!P4 LDS.128 R40, [R0+0x2000] ;  /* 0x002000000028c984 */ /* 0x000e180000000c00 */
[----:B------:R-:W1:Y:S04]  /*a0d0*/  @!P2 LDS.128 R44, [R0+0x6000] ;  /* 0x00600000002ca984 */ /* 0x000e680000000c00 */
        /* <DEDUP_REMOVED lines=8> */
.L_x_719:
[----:B------:R-:W-:Y:S05]  /*a160*/  BSYNC B0 ;  /* 0x0000000000007941 */ /* 0x000fea0003800000 */
.L_x_718:
[----:B------:R-:W3:Y:S01]  /*a170*/  LDL R0, [R1+0x10] ;  /* 0x0000100001007983 */ /* 0x000ee20000100800 */
[----:B------:R-:W-:Y:S01]  /*a180*/  @!P3 VIADD R3, R3, 0x348c0 ;  /* 0x000348c00303b836 */ /* 0x000fe20000000000 */
[----:B------:R-:W-:Y:S01]  /*a190*/  PLOP3.LUT P2, PT, PT, PT, PT, 0x8, 0x0 ;  /* 0x000000000000781c */ /* 0x000fe20003f4e170 */
[----:B------:R-:W-:Y:S01]  /*a1a0*/  VIADD R16, R16, 0x1 ;  /* 0x0000000110107836 */ /* 0x000fe20000000000 */
[----:B------:R-:W-:Y:S01]  /*a1b0*/  @!PT LDS RZ, [RZ] ;  /* 0x00000000fffff984 */ /* 0x000fe20000000800 */
[----:B------:R-:W-:Y:S01]  /*a1c0*/  @!PT LDS RZ, [RZ] ;  /* 0x00000000fffff984 */ /* 0x000fe20000000800 */
[----:B------:R-:W-:Y:S01]  /*a1d0*/  @!PT LDS RZ, [RZ] ;  /* 0x00000000fffff984 */ /* 0x000fe20000000800 */
[----:B------:R-:W-:Y:S01]  /*a1e0*/  @!PT LDS RZ, [RZ] ;  /* 0x00000000fffff984 */ /* 0x000fe20000000800 */
[----:B------:R1:W-:Y:S06]  /*a1f0*/  MEMBAR.ALL.CTA ;  /* 0x0000000000007992 */ /* 0x0003ec0000008000 */
[----:B-1----:R-:W1:Y:S01]  /*a200*/  FENCE.VIEW.ASYNC.S ;  /* 0x00000000000073c6 */ /* 0x002e620000000000 */
[----:B------:R-:W-:Y:S01]  /*a210*/  @!P3 PRMT R3, RZ, 0x654, R3 ;  /* 0x00000654ff03b816 */ /* 0x000fe20000000003 */
[----:B-1----:R1:W-:Y:S06]  /*a220*/  BAR.SYNC.DEFER_BLOCKING R151, 0x80 ;  /* 0x000200970000751d */ /* 0x0023ec0000010000 */
[----:B------:R4:W-:Y:S01]  /*a230*/  @!P3 SYNCS.ARRIVE.TRANS64.RED.A1T0 RZ, [R3+URZ], RZ ;  /* 0x000000ff03ffb9a7 */ /* 0x0009e2000810043f */
[----:B------:R-:W-:-:S04]  /*a240*/  ISETP.NE.AND P3, PT, R16, 0x2, PT ;  /* 0x000000021000780c */ /* 0x000fc80003f65270 */
[----:B------:R-:W-:Y:S02]  /*a250*/  SEL R16, R16, RZ, P3 ;  /* 0x000000ff10107207 */ /* 0x000fe40001800000 */
[----:B----4-:R-:W-:-:S04]  /*a260*/  SEL R3, RZ, 0x1, P3 ;  /* 0x00000001ff037807 */ /* 0x010fc80001800000 */
[----:B------:R-:W-:Y:S02]  /*a270*/  LOP3.LUT R184, R184, R3, RZ, 0x3c, !PT ;  /* 0x00000003b8b87212 */ /* 0x000fe400078e3cff */
[----:B---3--:R-:W-:-:S13]  /*a280*/  LOP3.LUT P4, RZ, R0, 0x2, RZ, 0xc0, !PT ;  /* 0x0000000200ff7812 */ /* 0x008fda000788c0ff */
[----:B-1----:R-:W-:Y:S05]  /*a290*/  @P4 BRA `(.L_x_720) ;  /* 0xffffff8400504947 */ /* 0x002fea000383ffff */
.L_x_616:
[----:B------:R-:W-:Y:S01]  /*a2a0*/  BSSY B0, `(.L_x_721) ;  /* 0x000002a000007945 */ /* 0x000fe20003800000 */
[----:B------:R-:W-:Y:S01]  /*a2b0*/  ISETP.GE.AND P1, PT, R150, 0x1, PT ;  /* 0x000000019600780c */ /* 0x000fe20003f26270 */
[----:B------:R-:W-:Y:S01]  /*a2c0*/  IMAD.MOV.U32 R0, RZ, RZ, RZ ;  /* 0x000000ffff007224 */ /* 0x000fe200078e00ff */
[----:B------:R-:W-:Y:S02]  /*a2d0*/  PLOP3.LUT P0, PT, PT, PT, PT, 0x80, 0x0 ;  /* 0x000000000000781c */ /* 0x000fe40003f0f070 */
[----:B------:R-:W-:Y:S02]  /*a2e0*/  CS2R R86, SRZ ;  /* 0x0000000000567805 */ /* 0x000fe4000001ff00 */
[----:B------:R-:W-:Y:S02]  /*a2f0*/  MOV R3, RZ ;  /* 0x000000ff00037202 */ /* 0x000fe40000000f00 */
        /* <DEDUP_REMOVED lines=18> */
[----:B0-----:R-:W-:Y:S02]  /*a420*/  CS2R R50, SRZ ;  /* 0x0000000000327805 */ /* 0x001fe4000001ff00 */
[----:B--2---:R-:W-:-:S02]  /*a430*/  CS2R R48, SRZ ;  /* 0x0000000000307805 */ /* 0x004fc4000001ff00 */
[----:B------:R-:W-:Y:S02]  /*a440*/  CS2R R46, SRZ ;  /* 0x00000000002e7805 */ /* 0x000fe4000001ff00 */
[----:B------:R-:W-:Y:S02]  /*a450*/  CS2R R44, SRZ ;  /* 0x00000000002c7805 */ /* 0x000fe4000001ff00 */
[----:B------:R-:W-:Y:S02]  /*a460*/  CS2R R42, SRZ ;  /* 0x00000000002a7805 */ /* 0x000fe4000001ff00 */
[----:B------:R-:W-:Y:S02]  /*a470*/  CS2R R40, SRZ ;  /* 0x0000000000287805 */ /* 0x000fe4000001ff00 */
[----:B------:R-:W-:Y:S01]  /*a480*/  CS2R R36, SRZ ;  /* 0x0000000000247805 */ /* 0x000fe2000001ff00 */
[----:B------:R-:W-:Y:S01]  /*a490*/  IMAD.MOV.U32 R91, RZ, RZ, RZ ;  /* 0x000000ffff5b7224 */ /* 0x000fe200078e00ff */
[----:B------:R-:W-:-:S02]  /*a4a0*/  MOV R88, RZ ;  /* 0x000000ff00587202 */ /* 0x000fc40000000f00 */
[----:B------:R-:W-:Y:S01]  /*a4b0*/  CS2R R32, SRZ ;  /* 0x0000000000207805 */ /* 0x000fe2000001ff00 */
[----:B------:R-:W-:Y:S01]  /*a4c0*/  IMAD.MOV.U32 R26, RZ, RZ, RZ ;  /* 0x000000ffff1a7224 */ /* 0x000fe200078e00ff */
[----:B------:R-:W-:Y:S01]  /*a4d0*/  CS2R R10, SRZ ;  /* 0x00000000000a7805 */ /* 0x000fe2000001ff00 */
[----:B------:R-:W-:Y:S01]  /*a4e0*/  IMAD.MOV.U32 R93, RZ, RZ, RZ ;  /* 0x000000ffff5d7224 */ /* 0x000fe200078e00ff */
[----:B------:R-:W-:Y:S01]  /*a4f0*/  MOV R28, RZ ;  /* 0x000000ff001c7202 */ /* 0x000fe20000000f00 */
[----:B------:R-:W-:Y:S01]  /*a500*/  IMAD.MOV.U32 R95, RZ, RZ, RZ ;  /* 0x000000ffff5f7224 */ /* 0x000fe200078e00ff */
[----:B------:R-:W-:Y:S06]  /*a510*/  @P2 BRA `(.L_x_722) ;  /* 0x0000000000082947 */ /* 0x000fec0003800000 */
[----:B------:R-:W0:Y:S02]  /*a520*/  FENCE.VIEW.ASYNC.G ;  /* 0x00000000000073c6 */ /* 0x000e240000000100 */
[----:B0-----:R-:W-:Y:S06]  /*a530*/  BAR.ARV 0xc, 0x180 ;  /* 0x0306000000007b1d */ /* 0x001fec0000002000 */
.L_x_722:
[----:B------:R-:W-:Y:S05]  /*a540*/  BSYNC B0 ;  /* 0x0000000000007941 */ /* 0x000fea0003800000 */
.L_x_721:
[----:B------:R-:W-:Y:S01]  /*a550*/  IMAD.MOV.U32 R89, RZ, RZ, RZ ;  /* 0x000000ffff597224 */ /* 0x000fe200078e00ff */
[----:B------:R-:W-:Y:S01]  /*a560*/  MOV R24, RZ ;  /* 0x000000ff00187202 */ /* 0x000fe20000000f00 */
[----:B------:R-:W-:Y:S06]  /*a570*/  @!P1 BRA `(.L_x_723) ;  /* 0x000000c800589947 */ /* 0x000fec0003800000 */
[----:B------:R-:W0:Y:S02]  /*a580*/  SHFL.IDX PT, R0, R231, RZ, 0x1f ;  /* 0x00001fffe7007589 */ /* 0x000e2400000e0000 */
[----:B0-----:R-:W-:-:S04]  /*a590*/  LEA.HI R3, R0, R0, RZ, 0x1 ;  /* 0x0000000000037211 */ /* 0x001fc800078f08ff */
[----:B------:R-:W-:-:S05]  /*a5a0*/  LOP3.LUT R3, R3, 0x1e, RZ, 0xc0, !PT ;  /* 0x0000001e03037812 */ /* 0x000fca00078ec0ff */
[----:B------:R-:W-:Y:S02]  /*a5b0*/  IMAD.IADD R3, R0, 0x1, -R3 ;  /* 0x0000000100037824 */ /* 0x000fe400078e0a03 */
[----:B------:R-:W-:-:S03]  /*a5c0*/  IMAD.U32 R0, RZ, RZ, UR61 ;  /* 0x0000003dff007e24 */ /* 0x000fc6000f8e00ff */
[----:B------:R-:W-:Y:S02]  /*a5d0*/  LEA R3, R3, UR61, 0xd ;  /* 0x0000003d03037c11 */ /* 0x000fe4000f8e68ff */
[----:B------:R-:W-:Y:S02]  /*a5e0*/  LOP3.LUT P0, RZ, R0, 0x3ff, RZ, 0xc0, !PT ;  /* 0x000003ff00ff7812 */ /* 0x000fe4000780c0ff */
[----:B------:R-:W-:Y:S02]  /*a5f0*/  SHF.R.U32.HI R3, RZ, 0x4, R3 ;  /* 0x00000004ff037819 */ /* 0x000fe40000011603 */
[----:B------:R-:W-:Y:S02]  /*a600*/  P2R R24, PR, RZ, 0x1 ;  /* 0x00000001ff187803 */ /* 0x000fe40000000000 */
[----:B------:R-:W-:-:S07]  /*a610*/  LOP3.LUT R36, R3, 0x3fff, RZ, 0xc0, !PT ;  /* 0x00003fff03247812 */ /* 0x000fce00078ec0ff */
[----:B------:R-:W-:Y:S05]  /*a620*/  @!P0 BRA `(.L_x_724) ;  /* 0x0000000000408947 */ /* 0x000fea0003800000 */
[----:B------:R-:W-:Y:S01]  /*a630*/  MOV R0, 0x0 ;  /* 0x0000000000007802 */ /* 0x000fe20000000f00 */
[----:B------:R-:W-:Y:S01]  /*a640*/  ULDC.64 UR4, c[0x4][0xb8] ;  /* 0x01002e0000047ab9 */ /* 0x000fe20000000a00 */
[----:B------:R-:W-:Y:S01]  /*a650*/  ULDC.64 UR6, c[0x4][0xc0] ;  /* 0x0100300000067ab9 */ /* 0x000fe20000000a00 */
[----:B------:R-:W-:Y:S01]  /*a660*/  MOV R4, UR4 ;  /* 0x0000000400047c02 */ /* 0x000fe20008000f00 */
[----:B------:R0:W1:Y:S01]  /*a670*/  LDC.64 R14, c[0x4][R0] ;  /* 0x01000000000e7b82 */ /* 0x0000620000000a00 */
[----:B------:R-:W-:Y:S01]  /*a680*/  IMAD.U32 R5, RZ, RZ, UR5 ;  /* 0x00000005ff057e24 */ /* 0x000fe2000f8e00ff */
        /* <DEDUP_REMOVED lines=10> */
.L_x_724:
[----:B------:R-:W-:Y:S02]  /*a730*/  ULDC UR4, c[0x0][0x3f4] ;  /* 0x0000fd0000047ab9 */ /* 0x000fe40000000800 */
[----:B------:R-:W-:-:S13]  /*a740*/  ISETP.LT.AND P0, PT, RZ, UR4, PT ;  /* 0x00000004ff007c0c */ /* 0x000fda000bf01270 */
[----:B------:R-:W-:Y:S05]  /*a750*/  @P0 BRA `(.L_x_725) ;  /* 0x00000000003c0947 */ /* 0x000fea0003800000 */
[----:B------:R-:W-:-:S04]  /*a760*/  LEA.HI R0, R204, R204, RZ, 0x1 ;  /* 0x000000cccc007211 */ /* 0x000fc800078f08ff */
[----:B------:R-:W-:-:S04]  /*a770*/  LOP3.LUT R3, R0, 0xfffffffe, RZ, 0xc0, !PT ;  /* 0xfffffffe00037812 */ /* 0x000fc800078ec0ff */
[----:B------:R-:W-:-:S04]  /*a780*/  IADD3 R3, R204, -R3, RZ ;  /* 0x80000003cc037210 */ /* 0x000fc80007ffe0ff */
[----:B------:R-:W-:-:S04]  /*a790*/  SHF.L.U32 R3, R3, 0x1f, RZ ;  /* 0x0000001f03037819 */ /* 0x000fc800000006ff */
[----:B------:R0:W1:Y:S03]  /*a7a0*/  SYNCS.PHASECHK.TRANS64.TRYWAIT P0, [R2+URZ+0x34800], R3 ;  /* 0x03480003020075a7 */ /* 0x000066000800017f */
[----:B-1----:R-:W-:Y:S05]  /*a7b0*/  @!P0 NANOSLEEP.SYNCS 0x989680 ;  /* 0x009896800000895d */ /* 0x002fea0003900000 */
[----:B------:R-:W1:Y:S01]  /*a7c0*/  @!P0 SYNCS.PHASECHK.TRANS64 P0, [R2+URZ+0x34800], R3 ;  /* 0x03480003020085a7 */ /* 0x000e62000800007f */
[----:B------:R-:W-:Y:S04]  /*a7d0*/  BSSY B0, `(.L_x_726) ;  /* 0x0000006000007945 */ /* 0x000fe80003800000 */
[----:B-1----:R-:W-:Y:S05]  /*a7e0*/  @P0 BRA `(.L_x_727) ;  /* 0x0000000000100947 */ /* 0x002fea0003800000 */
.L_x_728:
[----:B-1----:R1:W2:Y:S02]  /*a7f0*/  SYNCS.PHASECHK.TRANS64.TRYWAIT P0, [R2+URZ+0x34800], R3 ;  /* 0x03480003020075a7 */ /* 0x0022a4000800017f */
[----:B--2---:R-:W-:Y:S05]  /*a800*/  @!P0 NANOSLEEP.SYNCS 0x989680 ;  /* 0x009896800000895d */ /* 0x004fea0003900000 */
[----:B------:R-:W2:Y:S02]  /*a810*/  @!P0 SYNCS.PHASECHK.TRANS64 P0, [R2+URZ+0x34800], R3 ;  /* 0x03480003020085a7 */ /* 0x000ea4000800007f */
[----:B--2---:R-:W-:Y:S05]  /*a820*/  @!P0 BRA `(.L_x_728) ;  /* 0xfffffffc00f08947 */ /* 0x004fea000383ffff */
.L_x_727:
[----:B------:R-:W-:Y:S05]  /*a830*/  BSYNC B0 ;  /* 0x0000000000007941 */ /* 0x000fea0003800000 */
.L_x_726:
[----:B------:R-:W-:Y:S05]  /*a840*/  BRA `(.L_x_729) ;  /* 0x0000005800487947 */ /* 0x000fea0003800000 */
.L_x_725:
[----:B-----5:R-:W-:Y:S01]  /*a850*/  SHF.R.S32.HI R0, RZ, 0x1f, R144 ;  /* 0x0000001fff007819 */ /* 0x020fe20000011490 */
[----:B------:R-:W-:Y:S01]  /*a860*/  ULDC.64 UR4, c[0x0][0x3f8] ;  /* 0x0000fe0000047ab9 */ /* 0x000fe20000000a00 */
[----:B------:R-:W-:Y:S01]  /*a870*/  ULDC.64 UR6, c[0x0][0x408] ;  /* 0x0001020000067ab9 */ /* 0x000fe20000000a00 */
[----:B------:R-:W-:Y:S01]  /*a880*/  ISETP.NE.AND P2, PT, R24, RZ, PT ;  /* 0x000000ff1800720c */ /* 0x000fe20003f45270 */
[----:B------:R-:W-:-:S04]  /*a890*/  IMAD.WIDE.U32 R4, R144, UR4, RZ ;  /* 0x0000000490047c25 */ /* 0x000fc8000f8e00ff */
[C---:B------:R-:W-:Y:S02]  /*a8a0*/  IMAD R3, R0.reuse, UR4, RZ ;  /* 0x0000000400037c24 */ /* 0x040fe4000f8e02ff */
[----:B------:R-:W-:Y:S02]  /*a8b0*/  IMAD R9, R0, UR6, RZ ;  /* 0x0000000600097c24 */ /* 0x000fe4000f8e02ff */
[C---:B------:R-:W-:Y:S01]  /*a8c0*/  IMAD R3, R144.reuse, UR5, R3 ;  /* 0x0000000590037c24 */ /* 0x040fe2000f8e0203 */
[----:B------:R-:W-:Y:S01]  /*a8d0*/  ULDC.64 UR4, c[0x0][0x3e8] ;  /* 0x0000fa0000047ab9 */ /* 0x000fe20000000a00 */
[----:B------:R-:W-:Y:S01]  /*a8e0*/  IMAD.WIDE.U32 R6, R144, UR6, RZ ;  /* 0x0000000690067c25 */ /* 0x000fe2000f8e00ff */
[----:B------:R-:W-:-:S03]  /*a8f0*/  LEA R24, P0, R4, UR4, 0x1 ;  /* 0x0000000404187c11 */ /* 0x000fc6000f8008ff */
[----:B------:R-:W-:Y:S01]  /*a900*/  IMAD R9, R144, UR7, R9 ;  /* 0x0000000790097c24 */ /* 0x000fe2000f8e0209 */
[----:B------:R-:W-:Y:S01]  /*a910*/  ULDC.64 UR6, c[0x0][0x400] ;  /* 0x0001000000067ab9 */ /* 0x000fe20000000a00 */
[----:B------:R-:W-:Y:S01]  /*a920*/  IMAD.IADD R25, R3, 0x1, R5 ;  /* 0x0000000103197824 */ /* 0x000fe200078e0205 */
[----:B------:R-:W-:Y:S01]  /*a930*/  LEA R26, P1, R6, UR6, 0x1 ;  /* 0x00000006061a7c11 */ /* 0x000fe2000f8208ff */
[----:B------:R-:W-:-:S03]  /*a940*/  IMAD.IADD R27, R9, 0x1, R7 ;  /* 0x00000001091b7824 */ /* 0x000fc600078e0207 */
[----:B------:R-:W-:Y:S02]  /*a950*/  LEA.HI.X R25, R4, UR5, R25, 0x1, P0 ;  /* 0x0000000504197c11 */ /* 0x000fe400080f0c19 */
[----:B------:R-:W-:Y:S01]  /*a960*/  LEA.HI.X R27, R6, UR7, R27, 0x1, P1 ;  /* 0x00000007061b7c11 */ /* 0x000fe200088f0c1b */
[----:B------:R-:W-:Y:S06]  /*a970*/  @!P2 BRA `(.L_x_730) ;  /* 0x000000000040a947 */ /* 0x000fec0003800000 */
        /* <DEDUP_REMOVED lines=15> */
[----:B-1----:R-:W-:Y:S05]  /*aa70*/  CALL.ABS.NOINC R14 ;  /* 0x000000000e007343 */ /* 0x002fea0003c00000 */
.L_x_730:
[----:B------:R-:W-:Y:S01]  /*aa80*/  ULDC.U8 UR4, c[0x0][0x410] ;  /* 0x0001040000047ab9 */ /* 0x000fe20000000000 */
[----:B------:R-:W-:Y:S01]  /*aa90*/  BSSY B0, `(.L_x_731) ;  /* 0x0000565000007945 */ /* 0x000fe20003800000 */
[----:B------:R-:W-:Y:S02]  /*aaa0*/  ISETP.NE.AND P0, PT, RZ, UR4, PT ;  /* 0x00000004ff007c0c */ /* 0x000fe4000bf05270 */
[----:B------:R-:W-:-:S11]  /*aab0*/  LEA R6, R125, R17, 0x7 ;  /* 0x000000117d067211 */ /* 0x000fd600078e38ff */
[----:B------:R-:W-:Y:S05]  /*aac0*/  @!P0 BRA `(.L_x_732) ;  /* 0x0000002800a08947 */ /* 0x000fea0003800000 */
[----:B------:R-:W-:-:S03]  /*aad0*/  UMOV UR4, 0xffffffff ;  /* 0xffffffff00047882 */ /* 0x000fc60000000000 */
[----:B------:R-:W-:Y:S05]  /*aae0*/  BRA.DIV UR4, `(.L_x_733) ;  /* 0x0000015a04f47947 */ /* 0x000fea000b800000 */
[----:B------:R0:W1:Y:S04]  /*aaf0*/  SHFL.IDX PT, R0, R25, RZ, 0x1c1f ;  /* 0x001c1fff19007589 */ /* 0x00006800000e0000 */
[----:B------:R0:W2:Y:S04]  /*ab00*/  SHFL.IDX PT, R3, R24, RZ, 0x1c1f ;  /* 0x001c1fff18037589 */ /* 0x0000a800000e0000 */
[----:B------:R0:W3:Y:S04]  /*ab10*/  SHFL.IDX PT, R4, R27, RZ, 0x1c1f ;  /* 0x001c1fff1b047589 */ /* 0x0000e800000e0000 */
[----:B------:R0:W4:Y:S02]  /*ab20*/  SHFL.IDX PT, R5, R26, RZ, 0x1c1f ;  /* 0x001c1fff1a057589 */ /* 0x00012400000e0000 */
.L_x_987:
[----:B------:R-:W-:Y:S01]  /*ab30*/  ULDC UR4, c[0x0][0x448] ;  /* 0x0001120000047ab9 */ /* 0x000fe20000000800 */
[----:B------:R-:W-:Y:S01]  /*ab40*/  LOP3.LUT R8, R191, 0x18, R18, 0xf8, !PT ;  /* 0x00000018bf087812 */ /* 0x000fe200078ef812 */
[----:B------:R-:W-:Y:S01]  /*ab50*/  IMAD R52, R149, UR4, RZ ;  /* 0x0000000495347c24 */ /* 0x000fe2000f8e02ff */
[----:B------:R-:W-:Y:S01]  /*ab60*/  BSSY B1, `(.L_x_734) ;  /* 0x000004f000017945 */ /* 0x000fe20003800000 */
[----:B------:R-:W-:Y:S02]  /*ab70*/  LOP3.LUT P0, RZ, R213, 0x4, RZ, 0xc0, !PT ;  /* 0x00000004d5ff7812 */ /* 0x000fe4000780c0ff */
[----:B------:R-:W-:Y:S02]  /*ab80*/  CS2R R14, SRZ ;  /* 0x00000000000e7805 */ /* 0x000fe4000001ff00 */
[----:B------:R-:W-:Y:S02]  /*ab90*/  LOP3.LUT R9, R8, R193, RZ, 0x3c, !PT ;  /* 0x000000c108097212 */ /* 0x000fe400078e3cff */
[----:B------:R-:W-:-:S02]  /*aba0*/  CS2R R10, SRZ ;  /* 0x00000000000a7805 */ /* 0x000fc4000001ff00 */
[----:B------:R-:W-:Y:S01]  /*abb0*/  ISETP.GE.AND P1, PT, R6, R52, PT ;  /* 0x000000340600720c */ /* 0x000fe20003f26270 */
[----:B------:R-:W-:Y:S01]  /*abc0*/  IMAD R52, R125, -0x80, R52 ;  /* 0xffffff807d347824 */ /* 0x000fe200078e0234 */
[----:B------:R-:W-:Y:S01]  /*abd0*/  CS2R R6, SRZ ;  /* 0x0000000000067805 */ /* 0x000fe2000001ff00 */
[----:B------:R-:W-:Y:S01]  /*abe0*/  IMAD R9, R192, 0x200, R9 ;  /* 0x00000200c0097824 */ /* 0x000fe200078e0209 */
[----:B------:R-:W-:Y:S02]  /*abf0*/  CS2R R20, SRZ ;  /* 0x0000000000147805 */ /* 0x000fe4000001ff00 */
[----:B0-----:R-:W-:Y:S02]  /*ac00*/  CS2R R24, SRZ ;  /* 0x0000000000187805 */ /* 0x001fe4000001ff00 */
[----:B------:R-:W-:Y:S01]  /*ac10*/  CS2R R12, SRZ ;  /* 0x00000000000c7805 */ /* 0x000fe2000001ff00 */
[----:B------:R-:W-:Y:S01]  /*ac20*/  IMAD R9, R9, 0x2, R2 ;  /* 0x0000000209097824 */ /* 0x000fe200078e0202 */
[----:B------:R-:W-:-:S02]  /*ac30*/  CS2R R30, SRZ ;  /* 0x00000000001e7805 */ /* 0x000fc4000001ff00 */
[----:B------:R-:W-:Y:S02]  /*ac40*/  CS2R R32, SRZ ;  /* 0x0000000000207805 */ /* 0x000fe4000001ff00 */
[----:B------:R-:W-:Y:S02]  /*ac50*/  CS2R R34, SRZ ;  /* 0x0000000000227805 */ /* 0x000fe4000001ff00 */
[----:B------:R-:W-:Y:S02]  /*ac60*/  CS2R R38, SRZ ;  /* 0x0000000000267805 */ /* 0x000fe4000001ff00 */
[----:B------:R-:W-:Y:S02]  /*ac70*/  CS2R R28, SRZ ;  /* 0x00000000001c7805 */ /* 0x000fe4000001ff00 */
[C---:B------:R-:W-:Y:S01]  /*ac80*/  IADD3 R37, R9.reuse, 0x10400, RZ ;  /* 0x0001040009257810 */ /* 0x040fe20007ffe0ff */
[----:B------:R-:W-:Y:S01]  /*ac90*/  VIADD R8, R9, 0x10440 ;  /* 0x0001044009087836 */ /* 0x000fe20000000000 */
[----:B------:R-:W-:Y:S01]  /*aca0*/  CS2R R26, SRZ ;  /* 0x00000000001a7805 */ /* 0x000fe2000001ff00 */
[----:B------:R-:W-:Y:S06]  /*acb0*/  @P1 BRA `(.L_x_735) ;  /* 0x0000000000e41947 */ /* 0x000fec0003800000 */
[----:B------:R-:W-:Y:S01]  /*acc0*/  ULDC UR4, c[0x0][0x3f4] ;  /* 0x0000fd0000047ab9 */ /* 0x000fe20000000800 */
[----:B------:R-:W-:Y:S02]  /*acd0*/  CS2R R30, SRZ ;  /* 0x00000000001e7805 */ /* 0x000fe4000001ff00 */
[----:B------:R-:W-:Y:S02]  /*ace0*/  ISETP.GE.AND P2, PT, R22, UR4, PT ;  /* 0x0000000416007c0c */ /* 0x000fe4000bf46270 */
[----:B------:R-:W-:Y:S02]  /*acf0*/  CS2R R6, SRZ ;  /* 0x0000000000067805 */ /* 0x000fe4000001ff00 */
[----:B------:R-:W-:Y:S02]  /*ad00*/  ISETP.GE.AND P3, PT, R187, UR4, PT ;  /* 0x00000004bb007c0c */ /* 0x000fe4000bf66270 */
[----:B------:R-:W-:Y:S02]  /*ad10*/  CS2R R32, SRZ ;  /* 0x0000000000207805 */ /* 0x000fe4000001ff00 */
[----:B------:R-:W-:-:S05]  /*ad20*/  ISETP.GE.AND P4, PT, R186, UR4, PT ;  /* 0x00000004ba007c0c */ /* 0x000fca000bf86270 */
[----:B-1----:R-:W-:Y:S01]  /*ad30*/  @!P2 MOV R11, R0 ;  /* 0x00000000000ba202 */ /* 0x002fe20000000f00 */
[----:B--2---:R-:W-:-:S03]  /*ad40*/  @!P2 IMAD.MOV.U32 R10, RZ, RZ, R3 ;  /* 0x000000ffff0aa224 */ /* 0x004fc600078e0003 */
[----:B------:R-:W-:Y:S01]  /*ad50*/  @!P3 IADD3 R20, P1, R3, R216, RZ ;  /* 0x000000d80314b210 */ /* 0x000fe20007f3e0ff */
[----:B----4-:R-:W-:Y:S02]  /*ad60*/  @!P2 IMAD.MOV.U32 R12, RZ, RZ, R5 ;  /* 0x000000ffff0ca224 */ /* 0x010fe400078e0005 */
[----:B---3--:R-:W-:Y:S01]  /*ad70*/  @!P2 IMAD.MOV.U32 R13, RZ, RZ, R4 ;  /* 0x000000ffff0da224 */ /* 0x008fe200078e0004 */
[----:B------:R-:W-:Y:S01]  /*ad80*/  @!P3 IADD3.X R21, R0, R215, RZ, P1, !PT ;  /* 0x000000d70015b210 */ /* 0x000fe20000ffe4ff */
[----:B------:R-:W-:-:S04]  /*ad90*/  @!P2 IMAD.WIDE R10, R22, 0x2, R10 ;  /* 0x00000002160aa825 */ /* 0x000fc800078e020a */
[----:B------:R-:W-:Y:S01]  /*ada0*/  @!P2 IMAD.WIDE R12, R22, 0x2, R12 ;  /* 0x00000002160ca825 */ /* 0x000fe200078e020c */
[----:B------:R0:W5:Y:S01]  /*adb0*/  @!P2 LD.E.64 R30, desc[UR42][R10.64] ;  /* 0x0000002a0a1ea980 */ /* 0x000162000c101b00 */
[----:B------:R-:W-:-:S03]  /*adc0*/  @!P3 IADD3 R24, P1, R5, R216, RZ ;  /* 0x000000d80518b210 */ /* 0x000fc60007f3e0ff */
[----:B------:R-:W5:Y:S01]  /*add0*/  @!P2 LD.E.64 R6, desc[UR42][R12.64] ;  /* 0x0000002a0c06a980 */ /* 0x000f62000c101b00 */
[----:B------:R-:W-:Y:S02]  /*ade0*/  ISETP.GE.AND P2, PT, R189, UR4, PT ;  /* 0x00000004bd007c0c */ /* 0x000fe4000bf46270 */
[-C--:B------:R-:W-:Y:S02]  /*adf0*/  @!P4 IADD3 R26, P5, R3, R218.reuse, RZ ;  /* 0x000000da031ac210 */ /* 0x080fe40007fbe0ff */
[----:B------:R-:W-:Y:S02]  /*ae00*/  CS2R R14, SRZ ;  /* 0x00000000000e7805 */ /* 0x000fe4000001ff00 */
[----:B------:R-:W-:Y:S01]  /*ae10*/  @!P4 IADD3 R40, P6, R5, R218, RZ ;  /* 0x000000da0528c210 */ /* 0x000fe20007fde0ff */
[----:B------:R-:W-:Y:S01]  /*ae20*/  @!P3 IMAD.X R25, R4, 0x1, R215, P1 ;  /* 0x000000010419b824 */ /* 0x000fe200008e06d7 */
[----:B------:R-:W-:Y:S02]  /*ae30*/  CS2R R34, SRZ ;  /* 0x0000000000227805 */ /* 0x000fe4000001ff00 */
[----:B0-----:R-:W-:Y:S01]  /*ae40*/  CS2R R10, SRZ ;  /* 0x00000000000a7805 */ /* 0x001fe2000001ff00 */
[----:B------:R-:W-:Y:S01]  /*ae50*/  @!P4 IMAD.X R27, R0, 0x1, R217, P5 ;  /* 0x00000001001bc824 */ /* 0x000fe200028e06d9 */
[----:B------:R-:W-:Y:S01]  /*ae60*/  @!P4 IADD3.X R41, R4, R217, RZ, P6, !PT ;  /* 0x000000d90429c210 */ /* 0x000fe200037fe4ff */
[----:B------:R0:W5:Y:S01]  /*ae70*/  @!P3 LD.E.64 R32, desc[UR42][R20.64] ;  /* 0x0000002a1420b980 */ /* 0x000162000c101b00 */
[----:B------:R-:W-:-:S03]  /*ae80*/  ISETP.GE.AND P1, PT, R188, UR4, PT ;  /* 0x00000004bc007c0c */ /* 0x000fc6000bf26270 */
[----:B------:R1:W5:Y:S01]  /*ae90*/  @!P3 LD.E.64 R14, desc[UR42][R24.64] ;  /* 0x0000002a180eb980 */ /* 0x000362000c101b00 */
[----:B------:R-:W-:Y:S02]  /*aea0*/  ISETP.GE.AND P3, PT, R190, UR4, PT ;  /* 0x00000004be007c0c */ /* 0x000fe4000bf66270 */
[-C--:B------:R-:W-:Y:S01]  /*aeb0*/  @!P2 IADD3 R44, P5, R5, R220.reuse, RZ ;  /* 0x000000dc052ca210 */ /* 0x080fe20007fbe0ff */
[----:B------:R2:W5:Y:S04]  /*aec0*/  @!P4 LD.E.64 R34, desc[UR42][R26.64] ;  /* 0x0000002a1a22c980 */ /* 0x000568000c101b00 */
[----:B------:R3:W5:Y:S01]  /*aed0*/  @!P4 LD.E.64 R10, desc[UR42][R40.64] ;  /* 0x0000002a280ac980 */ /* 0x000762000c101b00 */
[----:B------:R-:W-:Y:S02]  /*aee0*/  @!P2 IADD3 R42, P4, R3, R220, RZ ;  /* 0x000000dc032aa210 */ /* 0x000fe40007f9e0ff */
[----:B------:R-:W-:-:S02]  /*aef0*/  CS2R R38, SRZ ;  /* 0x0000000000267805 */ /* 0x000fc4000001ff00 */
[----:B0-----:R-:W-:Y:S01]  /*af00*/  CS2R R20, SRZ ;  /* 0x0000000000147805 */ /* 0x001fe2000001ff00 */
[--C-:B------:R-:W-:Y:S01]  /*af10*/  @!P2 IMAD.X R45, R4, 0x1, R219.reuse, P5 ;  /* 0x00000001042da824 */ /* 0x100fe200028e06db */
[C---:B------:R-:W-:Y:S01]  /*af20*/  @!P1 IADD3 R46, P6, R3.reuse, R222, RZ ;  /* 0x000000de032e9210 */ /* 0x040fe20007fde0ff */
[----:B------:R-:W-:Y:S01]  /*af30*/  @!P2 IMAD.X R43, R0, 0x1, R219, P4 ;  /* 0x00000001002ba824 */ /* 0x000fe200020e06db */
[-C--:B------:R-:W-:Y:S02]  /*af40*/  @!P3 IADD3 R48, P4, R3, R224.reuse, RZ ;  /* 0x000000e00330b210 */ /* 0x080fe40007f9e0ff */
[----:B------:R-:W-:Y:S01]  /*af50*/  CS2R R28, SRZ ;  /* 0x00000000001c7805 */ /* 0x000fe2000001ff00 */
[----:B------:R0:W5:Y:S01]  /*af60*/  @!P2 LD.E.64 R20, desc[UR42][R44.64] ;  /* 0x0000002a2c14a980 */ /* 0x000162000c101b00 */
[----:B------:R-:W-:Y:S02]  /*af70*/  @!P3 IADD3 R50, P5, R5, R224, RZ ;  /* 0x000000e00532b210 */ /* 0x000fe40007fbe0ff */
[----:B-1----:R-:W-:-:S02]  /*af80*/  CS2R R24, SRZ ;  /* 0x0000000000187805 */ /* 0x002fc4000001ff00 */
[----:B--2---:R-:W-:Y:S01]  /*af90*/  CS2R R26, SRZ ;  /* 0x00000000001a7805 */ /* 0x004fe2000001ff00 */
[----:B------:R0:W5:Y:S01]  /*afa0*/  @!P2 LD.E.64 R38, desc[UR42][R42.64] ;  /* 0x0000002a2a26a980 */ /* 0x000162000c101b00 */
[----:B---3--:R-:W-:Y:S02]  /*afb0*/  @!P1 IADD3 R40, P2, R5, R222, RZ ;  /* 0x000000de05289210 */ /* 0x008fe40007f5e0ff */
[----:B------:R-:W-:Y:S02]  /*afc0*/  CS2R R12, SRZ ;  /* 0x00000000000c7805 */ /* 0x000fe4000001ff00 */
[C---:B------:R-:W-:Y:S01]  /*afd0*/  @!P1 IADD3.X R47, R0.reuse, R221, RZ, P6, !PT ;  /* 0x000000dd002f9210 */ /* 0x040fe200037fe4ff */
[----:B------:R-:W-:Y:S01]  /*afe0*/  @!P3 IMAD.X R49, R0, 0x1, R223, P4 ;  /* 0x000000010031b824 */ /* 0x000fe200020e06df */
[C---:B------:R-:W-:Y:S01]  /*aff0*/  @!P3 IADD3.X R51, R4.reuse, R223, RZ, P5, !PT ;  /* 0x000000df0433b210 */ /* 0x040fe20002ffe4ff */
[----:B------:R-:W-:Y:S02]  /*b000*/  @!P1 IMAD.X R41, R4, 0x1, R221, P2 ;  /* 0x0000000104299824 */ /* 0x000fe400010e06dd */
[----:B------:R0:W5:Y:S04]  /*b010*/  @!P1 LD.E.64 R28, desc[UR42][R46.64] ;  /* 0x0000002a2e1c9980 */ /* 0x000168000c101b00 */
[----:B------:R0:W5:Y:S04]  /*b020*/  @!P1 LD.E.64 R24, desc[UR42][R40.64] ;  /* 0x0000002a28189980 */ /* 0x000168000c101b00 */
[----:B------:R0:W5:Y:S04]  /*b030*/  @!P3 LD.E.64 R26, desc[UR42][R48.64] ;  /* 0x0000002a301ab980 */ /* 0x000168000c101b00 */
[----:B------:R0:W5:Y:S02]  /*b040*/  @!P3 LD.E.64 R12, desc[UR42][R50.64] ;  /* 0x0000002a320cb980 */ /* 0x000164000c101b00 */
.L_x_735:
[----:B------:R-:W-:Y:S05]  /*b050*/  BSYNC B1 ;  /* 0x0000000000017941 */ /* 0x000fea0003800000 */
.L_x_734:
[----:B-1---5:R-:W-:Y:S01]  /*b060*/  IMAD.MOV.U32 R0, RZ, RZ, R30 ;  /* 0x000000ffff007224 */ /* 0x022fe200078e001e */
[----:B--2---:R-:W-:Y:S01]  /*b070*/  MOV R3, R31 ;  /* 0x0000001f00037202 */ /* 0x004fe20000000f00 */
[--C-:B0-----:R-:W-:Y:S01]  /*b080*/  IMAD.MOV.U32 R42, RZ, RZ, R35.reuse ;  /* 0x000000ffff2a7224 */ /* 0x101fe200078e0023 */
[--C-:B------:R-:W-:Y:S01]  /*b090*/  SHF.R.U64 R49, R34, 0x10, R35.reuse ;  /* 0x0000001022317819 */ /* 0x100fe20000001223 */
[----:B------:R-:W-:Y:S01]  /*b0a0*/  @P0 VIADD R8, R37, 0xffffffc0 ;  /* 0xffffffc025080836 */ /* 0x000fe20000000000 */
[----:B------:R-:W-:Y:S01]  /*b0b0*/  SHF.R.U32.HI R50, RZ, 0x10, R35 ;  /* 0x00000010ff327819 */ /* 0x000fe20000011623 */
[----:B----4-:R-:W-:Y:S01]  /*b0c0*/  IMAD.MOV.U32 R5, RZ, RZ, R33 ;  /* 0x000000ffff057224 */ /* 0x010fe200078e0021 */
[----:B------:R-:W-:Y:S01]  /*b0d0*/  PRMT R35, R0, 0x5410, R3 ;  /* 0x0000541000237816 */ /* 0x000fe20000000003 */
[----:B------:R-:W-:Y:S01]  /*b0e0*/  IMAD.MOV.U32 R44, RZ, RZ, R29 ;  /* 0x000000ffff2c7224 */ /* 0x000fe200078e001d */
[----:B------:R-:W-:Y:S01]  /*b0f0*/  LEA.HI R0, R204, R204, RZ, 0x1 ;  /* 0x000000cccc007211 */ /* 0x000fe200078f08ff */
[----:B------:R-:W-:Y:S01]  /*b100*/  IMAD.MOV.U32 R46, RZ, RZ, R27 ;  /* 0x000000ffff2e7224 */ /* 0x000fe200078e001b */
[----:B------:R-:W-:Y:S01]  /*b110*/  SHF.R.U64 R37, R30, 0x10, R31 ;  /* 0x000000101e257819 */ /* 0x000fe2000000121f */
[----:B------:R-:W-:Y:S01]  /*b120*/  IMAD.MOV.U32 R41, RZ, RZ, R13 ;  /* 0x000000ffff297224 */ /* 0x000fe200078e000d */
[----:B------:R-:W-:Y:S01]  /*b130*/  LOP3.LUT R3, R0, 0xfffffffe, RZ, 0xc0, !PT ;  /* 0xfffffffe00037812 */ /* 0x000fe200078ec0ff */
[----:B------:R-:W-:Y:S01]  /*b140*/  BSSY B1, `(.L_x_736) ;  /* 0x0000043000017945 */ /* 0x000fe20003800000 */
[----:B------:R-:W-:Y:S01]  /*b150*/  SHF.R.U32.HI R47, RZ, 0x10, R31 ;  /* 0x00000010ff2f7819 */ /* 0x000fe2000001161f */
[----:B------:R-:W-:Y:S01]  /*b160*/  IMAD.MOV.U32 R31, RZ, RZ, R32 ;  /* 0x000000ffff1f7224 */ /* 0x000fe200078e0020 */
[----:B------:R-:W-:Y:S01]  /*b170*/  MOV R30, R34 ;  /* 0x00000022001e7202 */ /* 0x000fe20000000f00 */
[----:B------:R-:W-:Y:S01]  /*b180*/  IMAD.IADD R3, R204, 0x1, -R3 ;  /* 0x00000001cc037824 */ /* 0x000fe200078e0a03 */
[----:B------:R-:W-:Y:S01]  /*b190*/  MOV R45, R26 ;  /* 0x0000001a002d7202 */ /* 0x000fe20000000f00 */
[----:B------:R-:W-:Y:S01]  /*b1a0*/  IMAD.MOV.U32 R34, RZ, RZ, R38 ;  /* 0x000000ffff227224 */ /* 0x000fe200078e0026 */
[----:B------:R-:W-:-:S02]  /*b1b0*/  PRMT R31, R31, 0x5410, R5 ;  /* 0x000054101f1f7816 */ /* 0x000fc40000000005 */
[----:B------:R-:W-:Y:S02]  /*b1c0*/  SHF.L.U32 R5, R3, 0x1f, RZ ;  /* 0x0000001f03057819 */ /* 0x000fe400000006ff */
[----:B------:R-:W-:Y:S01]  /*b1d0*/  SHF.R.U64 R51, R38, 0x10, R39 ;  /* 0x0000001026337819 */ /* 0x000fe20000001227 */
[----:B------:R-:W-:Y:S01]  /*b1e0*/  IMAD.MOV.U32 R38, RZ, RZ, R6 ;  /* 0x000000ffff267224 */ /* 0x000fe200078e0006 */
[----:B------:R-:W0:Y:S01]  /*b1f0*/  SYNCS.PHASECHK.TRANS64.TRYWAIT P0, [R2+URZ+0x34800], R5 ;  /* 0x03480005020075a7 */ /* 0x000e22000800017f */
[--C-:B------:R-:W-:Y:S02]  /*b200*/  SHF.R.U64 R26, R26, 0x10, R27.reuse ;  /* 0x000000101a1a7819 */ /* 0x100fe4000000121b */
[----:B------:R-:W-:Y:S02]  /*b210*/  SHF.R.U32.HI R56, RZ, 0x10, R27 ;  /* 0x00000010ff387819 */ /* 0x000fe4000001161b */
[--C-:B------:R-:W-:Y:S02]  /*b220*/  SHF.R.U64 R32, R32, 0x10, R33.reuse ;  /* 0x0000001020207819 */ /* 0x100fe40000001221 */
[----:B------:R-:W-:Y:S01]  /*b230*/  SHF.R.U32.HI R48, RZ, 0x10, R33 ;  /* 0x00000010ff307819 */ /* 0x000fe20000011621 */
[----:B------:R-:W-:Y:S01]  /*b240*/  IMAD.MOV.U32 R33, RZ, RZ, R14 ;  /* 0x000000ffff217224 */ /* 0x000fe200078e000e */
[----:B------:R-:W-:-:S02]  /*b250*/  SHF.R.U64 R54, R28, 0x10, R29 ;  /* 0x000000101c367819 */ /* 0x000fc4000000121d */
[----:B------:R-:W-:Y:S02]  /*b260*/  SHF.R.U32.HI R55, RZ, 0x10, R29 ;  /* 0x00000010ff377819 */ /* 0x000fe4000001161d */
[----:B------:R-:W-:Y:S01]  /*b270*/  SHF.R.U64 R57, R6, 0x10, R7 ;  /* 0x0000001006397819 */ /* 0x000fe20000001207 */
[----:B------:R-:W-:Y:S01]  /*b280*/  IMAD.MOV.U32 R6, RZ, RZ, R15 ;  /* 0x000000ffff067224 */ /* 0x000fe200078e000f */
[----:B------:R-:W-:Y:S02]  /*b290*/  MOV R43, R39 ;  /* 0x00000027002b7202 */ /* 0x000fe40000000f00 */
[----:B------:R-:W-:Y:S01]  /*b2a0*/  SHF.R.U32.HI R53, RZ, 0x10, R39 ;  /* 0x00000010ff357819 */ /* 0x000fe20000011627 */
[----:B------:R-:W-:Y:S01]  /*b2b0*/  IMAD.MOV.U32 R39, RZ, RZ, R28 ;  /* 0x000000ffff277224 */ /* 0x000fe200078e001c */
[----:B---3--:R-:W-:Y:S02]  /*b2c0*/  MOV R4, R7 ;  /* 0x0000000700047202 */ /* 0x008fe40000000f00 */
[----:B------:R-:W-:Y:S01]  /*b2d0*/  SHF.R.U32.HI R58, RZ, 0x10, R7 ;  /* 0x00000010ff3a7819 */ /* 0x000fe20000011607 */
[----:B------:R-:W-:Y:S01]  /*b2e0*/  IMAD.MOV.U32 R7, RZ, RZ, R11 ;  /* 0x000000ffff077224 */ /* 0x000fe200078e000b */
[--C-:B------:R-:W-:Y:S01]  /*b2f0*/  SHF.R.U64 R59, R14, 0x10, R15.reuse ;  /* 0x000000100e3b7819 */ /* 0x100fe2000000120f */
[----:B------:R-:W-:Y:S01]  /*b300*/  IMAD.MOV.U32 R14, RZ, RZ, R24 ;  /* 0x000000ffff0e7224 */ /* 0x000fe200078e0018 */
[----:B------:R-:W-:Y:S01]  /*b310*/  SHF.R.U32.HI R60, RZ, 0x10, R15 ;  /* 0x00000010ff3c7819 */ /* 0x000fe2000001160f */
[----:B------:R-:W-:Y:S01]  /*b320*/  IMAD.MOV.U32 R15, RZ, RZ, R25 ;  /* 0x000000ffff0f7224 */ /* 0x000fe200078e0019 */
[----:B------:R-:W-:-:S02]  /*b330*/  MOV R29, R10 ;  /* 0x0000000a001d7202 */ /* 0x000fc40000000f00 */
[--C-:B------:R-:W-:Y:S01]  /*b340*/  SHF.R.U64 R61, R10, 0x10, R11.reuse ;  /* 0x000000100a3d7819 */ /* 0x100fe2000000120b */
[----:B------:R-:W-:Y:S01]  /*b350*/  IMAD.MOV.U32 R10, RZ, RZ, R20 ;  /* 0x000000ffff0a7224 */ /* 0x000fe200078e0014 */
[----:B------:R-:W-:Y:S02]  /*b360*/  SHF.R.U32.HI R62, RZ, 0x10, R11 ;  /* 0x00000010ff3e7819 */ /* 0x000fe4000001160b */
[----:B------:R-:W-:Y:S02]  /*b370*/  MOV R11, R21 ;  /* 0x00000015000b7202 */ /* 0x000fe40000000f00 */
[----:B------:R-:W-:Y:S02]  /*b380*/  PRMT R3, R26, 0x5410, R56 ;  /* 0x000054101a037816 */ /* 0x000fe40000000038 */
[--C-:B------:R-:W-:Y:S02]  /*b390*/  SHF.R.U64 R63, R20, 0x10, R21.reuse ;  /* 0x00000010143f7819 */ /* 0x100fe40000001215 */
[----:B------:R-:W-:-:S02]  /*b3a0*/  SHF.R.U32.HI R64, RZ, 0x10, R21 ;  /* 0x00000010ff407819 */ /* 0x000fc40000011615 */
[--C-:B------:R-:W-:Y:S02]  /*b3b0*/  SHF.R.U64 R65, R24, 0x10, R25.reuse ;  /* 0x0000001018417819 */ /* 0x100fe40000001219 */
[----:B------:R-:W-:Y:S02]  /*b3c0*/  SHF.R.U32.HI R66, RZ, 0x10, R25 ;  /* 0x00000010ff427819 */ /* 0x000fe40000011619 */
[----:B------:R-:W-:Y:S02]  /*b3d0*/  MOV R40, R12 ;  /* 0x0000000c00287202 */ /* 0x000fe40000000f00 */
[----:B------:R-:W-:Y:S02]  /*b3e0*/  VIMNMX R26, R52, 0x80, PT ;  /* 0x00000080341a7848 */ /* 0x000fe40003fe0100 */
[--C-:B------:R-:W-:Y:S02]  /*b3f0*/  SHF.R.U64 R67, R12, 0x10, R13.reuse ;  /* 0x000000100c437819 */ /* 0x100fe4000000120d */
[----:B------:R-:W-:-:S02]  /*b400*/  SHF.R.U32.HI R68, RZ, 0x10, R13 ;  /* 0x00000010ff447819 */ /* 0x000fc4000001160d */
[----:B------:R-:W-:Y:S02]  /*b410*/  PRMT R27, R30, 0x5410, R42 ;  /* 0x000054101e1b7816 */ /* 0x000fe4000000002a */
[----:B------:R-:W-:Y:S02]  /*b420*/  PRMT R20, R34, 0x5410, R43 ;  /* 0x0000541022147816 */ /* 0x000fe4000000002b */
[----:B------:R-:W-:Y:S02]  /*b430*/  PRMT R12, R39, 0x5410, R44 ;  /* 0x00005410270c7816 */ /* 0x000fe4000000002c */
[----:B------:R-:W-:Y:S02]  /*b440*/  PRMT R24, R10, 0x5410, R11 ;  /* 0x000054100a187816 */ /* 0x000fe4000000000b */
[----:B------:R-:W-:Y:S02]  /*b450*/  PRMT R14, R14, 0x5410, R15 ;  /* 0x000054100e0e7816 */ /* 0x000fe4000000000f */
[----:B------:R-:W-:-:S02]  /*b460*/  PRMT R37, R37, 0x5410, R47 ;  /* 0x0000541025257816 */ /* 0x000fc4000000002f */
        /* <DEDUP_REMOVED lines=12> */
[----:B------:R-:W-:Y:S02]  /*b530*/  ISETP.GE.AND P1, PT, R17, R26, PT ;  /* 0x0000001a1100720c */ /* 0x000fe40003f26270 */
[----:B------:R-:W-:Y:S02]  /*b540*/  PRMT R15, R65, 0x5410, R66 ;  /* 0x00005410410f7816 */ /* 0x000fe40000000042 */
[----:B------:R-:W-:Y:S01]  /*b550*/  PRMT R10, R40, 0x5410, R41 ;  /* 0x00005410280a7816 */ /* 0x000fe20000000029 */
[----:B0-----:R-:W-:Y:S08]  /*b560*/  @!P0 BRA `(.L_x_737) ;  /* 0x0000015000c88947 */ /* 0x001ff00003800000 */
.L_x_988:
[----:B------:R-:W-:Y:S05]  /*b570*/  BSYNC B1 ;  /* 0x0000000000017941 */ /* 0x000fea0003800000 */
.L_x_736:
[----:B------:R-:W-:Y:S01]  /*b580*/  BSSY B1, `(.L_x_738) ;  /* 0x00000fe000017945 */ /* 0x000fe20003800000 */
[----:B------:R-:W-:-:S03]  /*b590*/  PRMT R11, R67, 0x5410, R68 ;  /* 0x00005410430b7816 */ /* 0x000fc60000000044 */
[----:B------:R-:W-:Y:S05]  /*b5a0*/  @P1 BRA `(.L_x_739) ;  /* 0x0000000c00ec1947 */ /* 0x000fea0003800000 */
[----:B0-----:R-:W0:Y:S01]  /*b5b0*/  LDC R5, c[0x0][0x3f4] ;  /* 0x0000fd00ff057b82 */ /* 0x001e220000000800 */
[----:B------:R-:W-:Y:S01]  /*b5c0*/  BSSY B2, `(.L_x_740) ;  /* 0x000002e000027945 */ /* 0x000fe20003800000 */
[-C--:B0-----:R-:W-:Y:S02]  /*b5d0*/  ISETP.GE.AND P0, PT, R22, R5.reuse, PT ;  /* 0x000000051600720c */ /* 0x081fe40003f06270 */
[-C--:B------:R-:W-:Y:S02]  /*b5e0*/  ISETP.GE.AND P1, PT, R187, R5.reuse, PT ;  /* 0x00000005bb00720c */ /* 0x080fe40003f26270 */
[-C--:B------:R-:W-:Y:S02]  /*b5f0*/  ISETP.GE.AND P2, PT, R186, R5.reuse, PT ;  /* 0x00000005ba00720c */ /* 0x080fe40003f46270 */
[-C--:B------:R-:W-:Y:S02]  /*b600*/  ISETP.GE.AND P3, PT, R189, R5.reuse, PT ;  /* 0x00000005bd00720c */ /* 0x080fe40003f66270 */
[----:B------:R-:W-:-:S02]  /*b610*/  ISETP.GE.AND P4, PT, R188, R5, PT ;  /* 0x00000005bc00720c */ /* 0x000fc40003f86270 */
[----:B------:R-:W-:-:S03]  /*b620*/  ISETP.GE.AND P5, PT, R190, R5, PT ;  /* 0x00000005be00720c */ /* 0x000fc60003fa6270 */
[----:B------:R-:W-:Y:S10]  /*b630*/  @P0 BRA `(.L_x_741) ;  /* 0x0000000000980947 */ /* 0x000ff40003800000 */
[----:B------:R-:W0:Y:S01]  /*b640*/  LDS.128 R4, [R9+0x10400] ;  /* 0x0104000009047984 */ /* 0x000e220000000c00 */
[----:B------:R-:W-:Y:S02]  /*b650*/  HADD2.F32 R47, -RZ, R38.H0_H0 ;  /* 0x20000026ff2f7230 */ /* 0x000fe40000004100 */
[----:B------:R-:W-:Y:S02]  /*b660*/  HADD2.F32 R45, -RZ, R35.H0_H0 ;  /* 0x20000023ff2d7230 */ /* 0x000fe40000004100 */
[----:B------:R-:W-:Y:S02]  /*b670*/  HADD2.F32 R44, -RZ, R37.H0_H0 ;  /* 0x20000025ff2c7230 */ /* 0x000fe40000004100 */
[----:B------:R-:W-:Y:S02]  /*b680*/  HADD2.F32 R46, -RZ, R39.H0_H0 ;  /* 0x20000027ff2e7230 */ /* 0x000fe40000004100 */
[--C-:B0-----:R-:W-:Y:S02]  /*b690*/  HADD2.F32 R40, -RZ, R4.reuse.H0_H0 ;  /* 0x20000004ff287230 */ /* 0x101fe40000004100 */
[----:B------:R-:W-:-:S02]  /*b6a0*/  HADD2.F32 R4, -RZ, R4.H1_H1 ;  /* 0x30000004ff047230 */ /* 0x000fc40000004100 */
[--C-:B------:R-:W-:Y:S02]  /*b6b0*/  HADD2.F32 R41, -RZ, R5.reuse.H0_H0 ;  /* 0x20000005ff297230 */ /* 0x100fe40000004100 */
[----:B------:R-:W-:Y:S02]  /*b6c0*/  HADD2.F32 R5, -RZ, R5.H1_H1 ;  /* 0x30000005ff057230 */ /* 0x000fe40000004100 */
[C---:B------:R-:W-:Y:S01]  /*b6d0*/  FMUL.FTZ R49, R4.reuse, R47 ;  /* 0x0000002f04317220 */ /* 0x040fe20000410000 */
[-C--:B------:R-:W-:Y:S01]  /*b6e0*/  FMUL.FTZ R4, R4, R45.reuse ;  /* 0x0000002d04047220 */ /* 0x080fe20000410000 */
[--C-:B------:R-:W-:Y:S02]  /*b6f0*/  HADD2.F32 R42, -RZ, R6.reuse.H0_H0 ;  /* 0x20000006ff2a7230 */ /* 0x100fe40000004100 */
[----:B------:R-:W-:Y:S02]  /*b700*/  HADD2.F32 R43, -RZ, R7.H0_H0 ;  /* 0x20000007ff2b7230 */ /* 0x000fe40000004100 */
[C---:B------:R-:W-:Y:S01]  /*b710*/  FMUL.FTZ R50, R5.reuse, R46 ;  /* 0x0000002e05327220 */ /* 0x040fe20000410000 */
[C---:B------:R-:W-:Y:S01]  /*b720*/  FFMA.FTZ R49, R40.reuse, R45, -R49 ;  /* 0x0000002d28317223 */ /* 0x040fe20000010831 */
[----:B------:R-:W-:Y:S01]  /*b730*/  FFMA.FTZ R48, R40, R47, R4 ;  /* 0x0000002f28307223 */ /* 0x000fe20000010004 */
[----:B------:R-:W-:Y:S01]  /*b740*/  FMUL.FTZ R52, R5, R44 ;  /* 0x0000002c05347220 */ /* 0x000fe20000410000 */
[----:B------:R-:W-:-:S02]  /*b750*/  HADD2.F32 R6, -RZ, R6.H1_H1 ;  /* 0x30000006ff067230 */ /* 0x000fc40000004100 */
[C---:B------:R-:W-:Y:S01]  /*b760*/  FFMA.FTZ R50, R41.reuse, R44, -R50 ;  /* 0x0000002c29327223 */ /* 0x040fe20000010832 */
[----:B------:R-:W-:Y:S02]  /*b770*/  HADD2.F32 R7, -RZ, R7.H1_H1 ;  /* 0x30000007ff077230 */ /* 0x000fe40000004100 */
[----:B------:R-:W-:Y:S01]  /*b780*/  FFMA.FTZ R41, R41, R46, R52 ;  /* 0x0000002e29297223 */ /* 0x000fe20000010034 */
[----:B------:R-:W-:Y:S02]  /*b790*/  HADD2.F32 R45, -RZ, R38.H1_H1 ;  /* 0x30000026ff2d7230 */ /* 0x000fe40000004100 */
[----:B------:R-:W-:Y:S02]  /*b7a0*/  HADD2.F32 R5, -RZ, R35.H1_H1 ;  /* 0x30000023ff057230 */ /* 0x000fe40000004100 */
[----:B------:R-:W-:Y:S02]  /*b7b0*/  HADD2.F32 R40, -RZ, R39.H1_H1 ;  /* 0x30000027ff287230 */ /* 0x000fe40000004100 */
[----:B------:R-:W-:Y:S01]  /*b7c0*/  FMUL.FTZ R47, R6, R45 ;  /* 0x0000002d062f7220 */ /* 0x000fe20000410000 */
[----:B------:R-:W-:-:S02]  /*b7d0*/  HADD2.F32 R4, -RZ, R37.H1_H1 ;  /* 0x30000025ff047230 */ /* 0x000fc40000004100 */
[-C--:B------:R-:W-:Y:S01]  /*b7e0*/  FMUL.FTZ R44, R6, R5.reuse ;  /* 0x00000005062c7220 */ /* 0x080fe20000410000 */
[C---:B------:R-:W-:Y:S01]  /*b7f0*/  FMUL.FTZ R46, R7.reuse, R40 ;  /* 0x00000028072e7220 */ /* 0x040fe20000410000 */
[C---:B------:R-:W-:Y:S01]  /*b800*/  FFMA.FTZ R6, R42.reuse, R5, -R47 ;  /* 0x000000052a067223 */ /* 0x040fe2000001082f */
[-C--:B------:R-:W-:Y:S01]  /*b810*/  FMUL.FTZ R51, R7, R4.reuse ;  /* 0x0000000407337220 */ /* 0x080fe20000410000 */
[----:B------:R-:W-:Y:S01]  /*b820*/  FFMA.FTZ R45, R42, R45, R44 ;  /* 0x0000002d2a2d7223 */ /* 0x000fe2000001002c */
[C---:B------:R-:W-:Y:S01]  /*b830*/  FFMA.FTZ R7, R43.reuse, R4, -R46 ;  /* 0x000000042b077223 */ /* 0x040fe2000001082e */
[----:B------:R-:W-:Y:S01]  /*b840*/  F2FP.F16.F32.PACK_AB R4, R48, R49 ;  /* 0x000000313004723e */ /* 0x000fe200000000ff */
[----:B------:R-:W-:Y:S01]  /*b850*/  FFMA.FTZ R40, R43, R40, R51 ;  /* 0x000000282b287223 */ /* 0x000fe20000010033 */
[----:B------:R-:W-:Y:S02]  /*b860*/  F2FP.F16.F32.PACK_AB R5, R41, R50 ;  /* 0x000000322905723e */ /* 0x000fe400000000ff */
[----:B------:R-:W-:-:S02]  /*b870*/  F2FP.F16.F32.PACK_AB R6, R45, R6 ;  /* 0x000000062d06723e */ /* 0x000fc400000000ff */
[----:B------:R-:W-:-:S05]  /*b880*/  F2FP.F16.F32.PACK_AB R7, R40, R7 ;  /* 0x000000072807723e */ /* 0x000fca00000000ff */
[----:B------:R0:W-:Y:S02]  /*b890*/  STS.128 [R9+0x10400], R4 ;  /* 0x0104000409007388 */ /* 0x0001e40000000c00 */
.L_x_741:
[----:B------:R-:W-:Y:S05]  /*b8a0*/  BSYNC B2 ;  /* 0x0000000000027941 */ /* 0x000fea0003800000 */
.L_x_740:
[----:B------:R-:W-:Y:S04]  /*b8b0*/  BSSY B2, `(.L_x_742) ;  /* 0x0000028000027945 */ /* 0x000fe80003800000 */
[----:B------:R-:W-:Y:S05]  /*b8c0*/  @P1 BRA `(.L_x_743) ;  /* 0x0000000000981947 */ /* 0x000fea0003800000 */
[----:B0-----:R-:W0:Y:S01]  /*b8d0*/  LDS.128 R4, [R8] ;  /* 0x0000000008047984 */ /* 0x001e220000000c00 */
        /* <DEDUP_REMOVED lines=36> */
[----:B------:R1:W-:Y:S02]  /*bb20*/  STS.128 [R8], R4 ;  /* 0x0000000408007388 */ /* 0x0003e40000000c00 */
.L_x_743:
[----:B------:R-:W-:Y:S05]  /*bb30*/  BSYNC B2 ;  /* 0x0000000000027941 */ /* 0x000fea0003800000 */
.L_x_742:
[----:B------:R-:W-:Y:S04]  /*bb40*/  BSSY B2, `(.L_x_744) ;  /* 0x0000028000027945 */ /* 0x000fe80003800000 */
[----:B------:R-:W-:Y:S05]  /*bb50*/  @P2 BRA `(.L_x_745) ;  /* 0x0000000000982947 */ /* 0x000fea0003800000 */
[----:B01----:R-:W0:Y:S01]  /*bb60*/  LDS.128 R4, [R9+0x14400] ;  /* 0x0144000009047984 */ /* 0x003e220000000c00 */
        /* <DEDUP_REMOVED lines=37> */
.L_x_745:
[----:B------:R-:W-:Y:S05]  /*bdc0*/  BSYNC B2 ;  /* 0x0000000000027941 */ /* 0x000fea0003800000 */
.L_x_744:
[----:B------:R-:W-:Y:S04]  /*bdd0*/  BSSY B2, `(.L_x_746) ;  /* 0x0000028000027945 */ /* 0x000fe80003800000 */
[----:B------:R-:W-:Y:S05]  /*bde0*/  @P3 BRA `(.L_x_747) ;  /* 0x0000000000983947 */ /* 0x000fea0003800000 */
[----:B012---:R-:W0:Y:S01]  /*bdf0*/  LDS.128 R4, [R8+0x4000] ;  /* 0x0040000008047984 */ /* 0x007e220000000c00 */
        /* <DEDUP_REMOVED lines=37> */
.L_x_747:
[----:B------:R-:W-:Y:S05]  /*c050*/  BSYNC B2 ;  /* 0x0000000000027941 */ /* 0x000fea0003800000 */
.L_x_746:
[----:B------:R-:W-:Y:S04]  /*c060*/  BSSY B2, `(.L_x_748) ;  /* 0x0000028000027945 */ /* 0x000fe80003800000 */
[----:B------:R-:W-:Y:S05]  /*c070*/  @P4 BRA `(.L_x_749) ;  /* 0x0000000000984947 */ /* 0x000fea0003800000 */
[----:B0123--:R-:W0:Y:S01]  /*c080*/  LDS.128 R4, [R9+0x18400] ;  /* 0x0184000009047984 */ /* 0x00fe220000000c00 */
        /* <DEDUP_REMOVED lines=37> */
.L_x_749:
[----:B------:R-:W-:Y:S05]  /*c2e0*/  BSYNC B2 ;  /* 0x0000000000027941 */ /* 0x000fea0003800000 */
.L_x_748:
[----:B------:R-:W-:Y:S05]  /*c2f0*/  @P5 BRA `(.L_x_739) ;  /* 0x0000000000985947 */ /* 0x000fea0003800000 */
[----:B01234-:R-:W0:Y:S01]  /*c300*/  LDS.128 R4, [R8+0x8000] ;  /* 0x0080000008047984 */ /* 0x01fe220000000c00 */
        /* <DEDUP_REMOVED lines=37> */
.L_x_739:
[----:B------:R-:W-:Y:S05]  /*c560*/  BSYNC B1 ;  /* 0x0000000000017941 */ /* 0x000fea0003800000 */
.L_x_738:
[----:B------:R-:W-:-:S13]  /*c570*/  ISETP.GE.AND P0, PT, R205, R26, PT ;  /* 0x0000001acd00720c */ /* 0x000fda0003f06270 */
[----:B------:R-:W-:Y:S05]  /*c580*/  @P0 BRA `(.L_x_750) ;  /* 0x0000003800d40947 */ /* 0x000fea0003800000 */
[----:B01234-:R-:W0:Y:S01]  /*c590*/  LDC R5, c[0x0][0x3f4] ;  /* 0x0000fd00ff057b82 */ /* 0x01fe220000000800 */
        /* <DEDUP_REMOVED lines=9> */
[--C-:B------:R-:W-:Y:S02]  /*c630*/  HADD2.F32 R48, -RZ, R38.reuse.H0_H0 ;  /* 0x20000026ff307230 */ /* 0x100fe40000004100 */
[----:B------:R-:W-:Y:S02]  /*c640*/  HADD2.F32 R50, -RZ, R39.H0_H0 ;  /* 0x20000027ff327230 */ /* 0x000fe40000004100 */
[----:B------:R-:W-:Y:S02]  /*c650*/  HADD2.F32 R44, -RZ, R35.H0_H0 ;  /* 0x20000023ff2c7230 */ /* 0x000fe40000004100 */
[----:B------:R-:W-:Y:S02]  /*c660*/  HADD2.F32 R46, -RZ, R37.H0_H0 ;  /* 0x20000025ff2e7230 */ /* 0x000fe40000004100 */
[----:B------:R-:W-:Y:S02]  /*c670*/  HADD2.F32 R49, -RZ, R38.H1_H1 ;  /* 0x30000026ff317230 */ /* 0x000fe40000004100 */
[----:B0-----:R-:W-:-:S02]  /*c680*/  HADD2.F32 R26, -RZ, R4.H0_H0 ;  /* 0x20000004ff1a7230 */ /* 0x001fc40000004100 */
[----:B------:R-:W-:Y:S02]  /*c690*/  HADD2.F32 R4, -RZ, R4.H1_H1 ;  /* 0x30000004ff047230 */ /* 0x000fe40000004100 */
[--C-:B------:R-:W-:Y:S02]  /*c6a0*/  HADD2.F32 R40, -RZ, R5.reuse.H0_H0 ;  /* 0x20000005ff287230 */ /* 0x100fe40000004100 */
[----:B------:R-:W-:Y:S02]  /*c6b0*/  HADD2.F32 R5, -RZ, R5.H1_H1 ;  /* 0x30000005ff057230 */ /* 0x000fe40000004100 */
[-C--:B------:R-:W-:Y:S01]  /*c6c0*/  FMUL.FTZ R43, R48, R4.reuse ;  /* 0x00000004302b7220 */ /* 0x080fe20000410000 */
[----:B------:R-:W-:Y:S01]  /*c6d0*/  FMUL.FTZ R45, R44, R4 ;  /* 0x000000042c2d7220 */ /* 0x000fe20000410000 */
[----:B------:R-:W-:Y:S02]  /*c6e0*/  HADD2.F32 R41, -RZ, R6.H0_H0 ;  /* 0x20000006ff297230 */ /* 0x000fe40000004100 */
[-C--:B------:R-:W-:Y:S01]  /*c6f0*/  FMUL.FTZ R47, R50, R5.reuse ;  /* 0x00000005322f7220 */ /* 0x080fe20000410000 */
[----:B------:R-:W-:Y:S01]  /*c700*/  FFMA.FTZ R4, R44, R26, -R43 ;  /* 0x0000001a2c047223 */ /* 0x000fe2000001082b */
[----:B------:R-:W-:Y:S01]  /*c710*/  FMUL.FTZ R43, R46, R5 ;  /* 0x000000052e2b7220 */ /* 0x000fe20000410000 */
[----:B------:R-:W-:-:S02]  /*c720*/  HADD2.F32 R42, -RZ, R7.H0_H0 ;  /* 0x20000007ff2a7230 */ /* 0x000fc40000004100 */
[----:B------:R-:W-:Y:S01]  /*c730*/  FFMA.FTZ R5, R46, R40, -R47 ;  /* 0x000000282e057223 */ /* 0x000fe2000001082f */
[----:B------:R-:W-:Y:S02]  /*c740*/  HADD2.F32 R6, -RZ, R6.H1_H1 ;  /* 0x30000006ff067230 */ /* 0x000fe40000004100 */
[----:B------:R-:W-:Y:S01]  /*c750*/  FFMA.FTZ R45, R48, R26, R45 ;  /* 0x0000001a302d7223 */ /* 0x000fe2000001002d */
[----:B------:R-:W-:Y:S02]  /*c760*/  HADD2.F32 R7, -RZ, R7.H1_H1 ;  /* 0x30000007ff077230 */ /* 0x000fe40000004100 */
[----:B------:R-:W-:Y:S01]  /*c770*/  FFMA.FTZ R40, R50, R40, R43 ;  /* 0x0000002832287223 */ /* 0x000fe2000001002b */
[----:B------:R-:W-:Y:S02]  /*c780*/  HADD2.F32 R46, -RZ, R39.H1_H1 ;  /* 0x30000027ff2e7230 */ /* 0x000fe40000004100 */
[----:B------:R-:W-:Y:S01]  /*c790*/  FMUL.FTZ R26, R49, R6 ;  /* 0x00000006311a7220 */ /* 0x000fe20000410000 */
[----:B------:R-:W-:Y:S01]  /*c7a0*/  HADD2.F32 R47, -RZ, R35.H1_H1 ;  /* 0x30000023ff2f7230 */ /* 0x000fe20000004100 */
[----:B------:R-:W-:Y:S01]  /*c7b0*/  F2FP.F16.F32.PACK_AB R4, R45, R4 ;  /* 0x000000042d04723e */ /* 0x000fe200000000ff */
[----:B------:R-:W-:-:S02]  /*c7c0*/  HADD2.F32 R44, -RZ, R37.H1_H1 ;  /* 0x30000025ff2c7230 */ /* 0x000fc40000004100 */
[----:B------:R-:W-:Y:S01]  /*c7d0*/  FMUL.FTZ R35, R46, R7 ;  /* 0x000000072e237220 */ /* 0x000fe20000410000 */
[----:B------:R-:W-:Y:S01]  /*c7e0*/  F2FP.F16.F32.PACK_AB R5, R40, R5 ;  /* 0x000000052805723e */ /* 0x000fe200000000ff */
[C---:B------:R-:W-:Y:S01]  /*c7f0*/  FMUL.FTZ R38, R47.reuse, R6 ;  /* 0x000000062f267220 */ /* 0x040fe20000410000 */
[----:B------:R-:W-:Y:S01]  /*c800*/  FFMA.FTZ R6, R47, R41, -R26 ;  /* 0x000000292f067223 */ /* 0x000fe2000001081a */
[C---:B------:R-:W-:Y:S01]  /*c810*/  FMUL.FTZ R37, R44.reuse, R7 ;  /* 0x000000072c257220 */ /* 0x040fe20000410000 */
[-C--:B------:R-:W-:Y:S01]  /*c820*/  FFMA.FTZ R7, R44, R42.reuse, -R35 ;  /* 0x0000002a2c077223 */ /* 0x080fe20000010823 */
[----:B------:R-:W-:Y:S02]  /*c830*/  FFMA.FTZ R41, R49, R41, R38 ;  /* 0x0000002931297223 */ /* 0x000fe40000010026 */
[----:B------:R-:W-:-:S03]  /*c840*/  FFMA.FTZ R42, R46, R42, R37 ;  /* 0x0000002a2e2a7223 */ /* 0x000fc60000010025 */
[----:B------:R-:W-:Y:S02]  /*c850*/  F2FP.F16.F32.PACK_AB R6, R41, R6 ;  /* 0x000000062906723e */ /* 0x000fe400000000ff */
[----:B------:R-:W-:-:S05]  /*c860*/  F2FP.F16.F32.PACK_AB R7, R42, R7 ;  /* 0x000000072a07723e */ /* 0x000fca00000000ff */
[----:B------:R0:W-:Y:S02]  /*c870*/  STS.128 [R9+0x12400], R4 ;  /* 0x0124000409007388 */ /* 0x0001e40000000c00 */
.L_x_752:
[----:B------:R-:W-:Y:S05]  /*c880*/  BSYNC B1 ;  /* 0x0000000000017941 */ /* 0x000fea0003800000 */
.L_x_751:
[----:B------:R-:W-:Y:S04]  /*c890*/  BSSY B1, `(.L_x_753) ;  /* 0x0000028000017945 */ /* 0x000fe80003800000 */
[----:B------:R-:W-:Y:S05]  /*c8a0*/  @P1 BRA `(.L_x_754) ;  /* 0x0000000000981947 */ /* 0x000fea0003800000 */
[----:B0-----:R-:W0:Y:S01]  /*c8b0*/  LDS.128 R4, [R8+0x2000] ;  /* 0x0020000008047984 */ /* 0x001e220000000c00 */
        /* <DEDUP_REMOVED lines=8> */
[-C--:B------:R-:W-:Y:S01]  /*c940*/  FMUL.FTZ R39, R44, R4.reuse ;  /* 0x000000042c277220 */ /* 0x080fe20000410000 */
[C---:B------:R-:W-:Y:S01]  /*c950*/  FMUL.FTZ R41, R42.reuse, R4 ;  /* 0x000000042a297220 */ /* 0x040fe20000410000 */
[----:B------:R-:W-:Y:S02]  /*c960*/  HADD2.F32 R37, -RZ, R6.H0_H0 ;  /* 0x20000006ff257230 */ /* 0x000fe40000004100 */
[-C--:B------:R-:W-:Y:S01]  /*c970*/  FMUL.FTZ R40, R45, R5.reuse ;  /* 0x000000052d287220 */ /* 0x080fe20000410000 */
[-C--:B------:R-:W-:Y:S01]  /*c980*/  FFMA.FTZ R4, R42, R26.reuse, -R39 ;  /* 0x0000001a2a047223 */ /* 0x080fe20000010827 */
[----:B------:R-:W-:Y:S01]  /*c990*/  FFMA.FTZ R41, R44, R26, R41 ;  /* 0x0000001a2c297223 */ /* 0x000fe20000010029 */
[----:B------:R-:W-:Y:S01]  /*c9a0*/  FMUL.FTZ R26, R43, R5 ;  /* 0x000000052b1a7220 */ /* 0x000fe20000410000 */
[----:B------:R-:W-:-:S02]  /*c9b0*/  HADD2.F32 R38, -RZ, R7.H0_H0 ;  /* 0x20000007ff267230 */ /* 0x000fc40000004100 */
[-C--:B------:R-:W-:Y:S01]  /*c9c0*/  FFMA.FTZ R5, R43, R35.reuse, -R40 ;  /* 0x000000232b057223 */ /* 0x080fe20000010828 */
[----:B------:R-:W-:Y:S02]  /*c9d0*/  HADD2.F32 R6, -RZ, R6.H1_H1 ;  /* 0x30000006ff067230 */ /* 0x000fe40000004100 */
[----:B------:R-:W-:Y:S01]  /*c9e0*/  FFMA.FTZ R26, R45, R35, R26 ;  /* 0x000000232d1a7223 */ /* 0x000fe2000001001a */
[----:B------:R-:W-:Y:S01]  /*c9f0*/  HADD2.F32 R7, -RZ, R7.H1_H1 ;  /* 0x30000007ff077230 */ /* 0x000fe20000004100 */
[----:B------:R-:W-:Y:S01]  /*ca00*/  F2FP.F16.F32.PACK_AB R4, R41, R4 ;  /* 0x000000042904723e */ /* 0x000fe200000000ff */
[----:B------:R-:W-:Y:S02]  /*ca10*/  HADD2.F32 R43, -RZ, R33.H1_H1 ;  /* 0x30000021ff2b7230 */ /* 0x000fe40000004100 */
[----:B------:R-:W-:Y:S01]  /*ca20*/  HADD2.F32 R42, -RZ, R34.H1_H1 ;  /* 0x30000022ff2a7230 */ /* 0x000fe20000004100 */
[----:B------:R-:W-:Y:S01]  /*ca30*/  F2FP.F16.F32.PACK_AB R5, R26, R5 ;  /* 0x000000051a05723e */ /* 0x000fe200000000ff */
[----:B------:R-:W-:-:S02]  /*ca40*/  HADD2.F32 R39, -RZ, R31.H1_H1 ;  /* 0x3000001fff277230 */ /* 0x000fc40000004100 */
[----:B------:R-:W-:Y:S02]  /*ca50*/  HADD2.F32 R40, -RZ, R32.H1_H1 ;  /* 0x30000020ff287230 */ /* 0x000fe40000004100 */
[-C--:B------:R-:W-:Y:S01]  /*ca60*/  FMUL.FTZ R32, R43, R6.reuse ;  /* 0x000000062b207220 */ /* 0x080fe20000410000 */
[-C--:B------:R-:W-:Y:S01]  /*ca70*/  FMUL.FTZ R31, R42, R7.reuse ;  /* 0x000000072a1f7220 */ /* 0x080fe20000410000 */
[C---:B------:R-:W-:Y:S01]  /*ca80*/  FMUL.FTZ R34, R39.reuse, R6 ;  /* 0x0000000627227220 */ /* 0x040fe20000410000 */
[C---:B------:R-:W-:Y:S01]  /*ca90*/  FMUL.FTZ R33, R40.reuse, R7 ;  /* 0x0000000728217220 */ /* 0x040fe20000410000 */
[-C--:B------:R-:W-:Y:S01]  /*caa0*/  FFMA.FTZ R6, R39, R37.reuse, -R32 ;  /* 0x0000002527067223 */ /* 0x080fe20000010820 */
[-C--:B------:R-:W-:Y:S01]  /*cab0*/  FFMA.FTZ R7, R40, R38.reuse, -R31 ;  /* 0x0000002628077223 */ /* 0x080fe2000001081f */
[----:B------:R-:W-:Y:S01]  /*cac0*/  FFMA.FTZ R37, R43, R37, R34 ;  /* 0x000000252b257223 */ /* 0x000fe20000010022 */
[----:B------:R-:W-:-:S04]  /*cad0*/  FFMA.FTZ R38, R42, R38, R33 ;  /* 0x000000262a267223 */ /* 0x000fc80000010021 */
[----:B------:R-:W-:Y:S02]  /*cae0*/  F2FP.F16.F32.PACK_AB R6, R37, R6 ;  /* 0x000000062506723e */ /* 0x000fe400000000ff */
[----:B------:R-:W-:-:S05]  /*caf0*/  F2FP.F16.F32.PACK_AB R7, R38, R7 ;  /* 0x000000072607723e */ /* 0x000fca00000000ff */
[----:B------:R1:W-:Y:S02]  /*cb00*/  STS.128 [R8+0x2000], R4 ;  /* 0x0020000408007388 */ /* 0x0003e40000000c00 */
.L_x_754:
[----:B------:R-:W-:Y:S05]  /*cb10*/  BSYNC B1 ;  /* 0x0000000000017941 */ /* 0x000fea0003800000 */
.L_x_753:
        /* <DEDUP_REMOVED lines=28> */
[-C--:B------:R-:W-:Y:S01]  /*cce0*/  FMUL.FTZ R27, R38, R6.reuse ;  /* 0x00000006261b7220 */ /* 0x080fe20000410000 */
[----:B------:R-:W-:Y:S02]  /*ccf0*/  HADD2.F32 R35, -RZ, R28.H1_H1 ;  /* 0x3000001cff237230 */ /* 0x000fe40000004100 */
[C---:B------:R-:W-:Y:S01]  /*cd00*/  FMUL.FTZ R29, R34.reuse, R6 ;  /* 0x00000006221d7220 */ /* 0x040fe20000410000 */
[-C--:B------:R-:W-:Y:S01]  /*cd10*/  FMUL.FTZ R28, R39, R7.reuse ;  /* 0x00000007271c7220 */ /* 0x080fe20000410000 */
[-C--:B------:R-:W-:Y:S01]  /*cd20*/  FFMA.FTZ R6, R34, R32.reuse, -R27 ;  /* 0x0000002022067223 */ /* 0x080fe2000001081b */
[C---:B------:R-:W-:Y:S01]  /*cd30*/  FMUL.FTZ R30, R35.reuse, R7 ;  /* 0x00000007231e7220 */ /* 0x040fe20000410000 */
[----:B------:R-:W-:Y:S01]  /*cd40*/  FFMA.FTZ R29, R38, R32, R29 ;  /* 0x00000020261d7223 */ /* 0x000fe2000001001d */
[-C--:B------:R-:W-:Y:S02]  /*cd50*/  FFMA.FTZ R7, R35, R33.reuse, -R28 ;  /* 0x0000002123077223 */ /* 0x080fe4000001081c */
[----:B------:R-:W-:-:S02]  /*cd60*/  FFMA.FTZ R30, R39, R33, R30 ;  /* 0x00000021271e7223 */ /* 0x000fc4000001001e */
[----:B------:R-:W-:-:S03]  /*cd70*/  F2FP.F16.F32.PACK_AB R6, R29, R6 ;  /* 0x000000061d06723e */ /* 0x000fc600000000ff */
[----:B------:R-:W-:-:S05]  /*cd80*/  F2FP.F16.F32.PACK_AB R7, R30, R7 ;  /* 0x000000071e07723e */ /* 0x000fca00000000ff */
[----:B------:R2:W-:Y:S02]  /*cd90*/  STS.128 [R9+0x16400], R4 ;  /* 0x0164000409007388 */ /* 0x0005e40000000c00 */
.L_x_756:
[----:B------:R-:W-:Y:S05]  /*cda0*/  BSYNC B1 ;  /* 0x0000000000017941 */ /* 0x000fea0003800000 */
.L_x_755:
        /* <DEDUP_REMOVED lines=30> */
[C---:B------:R-:W-:Y:S01]  /*cf90*/  FMUL.FTZ R25, R30.reuse, R6 ;  /* 0x000000061e197220 */ /* 0x040fe20000410000 */
[-C--:B------:R-:W-:Y:S01]  /*cfa0*/  FMUL.FTZ R20, R35, R7.reuse ;  /* 0x0000000723147220 */ /* 0x080fe20000410000 */
[C---:B------:R-:W-:Y:S01]  /*cfb0*/  FMUL.FTZ R24, R31.reuse, R7 ;  /* 0x000000071f187220 */ /* 0x040fe20000410000 */
[-C--:B------:R-:W-:Y:S01]  /*cfc0*/  FFMA.FTZ R6, R30, R28.reuse, -R21 ;  /* 0x0000001c1e067223 */ /* 0x080fe20000010815 */
[----:B------:R-:W-:Y:S01]  /*cfd0*/  FFMA.FTZ R25, R32, R28, R25 ;  /* 0x0000001c20197223 */ /* 0x000fe20000010019 */
[-C--:B------:R-:W-:Y:S01]  /*cfe0*/  FFMA.FTZ R7, R31, R29.reuse, -R20 ;  /* 0x0000001d1f077223 */ /* 0x080fe20000010814 */
[----:B------:R-:W-:-:S03]  /*cff0*/  FFMA.FTZ R24, R35, R29, R24 ;  /* 0x0000001d23187223 */ /* 0x000fc60000010018 */
[----:B------:R-:W-:Y:S02]  /*d000*/  F2FP.F16.F32.PACK_AB R6, R25, R6 ;  /* 0x000000061906723e */ /* 0x000fe400000000ff */
[----:B------:R-:W-:-:S05]  /*d010*/  F2FP.F16.F32.PACK_AB R7, R24, R7 ;  /* 0x000000071807723e */ /* 0x000fca00000000ff */
[----:B------:R3:W-:Y:S02]  /*d020*/  STS.128 [R8+0x6000], R4 ;  /* 0x0060000408007388 */ /* 0x0007e40000000c00 */
.L_x_758:
[----:B------:R-:W-:Y:S05]  /*d030*/  BSYNC B1 ;  /* 0x0000000000017941 */ /* 0x000fea0003800000 */
.L_x_757:
        /* <DEDUP_REMOVED lines=40> */
.L_x_760:
[----:B------:R-:W-:Y:S05]  /*d2c0*/  BSYNC B1 ;  /* 0x0000000000017941 */ /* 0x000fea0003800000 */
.L_x_759:
        /* <DEDUP_REMOVED lines=13> */
[----:B------:R-:W-:Y:S01]  /*d3a0*/  FMUL.FTZ R15, R28, R5 ;  /* 0x000000051c0f7220 */ /* 0x000fe20000410000 */
[----:B------:R-:W-:Y:S01]  /*d3b0*/  FFMA.FTZ R4, R21, R9, -R20 ;  /* 0x0000000915047223 */ /* 0x000fe20000010814 */
[----:B------:R-:W-:-:S02]  /*d3c0*/  HADD2.F32 R14, -RZ, R7.H0_H0 ;  /* 0x20000007ff0e7230 */ /* 0x000fc40000004100 */
[----:B------:R-:W-:Y:S01]  /*d3d0*/  FFMA.FTZ R9, R25, R9, R24 ;  /* 0x0000000919097223 */ /* 0x000fe20000010018 */
[C---:B------:R-:W-:Y:S01]  /*d3e0*/  FMUL.FTZ R21, R26.reuse, R5 ;  /* 0x000000051a157220 */ /* 0x040fe20000410000 */
[----:B------:R-:W-:Y:S02]  /*d3f0*/  HADD2.F32 R6, -RZ, R6.H1_H1 ;  /* 0x30000006ff067230 */ /* 0x000fe40000004100 */
[-C--:B------:R-:W-:Y:S01]  /*d400*/  FFMA.FTZ R5, R26, R12.reuse, -R15 ;  /* 0x0000000c1a057223 */ /* 0x080fe2000001080f */
[----:B------:R-:W-:Y:S02]  /*d410*/  HADD2.F32 R7, -RZ, R7.H1_H1 ;  /* 0x30000007ff077230 */ /* 0x000fe40000004100 */
[----:B------:R-:W-:Y:S01]  /*d420*/  FFMA.FTZ R12, R28, R12, R21 ;  /* 0x0000000c1c0c7223 */ /* 0x000fe20000010015 */
[----:B------:R-:W-:Y:S01]  /*d430*/  HADD2.F32 R25, -RZ, R10.H1_H1 ;  /* 0x3000000aff197230 */ /* 0x000fe20000004100 */
[----:B------:R-:W-:Y:S01]  /*d440*/  F2FP.F16.F32.PACK_AB R4, R9, R4 ;  /* 0x000000040904723e */ /* 0x000fe200000000ff */
[----:B------:R-:W-:-:S02]  /*d450*/  HADD2.F32 R20, -RZ, R11.H1_H1 ;  /* 0x3000000bff147230 */ /* 0x000fc40000004100 */
[----:B------:R-:W-:Y:S02]  /*d460*/  HADD2.F32 R15, -RZ, R0.H1_H1 ;  /* 0x30000000ff0f7230 */ /* 0x000fe40000004100 */
[-C--:B------:R-:W-:Y:S01]  /*d470*/  FMUL.FTZ R0, R25, R6.reuse ;  /* 0x0000000619007220 */ /* 0x080fe20000410000 */
[----:B------:R-:W-:Y:S02]  /*d480*/  HADD2.F32 R10, -RZ, R3.H1_H1 ;  /* 0x30000003ff0a7230 */ /* 0x000fe40000004100 */
[----:B------:R-:W-:Y:S01]  /*d490*/  FMUL.FTZ R3, R20, R7 ;  /* 0x0000000714037220 */ /* 0x000fe20000410000 */
[----:B------:R-:W-:Y:S01]  /*d4a0*/  F2FP.F16.F32.PACK_AB R5, R12, R5 ;  /* 0x000000050c05723e */ /* 0x000fe200000000ff */
[C---:B------:R-:W-:Y:S01]  /*d4b0*/  FMUL.FTZ R6, R15.reuse, R6 ;  /* 0x000000060f067220 */ /* 0x040fe20000410000 */
[----:B------:R-:W-:Y:S01]  /*d4c0*/  FFMA.FTZ R0, R15, R13, -R0 ;  /* 0x0000000d0f007223 */ /* 0x000fe20000010800 */
[C---:B------:R-:W-:Y:S01]  /*d4d0*/  FMUL.FTZ R7, R10.reuse, R7 ;  /* 0x000000070a077220 */ /* 0x040fe20000410000 */
[----:B------:R-:W-:Y:S01]  /*d4e0*/  FFMA.FTZ R3, R10, R14, -R3 ;  /* 0x0000000e0a037223 */ /* 0x000fe20000010803 */
[----:B------:R-:W-:-:S02]  /*d4f0*/  FFMA.FTZ R13, R25, R13, R6 ;  /* 0x0000000d190d7223 */ /* 0x000fc40000010006 */
[----:B------:R-:W-:-:S03]  /*d500*/  FFMA.FTZ R14, R20, R14, R7 ;  /* 0x0000000e140e7223 */ /* 0x000fc60000010007 */
[----:B------:R-:W-:Y:S02]  /*d510*/  F2FP.F16.F32.PACK_AB R6, R13, R0 ;  /* 0x000000000d06723e */ /* 0x000fe400000000ff */
[----:B------:R-:W-:-:S05]  /*d520*/  F2FP.F16.F32.PACK_AB R7, R14, R3 ;  /* 0x000000030e07723e */ /* 0x000fca00000000ff */
[----:B------:R0:W-:Y:S01]  /*d530*/  STS.128 [R8+0xa000], R4 ;  /* 0x00a0000408007388 */ /* 0x0001e20000000c00 */
[----:B------:R-:W-:Y:S05]  /*d540*/  BRA `(.L_x_750) ;  /* 0x0000002800e47947 */ /* 0x000fea0003800000 */
.L_x_732:
[----:B------:R-:W-:-:S03]  /*d550*/  UMOV UR4, 0xffffffff ;  /* 0xffffffff00047882 */ /* 0x000fc60000000000 */
[----:B------:R-:W-:Y:S05]  /*d560*/  BRA.DIV UR4, `(.L_x_761) ;  /* 0x0000013204dc7947 */ /* 0x000fea000b800000 */
[----:B------:R-:W0:Y:S04]  /*d570*/  SHFL.IDX PT, R3, R25, RZ, 0x1c1f ;  /* 0x001c1fff19037589 */ /* 0x000e2800000e0000 */
[----:B------:R-:W1:Y:S04]  /*d580*/  SHFL.IDX PT, R0, R24, RZ, 0x1c1f ;  /* 0x001c1fff18007589 */ /* 0x000e6800000e0000 */
[----:B------:R2:W3:Y:S04]  /*d590*/  SHFL.IDX PT, R5, R27, RZ, 0x1c1f ;  /* 0x001c1fff1b057589 */ /* 0x0004e800000e0000 */
[----:B------:R2:W4:Y:S01]  /*d5a0*/  SHFL.IDX PT, R14, R26, RZ, 0x1c1f ;  /* 0x001c1fff1a0e7589 */ /* 0x00052200000e0000 */
[----:B0-----:R-:W-:Y:S01]  /*d5b0*/  IMAD.MOV.U32 R43, RZ, RZ, R3 ;  /* 0x000000ffff2b7224 */ /* 0x001fe200078e0003 */
[----:B-12---:R-:W-:-:S07]  /*d5c0*/  MOV R42, R0 ;  /* 0x00000000002a7202 */ /* 0x006fce0000000f00 */
.L_x_994:
[----:B------:R-:W-:Y:S01]  /*d5d0*/  ULDC UR4, c[0x0][0x448] ;  /* 0x0001120000047ab9 */ /* 0x000fe20000000800 */
[----:B------:R-:W-:Y:S01]  /*d5e0*/  BSSY B1, `(.L_x_762) ;  /* 0x0000033000017945 */ /* 0x000fe20003800000 */
[----:B------:R-:W-:Y:S01]  /*d5f0*/  IMAD R46, R149, UR4, RZ ;  /* 0x00000004952e7c24 */ /* 0x000fe2000f8e02ff */
[----:B---3--:R-:W-:Y:S01]  /*d600*/  MOV R21, R5 ;  /* 0x0000000500157202 */ /* 0x008fe20000000f00 */
[----:B----4-:R-:W-:Y:S01]  /*d610*/  IMAD.MOV.U32 R20, RZ, RZ, R14 ;  /* 0x000000ffff147224 */ /* 0x010fe200078e000e */
[----:B------:R-:W-:Y:S02]  /*d620*/  CS2R R4, SRZ ;  /* 0x0000000000047805 */ /* 0x000fe4000001ff00 */
[----:B------:R-:W-:Y:S02]  /*d630*/  CS2R R8, SRZ ;  /* 0x0000000000087805 */ /* 0x000fe4000001ff00 */
[----:B------:R-:W-:Y:S01]  /*d640*/  ISETP.GE.AND P0, PT, R6, R46, PT ;  /* 0x0000002e0600720c */ /* 0x000fe20003f06270 */
[----:B------:R-:W-:Y:S01]  /*d650*/  IMAD R46, R125, -0x80, R46 ;  /* 0xffffff807d2e7824 */ /* 0x000fe200078e022e */
        /* <DEDUP_REMOVED lines=10> */
[----:B------:R-:W-:Y:S06]  /*d700*/  @P0 BRA `(.L_x_763) ;  /* 0x0000000000800947 */ /* 0x000fec0003800000 */
[C---:B------:R-:W-:Y:S01]  /*d710*/  VIADD R0, R18.reuse, 0x20 ;  /* 0x0000002012007836 */ /* 0x040fe20000000000 */
[----:B------:R-:W-:Y:S01]  /*d720*/  ULDC UR4, c[0x0][0x3f4] ;  /* 0x0000fd0000047ab9 */ /* 0x000fe20000000800 */
[C---:B------:R-:W-:Y:S01]  /*d730*/  VIADD R3, R18.reuse, 0x40 ;  /* 0x0000004012037836 */ /* 0x040fe20000000000 */
[----:B------:R-:W-:Y:S02]  /*d740*/  ISETP.GE.AND P0, PT, R18, UR4, PT ;  /* 0x0000000412007c0c */ /* 0x000fe4000bf06270 */
[----:B------:R-:W-:Y:S02]  /*d750*/  CS2R R24, SRZ ;  /* 0x0000000000187805 */ /* 0x000fe4000001ff00 */
[----:B------:R-:W-:Y:S02]  /*d760*/  ISETP.GE.AND P1, PT, R0, UR4, PT ;  /* 0x0000000400007c0c */ /* 0x000fe4000bf26270 */
[----:B------:R-:W-:Y:S02]  /*d770*/  CS2R R26, SRZ ;  /* 0x00000000001a7805 */ /* 0x000fe4000001ff00 */
[----:B------:R-:W-:-:S02]  /*d780*/  ISETP.GE.AND P2, PT, R3, UR4, PT ;  /* 0x0000000403007c0c */ /* 0x000fc4000bf46270 */
[----:B------:R-:W-:Y:S02]  /*d790*/  CS2R R4, SRZ ;  /* 0x0000000000047805 */ /* 0x000fe4000001ff00 */
[----:B------:R-:W-:Y:S02]  /*d7a0*/  CS2R R6, SRZ ;  /* 0x0000000000067805 */ /* 0x000fe4000001ff00 */
[----:B------:R-:W-:Y:S01]  /*d7b0*/  CS2R R28, SRZ ;  /* 0x00000000001c7805 */ /* 0x000fe2000001ff00 */
[----:B------:R-:W-:Y:S02]  /*d7c0*/  @!P0 IMAD.WIDE R12, R18, 0x2, R42 ;  /* 0x00000002120c8825 */ /* 0x000fe400078e022a */
[----:B------:R-:W-:-:S04]  /*d7d0*/  @!P1 SHF.L.U32 R41, R211, 0x3, RZ ;  /* 0x00000003d3299819 */ /* 0x000fc800000006ff */
[----:B------:R-:W-:Y:S01]  /*d7e0*/  @!P2 IMAD.SHL.U32 R45, R212, 0x8, RZ ;  /* 0x00000008d42da824 */ /* 0x000fe200078e00ff */
[----:B------:R0:W5:Y:S01]  /*d7f0*/  @!P0 LD.E.128 R24, desc[UR42][R12.64] ;  /* 0x0000002a0c188980 */ /* 0x000162000c101d00 */
[----:B------:R-:W-:Y:S01]  /*d800*/  CS2R R30, SRZ ;  /* 0x00000000001e7805 */ /* 0x000fe2000001ff00 */
[--C-:B------:R-:W-:Y:S01]  /*d810*/  @!P1 IMAD.WIDE R38, R41, 0x2, R42.reuse ;  /* 0x0000000229269825 */ /* 0x100fe200078e022a */
[----:B------:R-:W-:Y:S02]  /*d820*/  CS2R R8, SRZ ;  /* 0x0000000000087805 */ /* 0x000fe4000001ff00 */
[----:B------:R-:W-:Y:S02]  /*d830*/  CS2R R10, SRZ ;  /* 0x00000000000a7805 */ /* 0x000fe4000001ff00 */
[----:B------:R-:W-:Y:S01]  /*d840*/  CS2R R32, SRZ ;  /* 0x0000000000207805 */ /* 0x000fe2000001ff00 */
[----:B------:R-:W-:Y:S01]  /*d850*/  @!P2 IMAD.WIDE R42, R45, 0x2, R42 ;  /* 0x000000022d2aa825 */ /* 0x000fe200078e022a */
[----:B------:R-:W-:-:S02]  /*d860*/  CS2R R34, SRZ ;  /* 0x0000000000227805 */ /* 0x000fc4000001ff00 */
[----:B------:R-:W-:Y:S01]  /*d870*/  CS2R R14, SRZ ;  /* 0x00000000000e7805 */ /* 0x000fe2000001ff00 */
[----:B------:R1:W5:Y:S01]  /*d880*/  @!P1 LD.E.128 R28, desc[UR42][R38.64] ;  /* 0x0000002a261c9980 */ /* 0x000362000c101d00 */
[--C-:B------:R-:W-:Y:S01]  /*d890*/  @!P1 IMAD.WIDE R40, R41, 0x2, R20.reuse ;  /* 0x0000000229289825 */ /* 0x100fe200078e0214 */
[----:B0-----:R-:W-:Y:S02]  /*d8a0*/  CS2R R12, SRZ ;  /* 0x00000000000c7805 */ /* 0x001fe4000001ff00 */
[----:B------:R1:W5:Y:S01]  /*d8b0*/  @!P2 LD.E.128 R32, desc[UR42][R42.64] ;  /* 0x0000002a2a20a980 */ /* 0x000362000c101d00 */
[----:B------:R-:W-:-:S03]  /*d8c0*/  @!P2 IMAD.WIDE R44, R45, 0x2, R20 ;  /* 0x000000022d2ca825 */ /* 0x000fc600078e0214 */
[----:B------:R1:W5:Y:S01]  /*d8d0*/  @!P1 LD.E.128 R8, desc[UR42][R40.64] ;  /* 0x0000002a28089980 */ /* 0x000362000c101d00 */
[----:B------:R-:W-:-:S03]  /*d8e0*/  @!P0 IMAD.WIDE R20, R18, 0x2, R20 ;  /* 0x0000000212148825 */ /* 0x000fc600078e0214 */
[----:B------:R1:W5:Y:S04]  /*d8f0*/  @!P2 LD.E.128 R12, desc[UR42][R44.64] ;  /* 0x0000002a2c0ca980 */ /* 0x000368000c101d00 */
[----:B------:R1:W5:Y:S02]  /*d900*/  @!P0 LD.E.128 R4, desc[UR42][R20.64] ;  /* 0x0000002a14048980 */ /* 0x000364000c101d00 */
.L_x_763:
[----:B------:R-:W-:Y:S05]  /*d910*/  BSYNC B1 ;  /* 0x0000000000017941 */ /* 0x000fea0003800000 */
.L_x_762:
[----:B-----5:R-:W-:Y:S01]  /*d920*/  IMAD.MOV.U32 R0, RZ, RZ, R24 ;  /* 0x000000ffff007224 */ /* 0x020fe200078e0018 */
[----:B------:R-:W-:Y:S01]  /*d930*/  MOV R3, R25 ;  /* 0x0000001900037202 */ /* 0x000fe20000000f00 */
[----:B------:R-:W-:Y:S01]  /*d940*/  IMAD.MOV.U32 R37, RZ, RZ, R26 ;  /* 0x000000ffff257224 */ /* 0x000fe200078e001a */
[--C-:B------:R-:W-:Y:S01]  /*d950*/  SHF.R.U64 R26, R26, 0x10, R27.reuse ;  /* 0x000000101a1a7819 */ /* 0x100fe2000000121b */
[--C-:B-1----:R-:W-:Y:S01]  /*d960*/  IMAD.MOV.U32 R21, RZ, RZ, R27.reuse ;  /* 0x000000ffff157224 */ /* 0x102fe200078e001b */
[----:B------:R-:W-:Y:S01]  /*d970*/  SHF.R.U32.HI R43, RZ, 0x10, R27 ;  /* 0x00000010ff2b7819 */ /* 0x000fe2000001161b */
[----:B------:R-:W-:Y:S01]  /*d980*/  IMAD.MOV.U32 R27, RZ, RZ, R30 ;  /* 0x000000ffff1b7224 */ /* 0x000fe200078e001e */
[----:B------:R-:W-:Y:S01]  /*d990*/  SHF.R.U64 R47, R30, 0x10, R31 ;  /* 0x000000101e2f7819 */ /* 0x000fe2000000121f */
[----:B------:R-:W-:Y:S01]  /*d9a0*/  IMAD.MOV.U32 R30, RZ, RZ, R32 ;  /* 0x000000ffff1e7224 */ /* 0x000fe200078e0020 */
[--C-:B------:R-:W-:Y:S01]  /*d9b0*/  SHF.R.U64 R49, R32, 0x10, R33.reuse ;  /* 0x0000001020317819 */ /* 0x100fe20000001221 */
[----:B------:R-:W-:Y:S01]  /*d9c0*/  IMAD.MOV.U32 R39, RZ, RZ, R4 ;  /* 0x000000ffff277224 */ /* 0x000fe200078e0004 */
[----:B------:R-:W-:Y:S01]  /*d9d0*/  MOV R32, R34 ;  /* 0x0000002200207202 */ /* 0x000fe20000000f00 */
[----:B------:R-:W-:Y:S01]  /*d9e0*/  IMAD.MOV.U32 R40, RZ, RZ, R33 ;  /* 0x000000ffff287224 */ /* 0x000fe200078e0021 */
[----:B------:R-:W-:Y:S01]  /*d9f0*/  SHF.R.U64 R51, R34, 0x10, R35 ;  /* 0x0000001022337819 */ /* 0x000fe20000001223 */
[----:B------:R-:W-:Y:S01]  /*da00*/  IMAD.MOV.U32 R41, RZ, RZ, R6 ;  /* 0x000000ffff297224 */ /* 0x000fe200078e0006 */
[----:B------:R-:W-:Y:S01]  /*da10*/  PRMT R34, R0, 0x5410, R3 ;  /* 0x0000541000227816 */ /* 0x000fe20000000003 */
[----:B------:R-:W-:Y:S01]  /*da20*/  BSSY B1, `(.L_x_764) ;  /* 0x0000040000017945 */ /* 0x000fe20003800000 */
[----:B------:R-:W-:-:S02]  /*da30*/  LEA.HI R0, R204, R204, RZ, 0x1 ;  /* 0x000000cccc007211 */ /* 0x000fc400078f08ff */
[----:B------:R-:W-:Y:S02]  /*da40*/  MOV R20, R5 ;  /* 0x0000000500147202 */ /* 0x000fe40000000f00 */
[----:B------:R-:W-:Y:S02]  /*da50*/  LOP3.LUT R3, R0, 0xfffffffe, RZ, 0xc0, !PT ;  /* 0xfffffffe00037812 */ /* 0x000fe400078ec0ff */
[----:B------:R-:W-:Y:S01]  /*da60*/  SHF.R.U64 R53, R4, 0x10, R5 ;  /* 0x0000001004357819 */ /* 0x000fe20000001205 */
[----:B------:R-:W-:Y:S01]  /*da70*/  IMAD.MOV.U32 R4, RZ, RZ, R7 ;  /* 0x000000ffff047224 */ /* 0x000fe200078e0007 */
[----:B------:R-:W-:Y:S01]  /*da80*/  SHF.R.U32.HI R54, RZ, 0x10, R5 ;  /* 0x00000010ff367819 */ /* 0x000fe20000011605 */
[----:B------:R-:W-:Y:S01]  /*da90*/  IMAD.IADD R3, R204, 0x1, -R3 ;  /* 0x00000001cc037824 */ /* 0x000fe200078e0a03 */
[----:B------:R-:W-:Y:S01]  /*daa0*/  SHF.R.U64 R38, R24, 0x10, R25 ;  /* 0x0000001018267819 */ /* 0x000fe20000001219 */
[----:B------:R-:W-:Y:S01]  /*dab0*/  IMAD.MOV.U32 R24, RZ, RZ, R29 ;  /* 0x000000ffff187224 */ /* 0x000fe200078e001d */
[----:B------:R-:W-:-:S02]  /*dac0*/  SHF.R.U32.HI R42, RZ, 0x10, R25 ;  /* 0x00000010ff2a7819 */ /* 0x000fc40000011619 */
[----:B------:R-:W-:Y:S02]  /*dad0*/  SHF.L.U32 R5, R3, 0x1f, RZ ;  /* 0x0000001f03057819 */ /* 0x000fe400000006ff */
[----:B------:R-:W-:Y:S02]  /*dae0*/  MOV R25, R28 ;  /* 0x0000001c00197202 */ /* 0x000fe40000000f00 */
[----:B------:R-:W0:Y:S01]  /*daf0*/  SYNCS.PHASECHK.TRANS64.TRYWAIT P0, [R2+URZ+0x34800], R5 ;  /* 0x03480005020075a7 */ /* 0x000e22000800017f */
[--C-:B------:R-:W-:Y:S02]  /*db00*/  SHF.R.U64 R44, R28, 0x10, R29.reuse ;  /* 0x000000101c2c7819 */ /* 0x100fe4000000121d */
[----:B------:R-:W-:Y:S02]  /*db10*/  SHF.R.U32.HI R45, RZ, 0x10, R29 ;  /* 0x00000010ff2d7819 */ /* 0x000fe4000001161d */
[----:B------:R-:W-:Y:S01]  /*db20*/  SHF.R.U32.HI R50, RZ, 0x10, R33 ;  /* 0x00000010ff327819 */ /* 0x000fe20000011621 */
[----:B------:R-:W-:Y:S01]  /*db30*/  IMAD.MOV.U32 R33, RZ, RZ, R35 ;  /* 0x000000ffff217224 */ /* 0x000fe200078e0023 */
[----:B------:R-:W-:Y:S01]  /*db40*/  SHF.R.U64 R55, R6, 0x10, R7 ;  /* 0x0000001006377819 */ /* 0x000fe20000001207 */
[----:B------:R-:W-:Y:S01]  /*db50*/  IMAD.MOV.U32 R6, RZ, RZ, R9 ;  /* 0x000000ffff067224 */ /* 0x000fe200078e0009 */
[----:B------:R-:W-:-:S02]  /*db60*/  SHF.R.U32.HI R56, RZ, 0x10, R7 ;  /* 0x00000010ff387819 */ /* 0x000fc40000011607 */
[----:B------:R-:W-:Y:S02]  /*db70*/  MOV R28, R31 ;  /* 0x0000001f001c7202 */ /* 0x000fe40000000f00 */
[----:B------:R-:W-:Y:S01]  /*db80*/  SHF.R.U32.HI R48, RZ, 0x10, R31 ;  /* 0x00000010ff307819 */ /* 0x000fe2000001161f */
[----:B------:R-:W-:Y:S01]  /*db90*/  IMAD.MOV.U32 R31, RZ, RZ, R10 ;  /* 0x000000ffff1f7224 */ /* 0x000fe200078e000a */
[----:B------:R-:W-:Y:S02]  /*dba0*/  MOV R29, R8 ;  /* 0x00000008001d7202 */ /* 0x000fe40000000f00 */
[--C-:B------:R-:W-:Y:S01]  /*dbb0*/  SHF.R.U64 R57, R8, 0x10, R9.reuse ;  /* 0x0000001008397819 */ /* 0x100fe20000001209 */
[----:B------:R-:W-:Y:S01]  /*dbc0*/  IMAD.MOV.U32 R8, RZ, RZ, R12 ;  /* 0x000000ffff087224 */ /* 0x000fe200078e000c */
[----:B------:R-:W-:Y:S01]  /*dbd0*/  SHF.R.U32.HI R58, RZ, 0x10, R9 ;  /* 0x00000010ff3a7819 */ /* 0x000fe20000011609 */
[----:B------:R-:W-:Y:S01]  /*dbe0*/  IMAD.MOV.U32 R9, RZ, RZ, R13 ;  /* 0x000000ffff097224 */ /* 0x000fe200078e000d */
[----:B------:R-:W-:-:S02]  /*dbf0*/  MOV R7, R11 ;  /* 0x0000000b00077202 */ /* 0x000fc40000000f00 */
[--C-:B------:R-:W-:Y:S02]  /*dc00*/  SHF.R.U64 R59, R10, 0x10, R11.reuse ;  /* 0x000000100a3b7819 */ /* 0x100fe4000000120b */
[----:B------:R-:W-:Y:S01]  /*dc10*/  SHF.R.U32.HI R60, RZ, 0x10, R11 ;  /* 0x00000010ff3c7819 */ /* 0x000fe2000001160b */
[----:B------:R-:W-:Y:S01]  /*dc20*/  IMAD.MOV.U32 R11, RZ, RZ, R15 ;  /* 0x000000ffff0b7224 */ /* 0x000fe200078e000f */
[----:B------:R-:W-:Y:S02]  /*dc30*/  PRMT R25, R25, 0x5410, R24 ;  /* 0x0000541019197816 */ /* 0x000fe40000000018 */
[----:B------:R-:W-:Y:S02]  /*dc40*/  SHF.R.U32.HI R52, RZ, 0x10, R35 ;  /* 0x00000010ff347819 */ /* 0x000fe40000011623 */
[--C-:B------:R-:W-:Y:S02]  /*dc50*/  SHF.R.U64 R61, R12, 0x10, R13.reuse ;  /* 0x000000100c3d7819 */ /* 0x100fe4000000120d */
[----:B------:R-:W-:-:S02]  /*dc60*/  SHF.R.U32.HI R62, RZ, 0x10, R13 ;  /* 0x00000010ff3e7819 */ /* 0x000fc4000001160d */
[----:B------:R-:W-:Y:S02]  /*dc70*/  MOV R10, R14 ;  /* 0x0000000e000a7202 */ /* 0x000fe40000000f00 */
[----:B------:R-:W-:Y:S02]  /*dc80*/  VIMNMX R24, R46, 0x80, PT ;  /* 0x000000802e187848 */ /* 0x000fe40003fe0100 */
[----:B------:R-:W-:Y:S02]  /*dc90*/  PRMT R35, R38, 0x5410, R42 ;  /* 0x0000541026237816 */ /* 0x000fe4000000002a */
[--C-:B------:R-:W-:Y:S02]  /*dca0*/  SHF.R.U64 R63, R14, 0x10, R15.reuse ;  /* 0x000000100e3f7819 */ /* 0x100fe4000000120f */
[----:B------:R-:W-:Y:S02]  /*dcb0*/  SHF.R.U32.HI R64, RZ, 0x10, R15 ;  /* 0x00000010ff407819 */ /* 0x000fe4000001160f */
        /* <DEDUP_REMOVED lines=17> */
[----:B------:R-:W-:Y:S02]  /*ddd0*/  ISETP.GE.AND P1, PT, R17, R24, PT ;  /* 0x000000181100720c */ /* 0x000fe40003f26270 */
[----:B------:R-:W-:-:S02]  /*dde0*/  PRMT R14, R8, 0x5410, R9 ;  /* 0x00005410080e7816 */ /* 0x000fc40000000009 */
[----:B------:R-:W-:Y:S02]  /*ddf0*/  PRMT R15, R61, 0x5410, R62 ;  /* 0x000054103d0f7816 */ /* 0x000fe4000000003e */
[----:B------:R-:W-:Y:S01]  /*de00*/  PRMT R20, R10, 0x5410, R11 ;  /* 0x000054100a147816 */ /* 0x000fe2000000000b */
[----:B0-----:R-:W-:Y:S06]  /*de10*/  @!P0 BRA `(.L_x_765) ;  /* 0x0000012c00288947 */ /* 0x001fec0003800000 */
.L_x_995:
[----:B------:R-:W-:Y:S05]  /*de20*/  BSYNC B1 ;  /* 0x0000000000017941 */ /* 0x000fea0003800000 */
.L_x_764:
[----:B------:R-:W-:Y:S01]  /*de30*/  BSSY B1, `(.L_x_766) ;  /* 0x0000119000017945 */ /* 0x000fe20003800000 */
[----:B------:R-:W-:-:S03]  /*de40*/  PRMT R21, R63, 0x5410, R64 ;  /* 0x000054103f157816 */ /* 0x000fc60000000040 */
[----:B------:R-:W-:Y:S05]  /*de50*/  @P1 BRA `(.L_x_767) ;  /* 0x0000001000581947 */ /* 0x000fea0003800000 */
[----:B------:R-:W1:Y:S01]  /*de60*/  LDC R33, c[0x0][0x3f4] ;  /* 0x0000fd00ff217b82 */ /* 0x000e620000000800 */
[C---:B------:R-:W-:Y:S01]  /*de70*/  VIADD R6, R18.reuse, 0x40 ;  /* 0x0000004012067836 */ /* 0x040fe20000000000 */
[C---:B------:R-:W-:Y:S01]  /*de80*/  IADD3 R4, R18.reuse, 0x20, RZ ;  /* 0x0000002012047810 */ /* 0x040fe20007ffe0ff */
[----:B------:R-:W-:Y:S01]  /*de90*/  BSSY B2, `(.L_x_768) ;  /* 0x0000060000027945 */ /* 0x000fe20003800000 */
[-C--:B-1----:R-:W-:Y:S02]  /*dea0*/  ISETP.GE.AND P0, PT, R18, R33.reuse, PT ;  /* 0x000000211200720c */ /* 0x082fe40003f06270 */
[-C--:B------:R-:W-:Y:S02]  /*deb0*/  ISETP.GE.AND P1, PT, R4, R33.reuse, PT ;  /* 0x000000210400720c */ /* 0x080fe40003f26270 */
[----:B------:R-:W-:-:S09]  /*dec0*/  ISETP.GE.AND P2, PT, R6, R33, PT ;  /* 0x000000210600720c */ /* 0x000fd20003f46270 */
[----:B------:R-:W-:Y:S05]  /*ded0*/  @P0 BRA `(.L_x_769) ;  /* 0x00000004006c0947 */ /* 0x000fea0003800000 */
[----:B------:R-:W-:Y:S01]  /*dee0*/  LEA.HI R6, R33, R209, RZ, 0x1d ;  /* 0x000000d121067211 */ /* 0x000fe200078fe8ff */
[----:B------:R-:W-:Y:S01]  /*def0*/  HADD2.F32 R52, -RZ, R34.H0_H0 ;  /* 0x20000022ff347230 */ /* 0x000fe20000004100 */
[----:B------:R-:W-:Y:S01]  /*df00*/  LOP3.LUT R4, R191, 0x38, R18, 0xf8, !PT ;  /* 0x00000038bf047812 */ /* 0x000fe200078ef812 */
[--C-:B------:R-:W-:Y:S01]  /*df10*/  HADD2.F32 R54, -RZ, R39.reuse.H0_H0 ;  /* 0x20000027ff367230 */ /* 0x100fe20000004100 */
[----:B0-----:R-:W-:Y:S01]  /*df20*/  SHF.R.S32.HI R5, RZ, 0x1f, R6 ;  /* 0x0000001fff057819 */ /* 0x001fe20000011406 */
[----:B------:R-:W-:Y:S02]  /*df30*/  HADD2.F32 R51, -RZ, R40.H0_H0 ;  /* 0x20000028ff337230 */ /* 0x000fe40000004100 */
[----:B------:R-:W-:Y:S01]  /*df40*/  HADD2.F32 R53, -RZ, R39.H1_H1 ;  /* 0x30000027ff357230 */ /* 0x000fe20000004100 */
[----:B------:R-:W-:Y:S01]  /*df50*/  LEA.HI R7, R5, R6, RZ, 0x3 ;  /* 0x0000000605077211 */ /* 0x000fe200078f18ff */
[----:B------:R-:W-:Y:S01]  /*df60*/  IMAD.SHL.U32 R6, R6, 0x8, RZ ;  /* 0x0000000806067824 */ /* 0x000fe200078e00ff */
[----:B------:R-:W-:-:S02]  /*df70*/  LOP3.LUT R5, R4, R193, RZ, 0x3c, !PT ;  /* 0x000000c104057212 */ /* 0x000fc400078e3cff */
[----:B------:R-:W-:Y:S02]  /*df80*/  SHF.L.U32 R7, R7, 0xa, RZ ;  /* 0x0000000a07077819 */ /* 0x000fe400000006ff */
[----:B------:R-:W-:Y:S01]  /*df90*/  LOP3.LUT R6, R191, 0x38, R6, 0xf8, !PT ;  /* 0x00000038bf067812 */ /* 0x000fe200078ef806 */
[----:B------:R-:W-:Y:S01]  /*dfa0*/  IMAD R5, R192, 0x200, R5 ;  /* 0x00000200c0057824 */ /* 0x000fe200078e0205 */
[----:B------:R-:W-:Y:S02]  /*dfb0*/  LOP3.LUT R7, R7, 0x7fffe000, RZ, 0xc0, !PT ;  /* 0x7fffe00007077812 */ /* 0x000fe400078ec0ff */
[----:B------:R-:W-:Y:S01]  /*dfc0*/  LOP3.LUT R9, R6, R193, RZ, 0x3c, !PT ;  /* 0x000000c106097212 */ /* 0x000fe200078e3cff */
[----:B------:R-:W-:Y:S01]  /*dfd0*/  IMAD R59, R5, 0x2, R2 ;  /* 0x00000002053b7824 */ /* 0x000fe200078e0202 */
[----:B------:R-:W-:-:S04]  /*dfe0*/  LEA R8, R192, R7, 0x9 ;  /* 0x00000007c0087211 */ /* 0x000fc800078e48ff */
[----:B------:R-:W0:Y:S01]  /*dff0*/  LDS.128 R4, [R59+0x10400] ;  /* 0x010400003b047984 */ /* 0x000e220000000c00 */
[----:B------:R-:W-:-:S04]  /*e000*/  IMAD.IADD R9, R8, 0x1, R9 ;  /* 0x0000000108097824 */ /* 0x000fc800078e0209 */
[----:B------:R-:W-:-:S05]  /*e010*/  IMAD R61, R9, 0x2, R2 ;  /* 0x00000002093d7824 */ /* 0x000fca00078e0202 */
[----:B------:R-:W1:Y:S01]  /*e020*/  LDS.128 R8, [R61+0x10400] ;  /* 0x010400003d087984 */ /* 0x000e620000000c00 */
[--C-:B0-----:R-:W-:Y:S02]  /*e030*/  HADD2.F32 R43, -RZ, R4.reuse.H0_H0 ;  /* 0x20000004ff2b7230 */ /* 0x101fe40000004100 */
[----:B------:R-:W-:Y:S02]  /*e040*/  HADD2.F32 R4, -RZ, R4.H1_H1 ;  /* 0x30000004ff047230 */ /* 0x000fe40000004100 */
[--C-:B------:R-:W-:Y:S02]  /*e050*/  HADD2.F32 R44, -RZ, R5.reuse.H0_H0 ;  /* 0x20000005ff2c7230 */ /* 0x100fe40000004100 */
[----:B------:R-:W-:Y:S02]  /*e060*/  HADD2.F32 R5, -RZ, R5.H1_H1 ;  /* 0x30000005ff057230 */ /* 0x000fe40000004100 */
[----:B------:R-:W-:Y:S02]  /*e070*/  HADD2.F32 R45, -RZ, R6.H0_H0 ;  /* 0x20000006ff2d7230 */ /* 0x000fe40000004100 */
[----:B-1----:R-:W-:-:S02]  /*e080*/  HADD2.F32 R47, -RZ, R8.H0_H0 ;  /* 0x20000008ff2f7230 */ /* 0x002fc40000004100 */
[----:B------:R-:W-:Y:S02]  /*e090*/  HADD2.F32 R8, -RZ, R8.H1_H1 ;  /* 0x30000008ff087230 */ /* 0x000fe40000004100 */
[----:B------:R-:W-:Y:S02]  /*e0a0*/  HADD2.F32 R48, -RZ, R9.H0_H0 ;  /* 0x20000009ff307230 */ /* 0x000fe40000004100 */
[C---:B------:R-:W-:Y:S01]  /*e0b0*/  FMUL.FTZ R56, R47.reuse, R54 ;  /* 0x000000362f387220 */ /* 0x040fe20000410000 */
[-C--:B------:R-:W-:Y:S01]  /*e0c0*/  FMUL.FTZ R58, R47, R52.reuse ;  /* 0x000000342f3a7220 */ /* 0x080fe20000410000 */
[----:B------:R-:W-:Y:S02]  /*e0d0*/  HADD2.F32 R47, -RZ, R35.H0_H0 ;  /* 0x20000023ff2f7230 */ /* 0x000fe40000004100 */
[----:B------:R-:W-:Y:S01]  /*e0e0*/  FMUL.FTZ R55, R8, R51 ;  /* 0x0000003308377220 */ /* 0x000fe20000410000 */
[C---:B------:R-:W-:Y:S01]  /*e0f0*/  FFMA.FTZ R56, R43.reuse, R52, -R56 ;  /* 0x000000342b387223 */ /* 0x040fe20000010838 */
[----:B------:R-:W-:Y:S01]  /*e100*/  FFMA.FTZ R58, R43, R54, R58 ;  /* 0x000000362b3a7223 */ /* 0x000fe2000001003a */
[----:B------:R-:W-:-:S02]  /*e110*/  HADD2.F32 R43, -RZ, R34.H1_H1 ;  /* 0x30000022ff2b7230 */ /* 0x000fc40000004100 */
[-C--:B------:R-:W-:Y:S01]  /*e120*/  FMUL.FTZ R57, R8, R47.reuse ;  /* 0x0000002f08397220 */ /* 0x080fe20000410000 */
[----:B------:R-:W-:Y:S01]  /*e130*/  FFMA.FTZ R55, R4, R47, -R55 ;  /* 0x0000002f04377223 */ /* 0x000fe20000010837 */
[C---:B------:R-:W-:Y:S01]  /*e140*/  FMUL.FTZ R47, R48.reuse, R53 ;  /* 0x00000035302f7220 */ /* 0x040fe20000410000 */
[----:B------:R-:W-:Y:S02]  /*e150*/  HADD2.F32 R9, -RZ, R9.H1_H1 ;  /* 0x30000009ff097230 */ /* 0x000fe40000004100 */
[----:B------:R-:W-:Y:S01]  /*e160*/  FMUL.FTZ R48, R48, R43 ;  /* 0x0000002b30307220 */ /* 0x000fe20000410000 */
[----:B------:R-:W-:Y:S02]  /*e170*/  HADD2.F32 R52, -RZ, R40.H1_H1 ;  /* 0x30000028ff347230 */ /* 0x000fe40000004100 */
[----:B------:R-:W-:Y:S01]  /*e180*/  FFMA.FTZ R57, R4, R51, R57 ;  /* 0x0000003304397223 */ /* 0x000fe20000010039 */
[----:B------:R-:W-:Y:S02]  /*e190*/  HADD2.F32 R4, -RZ, R35.H1_H1 ;  /* 0x30000023ff047230 */ /* 0x000fe40000004100 */
[C---:B------:R-:W-:Y:S01]  /*e1a0*/  FFMA.FTZ R47, R44.reuse, R43, -R47 ;  /* 0x0000002b2c2f7223 */ /* 0x040fe2000001082f */
[----:B------:R-:W-:Y:S01]  /*e1b0*/  FFMA.FTZ R48, R44, R53, R48 ;  /* 0x000000352c307223 */ /* 0x000fe20000010030 */
[----:B------:R-:W-:-:S02]  /*e1c0*/  HADD2.F32 R49, -RZ, R10.H0_H0 ;  /* 0x2000000aff317230 */ /* 0x000fc40000004100 */
[C---:B------:R-:W-:Y:S01]  /*e1d0*/  FMUL.FTZ R54, R9.reuse, R52 ;  /* 0x0000003409367220 */ /* 0x040fe20000410000 */
[----:B------:R-:W-:Y:S02]  /*e1e0*/  HADD2.F32 R8, -RZ, R37.H0_H0 ;  /* 0x20000025ff087230 */ /* 0x000fe40000004100 */
[-C--:B------:R-:W-:Y:S01]  /*e1f0*/  FMUL.FTZ R60, R9, R4.reuse ;  /* 0x00000004093c7220 */ /* 0x080fe20000410000 */
[----:B------:R-:W-:Y:S02]  /*e200*/  HADD2.F32 R44, -RZ, R41.H0_H0 ;  /* 0x20000029ff2c7230 */ /* 0x000fe40000004100 */
[----:B------:R-:W-:Y:S01]  /*e210*/  FFMA.FTZ R54, R5, R4, -R54 ;  /* 0x0000000405367223 */ /* 0x000fe20000010836 */
[----:B------:R-:W-:Y:S02]  /*e220*/  HADD2.F32 R10, -RZ, R10.H1_H1 ;  /* 0x3000000aff0a7230 */ /* 0x000fe40000004100 */
[----:B------:R-:W-:Y:S01]  /*e230*/  FMUL.FTZ R53, R49, R8 ;  /* 0x0000000831357220 */ /* 0x000fe20000410000 */
[----:B------:R-:W-:-:S02]  /*e240*/  HADD2.F32 R43, -RZ, R42.H0_H0 ;  /* 0x2000002aff2b7230 */ /* 0x000fc40000004100 */
[----:B------:R-:W-:Y:S01]  /*e250*/  FMUL.FTZ R4, R49, R44 ;  /* 0x0000002c31047220 */ /* 0x000fe20000410000 */
[----:B------:R-:W-:Y:S02]  /*e260*/  HADD2.F32 R9, -RZ, R38.H0_H0 ;  /* 0x20000026ff097230 */ /* 0x000fe40000004100 */
[----:B------:R-:W-:Y:S01]  /*e270*/  FFMA.FTZ R49, R5, R52, R60 ;  /* 0x0000003405317223 */ /* 0x000fe2000001003c */
[----:B------:R-:W-:Y:S02]  /*e280*/  HADD2.F32 R6, -RZ, R6.H1_H1 ;  /* 0x30000006ff067230 */ /* 0x000fe40000004100 */
[C---:B------:R-:W-:Y:S01]  /*e290*/  FMUL.FTZ R5, R10.reuse, R43 ;  /* 0x0000002b0a057220 */ /* 0x040fe20000410000 */
[C---:B------:R-:W-:Y:S01]  /*e2a0*/  FFMA.FTZ R51, R45.reuse, R8, -R4 ;  /* 0x000000082d337223 */ /* 0x040fe20000010804 */
[----:B------:R-:W-:Y:S01]  /*e2b0*/  FFMA.FTZ R53, R45, R44, R53 ;  /* 0x0000002c2d357223 */ /* 0x000fe20000010035 */
[-C--:B------:R-:W-:Y:S01]  /*e2c0*/  FMUL.FTZ R45, R10, R9.reuse ;  /* 0x000000090a2d7220 */ /* 0x080fe20000410000 */
[----:B------:R-:W-:Y:S01]  /*e2d0*/  FFMA.FTZ R10, R6, R9, -R5 ;  /* 0x00000009060a7223 */ /* 0x000fe20000010805 */
[----:B------:R-:W-:-:S02]  /*e2e0*/  HADD2.F32 R50, -RZ, R11.H0_H0 ;  /* 0x2000000bff327230 */ /* 0x000fc40000004100 */
[----:B------:R-:W-:Y:S02]  /*e2f0*/  HADD2.F32 R9, -RZ, R41.H1_H1 ;  /* 0x30000029ff097230 */ /* 0x000fe40000004100 */
[----:B------:R-:W-:Y:S01]  /*e300*/  FFMA.FTZ R44, R6, R43, R45 ;  /* 0x0000002b062c7223 */ /* 0x000fe2000001002d */
[----:B------:R-:W-:Y:S02]  /*e310*/  HADD2.F32 R5, -RZ, R37.H1_H1 ;  /* 0x30000025ff057230 */ /* 0x000fe40000004100 */
[----:B------:R-:W-:Y:S02]  /*e320*/  HADD2.F32 R11, -RZ, R11.H1_H1 ;  /* 0x3000000bff0b7230 */ /* 0x000fe40000004100 */
[C---:B------:R-:W-:Y:S01]  /*e330*/  FMUL.FTZ R43, R50.reuse, R9 ;  /* 0x00000009322b7220 */ /* 0x040fe20000410000 */
[----:B------:R-:W-:Y:S02]  /*e340*/  HADD2.F32 R8, -RZ, R42.H1_H1 ;  /* 0x3000002aff087230 */ /* 0x000fe40000004100 */
[----:B------:R-:W-:Y:S01]  /*e350*/  FMUL.FTZ R50, R50, R5 ;  /* 0x0000000532327220 */ /* 0x000fe20000410000 */
[----:B------:R-:W-:-:S02]  /*e360*/  HADD2.F32 R4, -RZ, R38.H1_H1 ;  /* 0x30000026ff047230 */ /* 0x000fc40000004100 */
[--C-:B------:R-:W-:Y:S02]  /*e370*/  HADD2.F32 R46, -RZ, R7.reuse.H0_H0 ;  /* 0x20000007ff2e7230 */ /* 0x100fe40000004100 */
[C---:B------:R-:W-:Y:S01]  /*e380*/  FMUL.FTZ R6, R11.reuse, R8 ;  /* 0x000000080b067220 */ /* 0x040fe20000410000 */
[----:B------:R-:W-:Y:S02]  /*e390*/  HADD2.F32 R7, -RZ, R7.H1_H1 ;  /* 0x30000007ff077230 */ /* 0x000fe40000004100 */
[-C--:B------:R-:W-:Y:S01]  /*e3a0*/  FMUL.FTZ R45, R11, R4.reuse ;  /* 0x000000040b2d7220 */ /* 0x080fe20000410000 */
[C---:B------:R-:W-:Y:S01]  /*e3b0*/  FFMA.FTZ R43, R46.reuse, R5, -R43 ;  /* 0x000000052e2b7223 */ /* 0x040fe2000001082b */
[----:B------:R-:W-:Y:S01]  /*e3c0*/  FFMA.FTZ R11, R46, R9, R50 ;  /* 0x000000092e0b7223 */ /* 0x000fe20000010032 */
[C---:B------:R-:W-:Y:S01]  /*e3d0*/  FFMA.FTZ R46, R7.reuse, R4, -R6 ;  /* 0x00000004072e7223 */ /* 0x040fe20000010806 */
[----:B------:R-:W-:Y:S01]  /*e3e0*/  FFMA.FTZ R50, R7, R8, R45 ;  /* 0x0000000807327223 */ /* 0x000fe2000001002d */
[----:B------:R-:W-:-:S02]  /*e3f0*/  F2FP.F16.F32.PACK_AB R4, R55, R56 ;  /* 0x000000383704723e */ /* 0x000fc400000000ff */
[----:B------:R-:W-:Y:S02]  /*e400*/  F2FP.F16.F32.PACK_AB R5, R54, R47 ;  /* 0x0000002f3605723e */ /* 0x000fe400000000ff */
[----:B------:R-:W-:Y:S02]  /*e410*/  F2FP.F16.F32.PACK_AB R6, R10, R51 ;  /* 0x000000330a06723e */ /* 0x000fe400000000ff */
[----:B------:R-:W-:Y:S02]  /*e420*/  F2FP.F16.F32.PACK_AB R7, R46, R43 ;  /* 0x0000002b2e07723e */ /* 0x000fe400000000ff */
[----:B------:R-:W-:Y:S02]  /*e430*/  F2FP.F16.F32.PACK_AB R8, R57, R58 ;  /* 0x0000003a3908723e */ /* 0x000fe400000000ff */
[----:B------:R-:W-:Y:S01]  /*e440*/  F2FP.F16.F32.PACK_AB R9, R49, R48 ;  /* 0x000000303109723e */ /* 0x000fe200000000ff */
[----:B------:R1:W-:Y:S01]  /*e450*/  STS.128 [R59+0x10400], R4 ;  /* 0x010400043b007388 */ /* 0x0003e20000000c00 */
[----:B------:R-:W-:-:S02]  /*e460*/  F2FP.F16.F32.PACK_AB R10, R44, R53 ;  /* 0x000000352c0a723e */ /* 0x000fc400000000ff */
[----:B------:R-:W-:-:S05]  /*e470*/  F2FP.F16.F32.PACK_AB R11, R50, R11 ;  /* 0x0000000b320b723e */ /* 0x000fca00000000ff */
[----:B------:R1:W-:Y:S02]  /*e480*/  STS.128 [R61+0x10400], R8 ;  /* 0x010400083d007388 */ /* 0x0003e40000000c00 */
.L_x_769:
[----:B------:R-:W-:Y:S05]  /*e490*/  BSYNC B2 ;  /* 0x0000000000027941 */ /* 0x000fea0003800000 */
.L_x_768:
[----:B------:R-:W-:Y:S04]  /*e4a0*/  BSSY B2, `(.L_x_770) ;  /* 0x0000059000027945 */ /* 0x000fe80003800000 */
[----:B------:R-:W-:Y:S05]  /*e4b0*/  @P1 BRA `(.L_x_771) ;  /* 0x00000004005c1947 */ /* 0x000fea0003800000 */
[----:B-1----:R-:W-:Y:S01]  /*e4c0*/  LEA.HI R4, R33, R211, RZ, 0x1d ;  /* 0x000000d321047211 */ /* 0x002fe200078fe8ff */
[----:B------:R-:W-:Y:S02]  /*e4d0*/  HADD2.F32 R55, -RZ, R29.H0_H0 ;  /* 0x2000001dff377230 */ /* 0x000fe40000004100 */
[----:B------:R-:W-:Y:S01]  /*e4e0*/  HADD2.F32 R53, -RZ, R25.H0_H0 ;  /* 0x20000019ff357230 */ /* 0x000fe20000004100 */
[----:B0-----:R-:W-:Y:S01]  /*e4f0*/  SHF.R.S32.HI R5, RZ, 0x1f, R4 ;  /* 0x0000001fff057819 */ /* 0x001fe20000011404 */
[----:B------:R-:W-:-:S03]  /*e500*/  HADD2.F32 R57, -RZ, R30.H0_H0 ;  /* 0x2000001eff397230 */ /* 0x000fc60000004100 */
[----:B------:R-:W-:Y:S02]  /*e510*/  LEA.HI R5, R5, R4, RZ, 0x3 ;  /* 0x0000000405057211 */ /* 0x000fe400078f18ff */
[----:B------:R-:W-:-:S03]  /*e520*/  SHF.L.U32 R4, R4, 0x3, RZ ;  /* 0x0000000304047819 */ /* 0x000fc600000006ff */
[----:B------:R-:W-:Y:S01]  /*e530*/  IMAD.SHL.U32 R5, R5, 0x400, RZ ;  /* 0x0000040005057824 */ /* 0x000fe200078e00ff */
[----:B------:R-:W-:-:S04]  /*e540*/  LOP3.LUT R4, R191, 0x38, R4, 0xf8, !PT ;  /* 0x00000038bf047812 */ /* 0x000fc800078ef804 */
[----:B------:R-:W-:Y:S02]  /*e550*/  LOP3.LUT R5, R5, 0x7fffe000, RZ, 0xc0, !PT ;  /* 0x7fffe00005057812 */ /* 0x000fe400078ec0ff */
[----:B------:R-:W-:-:S03]  /*e560*/  LOP3.LUT R9, R4, R193, RZ, 0x3c, !PT ;  /* 0x000000c104097212 */ /* 0x000fc600078e3cff */
[----:B------:R-:W-:Y:S02]  /*e570*/  IMAD R8, R192, 0x200, R5 ;  /* 0x00000200c0087824 */ /* 0x000fe400078e0205 */
[----:B------:R-:W0:Y:S03]  /*e580*/  LDS.128 R4, [R229] ;  /* 0x00000000e5047984 */ /* 0x000e260000000c00 */
[----:B------:R-:W-:-:S05]  /*e590*/  IADD3 R9, R8, R9, RZ ;  /* 0x0000000908097210 */ /* 0x000fca0007ffe0ff */
[----:B------:R-:W-:-:S05]  /*e5a0*/  IMAD R43, R9, 0x2, R2 ;  /* 0x00000002092b7824 */ /* 0x000fca00078e0202 */
[----:B------:R-:W1:Y:S01]  /*e5b0*/  LDS.128 R8, [R43+0x10400] ;  /* 0x010400002b087984 */ /* 0x000e620000000c00 */
[--C-:B0-----:R-:W-:Y:S02]  /*e5c0*/  HADD2.F32 R44, -RZ, R4.reuse.H0_H0 ;  /* 0x20000004ff2c7230 */ /* 0x101fe40000004100 */
[----:B------:R-:W-:Y:S02]  /*e5d0*/  HADD2.F32 R4, -RZ, R4.H1_H1 ;  /* 0x30000004ff047230 */ /* 0x000fe40000004100 */
[--C-:B------:R-:W-:Y:S02]  /*e5e0*/  HADD2.F32 R45, -RZ, R5.reuse.H0_H0 ;  /* 0x20000005ff2d7230 */ /* 0x100fe40000004100 */
[----:B------:R-:W-:Y:S02]  /*e5f0*/  HADD2.F32 R5, -RZ, R5.H1_H1 ;  /* 0x30000005ff057230 */ /* 0x000fe40000004100 */
[--C-:B------:R-:W-:Y:S02]  /*e600*/  HADD2.F32 R46, -RZ, R6.reuse.H0_H0 ;  /* 0x20000006ff2e7230 */ /* 0x100fe40000004100 */
[----:B------:R-:W-:-:S02]  /*e610*/  HADD2.F32 R6, -RZ, R6.H1_H1 ;  /* 0x30000006ff067230 */ /* 0x000fc40000004100 */
[----:B------:R-:W-:Y:S02]  /*e620*/  HADD2.F32 R47, -RZ, R7.H0_H0 ;  /* 0x20000007ff2f7230 */ /* 0x000fe40000004100 */
[--C-:B-1----:R-:W-:Y:S02]  /*e630*/  HADD2.F32 R48, -RZ, R8.reuse.H0_H0 ;  /* 0x20000008ff307230 */ /* 0x102fe40000004100 */
[----:B------:R-:W-:Y:S02]  /*e640*/  HADD2.F32 R8, -RZ, R8.H1_H1 ;  /* 0x30000008ff087230 */ /* 0x000fe40000004100 */
[----:B------:R-:W-:Y:S02]  /*e650*/  HADD2.F32 R49, -RZ, R9.H0_H0 ;  /* 0x20000009ff317230 */ /* 0x000fe40000004100 */
[C---:B------:R-:W-:Y:S01]  /*e660*/  FMUL.FTZ R59, R48.reuse, R55 ;  /* 0x00000037303b7220 */ /* 0x040fe20000410000 */
[----:B------:R-:W-:Y:S01]  /*e670*/  FMUL.FTZ R61, R48, R53 ;  /* 0x00000035303d7220 */ /* 0x000fe20000410000 */
[----:B------:R-:W-:-:S02]  /*e680*/  HADD2.F32 R48, -RZ, R29.H1_H1 ;  /* 0x3000001dff307230 */ /* 0x000fc40000004100 */
[----:B------:R-:W-:Y:S01]  /*e690*/  FMUL.FTZ R63, R8, R57 ;  /* 0x00000039083f7220 */ /* 0x000fe20000410000 */
[C---:B------:R-:W-:Y:S01]  /*e6a0*/  FFMA.FTZ R59, R44.reuse, R53, -R59 ;  /* 0x000000352c3b7223 */ /* 0x040fe2000001083b */
[----:B------:R-:W-:Y:S02]  /*e6b0*/  HADD2.F32 R53, -RZ, R26.H0_H0 ;  /* 0x2000001aff357230 */ /* 0x000fe40000004100 */
[----:B------:R-:W-:Y:S01]  /*e6c0*/  FFMA.FTZ R61, R44, R55, R61 ;  /* 0x000000372c3d7223 */ /* 0x000fe2000001003d */
[----:B------:R-:W-:Y:S02]  /*e6d0*/  HADD2.F32 R44, -RZ, R25.H1_H1 ;  /* 0x30000019ff2c7230 */ /* 0x000fe40000004100 */
[C---:B------:R-:W-:Y:S01]  /*e6e0*/  FMUL.FTZ R56, R49.reuse, R48 ;  /* 0x0000003031387220 */ /* 0x040fe20000410000 */
[----:B------:R-:W-:Y:S02]  /*e6f0*/  HADD2.F32 R9, -RZ, R9.H1_H1 ;  /* 0x30000009ff097230 */ /* 0x000fe40000004100 */
[-C--:B------:R-:W-:Y:S01]  /*e700*/  FMUL.FTZ R55, R8, R53.reuse ;  /* 0x0000003508377220 */ /* 0x080fe20000410000 */
[----:B------:R-:W-:Y:S01]  /*e710*/  FFMA.FTZ R52, R4, R53, -R63 ;  /* 0x0000003504347223 */ /* 0x000fe2000001083f */
[----:B------:R-:W-:Y:S01]  /*e720*/  FMUL.FTZ R49, R49, R44 ;  /* 0x0000002c31317220 */ /* 0x000fe20000410000 */
[----:B------:R-:W-:-:S02]  /*e730*/  HADD2.F32 R8, -RZ, R30.H1_H1 ;  /* 0x3000001eff087230 */ /* 0x000fc40000004100 */
[----:B------:R-:W-:Y:S01]  /*e740*/  FFMA.FTZ R54, R4, R57, R55 ;  /* 0x0000003904367223 */ /* 0x000fe20000010037 */
[----:B------:R-:W-:Y:S02]  /*e750*/  HADD2.F32 R4, -RZ, R26.H1_H1 ;  /* 0x3000001aff047230 */ /* 0x000fe40000004100 */
[C---:B------:R-:W-:Y:S01]  /*e760*/  FFMA.FTZ R48, R45.reuse, R48, R49 ;  /* 0x000000302d307223 */ /* 0x040fe20000010031 */
[----:B------:R-:W-:Y:S02]  /*e770*/  HADD2.F32 R50, -RZ, R10.H0_H0 ;  /* 0x2000000aff327230 */ /* 0x000fe40000004100 */
[----:B------:R-:W-:Y:S01]  /*e780*/  FFMA.FTZ R56, R45, R44, -R56 ;  /* 0x0000002c2d387223 */ /* 0x000fe20000010838 */
[----:B------:R-:W-:Y:S02]  /*e790*/  HADD2.F32 R49, -RZ, R31.H0_H0 ;  /* 0x2000001fff317230 */ /* 0x000fe40000004100 */
[----:B------:R-:W-:Y:S01]  /*e7a0*/  FMUL.FTZ R44, R9, R8 ;  /* 0x00000008092c7220 */ /* 0x000fe20000410000 */
[----:B------:R-:W-:-:S02]  /*e7b0*/  HADD2.F32 R45, -RZ, R27.H0_H0 ;  /* 0x2000001bff2d7230 */ /* 0x000fc40000004100 */
[-C--:B------:R-:W-:Y:S01]  /*e7c0*/  FMUL.FTZ R58, R9, R4.reuse ;  /* 0x00000004093a7220 */ /* 0x080fe20000410000 */
[----:B------:R-:W-:Y:S02]  /*e7d0*/  HADD2.F32 R10, -RZ, R10.H1_H1 ;  /* 0x3000000aff0a7230 */ /* 0x000fe40000004100 */
[C---:B------:R-:W-:Y:S01]  /*e7e0*/  FMUL.FTZ R63, R50.reuse, R49 ;  /* 0x00000031323f7220 */ /* 0x040fe20000410000 */
[----:B------:R-:W-:Y:S02]  /*e7f0*/  HADD2.F32 R53, -RZ, R32.H0_H0 ;  /* 0x20000020ff357230 */ /* 0x000fe40000004100 */
[C---:B------:R-:W-:Y:S01]  /*e800*/  FFMA.FTZ R55, R5.reuse, R4, -R44 ;  /* 0x0000000405377223 */ /* 0x040fe2000001082c */
[----:B------:R-:W-:Y:S02]  /*e810*/  HADD2.F32 R9, -RZ, R28.H0_H0 ;  /* 0x2000001cff097230 */ /* 0x000fe40000004100 */
[-C--:B------:R-:W-:Y:S01]  /*e820*/  FMUL.FTZ R50, R50, R45.reuse ;  /* 0x0000002d32327220 */ /* 0x080fe20000410000 */
[----:B------:R-:W-:Y:S01]  /*e830*/  FFMA.FTZ R57, R5, R8, R58 ;  /* 0x0000000805397223 */ /* 0x000fe2000001003a */
[----:B------:R-:W-:Y:S01]  /*e840*/  FFMA.FTZ R63, R46, R45, -R63 ;  /* 0x0000002d2e3f7223 */ /* 0x000fe2000001083f */
[----:B------:R-:W-:-:S02]  /*e850*/  HADD2.F32 R51, -RZ, R11.H0_H0 ;  /* 0x2000000bff337230 */ /* 0x000fc40000004100 */
[C---:B------:R-:W-:Y:S01]  /*e860*/  FMUL.FTZ R5, R10.reuse, R53 ;  /* 0x000000350a057220 */ /* 0x040fe20000410000 */
[----:B------:R-:W-:Y:S01]  /*e870*/  FMUL.FTZ R45, R10, R9 ;  /* 0x000000090a2d7220 */ /* 0x000fe20000410000 */
[----:B------:R-:W-:Y:S02]  /*e880*/  HADD2.F32 R11, -RZ, R11.H1_H1 ;  /* 0x3000000bff0b7230 */ /* 0x000fe40000004100 */
[----:B------:R-:W-:Y:S01]  /*e890*/  FFMA.FTZ R50, R46, R49, R50 ;  /* 0x000000312e327223 */ /* 0x000fe20000010032 */
[----:B------:R-:W-:Y:S02]  /*e8a0*/  HADD2.F32 R10, -RZ, R31.H1_H1 ;  /* 0x3000001fff0a7230 */ /* 0x000fe40000004100 */
[C---:B------:R-:W-:Y:S01]  /*e8b0*/  FFMA.FTZ R46, R6.reuse, R9, -R5 ;  /* 0x00000009062e7223 */ /* 0x040fe20000010805 */
[----:B------:R-:W-:Y:S02]  /*e8c0*/  HADD2.F32 R44, -RZ, R32.H1_H1 ;  /* 0x30000020ff2c7230 */ /* 0x000fe40000004100 */
[----:B------:R-:W-:Y:S01]  /*e8d0*/  FFMA.FTZ R45, R6, R53, R45 ;  /* 0x00000035062d7223 */ /* 0x000fe2000001002d */
[----:B------:R-:W-:-:S02]  /*e8e0*/  HADD2.F32 R4, -RZ, R27.H1_H1 ;  /* 0x3000001bff047230 */ /* 0x000fc40000004100 */
[----:B------:R-:W-:Y:S01]  /*e8f0*/  FMUL.FTZ R6, R51, R10 ;  /* 0x0000000a33067220 */ /* 0x000fe20000410000 */
[----:B------:R-:W-:Y:S02]  /*e900*/  HADD2.F32 R8, -RZ, R28.H1_H1 ;  /* 0x3000001cff087230 */ /* 0x000fe40000004100 */
[----:B------:R-:W-:Y:S01]  /*e910*/  FMUL.FTZ R58, R11, R44 ;  /* 0x0000002c0b3a7220 */ /* 0x000fe20000410000 */
[----:B------:R-:W-:Y:S02]  /*e920*/  HADD2.F32 R7, -RZ, R7.H1_H1 ;  /* 0x30000007ff077230 */ /* 0x000fe40000004100 */
[----:B------:R-:W-:Y:S01]  /*e930*/  FMUL.FTZ R51, R51, R4 ;  /* 0x0000000433337220 */ /* 0x000fe20000410000 */
[----:B------:R-:W-:Y:S01]  /*e940*/  F2FP.F16.F32.PACK_AB R9, R57, R48 ;  /* 0x000000303909723e */ /* 0x000fe200000000ff */
[----:B------:R-:W-:Y:S01]  /*e950*/  FMUL.FTZ R5, R11, R8 ;  /* 0x000000080b057220 */ /* 0x000fe20000410000 */
[----:B------:R-:W-:Y:S01]  /*e960*/  FFMA.FTZ R11, R47, R4, -R6 ;  /* 0x000000042f0b7223 */ /* 0x000fe20000010806 */
[----:B------:R-:W-:Y:S01]  /*e970*/  FFMA.FTZ R58, R7, R8, -R58 ;  /* 0x00000008073a7223 */ /* 0x000fe2000001083a */
[----:B------:R-:W-:Y:S01]  /*e980*/  FFMA.FTZ R51, R47, R10, R51 ;  /* 0x0000000a2f337223 */ /* 0x000fe20000010033 */
[----:B------:R-:W-:Y:S01]  /*e990*/  FFMA.FTZ R44, R7, R44, R5 ;  /* 0x0000002c072c7223 */ /* 0x000fe20000010005 */
[----:B------:R-:W-:-:S02]  /*e9a0*/  F2FP.F16.F32.PACK_AB R4, R52, R59 ;  /* 0x0000003b3404723e */ /* 0x000fc400000000ff */
[----:B------:R-:W-:Y:S02]  /*e9b0*/  F2FP.F16.F32.PACK_AB R5, R55, R56 ;  /* 0x000000383705723e */ /* 0x000fe400000000ff */
[----:B------:R-:W-:Y:S02]  /*e9c0*/  F2FP.F16.F32.PACK_AB R6, R46, R63 ;  /* 0x0000003f2e06723e */ /* 0x000fe400000000ff */
[----:B------:R-:W-:Y:S02]  /*e9d0*/  F2FP.F16.F32.PACK_AB R7, R58, R11 ;  /* 0x0000000b3a07723e */ /* 0x000fe400000000ff */
[----:B------:R-:W-:Y:S02]  /*e9e0*/  F2FP.F16.F32.PACK_AB R8, R54, R61 ;  /* 0x0000003d3608723e */ /* 0x000fe400000000ff */
[----:B------:R-:W-:Y:S01]  /*e9f0*/  F2FP.F16.F32.PACK_AB R10, R45, R50 ;  /* 0x000000322d0a723e */ /* 0x000fe200000000ff */
[----:B------:R2:W-:Y:S01]  /*ea00*/  STS.128 [R229], R4 ;  /* 0x00000004e5007388 */ /* 0x0005e20000000c00 */
[----:B------:R-:W-:-:S05]  /*ea10*/  F2FP.F16.F32.PACK_AB R11, R44, R51 ;  /* 0x000000332c0b723e */ /* 0x000fca00000000ff */
[----:B------:R2:W-:Y:S02]  /*ea20*/  STS.128 [R43+0x10400], R8 ;  /* 0x010400082b007388 */ /* 0x0005e40000000c00 */
.L_x_771:
[----:B------:R-:W-:Y:S05]  /*ea30*/  BSYNC B2 ;  /* 0x0000000000027941 */ /* 0x000fea0003800000 */
.L_x_770:
[----:B------:R-:W-:Y:S05]  /*ea40*/  @P2 BRA `(.L_x_767) ;  /* 0x00000004005c2947 */ /* 0x000fea0003800000 */
[----:B------:R-:W-:Y:S01]  /*ea50*/  LEA.HI R33, R33, R212, RZ, 0x1d ;  /* 0x000000d421217211 */ /* 0x000fe200078fe8ff */
[----:B------:R-:W-:Y:S02]  /*ea60*/  HADD2.F32 R52, -RZ, R0.H0_H0 ;  /* 0x20000000ff347230 */ /* 0x000fe40000004100 */
[--C-:B------:R-:W-:Y:S01]  /*ea70*/  HADD2.F32 R54, -RZ, R14.reuse.H0_H0 ;  /* 0x2000000eff367230 */ /* 0x100fe20000004100 */
[----:B-12---:R-:W-:Y:S01]  /*ea80*/  SHF.R.S32.HI R4, RZ, 0x1f, R33 ;  /* 0x0000001fff047819 */ /* 0x006fe20000011421 */
[----:B------:R-:W-:Y:S02]  /*ea90*/  HADD2.F32 R51, -RZ, R15.H0_H0 ;  /* 0x2000000fff337230 */ /* 0x000fe40000004100 */
[----:B------:R-:W-:Y:S01]  /*eaa0*/  HADD2.F32 R53, -RZ, R14.H1_H1 ;  /* 0x3000000eff357230 */ /* 0x000fe20000004100 */
[----:B0-----:R-:W-:Y:S01]  /*eab0*/  LEA.HI R5, R4, R33, RZ, 0x3 ;  /* 0x0000002104057211 */ /* 0x001fe200078f18ff */
[----:B------:R-:W-:-:S03]  /*eac0*/  IMAD.SHL.U32 R4, R33, 0x8, RZ ;  /* 0x0000000821047824 */ /* 0x000fc600078e00ff */
[----:B------:R-:W-:Y:S02]  /*ead0*/  SHF.L.U32 R5, R5, 0xa, RZ ;  /* 0x0000000a05057819 */ /* 0x000fe400000006ff */
[----:B------:R-:W-:Y:S02]  /*eae0*/  LOP3.LUT R4, R191, 0x38, R4, 0xf8, !PT ;  /* 0x00000038bf047812 */ /* 0x000fe400078ef804 */
[----:B------:R-:W-:Y:S02]  /*eaf0*/  LOP3.LUT R5, R5, 0x7fffe000, RZ, 0xc0, !PT ;  /* 0x7fffe00005057812 */ /* 0x000fe400078ec0ff */
[----:B------:R-:W-:-:S03]  /*eb00*/  LOP3.LUT R9, R4, R193, RZ, 0x3c, !PT ;  /* 0x000000c104097212 */ /* 0x000fc600078e3cff */
[----:B------:R-:W-:Y:S02]  /*eb10*/  IMAD R8, R192, 0x200, R5 ;  /* 0x00000200c0087824 */ /* 0x000fe400078e0205 */
[----:B------:R-:W0:Y:S02]  /*eb20*/  LDS.128 R4, [R227] ;  /* 0x00000000e3047984 */ /* 0x000e240000000c00 */
[----:B------:R-:W-:-:S05]  /*eb30*/  IMAD.IADD R9, R8, 0x1, R9 ;  /* 0x0000000108097824 */ /* 0x000fca00078e0209 */
[----:B------:R-:W-:-:S05]  /*eb40*/  LEA R33, R9, R2, 0x1 ;  /* 0x0000000209217211 */ /* 0x000fca00078e08ff */
[----:B------:R-:W1:Y:S01]  /*eb50*/  LDS.128 R8, [R33+0x10400] ;  /* 0x0104000021087984 */ /* 0x000e620000000c00 */
[--C-:B0-----:R-:W-:Y:S02]  /*eb60*/  HADD2.F32 R43, -RZ, R4.reuse.H0_H0 ;  /* 0x20000004ff2b7230 */ /* 0x101fe40000004100 */
[----:B------:R-:W-:Y:S02]  /*eb70*/  HADD2.F32 R4, -RZ, R4.H1_H1 ;  /* 0x30000004ff047230 */ /* 0x000fe40000004100 */
[--C-:B------:R-:W-:Y:S02]  /*eb80*/  HADD2.F32 R44, -RZ, R5.reuse.H0_H0 ;  /* 0x20000005ff2c7230 */ /* 0x100fe40000004100 */
[----:B------:R-:W-:Y:S02]  /*eb90*/  HADD2.F32 R5, -RZ, R5.H1_H1 ;  /* 0x30000005ff057230 */ /* 0x000fe40000004100 */
[--C-:B------:R-:W-:Y:S02]  /*eba0*/  HADD2.F32 R45, -RZ, R6.reuse.H0_H0 ;  /* 0x20000006ff2d7230 */ /* 0x100fe40000004100 */
[----:B------:R-:W-:-:S02]  /*ebb0*/  HADD2.F32 R6, -RZ, R6.H1_H1 ;  /* 0x30000006ff067230 */ /* 0x000fc40000004100 */
[--C-:B-1----:R-:W-:Y:S02]  /*ebc0*/  HADD2.F32 R47, -RZ, R8.reuse.H0_H0 ;  /* 0x20000008ff2f7230 */ /* 0x102fe40000004100 */
        /* <DEDUP_REMOVED lines=31> */
[C---:B------:R-:W-:Y:S01]  /*edc0*/  FFMA.FTZ R53, R45.reuse, R44, R53 ;  /* 0x0000002c2d357223 */ /* 0x040fe20000010035 */
[C---:B------:R-:W-:Y:S01]  /*edd0*/  FMUL.FTZ R5, R10.reuse, R43 ;  /* 0x0000002b0a057220 */ /* 0x040fe20000410000 */
[----:B------:R-:W-:Y:S01]  /*ede0*/  FFMA.FTZ R51, R45, R8, -R4 ;  /* 0x000000082d337223 */ /* 0x000fe20000010804 */
[-C--:B------:R-:W-:Y:S01]  /*edf0*/  FMUL.FTZ R45, R10, R9.reuse ;  /* 0x000000090a2d7220 */ /* 0x080fe20000410000 */
[----:B------:R-:W-:Y:S02]  /*ee00*/  HADD2.F32 R50, -RZ, R11.H0_H0 ;  /* 0x2000000bff327230 */ /* 0x000fe40000004100 */
[----:B------:R-:W-:Y:S01]  /*ee10*/  FFMA.FTZ R10, R6, R9, -R5 ;  /* 0x00000009060a7223 */ /* 0x000fe20000010805 */
[----:B------:R-:W-:-:S02]  /*ee20*/  HADD2.F32 R9, -RZ, R20.H1_H1 ;  /* 0x30000014ff097230 */ /* 0x000fc40000004100 */
[----:B------:R-:W-:Y:S01]  /*ee30*/  FFMA.FTZ R44, R6, R43, R45 ;  /* 0x0000002b062c7223 */ /* 0x000fe2000001002d */
[----:B------:R-:W-:Y:S02]  /*ee40*/  HADD2.F32 R5, -RZ, R12.H1_H1 ;  /* 0x3000000cff057230 */ /* 0x000fe40000004100 */
[----:B------:R-:W-:Y:S02]  /*ee50*/  HADD2.F32 R11, -RZ, R11.H1_H1 ;  /* 0x3000000bff0b7230 */ /* 0x000fe40000004100 */
[C---:B------:R-:W-:Y:S01]  /*ee60*/  FMUL.FTZ R43, R50.reuse, R9 ;  /* 0x00000009322b7220 */ /* 0x040fe20000410000 */
[----:B------:R-:W-:Y:S02]  /*ee70*/  HADD2.F32 R8, -RZ, R21.H1_H1 ;  /* 0x30000015ff087230 */ /* 0x000fe40000004100 */
[----:B------:R-:W-:Y:S01]  /*ee80*/  FMUL.FTZ R50, R50, R5 ;  /* 0x0000000532327220 */ /* 0x000fe20000410000 */
[----:B------:R-:W-:Y:S02]  /*ee90*/  HADD2.F32 R4, -RZ, R13.H1_H1 ;  /* 0x3000000dff047230 */ /* 0x000fe40000004100 */
[----:B------:R-:W-:-:S02]  /*eea0*/  HADD2.F32 R46, -RZ, R7.H0_H0 ;  /* 0x20000007ff2e7230 */ /* 0x000fc40000004100 */
[C---:B------:R-:W-:Y:S01]  /*eeb0*/  FMUL.FTZ R6, R11.reuse, R8 ;  /* 0x000000080b067220 */ /* 0x040fe20000410000 */
[----:B------:R-:W-:Y:S02]  /*eec0*/  HADD2.F32 R7, -RZ, R7.H1_H1 ;  /* 0x30000007ff077230 */ /* 0x000fe40000004100 */
[-C--:B------:R-:W-:Y:S01]  /*eed0*/  FMUL.FTZ R45, R11, R4.reuse ;  /* 0x000000040b2d7220 */ /* 0x080fe20000410000 */
[C---:B------:R-:W-:Y:S01]  /*eee0*/  FFMA.FTZ R43, R46.reuse, R5, -R43 ;  /* 0x000000052e2b7223 */ /* 0x040fe2000001082b */
[----:B------:R-:W-:Y:S01]  /*eef0*/  FFMA.FTZ R11, R46, R9, R50 ;  /* 0x000000092e0b7223 */ /* 0x000fe20000010032 */
[C---:B------:R-:W-:Y:S01]  /*ef00*/  FFMA.FTZ R46, R7.reuse, R4, -R6 ;  /* 0x00000004072e7223 */ /* 0x040fe20000010806 */
[----:B------:R-:W-:Y:S01]  /*ef10*/  FFMA.FTZ R50, R7, R8, R45 ;  /* 0x0000000807327223 */ /* 0x000fe2000001002d */
[----:B------:R-:W-:Y:S02]  /*ef20*/  F2FP.F16.F32.PACK_AB R4, R55, R56 ;  /* 0x000000383704723e */ /* 0x000fe400000000ff */
[----:B------:R-:W-:-:S02]  /*ef30*/  F2FP.F16.F32.PACK_AB R5, R54, R47 ;  /* 0x0000002f3605723e */ /* 0x000fc400000000ff */
[----:B------:R-:W-:Y:S02]  /*ef40*/  F2FP.F16.F32.PACK_AB R6, R10, R51 ;  /* 0x000000330a06723e */ /* 0x000fe400000000ff */
[----:B------:R-:W-:Y:S02]  /*ef50*/  F2FP.F16.F32.PACK_AB R7, R46, R43 ;  /* 0x0000002b2e07723e */ /* 0x000fe400000000ff */
[----:B------:R-:W-:Y:S02]  /*ef60*/  F2FP.F16.F32.PACK_AB R8, R57, R58 ;  /* 0x0000003a3908723e */ /* 0x000fe400000000ff */
[----:B------:R-:W-:Y:S01]  /*ef70*/  F2FP.F16.F32.PACK_AB R9, R49, R48 ;  /* 0x000000303109723e */ /* 0x000fe200000000ff */
[----:B------:R3:W-:Y:S01]  /*ef80*/  STS.128 [R227], R4 ;  /* 0x00000004e3007388 */ /* 0x0007e20000000c00 */
[----:B------:R-:W-:Y:S02]  /*ef90*/  F2FP.F16.F32.PACK_AB R10, R44, R53 ;  /* 0x000000352c0a723e */ /* 0x000fe400000000ff */
[----:B------:R-:W-:-:S05]  /*efa0*/  F2FP.F16.F32.PACK_AB R11, R50, R11 ;  /* 0x0000000b320b723e */ /* 0x000fca00000000ff */
[----:B------:R3:W-:Y:S02]  /*efb0*/  STS.128 [R33+0x10400], R8 ;  /* 0x0104000821007388 */ /* 0x0007e40000000c00 */
.L_x_767:
[----:B------:R-:W-:Y:S05]  /*efc0*/  BSYNC B1 ;  /* 0x0000000000017941 */ /* 0x000fea0003800000 */
.L_x_766:
[----:B------:R-:W-:-:S13]  /*efd0*/  ISETP.GE.AND P0, PT, R205, R24, PT ;  /* 0x00000018cd00720c */ /* 0x000fda0003f06270 */
[----:B------:R-:W-:Y:S05]  /*efe0*/  @P0 BRA `(.L_x_750) ;  /* 0x00000010003c0947 */ /* 0x000fea0003800000 */
[----:B------:R-:W4:Y:S01]  /*eff0*/  LDC R24, c[0x0][0x3f4] ;  /* 0x0000fd00ff187b82 */ /* 0x000f220000000800 */
[C---:B0123--:R-:W-:Y:S01]  /*f000*/  VIADD R5, R18.reuse, 0x20 ;  /* 0x0000002012057836 */ /* 0x04ffe20000000000 */
[----:B------:R-:W-:Y:S01]  /*f010*/  BSSY B1, `(.L_x_772) ;  /* 0x000005c000017945 */ /* 0x000fe20003800000 */
[C---:B------:R-:W-:Y:S01]  /*f020*/  VIADD R7, R18.reuse, 0x40 ;  /* 0x0000004012077836 */ /* 0x040fe20000000000 */
[-C--:B----4-:R-:W-:Y:S02]  /*f030*/  ISETP.GE.AND P0, PT, R18, R24.reuse, PT ;  /* 0x000000181200720c */ /* 0x090fe40003f06270 */
[-C--:B------:R-:W-:Y:S02]  /*f040*/  ISETP.GE.AND P1, PT, R5, R24.reuse, PT ;  /* 0x000000180500720c */ /* 0x080fe40003f26270 */
[----:B------:R-:W-:-:S09]  /*f050*/  ISETP.GE.AND P2, PT, R7, R24, PT ;  /* 0x000000180700720c */ /* 0x000fd20003f46270 */
[----:B------:R-:W-:Y:S05]  /*f060*/  @P0 BRA `(.L_x_773) ;  /* 0x0000000400580947 */ /* 0x000fea0003800000 */
[----:B------:R-:W-:Y:S01]  /*f070*/  LEA.HI R4, R24, R209, RZ, 0x1d ;  /* 0x000000d118047211 */ /* 0x000fe200078fe8ff */
[----:B------:R-:W-:Y:S02]  /*f080*/  HADD2.F32 R51, -RZ, R34.H0_H0 ;  /* 0x20000022ff337230 */ /* 0x000fe40000004100 */
[----:B------:R-:W-:Y:S01]  /*f090*/  HADD2.F32 R53, -RZ, R39.H0_H0 ;  /* 0x20000027ff357230 */ /* 0x000fe20000004100 */
[----:B------:R-:W-:Y:S01]  /*f0a0*/  SHF.R.S32.HI R5, RZ, 0x1f, R4 ;  /* 0x0000001fff057819 */ /* 0x000fe20000011404 */
[----:B------:R-:W-:Y:S01]  /*f0b0*/  HADD2.F32 R58, -RZ, R40.H0_H0 ;  /* 0x20000028ff3a7230 */ /* 0x000fe20000004100 */
[----:B------:R-:W-:Y:S01]  /*f0c0*/  SHF.L.U32 R6, R4, 0x3, RZ ;  /* 0x0000000304067819 */ /* 0x000fe200000006ff */
[----:B------:R-:W-:Y:S01]  /*f0d0*/  HADD2.F32 R56, -RZ, R35.H0_H0 ;  /* 0x20000023ff387230 */ /* 0x000fe20000004100 */
[----:B------:R-:W-:Y:S01]  /*f0e0*/  LEA.HI R4, R5, R4, RZ, 0x3 ;  /* 0x0000000405047211 */ /* 0x000fe200078f18ff */
[----:B------:R-:W-:Y:S01]  /*f0f0*/  HADD2.F32 R60, -RZ, R39.H1_H1 ;  /* 0x30000027ff3c7230 */ /* 0x000fe20000004100 */
[----:B------:R-:W-:Y:S01]  /*f100*/  LOP3.LUT R5, R185, 0x38, R6, 0xf8, !PT ;  /* 0x00000038b9057812 */ /* 0x000fe200078ef806 */
[----:B------:R-:W-:-:S02]  /*f110*/  HADD2.F32 R34, -RZ, R34.H1_H1 ;  /* 0x30000022ff227230 */ /* 0x000fc40000004100 */
[----:B------:R-:W-:Y:S01]  /*f120*/  IMAD.SHL.U32 R4, R4, 0x400, RZ ;  /* 0x0000040004047824 */ /* 0x000fe200078e00ff */
[----:B------:R-:W-:Y:S01]  /*f130*/  LOP3.LUT R8, R5, R230, RZ, 0x3c, !PT ;  /* 0x000000e605087212 */ /* 0x000fe200078e3cff */
[----:B------:R-:W-:Y:S02]  /*f140*/  HADD2.F32 R55, -RZ, R40.H1_H1 ;  /* 0x30000028ff377230 */ /* 0x000fe40000004100 */
[----:B------:R-:W-:Y:S01]  /*f150*/  HADD2.F32 R35, -RZ, R35.H1_H1 ;  /* 0x30000023ff237230 */ /* 0x000fe20000004100 */
[----:B------:R-:W-:Y:S01]  /*f160*/  LOP3.LUT R9, R4, 0x7fffe000, RZ, 0xc0, !PT ;  /* 0x7fffe00004097812 */ /* 0x000fe200078ec0ff */
[----:B------:R-:W-:Y:S01]  /*f170*/  HADD2.F32 R57, -RZ, R41.H0_H0 ;  /* 0x20000029ff397230 */ /* 0x000fe20000004100 */
[----:B------:R-:W0:Y:S02]  /*f180*/  LDS.128 R4, [R228] ;  /* 0x00000000e4047984 */ /* 0x000e240000000c00 */
[----:B------:R-:W-:-:S05]  /*f190*/  IADD3 R9, R8, R9, R195 ;  /* 0x0000000908097210 */ /* 0x000fca0007ffe0c3 */
        /* <DEDUP_REMOVED lines=10> */
[--C-:B------:R-:W-:Y:S02]  /*f240*/  HADD2.F32 R48, -RZ, R9.reuse.H0_H0 ;  /* 0x20000009ff307230 */ /* 0x100fe40000004100 */
[-C--:B------:R-:W-:Y:S01]  /*f250*/  FMUL.FTZ R52, R53, R47.reuse ;  /* 0x0000002f35347220 */ /* 0x080fe20000410000 */
[C---:B------:R-:W-:Y:S01]  /*f260*/  FMUL.FTZ R54, R51.reuse, R47 ;  /* 0x0000002f33367220 */ /* 0x040fe20000410000 */
[----:B------:R-:W-:Y:S02]  /*f270*/  HADD2.F32 R9, -RZ, R9.H1_H1 ;  /* 0x30000009ff097230 */ /* 0x000fe40000004100 */
[-C--:B------:R-:W-:Y:S01]  /*f280*/  FMUL.FTZ R39, R58, R8.reuse ;  /* 0x000000083a277220 */ /* 0x080fe20000410000 */
[-C--:B------:R-:W-:Y:S01]  /*f290*/  FFMA.FTZ R52, R51, R43.reuse, -R52 ;  /* 0x0000002b33347223 */ /* 0x080fe20000010834 */
[----:B------:R-:W-:Y:S01]  /*f2a0*/  FFMA.FTZ R54, R53, R43, R54 ;  /* 0x0000002b35367223 */ /* 0x000fe20000010036 */
[----:B------:R-:W-:Y:S01]  /*f2b0*/  FMUL.FTZ R43, R56, R8 ;  /* 0x00000008382b7220 */ /* 0x000fe20000410000 */
[----:B------:R-:W-:-:S02]  /*f2c0*/  HADD2.F32 R49, -RZ, R10.H0_H0 ;  /* 0x2000000aff317230 */ /* 0x000fc40000004100 */
[----:B------:R-:W-:Y:S01]  /*f2d0*/  FFMA.FTZ R39, R56, R4, -R39 ;  /* 0x0000000438277223 */ /* 0x000fe20000010827 */
[----:B------:R-:W-:Y:S01]  /*f2e0*/  FMUL.FTZ R47, R60, R48 ;  /* 0x000000303c2f7220 */ /* 0x000fe20000410000 */
[----:B------:R-:W-:Y:S01]  /*f2f0*/  FFMA.FTZ R43, R58, R4, R43 ;  /* 0x000000043a2b7223 */ /* 0x000fe2000001002b */
[----:B------:R-:W-:Y:S02]  /*f300*/  HADD2.F32 R10, -RZ, R10.H1_H1 ;  /* 0x3000000aff0a7230 */ /* 0x000fe40000004100 */
[----:B------:R-:W-:Y:S01]  /*f310*/  FMUL.FTZ R51, R34, R48 ;  /* 0x0000003022337220 */ /* 0x000fe20000410000 */
[-C--:B------:R-:W-:Y:S01]  /*f320*/  FMUL.FTZ R4, R55, R9.reuse ;  /* 0x0000000937047220 */ /* 0x080fe20000410000 */
[----:B------:R-:W-:Y:S02]  /*f330*/  HADD2.F32 R53, -RZ, R37.H0_H0 ;  /* 0x20000025ff357230 */ /* 0x000fe40000004100 */
[----:B------:R-:W-:Y:S01]  /*f340*/  FMUL.FTZ R8, R35, R9 ;  /* 0x0000000923087220 */ /* 0x000fe20000410000 */
[----:B------:R-:W-:-:S02]  /*f350*/  HADD2.F32 R56, -RZ, R42.H0_H0 ;  /* 0x2000002aff387230 */ /* 0x000fc40000004100 */
[-C--:B------:R-:W-:Y:S01]  /*f360*/  FFMA.FTZ R47, R34, R44.reuse, -R47 ;  /* 0x0000002c222f7223 */ /* 0x080fe2000001082f */
[----:B------:R-:W-:Y:S02]  /*f370*/  HADD2.F32 R48, -RZ, R38.H0_H0 ;  /* 0x20000026ff307230 */ /* 0x000fe40000004100 */
[----:B------:R-:W-:Y:S01]  /*f380*/  FFMA.FTZ R51, R60, R44, R51 ;  /* 0x0000002c3c337223 */ /* 0x000fe20000010033 */
[-C--:B------:R-:W-:Y:S01]  /*f390*/  FFMA.FTZ R34, R35, R5.reuse, -R4 ;  /* 0x0000000523227223 */ /* 0x080fe20000010804 */
[----:B------:R-:W-:Y:S01]  /*f3a0*/  FFMA.FTZ R40, R55, R5, R8 ;  /* 0x0000000537287223 */ /* 0x000fe20000010008 */
[-C--:B------:R-:W-:Y:S01]  /*f3b0*/  FMUL.FTZ R4, R57, R49.reuse ;  /* 0x0000003139047220 */ /* 0x080fe20000410000 */
[----:B------:R-:W-:Y:S01]  /*f3c0*/  FMUL.FTZ R44, R53, R49 ;  /* 0x00000031352c7220 */ /* 0x000fe20000410000 */
[-C--:B------:R-:W-:Y:S01]  /*f3d0*/  FMUL.FTZ R5, R56, R10.reuse ;  /* 0x0000000a38057220 */ /* 0x080fe20000410000 */
[----:B------:R-:W-:Y:S01]  /*f3e0*/  FMUL.FTZ R9, R48, R10 ;  /* 0x0000000a30097220 */ /* 0x000fe20000410000 */
[----:B------:R-:W-:-:S02]  /*f3f0*/  HADD2.F32 R50, -RZ, R11.H0_H0 ;  /* 0x2000000bff327230 */ /* 0x000fc40000004100 */
[-C--:B------:R-:W-:Y:S01]  /*f400*/  FFMA.FTZ R35, R53, R45.reuse, -R4 ;  /* 0x0000002d35237223 */ /* 0x080fe20000010804 */
[----:B------:R-:W-:Y:S01]  /*f410*/  FFMA.FTZ R44, R57, R45, R44 ;  /* 0x0000002d392c7223 */ /* 0x000fe2000001002c */
[-C--:B------:R-:W-:Y:S01]  /*f420*/  FFMA.FTZ R10, R48, R6.reuse, -R5 ;  /* 0x00000006300a7223 */ /* 0x080fe20000010805 */
[----:B------:R-:W-:Y:S02]  /*f430*/  HADD2.F32 R11, -RZ, R11.H1_H1 ;  /* 0x3000000bff0b7230 */ /* 0x000fe40000004100 */
[----:B------:R-:W-:Y:S02]  /*f440*/  HADD2.F32 R48, -RZ, R41.H1_H1 ;  /* 0x30000029ff307230 */ /* 0x000fe40000004100 */
[----:B------:R-:W-:Y:S02]  /*f450*/  HADD2.F32 R45, -RZ, R42.H1_H1 ;  /* 0x3000002aff2d7230 */ /* 0x000fe40000004100 */
[----:B------:R-:W-:Y:S02]  /*f460*/  HADD2.F32 R8, -RZ, R37.H1_H1 ;  /* 0x30000025ff087230 */ /* 0x000fe40000004100 */
[----:B------:R-:W-:Y:S01]  /*f470*/  FFMA.FTZ R37, R56, R6, R9 ;  /* 0x0000000638257223 */ /* 0x000fe20000010009 */
[----:B------:R-:W-:-:S02]  /*f480*/  HADD2.F32 R41, -RZ, R38.H1_H1 ;  /* 0x30000026ff297230 */ /* 0x000fc40000004100 */
[-C--:B------:R-:W-:Y:S01]  /*f490*/  FMUL.FTZ R5, R48, R50.reuse ;  /* 0x0000003230057220 */ /* 0x080fe20000410000 */
[--C-:B------:R-:W-:Y:S02]  /*f4a0*/  HADD2.F32 R46, -RZ, R7.reuse.H0_H0 ;  /* 0x20000007ff2e7230 */ /* 0x100fe40000004100 */
[-C--:B------:R-:W-:Y:S01]  /*f4b0*/  FMUL.FTZ R4, R45, R11.reuse ;  /* 0x0000000b2d047220 */ /* 0x080fe20000410000 */
[----:B------:R-:W-:Y:S02]  /*f4c0*/  HADD2.F32 R7, -RZ, R7.H1_H1 ;  /* 0x30000007ff077230 */ /* 0x000fe40000004100 */
[C---:B------:R-:W-:Y:S01]  /*f4d0*/  FMUL.FTZ R9, R8.reuse, R50 ;  /* 0x0000003208097220 */ /* 0x040fe20000410000 */
[C---:B------:R-:W-:Y:S01]  /*f4e0*/  FMUL.FTZ R6, R41.reuse, R11 ;  /* 0x0000000b29067220 */ /* 0x040fe20000410000 */
[-C--:B------:R-:W-:Y:S01]  /*f4f0*/  FFMA.FTZ R11, R8, R46.reuse, -R5 ;  /* 0x0000002e080b7223 */ /* 0x080fe20000010805 */
[----:B------:R-:W-:Y:S01]  /*f500*/  F2FP.F16.F32.PACK_AB R5, R34, R47 ;  /* 0x0000002f2205723e */ /* 0x000fe200000000ff */
[-C--:B------:R-:W-:Y:S01]  /*f510*/  FFMA.FTZ R38, R41, R7.reuse, -R4 ;  /* 0x0000000729267223 */ /* 0x080fe20000010804 */
[----:B------:R-:W-:Y:S01]  /*f520*/  FFMA.FTZ R46, R48, R46, R9 ;  /* 0x0000002e302e7223 */ /* 0x000fe20000010009 */
[----:B------:R-:W-:Y:S01]  /*f530*/  FFMA.FTZ R41, R45, R7, R6 ;  /* 0x000000072d297223 */ /* 0x000fe20000010006 */
        /* <DEDUP_REMOVED lines=9> */
.L_x_773:
[----:B------:R-:W-:Y:S05]  /*f5d0*/  BSYNC B1 ;  /* 0x0000000000017941 */ /* 0x000fea0003800000 */
.L_x_772:
[----:B------:R-:W-:Y:S04]  /*f5e0*/  BSSY B1, `(.L_x_774) ;  /* 0x0000058000017945 */ /* 0x000fe80003800000 */
[----:B------:R-:W-:Y:S05]  /*f5f0*/  @P1 BRA `(.L_x_775) ;  /* 0x0000000400581947 */ /* 0x000fea0003800000 */
[----:B0-----:R-:W-:Y:S01]  /*f600*/  LEA.HI R4, R24, R211, RZ, 0x1d ;  /* 0x000000d318047211 */ /* 0x001fe200078fe8ff */
[----:B------:R-:W-:Y:S02]  /*f610*/  HADD2.F32 R46, -RZ, R29.H0_H0 ;  /* 0x2000001dff2e7230 */ /* 0x000fe40000004100 */
[----:B------:R-:W-:Y:S01]  /*f620*/  HADD2.F32 R44, -RZ, R25.H0_H0 ;  /* 0x20000019ff2c7230 */ /* 0x000fe20000004100 */
[----:B------:R-:W-:Y:S01]  /*f630*/  SHF.R.S32.HI R5, RZ, 0x1f, R4 ;  /* 0x0000001fff057819 */ /* 0x000fe20000011404 */
[----:B------:R-:W-:Y:S01]  /*f640*/  HADD2.F32 R47, -RZ, R29.H1_H1 ;  /* 0x3000001dff2f7230 */ /* 0x000fe20000004100 */
[----:B------:R-:W-:Y:S01]  /*f650*/  SHF.L.U32 R6, R4, 0x3, RZ ;  /* 0x0000000304067819 */ /* 0x000fe200000006ff */
[--C-:B------:R-:W-:Y:S01]  /*f660*/  HADD2.F32 R48, -RZ, R30.reuse.H0_H0 ;  /* 0x2000001eff307230 */ /* 0x100fe20000004100 */
[----:B------:R-:W-:Y:S01]  /*f670*/  LEA.HI R4, R5, R4, RZ, 0x3 ;  /* 0x0000000405047211 */ /* 0x000fe200078f18ff */
[----:B------:R-:W-:Y:S01]  /*f680*/  HADD2.F32 R45, -RZ, R25.H1_H1 ;  /* 0x30000019ff2d7230 */ /* 0x000fe20000004100 */
[----:B------:R-:W-:Y:S01]  /*f690*/  LOP3.LUT R5, R185, 0x38, R6, 0xf8, !PT ;  /* 0x00000038b9057812 */ /* 0x000fe200078ef806 */
[----:B------:R-:W-:-:S02]  /*f6a0*/  HADD2.F32 R49, -RZ, R30.H1_H1 ;  /* 0x3000001eff317230 */ /* 0x000fc40000004100 */
[----:B------:R-:W-:Y:S01]  /*f6b0*/  IMAD.SHL.U32 R4, R4, 0x400, RZ ;  /* 0x0000040004047824 */ /* 0x000fe200078e00ff */
[----:B------:R-:W-:-:S04]  /*f6c0*/  LOP3.LUT R8, R5, R230, RZ, 0x3c, !PT ;  /* 0x000000e605087212 */ /* 0x000fc800078e3cff */
[----:B------:R-:W-:Y:S02]  /*f6d0*/  LOP3.LUT R9, R4, 0x7fffe000, RZ, 0xc0, !PT ;  /* 0x7fffe00004097812 */ /* 0x000fe400078ec0ff */
        /* <DEDUP_REMOVED lines=14> */
[----:B------:R-:W-:Y:S01]  /*f7c0*/  FMUL.FTZ R39, R44, R39 ;  /* 0x000000272c277220 */ /* 0x000fe20000410000 */
[----:B------:R-:W-:Y:S02]  /*f7d0*/  HADD2.F32 R9, -RZ, R9.H1_H1 ;  /* 0x30000009ff097230 */ /* 0x000fe40000004100 */
[----:B------:R-:W-:Y:S01]  /*f7e0*/  FMUL.FTZ R29, R48, R8 ;  /* 0x00000008301d7220 */ /* 0x000fe20000410000 */
[----:B------:R-:W-:Y:S01]  /*f7f0*/  FFMA.FTZ R43, R44, R34, -R43 ;  /* 0x000000222c2b7223 */ /* 0x000fe2000001082b */
[----:B------:R-:W-:-:S02]  /*f800*/  HADD2.F32 R44, -RZ, R26.H0_H0 ;  /* 0x2000001aff2c7230 */ /* 0x000fc40000004100 */
[----:B------:R-:W-:Y:S01]  /*f810*/  FFMA.FTZ R39, R46, R34, R39 ;  /* 0x000000222e277223 */ /* 0x000fe20000010027 */
[-C--:B------:R-:W-:Y:S01]  /*f820*/  FMUL.FTZ R34, R47, R40.reuse ;  /* 0x000000282f227220 */ /* 0x080fe20000410000 */
[C---:B------:R-:W-:Y:S01]  /*f830*/  FMUL.FTZ R40, R45.reuse, R40 ;  /* 0x000000282d287220 */ /* 0x040fe20000410000 */
[----:B------:R-:W-:Y:S02]  /*f840*/  HADD2.F32 R41, -RZ, R10.H0_H0 ;  /* 0x2000000aff297230 */ /* 0x000fe40000004100 */
[C---:B------:R-:W-:Y:S01]  /*f850*/  FMUL.FTZ R25, R44.reuse, R8 ;  /* 0x000000082c197220 */ /* 0x040fe20000410000 */
[-C--:B------:R-:W-:Y:S01]  /*f860*/  FFMA.FTZ R8, R44, R4.reuse, -R29 ;  /* 0x000000042c087223 */ /* 0x080fe2000001081d */
[-C--:B------:R-:W-:Y:S01]  /*f870*/  FFMA.FTZ R34, R45, R35.reuse, -R34 ;  /* 0x000000232d227223 */ /* 0x080fe20000010822 */
[----:B------:R-:W-:Y:S01]  /*f880*/  FFMA.FTZ R40, R47, R35, R40 ;  /* 0x000000232f287223 */ /* 0x000fe20000010028 */
[----:B------:R-:W-:Y:S01]  /*f890*/  FFMA.FTZ R30, R48, R4, R25 ;  /* 0x00000004301e7223 */ /* 0x000fe20000010019 */
[----:B------:R-:W-:-:S02]  /*f8a0*/  HADD2.F32 R25, -RZ, R26.H1_H1 ;  /* 0x3000001aff197230 */ /* 0x000fc40000004100 */
[-C--:B------:R-:W-:Y:S01]  /*f8b0*/  FMUL.FTZ R4, R49, R9.reuse ;  /* 0x0000000931047220 */ /* 0x080fe20000410000 */
[----:B------:R-:W-:Y:S02]  /*f8c0*/  HADD2.F32 R29, -RZ, R27.H0_H0 ;  /* 0x2000001bff1d7230 */ /* 0x000fe40000004100 */
[----:B------:R-:W-:Y:S02]  /*f8d0*/  HADD2.F32 R35, -RZ, R31.H0_H0 ;  /* 0x2000001fff237230 */ /* 0x000fe40000004100 */
[C---:B------:R-:W-:Y:S01]  /*f8e0*/  FMUL.FTZ R26, R25.reuse, R9 ;  /* 0x00000009191a7220 */ /* 0x040fe20000410000 */
[----:B------:R-:W-:Y:S02]  /*f8f0*/  HADD2.F32 R10, -RZ, R10.H1_H1 ;  /* 0x3000000aff0a7230 */ /* 0x000fe40000004100 */
[----:B------:R-:W-:Y:S01]  /*f900*/  FFMA.FTZ R9, R25, R5, -R4 ;  /* 0x0000000519097223 */ /* 0x000fe20000010804 */
[----:B------:R-:W-:Y:S02]  /*f910*/  HADD2.F32 R48, -RZ, R32.H0_H0 ;  /* 0x20000020ff307230 */ /* 0x000fe40000004100 */
[----:B------:R-:W-:Y:S01]  /*f920*/  FMUL.FTZ R4, R35, R41 ;  /* 0x0000002923047220 */ /* 0x000fe20000410000 */
[----:B------:R-:W-:-:S02]  /*f930*/  HADD2.F32 R46, -RZ, R28.H0_H0 ;  /* 0x2000001cff2e7230 */ /* 0x000fc40000004100 */
[----:B------:R-:W-:Y:S01]  /*f940*/  FMUL.FTZ R44, R29, R41 ;  /* 0x000000291d2c7220 */ /* 0x000fe20000410000 */
[----:B------:R-:W-:Y:S01]  /*f950*/  FFMA.FTZ R25, R49, R5, R26 ;  /* 0x0000000531197223 */ /* 0x000fe2000001001a */
[-C--:B------:R-:W-:Y:S01]  /*f960*/  FMUL.FTZ R5, R48, R10.reuse ;  /* 0x0000000a30057220 */ /* 0x080fe20000410000 */
[-C--:B------:R-:W-:Y:S01]  /*f970*/  FFMA.FTZ R26, R29, R37.reuse, -R4 ;  /* 0x000000251d1a7223 */ /* 0x080fe20000010804 */
[----:B------:R-:W-:Y:S01]  /*f980*/  FFMA.FTZ R44, R35, R37, R44 ;  /* 0x00000025232c7223 */ /* 0x000fe2000001002c */
[--C-:B------:R-:W-:Y:S02]  /*f990*/  HADD2.F32 R42, -RZ, R11.reuse.H0_H0 ;  /* 0x2000000bff2a7230 */ /* 0x100fe40000004100 */
[C---:B------:R-:W-:Y:S01]  /*f9a0*/  FMUL.FTZ R35, R46.reuse, R10 ;  /* 0x0000000a2e237220 */ /* 0x040fe20000410000 */
[----:B------:R-:W-:Y:S01]  /*f9b0*/  FFMA.FTZ R29, R46, R6, -R5 ;  /* 0x000000062e1d7223 */ /* 0x000fe20000010805 */
[----:B------:R-:W-:Y:S02]  /*f9c0*/  HADD2.F32 R11, -RZ, R11.H1_H1 ;  /* 0x3000000bff0b7230 */ /* 0x000fe40000004100 */
[----:B------:R-:W-:-:S02]  /*f9d0*/  HADD2.F32 R46, -RZ, R31.H1_H1 ;  /* 0x3000001fff2e7230 */ /* 0x000fc40000004100 */
[----:B------:R-:W-:Y:S01]  /*f9e0*/  FFMA.FTZ R35, R48, R6, R35 ;  /* 0x0000000630237223 */ /* 0x000fe20000010023 */
[----:B------:R-:W-:Y:S02]  /*f9f0*/  HADD2.F32 R37, -RZ, R32.H1_H1 ;  /* 0x30000020ff257230 */ /* 0x000fe40000004100 */
[----:B------:R-:W-:Y:S02]  /*fa00*/  HADD2.F32 R10, -RZ, R27.H1_H1 ;  /* 0x3000001bff0a7230 */ /* 0x000fe40000004100 */
[-C--:B------:R-:W-:Y:S01]  /*fa10*/  FMUL.FTZ R5, R46, R42.reuse ;  /* 0x0000002a2e057220 */ /* 0x080fe20000410000 */
[----:B------:R-:W-:Y:S02]  /*fa20*/  HADD2.F32 R31, -RZ, R28.H1_H1 ;  /* 0x3000001cff1f7230 */ /* 0x000fe40000004100 */
[----:B------:R-:W-:Y:S01]  /*fa30*/  FMUL.FTZ R4, R37, R11 ;  /* 0x0000000b25047220 */ /* 0x000fe20000410000 */
[--C-:B------:R-:W-:Y:S02]  /*fa40*/  HADD2.F32 R38, -RZ, R7.reuse.H0_H0 ;  /* 0x20000007ff267230 */ /* 0x100fe40000004100 */
[----:B------:R-:W-:Y:S01]  /*fa50*/  FMUL.FTZ R27, R10, R42 ;  /* 0x0000002a0a1b7220 */ /* 0x000fe20000410000 */
[----:B------:R-:W-:-:S02]  /*fa60*/  HADD2.F32 R7, -RZ, R7.H1_H1 ;  /* 0x30000007ff077230 */ /* 0x000fc40000004100 */
[C---:B------:R-:W-:Y:S01]  /*fa70*/  FMUL.FTZ R6, R31.reuse, R11 ;  /* 0x0000000b1f067220 */ /* 0x040fe20000410000 */
[-C--:B------:R-:W-:Y:S01]  /*fa80*/  FFMA.FTZ R11, R10, R38.reuse, -R5 ;  /* 0x000000260a0b7223 */ /* 0x080fe20000010805 */
[----:B------:R-:W-:Y:S01]  /*fa90*/  FFMA.FTZ R27, R46, R38, R27 ;  /* 0x000000262e1b7223 */ /* 0x000fe2000001001b */
[-C--:B------:R-:W-:Y:S01]  /*faa0*/  FFMA.FTZ R28, R31, R7.reuse, -R4 ;  /* 0x000000071f1c7223 */ /* 0x080fe20000010804 */
[----:B------:R-:W-:Y:S01]  /*fab0*/  FFMA.FTZ R32, R37, R7, R6 ;  /* 0x0000000725207223 */ /* 0x000fe20000010006 */
[----:B------:R-:W-:Y:S02]  /*fac0*/  F2FP.F16.F32.PACK_AB R4, R8, R43 ;  /* 0x0000002b0804723e */ /* 0x000fe400000000ff */
[----:B------:R-:W-:Y:S02]  /*fad0*/  F2FP.F16.F32.PACK_AB R5, R9, R34 ;  /* 0x000000220905723e */ /* 0x000fe400000000ff */
[----:B------:R-:W-:Y:S02]  /*fae0*/  F2FP.F16.F32.PACK_AB R6, R29, R26 ;  /* 0x0000001a1d06723e */ /* 0x000fe400000000ff */
[----:B------:R-:W-:-:S02]  /*faf0*/  F2FP.F16.F32.PACK_AB R7, R28, R11 ;  /* 0x0000000b1c07723e */ /* 0x000fc400000000ff */
[----:B------:R-:W-:Y:S02]  /*fb00*/  F2FP.F16.F32.PACK_AB R8, R30, R39 ;  /* 0x000000271e08723e */ /* 0x000fe400000000ff */
[----:B------:R-:W-:Y:S01]  /*fb10*/  F2FP.F16.F32.PACK_AB R9, R25, R40 ;  /* 0x000000281909723e */ /* 0x000fe200000000ff */
[----:B------:R1:W-:Y:S01]  /*fb20*/  STS.128 [R226], R4 ;  /* 0x00000004e2007388 */ /* 0x0003e20000000c00 */
[----:B------:R-:W-:Y:S02]  /*fb30*/  F2FP.F16.F32.PACK_AB R10, R35, R44 ;  /* 0x0000002c230a723e */ /* 0x000fe400000000ff */
[----:B------:R-:W-:-:S05]  /*fb40*/  F2FP.F16.F32.PACK_AB R11, R32, R27 ;  /* 0x0000001b200b723e */ /* 0x000fca00000000ff */
[----:B------:R1:W-:Y:S02]  /*fb50*/  STS.128 [R33+0x10400], R8 ;  /* 0x0104000821007388 */ /* 0x0003e40000000c00 */
.L_x_775:
[----:B------:R-:W-:Y:S05]  /*fb60*/  BSYNC B1 ;  /* 0x0000000000017941 */ /* 0x000fea0003800000 */
.L_x_774:
[----:B------:R-:W-:Y:S05]  /*fb70*/  @P2 BRA `(.L_x_750) ;  /* 0x0000000400582947 */ /* 0x000fea0003800000 */
[----:B------:R-:W-:Y:S01]  /*fb80*/  LEA.HI R24, R24, R212, RZ, 0x1d ;  /* 0x000000d418187211 */ /* 0x000fe200078fe8ff */
[----:B01----:R-:W-:Y:S02]  /*fb90*/  HADD2.F32 R33, -RZ, R0.H0_H0 ;  /* 0x20000000ff217230 */ /* 0x003fe40000004100 */
[--C-:B------:R-:W-:Y:S01]  /*fba0*/  HADD2.F32 R35, -RZ, R14.reuse.H0_H0 ;  /* 0x2000000eff237230 */ /* 0x100fe20000004100 */
        /* <DEDUP_REMOVED lines=10> */
[----:B------:R-:W-:Y:S01]  /*fc50*/  HADD2.F32 R37, -RZ, R15.H1_H1 ;  /* 0x3000000fff257230 */ /* 0x000fe20000004100 */
[----:B------:R-:W0:Y:S01]  /*fc60*/  LDS.128 R4, [R225] ;  /* 0x00000000e1047984 */ /* 0x000e220000000c00 */
[----:B------:R-:W-:Y:S01]  /*fc70*/  HADD2.F32 R3, -RZ, R3.H1_H1 ;  /* 0x30000003ff037230 */ /* 0x000fe20000004100 */
[----:B------:R-:W-:Y:S01]  /*fc80*/  LOP3.LUT R9, R24, 0x7fffe000, RZ, 0xc0, !PT ;  /* 0x7fffe00018097812 */ /* 0x000fe200078ec0ff */
[--C-:B------:R-:W-:Y:S02]  /*fc90*/  HADD2.F32 R39, -RZ, R20.reuse.H0_H0 ;  /* 0x20000014ff277230 */ /* 0x100fe40000004100 */
[----:B------:R-:W-:Y:S01]  /*fca0*/  HADD2.F32 R20, -RZ, R20.H1_H1 ;  /* 0x30000014ff147230 */ /* 0x000fe20000004100 */
        /* <DEDUP_REMOVED lines=9> */
[--C-:B------:R-:W-:Y:S02]  /*fd40*/  HADD2.F32 R28, -RZ, R7.reuse.H0_H0 ;  /* 0x20000007ff1c7230 */ /* 0x100fe40000004100 */
[----:B------:R-:W-:Y:S02]  /*fd50*/  HADD2.F32 R7, -RZ, R7.H1_H1 ;  /* 0x30000007ff077230 */ /* 0x000fe40000004100 */
[--C-:B-1----:R-:W-:Y:S02]  /*fd60*/  HADD2.F32 R29, -RZ, R8.reuse.H0_H0 ;  /* 0x20000008ff1d7230 */ /* 0x102fe40000004100 */
[----:B------:R-:W-:Y:S02]  /*fd70*/  HADD2.F32 R8, -RZ, R8.H1_H1 ;  /* 0x30000008ff087230 */ /* 0x000fe40000004100 */
[--C-:B------:R-:W-:Y:S02]  /*fd80*/  HADD2.F32 R30, -RZ, R9.reuse.H0_H0 ;  /* 0x20000009ff1e7230 */ /* 0x100fe40000004100 */
[-C--:B------:R-:W-:Y:S01]  /*fd90*/  FMUL.FTZ R34, R35, R29.reuse ;  /* 0x0000001d23227220 */ /* 0x080fe20000410000 */
[----:B------:R-:W-:Y:S01]  /*fda0*/  FMUL.FTZ R38, R33, R29 ;  /* 0x0000001d21267220 */ /* 0x000fe20000410000 */
[----:B------:R-:W-:-:S02]  /*fdb0*/  HADD2.F32 R9, -RZ, R9.H1_H1 ;  /* 0x30000009ff097230 */ /* 0x000fc40000004100 */
[-C--:B------:R-:W-:Y:S01]  /*fdc0*/  FMUL.FTZ R29, R42, R8.reuse ;  /* 0x000000082a1d7220 */ /* 0x080fe20000410000 */
[-C--:B------:R-:W-:Y:S01]  /*fdd0*/  FFMA.FTZ R34, R33, R25.reuse, -R34 ;  /* 0x0000001921227223 */ /* 0x080fe20000010822 */
[----:B------:R-:W-:Y:S01]  /*fde0*/  FFMA.FTZ R38, R35, R25, R38 ;  /* 0x0000001923267223 */ /* 0x000fe20000010026 */
[----:B------:R-:W-:Y:S01]  /*fdf0*/  FMUL.FTZ R25, R40, R8 ;  /* 0x0000000828197220 */ /* 0x000fe20000410000 */
[-C--:B------:R-:W-:Y:S01]  /*fe00*/  FMUL.FTZ R33, R14, R30.reuse ;  /* 0x0000001e0e217220 */ /* 0x080fe20000410000 */
[----:B------:R-:W-:Y:S02]  /*fe10*/  HADD2.F32 R31, -RZ, R10.H0_H0 ;  /* 0x2000000aff1f7230 */ /* 0x000fe40000004100 */
[----:B------:R-:W-:Y:S01]  /*fe20*/  FMUL.FTZ R15, R0, R30 ;  /* 0x0000001e000f7220 */ /* 0x000fe20000410000 */
[----:B------:R-:W-:Y:S02]  /*fe30*/  HADD2.F32 R35, -RZ, R12.H0_H0 ;  /* 0x2000000cff237230 */ /* 0x000fe40000004100 */
[-C--:B------:R-:W-:Y:S01]  /*fe40*/  FFMA.FTZ R29, R40, R4.reuse, -R29 ;  /* 0x00000004281d7223 */ /* 0x080fe2000001081d */
[----:B------:R-:W-:Y:S01]  /*fe50*/  FFMA.FTZ R25, R42, R4, R25 ;  /* 0x000000042a197223 */ /* 0x000fe20000010019 */
[----:B------:R-:W-:Y:S01]  /*fe60*/  FFMA.FTZ R33, R0, R26, -R33 ;  /* 0x0000001a00217223 */ /* 0x000fe20000010821 */
[----:B------:R-:W-:-:S02]  /*fe70*/  HADD2.F32 R10, -RZ, R10.H1_H1 ;  /* 0x3000000aff0a7230 */ /* 0x000fc40000004100 */
[----:B------:R-:W-:Y:S01]  /*fe80*/  FFMA.FTZ R15, R14, R26, R15 ;  /* 0x0000001a0e0f7223 */ /* 0x000fe2000001000f */
[-C--:B------:R-:W-:Y:S01]  /*fe90*/  FMUL.FTZ R0, R37, R9.reuse ;  /* 0x0000000925007220 */ /* 0x080fe20000410000 */
[----:B------:R-:W-:Y:S01]  /*fea0*/  FMUL.FTZ R4, R3, R9 ;  /* 0x0000000903047220 */ /* 0x000fe20000410000 */
[----:B------:R-:W-:Y:S02]  /*feb0*/  HADD2.F32 R40, -RZ, R21.H0_H0 ;  /* 0x20000015ff287230 */ /* 0x000fe40000004100 */
[-C--:B------:R-:W-:Y:S01]  /*fec0*/  FMUL.FTZ R8, R39, R31.reuse ;  /* 0x0000001f27087220 */ /* 0x080fe20000410000 */
[----:B------:R-:W-:Y:S01]  /*fed0*/  FMUL.FTZ R26, R35, R31 ;  /* 0x0000001f231a7220 */ /* 0x000fe20000410000 */
[----:B------:R-:W-:Y:S02]  /*fee0*/  HADD2.F32 R30, -RZ, R13.H0_H0 ;  /* 0x2000000dff1e7230 */ /* 0x000fe40000004100 */
[-C--:B------:R-:W-:Y:S01]  /*fef0*/  FFMA.FTZ R0, R3, R5.reuse, -R0 ;  /* 0x0000000503007223 */ /* 0x080fe20000010800 */
[----:B------:R-:W-:Y:S01]  /*ff00*/  FFMA.FTZ R14, R37, R5, R4 ;  /* 0x00000005250e7223 */ /* 0x000fe20000010004 */
[----:B------:R-:W-:-:S02]  /*ff10*/  HADD2.F32 R32, -RZ, R11.H0_H0 ;  /* 0x2000000bff207230 */ /* 0x000fc40000004100 */
[-C--:B------:R-:W-:Y:S01]  /*ff20*/  FMUL.FTZ R5, R40, R10.reuse ;  /* 0x0000000a28057220 */ /* 0x080fe20000410000 */
[-C--:B------:R-:W-:Y:S01]  /*ff30*/  FFMA.FTZ R3, R35, R27.reuse, -R8 ;  /* 0x0000001b23037223 */ /* 0x080fe20000010808 */
[----:B------:R-:W-:Y:S01]  /*ff40*/  FFMA.FTZ R26, R39, R27, R26 ;  /* 0x0000001b271a7223 */ /* 0x000fe2000001001a */
[----:B------:R-:W-:Y:S02]  /*ff50*/  HADD2.F32 R11, -RZ, R11.H1_H1 ;  /* 0x3000000bff0b7230 */ /* 0x000fe40000004100 */
[C---:B------:R-:W-:Y:S01]  /*ff60*/  FMUL.FTZ R9, R30.reuse, R10 ;  /* 0x0000000a1e097220 */ /* 0x040fe20000410000 */
[----:B------:R-:W-:Y:S02]  /*ff70*/  HADD2.F32 R27, -RZ, R21.H1_H1 ;  /* 0x30000015ff1b7230 */ /* 0x000fe40000004100 */
[----:B------:R-:W-:Y:S01]  /*ff80*/  FFMA.FTZ R10, R30, R6, -R5 ;  /* 0x000000061e0a7223 */ /* 0x000fe20000010805 */
[----:B------:R-:W-:Y:S02]  /*ff90*/  HADD2.F32 R12, -RZ, R12.H1_H1 ;  /* 0x3000000cff0c7230 */ /* 0x000fe40000004100 */
[----:B------:R-:W-:Y:S01]  /*ffa0*/  FMUL.FTZ R5, R20, R32 ;  /* 0x0000002014057220 */ /* 0x000fe20000410000 */
[----:B------:R-:W-:-:S02]  /*ffb0*/  HADD2.F32 R21, -RZ, R13.H1_H1 ;  /* 0x3000000dff157230 */ /* 0x000fc40000004100 */
[----:B------:R-:W-:Y:S01]  /*ffc0*/  FFMA.FTZ R13, R40, R6, R9 ;  /* 0x00000006280d7223 */ /* 0x000fe20000010009 */
[-C--:B------:R-:W-:Y:S01]  /*ffd0*/  FMUL.FTZ R4, R27, R11.reuse ;  /* 0x0000000b1b047220 */ /* 0x080fe20000410000 */
[C---:B------:R-:W-:Y:S01]  /*ffe0*/  FMUL.FTZ R9, R12.reuse, R32 ;  /* 0x000000200c097220 */ /* 0x040fe20000410000 */
[----:B------:R-:W-:Y:S01]  /*fff0*/  F2FP.F16.F32.PACK_AB R8, R25, R38 ;  /* 0x000000261908723e */ /* 0x000fe200000000ff */
[C---:B------:R-:W-:Y:S01]  /*10000*/  FMUL.FTZ R6, R21.reuse, R11 ;  /* 0x0000000b15067220 */ /* 0x040fe20000410000 */
[-C--:B------:R-:W-:Y:S01]  /*10010*/  FFMA.FTZ R11, R12, R28.reuse, -R5 ;  /* 0x0000001c0c0b7223 */ /* 0x080fe20000010805 */
[-C--:B------:R-:W-:Y:S01]  /*10020*/  FFMA.FTZ R12, R21, R7.reuse, -R4 ;  /* 0x00000007150c7223 */ /* 0x080fe20000010804 */
[----:B------:R-:W-:Y:S01]  /*10030*/  FFMA.FTZ R28, R20, R28, R9 ;  /* 0x0000001c141c7223 */ /* 0x000fe20000010009 */
        /* <DEDUP_REMOVED lines=8> */
[----:B------:R-:W-:-:S05]  /*100c0*/  F2FP.F16.F32.PACK_AB R11, R21, R28 ;  /* 0x0000001c150b723e */ /* 0x000fca00000000ff */
[----:B------:R0:W-:Y:S02]  /*100d0*/  STS.128 [R24+0x10400], R8 ;  /* 0x0104000818007388 */ /* 0x0001e40000000c00 */
.L_x_750:
[----:B------:R-:W-:Y:S05]  /*100e0*/  BSYNC B0 ;  /* 0x0000000000007941 */ /* 0x000fea0003800000 */
.L_x_731:
[----:B------:R-:W-:Y:S01]  /*100f0*/  @!PT LDS RZ, [RZ] ;  /* 0x00000000fffff984 */ /* 0x000fe20000000800 */
[----:B------:R-:W-:Y:S01]  /*10100*/  @!PT LDS RZ, [RZ] ;  /* 0x00000000fffff984 */ /* 0x000fe20000000800 */
[----:B------:R-:W-:Y:S01]  /*10110*/  @!PT LDS RZ, [RZ] ;  /* 0x00000000fffff984 */ /* 0x000fe20000000800 */
[----:B------:R-:W-:Y:S01]  /*10120*/  @!PT LDS RZ, [RZ] ;  /* 0x00000000fffff984 */ /* 0x000fe20000000800 */
[----:B------:R5:W-:Y:S06]  /*10130*/  MEMBAR.ALL.CTA ;  /* 0x0000000000007992 */ /* 0x000bec0000008000 */
[----:B-----5:R-:W5:Y:S01]  /*10140*/  FENCE.VIEW.ASYNC.S ;  /* 0x00000000000073c6 */ /* 0x020f620000000000 */
[----:B------:R-:W-:Y:S05]  /*10150*/  WARPSYNC.ALL ;  /* 0x0000000000007948 */ /* 0x000fea0003800000 */
[----:B-----5:R-:W-:Y:S06]  /*10160*/  BAR.SYNC.DEFER_BLOCKING 0xd, 0x100 ;  /* 0x0344000000007b1d */ /* 0x020fec0000010000 */
.L_x_729:
[----:B------:R-:W-:-:S04]  /*10170*/  MOV R0, UR37 ;  /* 0x0000002500007c02 */ /* 0x000fc80008000f00 */
[----:B------:R-:W-:-:S13]  /*10180*/  ISETP.NE.AND P0, PT, R0, 0x3, PT ;  /* 0x000000030000780c */ /* 0x000fda0003f05270 */
[----:B------:R-:W-:Y:S05]  /*10190*/  @!P0 BRA `(.L_x_776) ;  /* 0x0000000000048947 */ /* 0x000fea0003800000 */
[----:B------:R-:W-:Y:S01]  /*101a0*/  BPT.TRAP 0x1 ;  /* 0x000000040000795c */ /* 0x000fe20000300000 */
.L_x_776:
[----:B------:R-:W-:Y:S01]  /*101b0*/  IMAD R0, R194, 0x8, R2 ;  /* 0x00000008c2007824 */ /* 0x000fe200078e0202 */
[----:B01----:R-:W-:-:S04]  /*101c0*/  SHF.L.U32 R3, R196, 0x1f, RZ ;  /* 0x0000001fc4037819 */ /* 0x003fc800000006ff */
[----:B------:R0:W1:Y:S01]  /*101d0*/  SYNCS.PHASECHK.TRANS64.TRYWAIT P2, [R0+URZ+0x34830], R3 ;  /* 0x03483003000075a7 */ /* 0x000062000804017f */
[----:B------:R-:W-:Y:S05]  /*101e0*/  @!P0 BRA `(.L_x_777) ;  /* 0x0000000000048947 */ /* 0x000fea0003800000 */
[----:B------:R-:W-:Y:S01]  /*101f0*/  BPT.TRAP 0x1 ;  /* 0x000000040000795c */ /* 0x000fe20000300000 */
.L_x_777:
[----:B--234-:R-:W2:Y:S01]  /*10200*/  S2R R4, SR_TID.X ;  /* 0x0000000000047919 */ /* 0x01cea20000002100 */
[----:B------:R-:W-:Y:S01]  /*10210*/  IMAD.MOV.U32 R151, RZ, RZ, RZ ;  /* 0x000000ffff977224 */ /* 0x000fe200078e00ff */
[----:B--2---:R-:W-:-:S04]  /*10220*/  LOP3.LUT R4, R4, 0x7f, RZ, 0xc0, !PT ;  /* 0x0000007f04047812 */ /* 0x004fc800078ec0ff */
[----:B------:R-:W-:Y:S01]  /*10230*/  ISETP.NE.AND P1, PT, R4, RZ, PT ;  /* 0x000000ff0400720c */ /* 0x000fe20003f25270 */
[----:B-1----:R-:W-:-:S12]  /*10240*/  @P2 BRA `(.L_x_778) ;  /* 0x0000000000082947 */ /* 0x002fd80003800000 */
[----:B------:R-:W1:Y:S02]  /*10250*/  SYNCS.PHASECHK.TRANS64.TRYWAIT P2, [R0+URZ+0x34830], R3 ;  /* 0x03483003000075a7 */ /* 0x000e64000804017f */
[----:B-1----:R-:W-:Y:S05]  /*10260*/  @!P2 BRA `(.L_x_779) ;  /* 0x000001080028a947 */ /* 0x002fea0003800000 */
.L_x_778:
[----:B------:R-:W-:Y:S05]  /*10270*/  WARPSYNC.ALL ;  /* 0x0000000000007948 */ /* 0x000fea0003800000 */
[----:B01----:R-:W-:Y:S01]  /*10280*/  IADD3 R3, R2, 0x1c400, RZ ;  /* 0x0001c40002037810 */ /* 0x003fe20007ffe0ff */
[----:B------:R-:W-:Y:S01]  /*10290*/  IMAD.MOV.U32 R7, RZ, RZ, 0x40000040 ;  /* 0x40000040ff077424 */ /* 0x000fe200078e00ff */
[----:B------:R-:W-:Y:S01]  /*102a0*/  R2UR UR4, R36 ;  /* 0x00000000240472ca */ /* 0x000fe200000e0000 */
[----:B------:R-:W-:Y:S01]  /*102b0*/  UMOV UR9, 0x40000040 ;  /* 0x4000004000097882 */ /* 0x000fe20000000000 */
[----:B------:R-:W-:Y:S01]  /*102c0*/  SHF.R.U32.HI R3, RZ, 0x4, R3 ;  /* 0x00000004ff037819 */ /* 0x000fe20000011603 */
[----:B------:R-:W-:Y:S01]  /*102d0*/  WARPGROUP.ARRIVE ;  /* 0x00000000000079c5 */ /* 0x000fe20000000000 */
[----:B------:R-:W-:Y:S01]  /*102e0*/  R2UR UR11, R7 ;  /* 0x00000000070b72ca */ /* 0x000fe200000e0000 */
[----:B------:R-:W-:Y:S01]  /*102f0*/  IMAD.MOV.U32 R9, RZ, RZ, 0x40000040 ;  /* 0x40000040ff097424 */ /* 0x000fe200078e00ff */
[----:B------:R-:W-:Y:S01]  /*10300*/  LOP3.LUT R3, R3, 0x3fff, RZ, 0xc0, !PT ;  /* 0x00003fff03037812 */ /* 0x000fe200078ec0ff */
[----:B------:R-:W-:Y:S01]  /*10310*/  UMOV UR57, 0x40000040 ;  /* 0x4000004000397882 */ /* 0x000fe20000000000 */
[----:B------:R-:W-:Y:S01]  /*10320*/  MOV R11, UR9 ;  /* 0x00000009000b7c02 */ /* 0x000fe20008000f00 */
[----:B------:R-:W-:Y:S01]  /*10330*/  UMOV UR45, 0x40000040 ;  /* 0x40000040002d7882 */ /* 0x000fe20000000000 */
[----:B------:R-:W-:Y:S01]  /*10340*/  LOP3.LUT R5, R3, 0x10000, RZ, 0xfc, !PT ;  /* 0x0001000003057812 */ /* 0x000fe200078efcff */
[----:B------:R-:W-:Y:S01]  /*10350*/  UMOV UR49, 0x40000040 ;  /* 0x4000004000317882 */ /* 0x000fe20000000000 */
[----:B------:R-:W-:Y:S01]  /*10360*/  UMOV UR53, 0x40000040 ;  /* 0x4000004000357882 */ /* 0x000fe20000000000 */
[----:B------:R-:W-:Y:S01]  /*10370*/  ULOP3.LUT UR4, UR4, 0x10000, URZ, 0xfc, !UPT ;  /* 0x0001000004047892 */ /* 0x000fe2000f8efc3f */
[----:B------:R-:W-:Y:S01]  /*10380*/  IMAD.MOV.U32 R7, RZ, RZ, 0x40000040 ;  /* 0x40000040ff077424 */ /* 0x000fe200078e00ff */
[----:B------:R-:W-:Y:S01]  /*10390*/  P2R R89, PR, RZ, 0x1 ;  /* 0x00000001ff597803 */ /* 0x000fe20000000000 */
[----:B------:R-:W-:Y:S01]  /*103a0*/  IMAD R6, R194, 0xc00, R5 ;  /* 0x00000c00c2067824 */ /* 0x000fe200078e0205 */
[----:B------:R-:W-:Y:S01]  /*103b0*/  UIADD3 UR5, UR4, 0x2, URZ ;  /* 0x0000000204057890 */ /* 0x000fe2000fffe03f */
[----:B------:R-:W-:Y:S01]  /*103c0*/  IMAD.IADD R21, R233, 0x1, R150 ;  /* 0x00000001e9157824 */ /* 0x000fe200078e0296 */
[----:B------:R-:W-:Y:S01]  /*103d0*/  UIADD3 UR56, UR4, 0x406, URZ ;  /* 0x0000040604387890 */ /* 0x000fe2000fffe03f */
[C---:B------:R-:W-:Y:S01]  /*103e0*/  VIADD R8, R6.reuse, 0x2 ;  /* 0x0000000206087836 */ /* 0x040fe20000000000 */
[----:B------:R-:W-:Y:S01]  /*103f0*/  R2UR UR10, R6 ;  /* 0x00000000060a72ca */ /* 0x000fe200000e0000 */
[----:B------:R-:W-:Y:S01]  /*10400*/  UMOV UR8, UR4 ;  /* 0x0000000400087c82 */ /* 0x000fe20008000000 */
[----:B------:R-:W-:Y:S01]  /*10410*/  UIADD3 UR44, UR4, 0x800, URZ ;  /* 0x00000800042c7890 */ /* 0x000fe2000fffe03f */
[----:B------:R-:W-:Y:S01]  /*10420*/  IMAD.U32 R10, RZ, RZ, UR8 ;  /* 0x00000008ff0a7e24 */ /* 0x000fe2000f8e00ff */
[----:B------:R-:W-:Y:S01]  /*10430*/  UIADD3 UR48, UR4, 0x802, URZ ;  /* 0x0000080204307890 */ /* 0x000fe2000fffe03f */
[----:B------:R-:W-:Y:S01]  /*10440*/  IMAD R21, R210, -0x80, R21 ;  /* 0xffffff80d2157824 */ /* 0x000fe200078e0215 */
[----:B------:R-:W-:Y:S01]  /*10450*/  UIADD3 UR52, UR4, 0x804, URZ ;  /* 0x0000080404347890 */ /* 0x000fe2000fffe03f */
[----:B------:R-:W-:Y:S01]  /*10460*/  BSSY B0, `(.L_x_780) ;  /* 0x00005bb000007945 */ /* 0x000fe20003800000 */
[----:B------:R0:W-:Y:S01]  /*10470*/  STL.64 [R1+0x40], R10 ;  /* 0x0000400a01007387 */ /* 0x0001e20000100a00 */
[----:B------:R-:W-:Y:S01]  /*10480*/  ULDC UR36, c[0x0][0x9d8] ;  /* 0x0002760000247ab9 */ /* 0x000fe20000000800 */
[C---:B------:R-:W-:Y:S01]  /*10490*/  ISETP.GT.AND P2, PT, R21.reuse, RZ, PT ;  /* 0x000000ff1500720c */ /* 0x040fe20003f44270 */
[--C-:B------:R-:W-:Y:S01]  /*104a0*/  IMAD.MOV.U32 R149, RZ, RZ, R151.reuse ;  /* 0x000000ffff957224 */ /* 0x100fe200078e0097 */
[----:B------:R-:W-:Y:S01]  /*104b0*/  ISETP.GT.AND P3, PT, R21, 0x1, PT ;  /* 0x000000011500780c */ /* 0x000fe20003f64270 */
[----:B------:R-:W-:Y:S01]  /*104c0*/  HGMMA.64x128x16.F32 R24, gdesc[UR8], RZ, !UPT, gsb0 ;  /* 0x01e00000081879f0 */ /* 0x000fe2000c0008ff */
[----:B------:R-:W-:Y:S01]  /*104d0*/  R2UR UR10, R8 ;  /* 0x00000000080a72ca */ /* 0x000fe200000e0000 */
[----:B------:R-:W-:Y:S01]  /*104e0*/  UMOV UR8, UR5 ;  /* 0x0000000500087c82 */ /* 0x000fe20008000000 */
[----:B------:R-:W-:Y:S01]  /*104f0*/  R2UR UR11, R9 ;  /* 0x00000000090b72ca */ /* 0x000fe200000e0000 */
[----:B------:R-:W-:Y:S01]  /*10500*/  UMOV UR9, 0x40000040 ;  /* 0x4000004000097882 */ /* 0x000fe20000000000 */
[----:B------:R-:W-:Y:S01]  /*10510*/  VIADD R8, R6, 0x4 ;  /* 0x0000000406087836 */ /* 0x000fe20000000000 */
[----:B------:R-:W-:Y:S01]  /*10520*/  MOV R9, 0x40000040 ;  /* 0x4000004000097802 */ /* 0x000fe20000000f00 */
[----:B------:R-:W-:Y:S01]  /*10530*/  UIADD3 UR5, UR4, 0x4, URZ ;  /* 0x0000000404057890 */ /* 0x000fe2000fffe03f */
[----:B0-----:R-:W-:Y:S01]  /*10540*/  MOV R10, UR8 ;  /* 0x00000008000a7c02 */ /* 0x001fe20008000f00 */
[----:B------:R-:W-:Y:S01]  /*10550*/  IMAD.U32 R11, RZ, RZ, UR9 ;  /* 0x00000009ff0b7e24 */ /* 0x000fe2000f8e00ff */
[C---:B------:R-:W-:Y:S01]  /*10560*/  ISETP.GT.AND P5, PT, R21.reuse, 0x9, PT ;  /* 0x000000091500780c */ /* 0x040fe20003fa4270 */
[--C-:B------:R-:W-:Y:S01]  /*10570*/  IMAD.MOV.U32 R148, RZ, RZ, R151.reuse ;  /* 0x000000ffff947224 */ /* 0x100fe200078e0097 */
[C---:B------:R-:W-:Y:S01]  /*10580*/  ISETP.GT.AND P6, PT, R21.reuse, 0x8, PT ;  /* 0x000000081500780c */ /* 0x040fe20003fc4270 */
[--C-:B------:R-:W-:Y:S01]  /*10590*/  IMAD.MOV.U32 R146, RZ, RZ, R151.reuse ;  /* 0x000000ffff927224 */ /* 0x100fe200078e0097 */
[----:B------:R0:W-:Y:S01]  /*105a0*/  STL.64 [R1+0x38], R10 ;  /* 0x0000380a01007387 */ /* 0x0001e20000100a00 */
[----:B------:R-:W-:Y:S01]  /*105b0*/  ISETP.GT.AND P4, PT, R21, 0x10, PT ;  /* 0x000000101500780c */ /* 0x000fe20003f84270 */
[--C-:B------:R-:W-:Y:S01]  /*105c0*/  IMAD.MOV.U32 R145, RZ, RZ, R151.reuse ;  /* 0x000000ffff917224 */ /* 0x100fe200078e0097 */
[-C--:B------:R-:W-:Y:S01]  /*105d0*/  MOV R147, R151.reuse ;  /* 0x0000009700937202 */ /* 0x080fe20000000f00 */
[--C-:B------:R-:W-:Y:S01]  /*105e0*/  IMAD.MOV.U32 R143, RZ, RZ, R151.reuse ;  /* 0x000000ffff8f7224 */ /* 0x100fe200078e0097 */
[-C--:B-----5:R-:W-:Y:S01]  /*105f0*/  MOV R144, R151.reuse ;  /* 0x0000009700907202 */ /* 0x0a0fe20000000f00 */
        /* <DEDUP_REMOVED lines=32> */
[----:B------:R-:W-:Y:S01]  /*10800*/  IMAD.MOV.U32 R91, RZ, RZ, R151 ;  /* 0x000000ffff5b7224 */ /* 0x000fe200078e0097 */
[----:B------:R-:W-:Y:S02]  /*10810*/  WARPGROUP.DEPBAR.LE gsb0, 0x0 ;  /* 0x00008000000079c5 */ /* 0x000fe40000010000 */
[----:B------:R-:W-:-:S06]  /*10820*/  WARPGROUP.ARRIVE ;  /* 0x00000000000079c5 */ /* 0x000fcc0000000000 */
[----:B------:R-:W-:Y:S01]  /*10830*/  HGMMA.64x128x16.F32 R24, gdesc[UR8], R24, gsb0 ;  /* 0x01e00000081879f0 */ /* 0x000fe20008000818 */
[----:B------:R-:W-:Y:S01]  /*10840*/  R2UR UR10, R8 ;  /* 0x00000000080a72ca */ /* 0x000fe200000e0000 */
[----:B------:R-:W-:Y:S01]  /*10850*/  UMOV UR8, UR5 ;  /* 0x0000000500087c82 */ /* 0x000fe20008000000 */
[----:B------:R-:W-:Y:S01]  /*10860*/  R2UR UR11, R9 ;  /* 0x00000000090b72ca */ /* 0x000fe200000e0000 */
[----:B------:R-:W-:Y:S01]  /*10870*/  UMOV UR9, 0x40000040 ;  /* 0x4000004000097882 */ /* 0x000fe20000000000 */
[----:B------:R-:W-:Y:S01]  /*10880*/  IMAD.MOV.U32 R9, RZ, RZ, 0x40000040 ;  /* 0x40000040ff097424 */ /* 0x000fe200078e00ff */
[----:B------:R-:W-:Y:S01]  /*10890*/  IADD3 R8, R6, 0x6, RZ ;  /* 0x0000000606087810 */ /* 0x000fe20007ffe0ff */
[----:B------:R-:W-:Y:S01]  /*108a0*/  UIADD3 UR5, UR4, 0x6, URZ ;  /* 0x0000000604057890 */ /* 0x000fe2000fffe03f */
[----:B0-----:R-:W-:Y:S02]  /*108b0*/  IMAD.U32 R10, RZ, RZ, UR8 ;  /* 0x00000008ff0a7e24 */ /* 0x001fe4000f8e00ff */
[----:B------:R-:W-:-:S05]  /*108c0*/  IMAD.U32 R11, RZ, RZ, UR9 ;  /* 0x00000009ff0b7e24 */ /* 0x000fca000f8e00ff */
[----:B------:R0:W-:Y:S01]  /*108d0*/  STL.64 [R1+0x30], R10 ;  /* 0x0000300a01007387 */ /* 0x0001e20000100a00 */
[----:B------:R-:W-:Y:S02]  /*108e0*/  WARPGROUP.DEPBAR.LE gsb0, 0x0 ;  /* 0x00008000000079c5 */ /* 0x000fe40000010000 */
[----:B------:R-:W-:-:S06]  /*108f0*/  WARPGROUP.ARRIVE ;  /* 0x00000000000079c5 */ /* 0x000fcc0000000000 */
[----:B------:R-:W-:Y:S01]  /*10900*/  HGMMA.64x128x16.F32 R24, gdesc[UR8], R24, gsb0 ;  /* 0x01e00000081879f0 */ /* 0x000fe20008000818 */
[----:B------:R-:W-:Y:S01]  /*10910*/  R2UR UR10, R8 ;  /* 0x00000000080a72ca */ /* 0x000fe200000e0000 */
[----:B------:R-:W-:Y:S01]  /*10920*/  UMOV UR8, UR5 ;  /* 0x0000000500087c82 */ /* 0x000fe20008000000 */
[----:B------:R-:W-:Y:S01]  /*10930*/  R2UR UR11, R9 ;  /* 0x00000000090b72ca */ /* 0x000fe200000e0000 */
[----:B------:R-:W-:Y:S01]  /*10940*/  UMOV UR9, 0x40000040 ;  /* 0x4000004000097882 */ /* 0x000fe20000000000 */
[----:B------:R-:W-:Y:S01]  /*10950*/  VIADD R8, R6, 0x400 ;  /* 0x0000040006087836 */ /* 0x000fe20000000000 */
[----:B------:R-:W-:Y:S01]  /*10960*/  UIADD3 UR5, UR4, 0x400, URZ ;  /* 0x0000040004057890 */ /* 0x000fe2000fffe03f */
[----:B------:R-:W-:Y:S01]  /*10970*/  IMAD.MOV.U32 R9, RZ, RZ, 0x40000040 ;  /* 0x40000040ff097424 */ /* 0x000fe200078e00ff */
[----:B0-----:R-:W-:Y:S01]  /*10980*/  MOV R11, UR9 ;  /* 0x00000009000b7c02 */ /* 0x001fe20008000f00 */
        /* <DEDUP_REMOVED lines=25> */
[----:B0-----:R-:W-:Y:S01]  /*10b20*/  IMAD.U32 R10, RZ, RZ, UR8 ;  /* 0x00000008ff0a7e24 */ /* 0x001fe2000f8e00ff */
[----:B------:R-:W-:Y:S01]  /*10b30*/  UIADD3 UR4, UR4, 0x806, URZ ;  /* 0x0000080604047890 */ /* 0x000fe2000fffe03f */
        /* <DEDUP_REMOVED lines=10> */
[----:B0-----:R-:W-:Y:S01]  /*10be0*/  MOV R11, UR9 ;  /* 0x00000009000b7c02 */ /* 0x001fe20008000f00 */
[----:B------:R-:W-:Y:S01]  /*10bf0*/  IMAD.MOV.U32 R9, RZ, RZ, 0x40000040 ;  /* 0x40000040ff097424 */ /* 0x000fe200078e00ff */
[----:B------:R-:W-:Y:S01]  /*10c00*/  ULDC UR5, c[0x0][0x988] ;  /* 0x0002620000057ab9 */ /* 0x000fe20000000800 */
[----:B------:R-:W-:Y:S01]  /*10c10*/  IMAD.U32 R10, RZ, RZ, UR8 ;  /* 0x00000008ff0a7e24 */ /* 0x000fe2000f8e00ff */
[----:B------:R-:W-:-:S02]  /*10c20*/  R2UR UR58, R8 ;  /* 0x00000000083a72ca */ /* 0x000fc400000e0000 */
[----:B------:R-:W-:Y:S01]  /*10c30*/  R2UR UR59, R9 ;  /* 0x00000000093b72ca */ /* 0x000fe200000e0000 */
[----:B------:R-:W-:Y:S01]  /*10c40*/  IMAD.MOV.U32 R9, RZ, RZ, 0x40000040 ;  /* 0x40000040ff097424 */ /* 0x000fe200078e00ff */
[----:B------:R-:W-:Y:S01]  /*10c50*/  IADD3 R8, R6, 0x800, RZ ;  /* 0x0000080006087810 */ /* 0x000fe20007ffe0ff */
[----:B------:R-:W-:Y:S03]  /*10c60*/  STL.64 [R1+0x8], R10 ;  /* 0x0000080a01007387 */ /* 0x000fe60000100a00 */
[----:B------:R-:W-:Y:S01]  /*10c70*/  R2UR UR46, R8 ;  /* 0x00000000082e72ca */ /* 0x000fe200000e0000 */
[----:B------:R-:W-:Y:S01]  /*10c80*/  VIADD R8, R6, 0x802 ;  /* 0x0000080206087836 */ /* 0x000fe20000000000 */
[----:B------:R-:W-:Y:S02]  /*10c90*/  R2UR UR47, R9 ;  /* 0x00000000092f72ca */ /* 0x000fe400000e0000 */
[----:B------:R-:W-:-:S02]  /*10ca0*/  MOV R9, 0x40000040 ;  /* 0x4000004000097802 */ /* 0x000fc40000000f00 */
[----:B------:R-:W-:Y:S01]  /*10cb0*/  R2UR UR50, R8 ;  /* 0x00000000083272ca */ /* 0x000fe200000e0000 */
[C---:B------:R-:W-:Y:S01]  /*10cc0*/  VIADD R8, R6.reuse, 0x804 ;  /* 0x0000080406087836 */ /* 0x040fe20000000000 */
[----:B------:R-:W-:Y:S01]  /*10cd0*/  R2UR UR51, R9 ;  /* 0x00000000093372ca */ /* 0x000fe200000e0000 */
[----:B------:R-:W-:Y:S01]  /*10ce0*/  IMAD.MOV.U32 R9, RZ, RZ, 0x40000040 ;  /* 0x40000040ff097424 */ /* 0x000fe200078e00ff */
[----:B------:R-:W-:Y:S02]  /*10cf0*/  IADD3 R6, R6, 0x806, RZ ;  /* 0x0000080606067810 */ /* 0x000fe40007ffe0ff */
[----:B------:R-:W-:Y:S02]  /*10d00*/  R2UR UR54, R8 ;  /* 0x00000000083672ca */ /* 0x000fe400000e0000 */
[----:B------:R-:W-:Y:S01]  /*10d10*/  R2UR UR55, R9 ;  /* 0x00000000093772ca */ /* 0x000fe200000e0000 */
[----:B------:R-:W-:Y:S02]  /*10d20*/  WARPGROUP.DEPBAR.LE gsb0, 0x0 ;  /* 0x00008000000079c5 */ /* 0x000fe40000010000 */
[----:B------:R-:W-:-:S06]  /*10d30*/  WARPGROUP.ARRIVE ;  /* 0x00000000000079c5 */ /* 0x000fcc0000000000 */
[----:B------:R-:W-:Y:S01]  /*10d40*/  HGMMA.64x128x16.F32 R24, gdesc[UR8], R24, gsb0 ;  /* 0x01e00000081879f0 */ /* 0x000fe20008000818 */
[----:B------:R-:W-:Y:S01]  /*10d50*/  R2UR UR10, R6 ;  /* 0x00000000060a72ca */ /* 0x000fe200000e0000 */
[----:B------:R-:W-:Y:S01]  /*10d60*/  UMOV UR8, UR4 ;  /* 0x0000000400087c82 */ /* 0x000fe20008000000 */
[----:B------:R-:W-:Y:S01]  /*10d70*/  R2UR UR11, R7 ;  /* 0x00000000070b72ca */ /* 0x000fe200000e0000 */
[----:B------:R-:W-:Y:S01]  /*10d80*/  UMOV UR9, 0x40000040 ;  /* 0x4000004000097882 */ /* 0x000fe20000000000 */
[----:B------:R-:W-:Y:S01]  /*10d90*/  IMAD.U32 R6, RZ, RZ, UR8 ;  /* 0x00000008ff067e24 */ /* 0x000fe2000f8e00ff */
[----:B------:R-:W-:Y:S01]  /*10da0*/  MOV R7, UR9 ;  /* 0x0000000900077c02 */ /* 0x000fe20008000f00 */
[----:B------:R-:W-:-:S04]  /*10db0*/  ULDC UR4, c[0x0][0x9d8] ;  /* 0x0002760000047ab9 */ /* 0x000fc80000000800 */
[----:B------:R0:W-:Y:S01]  /*10dc0*/  STL.64 [R1], R6 ;  /* 0x0000000601007387 */ /* 0x0001e20000100a00 */
[----:B------:R-:W-:Y:S02]  /*10dd0*/  WARPGROUP.DEPBAR.LE gsb0, 0x0 ;  /* 0x00008000000079c5 */ /* 0x000fe40000010000 */
[----:B------:R-:W-:-:S06]  /*10de0*/  WARPGROUP.ARRIVE ;  /* 0x00000000000079c5 */ /* 0x000fcc0000000000 */
[----:B------:R-:W-:Y:S01]  /*10df0*/  HGMMA.64x128x16.F32 R24, gdesc[UR56], R24, gsb0 ;  /* 0x01e00000381879f0 */ /* 0x000fe20008000818 */
[----:B------:R-:W-:Y:S02]  /*10e00*/  ULDC UR58, c[0x0][0x988] ;  /* 0x00026200003a7ab9 */ /* 0x000fe40000000800 */
        /* <DEDUP_REMOVED lines=14> */
[----:B0-----:R-:W-:Y:S01]  /*10ef0*/  FMUL.FTZ R6, R25, UR4 ;  /* 0x0000000419067c20 */ /* 0x001fe20008410000 */
        /* <DEDUP_REMOVED lines=21> */
[----:B0-----:R-:W-:Y:S01]  /*11050*/  FSEL R14, R3, -INF , P2 ;  /* 0xff800000030e7808 */ /* 0x001fe20001000000 */
[----:B------:R-:W-:Y:S01]  /*11060*/  FMUL.FTZ R35, R35, UR4 ;  /* 0x0000000423237c20 */ /* 0x000fe20008410000 */
[----:B------:R-:W-:Y:S01]  /*11070*/  FMUL.FTZ R62, R62, UR4 ;  /* 0x000000043e3e7c20 */ /* 0x000fe20008410000 */
[----:B------:R-:W-:Y:S01]  /*11080*/  FMUL.FTZ R38, R38, UR4 ;  /* 0x0000000426267c20 */ /* 0x000fe20008410000 */
[----:B------:R-:W-:Y:S01]  /*11090*/  FMUL.FTZ R41, R57, UR4 ;  /* 0x0000000439297c20 */ /* 0x000fe20008410000 */
[----:B------:R-:W-:Y:S01]  /*110a0*/  FMUL.FTZ R66, R66, UR4 ;  /* 0x0000000442427c20 */ /* 0x000fe20008410000 */
[----:B------:R-:W-:Y:S01]  /*110b0*/  FMUL.FTZ R29, R45, UR4 ;  /* 0x000000042d1d7c20 */ /* 0x000fe20008410000 */
[----:B------:R-:W-:Y:S01]  /*110c0*/  MUFU.TANH R7, R7 ;  /* 0x0000000700077308 */ /* 0x000fe20000002400 */
[----:B-1----:R-:W-:Y:S01]  /*110d0*/  FSEL R15, R6, -INF , P3 ;  /* 0xff800000060f7808 */ /* 0x002fe20001800000 */
        /* <DEDUP_REMOVED lines=23> */
[----:B0-----:R-:W-:Y:S01]  /*11250*/  FSEL R4, R4, -INF , P2 ;  /* 0xff80000004047808 */ /* 0x001fe20001000000 */
[----:B------:R-:W-:Y:S01]  /*11260*/  FMUL.FTZ R85, R85, UR4 ;  /* 0x0000000455557c20 */ /* 0x000fe20008410000 */
[----:B------:R-:W-:Y:S01]  /*11270*/  ISETP.GT.AND P2, PT, R21, 0x11, PT ;  /* 0x000000111500780c */ /* 0x000fe20003f44270 */
[----:B------:R-:W-:Y:S01]  /*11280*/  FMUL.FTZ R79, R79, UR4 ;  /* 0x000000044f4f7c20 */ /* 0x000fe20008410000 */
[----:B------:R-:W-:Y:S01]  /*11290*/  FMUL.FTZ R82, R82, UR4 ;  /* 0x0000000452527c20 */ /* 0x000fe20008410000 */
[----:B------:R-:W-:Y:S01]  /*112a0*/  FMUL.FTZ R83, R83, UR4 ;  /* 0x0000000453537c20 */ /* 0x000fe20008410000 */
[----:B------:R-:W-:Y:S01]  /*112b0*/  FMUL.FTZ R86, R86, UR4 ;  /* 0x0000000456567c20 */ /* 0x000fe20008410000 */
[----:B------:R-:W-:Y:S01]  /*112c0*/  MUFU.TANH R13, R13 ;  /* 0x0000000d000d7308 */ /* 0x000fe20000002400 */
[----:B------:R-:W-:-:S07]  /*112d0*/  FMUL.FTZ R87, R87, UR4 ;  /* 0x0000000457577c20 */ /* 0x000fce0008410000 */
[----:B------:R0:W-:Y:S01]  /*112e0*/  MUFU.TANH R28, R43 ;  /* 0x0000002b001c7308 */ /* 0x0001e20000002400 */
[----:B-1----:R-:W-:Y:S02]  /*112f0*/  FSEL R3, R8, -INF , P3 ;  /* 0xff80000008037808 */ /* 0x002fe40001800000 */
[----:B------:R-:W-:-:S05]  /*11300*/  ISETP.GT.AND P3, PT, R21, 0x18, PT ;  /* 0x000000181500780c */ /* 0x000fca0003f64270 */
[----:B------:R-:W1:Y:S01]  /*11310*/  MUFU.TANH R30, R30 ;  /* 0x0000001e001e7308 */ /* 0x000e620000002400 */
[----:B0-----:R-:W-:-:S07]  /*11320*/  FMUL.FTZ R43, R56, UR4 ;  /* 0x00000004382b7c20 */ /* 0x001fce0008410000 */
[----:B------:R-:W-:Y:S08]  /*11330*/  MUFU.TANH R26, R42 ;  /* 0x0000002a001a7308 */ /* 0x000ff00000002400 */
[----:B------:R0:W-:Y:S01]  /*11340*/  MUFU.TANH R56, R58 ;  /* 0x0000003a00387308 */ /* 0x0001e20000002400 */
[----:B-1----:R-:W-:-:S07]  /*11350*/  FSEL R6, R30, -INF , P6 ;  /* 0xff8000001e067808 */ /* 0x002fce0003000000 */
[----:B------:R-:W-:Y:S01]  /*11360*/  MUFU.TANH R36, R36 ;  /* 0x0000002400247308 */ /* 0x000fe20000002400 */
[----:B0-----:R-:W-:Y:S02]  /*11370*/  FSEL R58, R9, -INF , P5 ;  /* 0xff800000093a7808 */ /* 0x001fe40002800000 */
[----:B------:R-:W-:-:S05]  /*11380*/  FMNMX.FTZ R9, R14, R15, !PT ;  /* 0x0000000f0e097209 */ /* 0x000fca0007810000 */
[----:B------:R0:W-:Y:S08]  /*11390*/  MUFU.TANH R42, R54 ;  /* 0x00000036002a7308 */ /* 0x0001f00000002400 */
[----:B------:R1:W2:Y:S01]  /*113a0*/  MUFU.TANH R10, R31 ;  /* 0x0000001f000a7308 */ /* 0x0002a20000002400 */
[----:B0-----:R-:W-:Y:S02]  /*113b0*/  FSEL R54, R7, -INF , P6 ;  /* 0xff80000007367808 */ /* 0x001fe40003000000 */
[----:B------:R-:W-:-:S02]  /*113c0*/  ISETP.GT.AND P6, PT, R21, 0x19, PT ;  /* 0x000000191500780c */ /* 0x000fc40003fc4270 */
[----:B------:R-:W-:-:S03]  /*113d0*/  FMNMX.FTZ R9, R54, R9, !PT ;  /* 0x0000000936097209 */ /* 0x000fc60007810000 */
[----:B------:R-:W0:Y:S01]  /*113e0*/  MUFU.TANH R25, R25 ;  /* 0x0000001900197308 */ /* 0x000e220000002400 */
[----:B------:R-:W-:Y:S01]  /*113f0*/  FMNMX.FTZ R9, R58, R9, !PT ;  /* 0x000000093a097209 */ /* 0x000fe20007810000 */
[----:B-1----:R-:W-:-:S06]  /*11400*/  FMUL.FTZ R31, R44, UR4 ;  /* 0x000000042c1f7c20 */ /* 0x002fcc0008410000 */
[----:B------:R-:W1:Y:S01]  /*11410*/  MUFU.TANH R34, R34 ;  /* 0x0000002200227308 */ /* 0x000e620000002400 */
[----:B--2---:R-:W-:Y:S02]  /*11420*/  FSEL R8, R10, -INF , P5 ;  /* 0xff8000000a087808 */ /* 0x004fe40002800000 */
[----:B------:R-:W-:-:S04]  /*11430*/  ISETP.GT.AND P5, PT, R21, 0x20, PT ;  /* 0x000000201500780c */ /* 0x000fc80003fa4270 */
[----:B------:R-:W-:Y:S01]  /*11440*/  FSEL R26, R26, -INF , P5 ;  /* 0xff8000001a1a7808 */ /* 0x000fe20002800000 */
[----:B------:R2:W-:Y:S01]  /*11450*/  MUFU.TANH R32, R47 ;  /* 0x0000002f00207308 */ /* 0x0005e20000002400 */
[----:B0-----:R-:W-:-:S07]  /*11460*/  FSEL R68, R25, -INF , P6 ;  /* 0xff80000019447808 */ /* 0x001fce0003000000 */
[----:B------:R-:W-:Y:S01]  /*11470*/  MUFU.TANH R40, R40 ;  /* 0x0000002800287308 */ /* 0x000fe20000002400 */
[----:B--2---:R-:W-:Y:S01]  /*11480*/  FMUL.FTZ R47, R60, UR4 ;  /* 0x000000043c2f7c20 */ /* 0x004fe20008410000 */
[----:B------:R-:W-:Y:S02]  /*11490*/  FSEL R60, R11, -INF , P4 ;  /* 0xff8000000b3c7808 */ /* 0x000fe40002000000 */
[----:B-1----:R-:W-:Y:S02]  /*114a0*/  FSEL R10, R34, -INF , P4 ;  /* 0xff800000220a7808 */ /* 0x002fe40002000000 */
[----:B------:R-:W-:Y:S02]  /*114b0*/  FMNMX.FTZ R9, R60, R9, !PT ;  /* 0x000000093c097209 */ /* 0x000fe40007810000 */
[----:B------:R0:W1:Y:S01]  /*114c0*/  MUFU.TANH R12, R35 ;  /* 0x00000023000c7308 */ /* 0x0000620000002400 */
[----:B------:R-:W-:-:S04]  /*114d0*/  ISETP.GT.AND P4, PT, R21, 0x21, PT ;  /* 0x000000211500780c */ /* 0x000fc80003f84270 */
[----:B------:R-:W-:-:S03]  /*114e0*/  FSEL R28, R28, -INF , P4 ;  /* 0xff8000001c1c7808 */ /* 0x000fc60002000000 */
[----:B------:R-:W2:Y:S01]  /*114f0*/  MUFU.TANH R27, R27 ;  /* 0x0000001b001b7308 */ /* 0x000ea20000002400 */
[----:B0-----:R-:W-:Y:S01]  /*11500*/  FMUL.FTZ R35, R48, UR4 ;  /* 0x0000000430237c20 */ /* 0x001fe20008410000 */
[----:B------:R-:W-:-:S06]  /*11510*/  FMUL.FTZ R48, R63, UR4 ;  /* 0x000000043f307c20 */ /* 0x000fcc0008410000 */
[----:B------:R0:W-:Y:S01]  /*11520*/  MUFU.TANH R57, R62 ;  /* 0x0000003e00397308 */ /* 0x0001e20000002400 */
[----:B-1----:R-:W-:-:S07]  /*11530*/  FSEL R12, R12, -INF , P2 ;  /* 0xff8000000c0c7808 */ /* 0x002fce0001000000 */
[----:B------:R-:W1:Y:S01]  /*11540*/  MUFU.TANH R20, R38 ;  /* 0x0000002600147308 */ /* 0x000e620000002400 */
[----:B0-----:R-:W-:Y:S02]  /*11550*/  FSEL R62, R13, -INF , P2 ;  /* 0xff8000000d3e7808 */ /* 0x001fe40001000000 */
[----:B------:R-:W-:Y:S02]  /*11560*/  ISETP.GT.AND P2, PT, R21, 0x28, PT ;  /* 0x000000281500780c */ /* 0x000fe40003f44270 */
[----:B------:R-:W-:Y:S02]  /*11570*/  FMNMX.FTZ R9, R62, R9, !PT ;  /* 0x000000093e097209 */ /* 0x000fe40007810000 */
[----:B--2---:R-:W-:Y:S01]  /*11580*/  FSEL R88, R27, -INF , P4 ;  /* 0xff8000001b587808 */ /* 0x004fe20002000000 */
[----:B------:R-:W0:Y:S01]  /*11590*/  MUFU.TANH R31, R31 ;  /* 0x0000001f001f7308 */ /* 0x000e220000002400 */
[----:B------:R-:W-:-:S07]  /*115a0*/  ISETP.GT.AND P4, PT, R21, 0x38, PT ;  /* 0x000000381500780c */ /* 0x000fce0003f84270 */
[----:B------:R2:W-:Y:S01]  /*115b0*/  MUFU.TANH R61, R66 ;  /* 0x00000042003d7308 */ /* 0x0005e20000002400 */
[----:B-1----:R-:W-:-:S07]  /*115c0*/  FSEL R20, R20, -INF , P3 ;  /* 0xff80000014147808 */ /* 0x002fce0001800000 */
[----:B------:R1:W3:Y:S01]  /*115d0*/  MUFU.TANH R24, R39 ;  /* 0x0000002700187308 */ /* 0x0002e20000002400 */
[----:B--2---:R-:W-:Y:S02]  /*115e0*/  FSEL R66, R36, -INF , P3 ;  /* 0xff80000024427808 */ /* 0x004fe40001800000 */
[----:B------:R-:W-:Y:S02]  /*115f0*/  ISETP.GT.AND P3, PT, R21, 0x29, PT ;  /* 0x000000291500780c */ /* 0x000fe40003f64270 */
[----:B------:R-:W-:Y:S02]  /*11600*/  FMNMX.FTZ R9, R66, R9, !PT ;  /* 0x0000000942097209 */ /* 0x000fe40007810000 */
[----:B0-----:R-:W-:Y:S01]  /*11610*/  FSEL R90, R31, -INF , P2 ;  /* 0xff8000001f5a7808 */ /* 0x001fe20001000000 */
[----:B------:R-:W0:Y:S01]  /*11620*/  MUFU.TANH R29, R29 ;  /* 0x0000001d001d7308 */ /* 0x000e220000002400 */
[----:B------:R-:W-:Y:S01]  /*11630*/  FMNMX.FTZ R9, R68, R9, !PT ;  /* 0x0000000944097209 */ /* 0x000fe20007810000 */
[----:B-1----:R-:W-:Y:S01]  /*11640*/  FMUL.FTZ R39, R52, UR4 ;  /* 0x0000000434277c20 */ /* 0x002fe20008410000 */
[----:B------:R-:W-:Y:S01]  /*11650*/  FSEL R32, R32, -INF , P3 ;  /* 0xff80000020207808 */ /* 0x000fe20001800000 */
[----:B------:R-:W-:-:S04]  /*11660*/  FMUL.FTZ R52, R67, UR4 ;  /* 0x0000000443347c20 */ /* 0x000fc80008410000 */
[----:B------:R-:W1:Y:S01]  /*11670*/  MUFU.TANH R35, R35 ;  /* 0x0000002300237308 */ /* 0x000e620000002400 */
[----:B---3--:R-:W-:Y:S02]  /*11680*/  FSEL R24, R24, -INF , P6 ;  /* 0xff80000018187808 */ /* 0x008fe40003000000 */
[----:B------:R-:W-:-:S05]  /*11690*/  ISETP.GT.AND P6, PT, R21, 0x30, PT ;  /* 0x000000301500780c */ /* 0x000fca0003fc4270 */
[----:B------:R2:W-:Y:S01]  /*116a0*/  MUFU.TANH R7, R70 ;  /* 0x0000004600077308 */ /* 0x0005e20000002400 */
[----:B0-----:R-:W-:Y:S02]  /*116b0*/  FSEL R92, R29, -INF , P3 ;  /* 0xff8000001d5c7808 */ /* 0x001fe40001800000 */
[----:B------:R-:W-:-:S05]  /*116c0*/  ISETP.GT.AND P3, PT, R21, 0x40, PT ;  /* 0x000000401500780c */ /* 0x000fca0003f64270 */
[----:B------:R-:W0:Y:S01]  /*116d0*/  MUFU.TANH R33, R33 ;  /* 0x0000002100217308 */ /* 0x000e220000002400 */
[----:B--2---:R-:W-:Y:S02]  /*116e0*/  FSEL R70, R40, -INF , P5 ;  /* 0xff80000028467808 */ /* 0x004fe40002800000 */
[----:B------:R-:W-:Y:S02]  /*116f0*/  ISETP.GT.AND P5, PT, R21, 0x31, PT ;  /* 0x000000311500780c */ /* 0x000fe40003fa4270 */
[----:B------:R-:W-:Y:S02]  /*11700*/  FMNMX.FTZ R9, R70, R9, !PT ;  /* 0x0000000946097209 */ /* 0x000fe40007810000 */
[----:B-1----:R-:W-:Y:S01]  /*11710*/  FSEL R94, R35, -INF , P6 ;  /* 0xff800000235e7808 */ /* 0x002fe20003000000 */
[----:B------:R-:W1:Y:S01]  /*11720*/  MUFU.TANH R46, R46 ;  /* 0x0000002e002e7308 */ /* 0x000e620000002400 */
[----:B------:R-:W-:-:S04]  /*11730*/  FMNMX.FTZ R9, R88, R9, !PT ;  /* 0x0000000958097209 */ /* 0x000fc80007810000 */
[----:B------:R-:W-:-:S03]  /*11740*/  FMNMX.FTZ R9, R90, R9, !PT ;  /* 0x000000095a097209 */ /* 0x000fc60007810000 */
[----:B------:R-:W2:Y:S01]  /*11750*/  MUFU.TANH R39, R39 ;  /* 0x0000002700277308 */ /* 0x000ea20000002400 */
[----:B------:R-:W-:Y:S02]  /*11760*/  FMNMX.FTZ R9, R92, R9, !PT ;  /* 0x000000095c097209 */ /* 0x000fe40007810000 */
[----:B0-----:R-:W-:Y:S02]  /*11770*/  FSEL R96, R33, -INF , P5 ;  /* 0xff80000021607808 */ /* 0x001fe40002800000 */
[----:B------:R-:W-:-:S03]  /*11780*/  FMNMX.FTZ R9, R94, R9, !PT ;  /* 0x000000095e097209 */ /* 0x000fc60007810000 */
[----:B------:R-:W0:Y:S01]  /*11790*/  MUFU.TANH R37, R37 ;  /* 0x0000002500257308 */ /* 0x000e220000002400 */
[----:B-1----:R-:W-:Y:S02]  /*117a0*/  FSEL R30, R46, -INF , P2 ;  /* 0xff8000002e1e7808 */ /* 0x002fe40001000000 */
[----:B------:R-:W-:Y:S02]  /*117b0*/  ISETP.GT.AND P2, PT, R21, 0x39, PT ;  /* 0x000000391500780c */ /* 0x000fe40003f44270 */
[----:B------:R-:W-:-:S03]  /*117c0*/  FMNMX.FTZ R9, R96, R9, !PT ;  /* 0x0000000960097209 */ /* 0x000fc60007810000 */
[----:B------:R-:W1:Y:S01]  /*117d0*/  MUFU.TANH R50, R50 ;  /* 0x0000003200327308 */ /* 0x000e620000002400 */
[----:B--2---:R-:W-:-:S04]  /*117e0*/  FSEL R98, R39, -INF , P4 ;  /* 0xff80000027627808 */ /* 0x004fc80002000000 */
[----:B------:R-:W-:-:S03]  /*117f0*/  FMNMX.FTZ R9, R98, R9, !PT ;  /* 0x0000000962097209 */ /* 0x000fc60007810000 */
[----:B------:R-:W2:Y:S01]  /*11800*/  MUFU.TANH R43, R43 ;  /* 0x0000002b002b7308 */ /* 0x000ea20000002400 */
[----:B0-----:R-:W-:-:S04]  /*11810*/  FSEL R100, R37, -INF , P2 ;  /* 0xff80000025647808 */ /* 0x001fc80001000000 */
[----:B------:R-:W-:Y:S01]  /*11820*/  FMNMX.FTZ R11, R100, R9, !PT ;  /* 0x00000009640b7209 */ /* 0x000fe20007810000 */
[----:B------:R-:W-:Y:S02]  /*11830*/  FMUL.FTZ R9, R78, UR4 ;  /* 0x000000044e097c20 */ /* 0x000fe40008410000 */
[----:B------:R0:W3:Y:S01]  /*11840*/  MUFU.TANH R38, R51 ;  /* 0x0000003300267308 */ /* 0x0000e20000002400 */
[----:B-1----:R-:W-:Y:S02]  /*11850*/  FSEL R34, R50, -INF , P6 ;  /* 0xff80000032227808 */ /* 0x002fe40003000000 */
[----:B------:R-:W-:-:S05]  /*11860*/  ISETP.GT.AND P6, PT, R21, 0x41, PT ;  /* 0x000000411500780c */ /* 0x000fca0003fc4270 */
[----:B------:R-:W1:Y:S01]  /*11870*/  MUFU.TANH R41, R41 ;  /* 0x0000002900297308 */ /* 0x000e620000002400 */
[----:B0-----:R-:W-:Y:S01]  /*11880*/  FMUL.FTZ R51, R64, UR4 ;  /* 0x0000000440337c20 */ /* 0x001fe20008410000 */
[----:B--2---:R-:W-:-:S04]  /*11890*/  FSEL R102, R43, -INF , P3 ;  /* 0xff8000002b667808 */ /* 0x004fc80001800000 */
[----:B------:R-:W-:Y:S02]  /*118a0*/  FMNMX.FTZ R11, R102, R11, !PT ;  /* 0x0000000b660b7209 */ /* 0x000fe40007810000 */
[----:B------:R-:W0:Y:S01]  /*118b0*/  MUFU.TANH R47, R47 ;  /* 0x0000002f002f7308 */ /* 0x000e220000002400 */
[----:B---3--:R-:W-:Y:S02]  /*118c0*/  FSEL R36, R38, -INF , P5 ;  /* 0xff80000026247808 */ /* 0x008fe40002800000 */
[C---:B------:R-:W-:Y:S02]  /*118d0*/  ISETP.GT.AND P5, PT, R21.reuse, 0x48, PT ;  /* 0x000000481500780c */ /* 0x040fe40003fa4270 */
[----:B------:R-:W-:Y:S02]  /*118e0*/  FSEL R38, R42, -INF , P4 ;  /* 0xff8000002a267808 */ /* 0x000fe40002000000 */
[----:B------:R-:W-:Y:S01]  /*118f0*/  ISETP.GT.AND P4, PT, R21, 0x49, PT ;  /* 0x000000491500780c */ /* 0x000fe20003f84270 */
[----:B------:R2:W3:Y:S01]  /*11900*/  MUFU.TANH R44, R55 ;  /* 0x00000037002c7308 */ /* 0x0004e20000002400 */
[----:B-1----:R-:W-:-:S02]  /*11910*/  FSEL R104, R41, -INF , P6 ;  /* 0xff80000029687808 */ /* 0x002fc40003000000 */
[----:B------:R-:W-:Y:S02]  /*11920*/  FSEL R42, R56, -INF , P3 ;  /* 0xff800000382a7808 */ /* 0x000fe40001800000 */
[----:B------:R-:W-:Y:S02]  /*11930*/  FMNMX.FTZ R11, R104, R11, !PT ;  /* 0x0000000b680b7209 */ /* 0x000fe40007810000 */
[----:B------:R-:W-:Y:S01]  /*11940*/  ISETP.GT.AND P3, PT, R21, 0x51, PT ;  /* 0x000000511500780c */ /* 0x000fe20003f64270 */
[----:B------:R-:W1:Y:S01]  /*11950*/  MUFU.TANH R45, R45 ;  /* 0x0000002d002d7308 */ /* 0x000e620000002400 */
[----:B--2---:R-:W-:Y:S01]  /*11960*/  FMUL.FTZ R55, R69, UR4 ;  /* 0x0000000445377c20 */ /* 0x004fe20008410000 */
[----:B0-----:R-:W-:Y:S02]  /*11970*/  FSEL R78, R47, -INF , P5 ;  /* 0xff8000002f4e7808 */ /* 0x001fe40002800000 */
[----:B------:R-:W-:Y:S02]  /*11980*/  FSEL R46, R57, -INF , P5 ;  /* 0xff800000392e7808 */ /* 0x000fe40002800000 */
[----:B------:R-:W-:Y:S01]  /*11990*/  FMNMX.FTZ R13, R78, R11, !PT ;  /* 0x0000000b4e0d7209 */ /* 0x000fe20007810000 */
[----:B------:R-:W-:Y:S01]  /*119a0*/  FMUL.FTZ R11, R80, UR4 ;  /* 0x00000004500b7c20 */ /* 0x000fe20008410000 */
[----:B------:R-:W0:Y:S01]  /*119b0*/  MUFU.TANH R51, R51 ;  /* 0x0000003300337308 */ /* 0x000e220000002400 */
[----:B---3--:R-:W-:-:S02]  /*119c0*/  FSEL R40, R44, -INF , P2 ;  /* 0xff8000002c287808 */ /* 0x008fc40001000000 */
[C---:B------:R-:W-:Y:S02]  /*119d0*/  ISETP.GT.AND P2, PT, R21.reuse, 0x50, PT ;  /* 0x000000501500780c */ /* 0x040fe40003f44270 */
[----:B------:R-:W-:Y:S02]  /*119e0*/  ISETP.GT.AND P5, PT, R21, 0x59, PT ;  /* 0x000000591500780c */ /* 0x000fe40003fa4270 */
[----:B------:R-:W-:Y:S01]  /*119f0*/  FSEL R50, R61, -INF , P2 ;  /* 0xff8000003d327808 */ /* 0x000fe20001000000 */
[----:B------:R-:W2:Y:S01]  /*11a00*/  MUFU.TANH R59, R59 ;  /* 0x0000003b003b7308 */ /* 0x000ea20000002400 */
[----:B-1----:R-:W-:-:S04]  /*11a10*/  FSEL R106, R45, -INF , P4 ;  /* 0xff8000002d6a7808 */ /* 0x002fc80002000000 */
[----:B------:R-:W-:-:S03]  /*11a20*/  FMNMX.FTZ R13, R106, R13, !PT ;  /* 0x0000000d6a0d7209 */ /* 0x000fc60007810000 */
[----:B------:R-:W1:Y:S01]  /*11a30*/  MUFU.TANH R49, R49 ;  /* 0x0000003100317308 */ /* 0x000e620000002400 */
[----:B0-----:R-:W-:Y:S02]  /*11a40*/  FSEL R80, R51, -INF , P2 ;  /* 0xff80000033507808 */ /* 0x001fe40001000000 */
[----:B------:R-:W-:Y:S02]  /*11a50*/  ISETP.GT.AND P2, PT, R21, 0x68, PT ;  /* 0x000000681500780c */ /* 0x000fe40003f44270 */
[----:B------:R-:W-:-:S03]  /*11a60*/  FMNMX.FTZ R13, R80, R13, !PT ;  /* 0x0000000d500d7209 */ /* 0x000fc60007810000 */
[----:B------:R-:W0:Y:S01]  /*11a70*/  MUFU.TANH R53, R53 ;  /* 0x0000003500357308 */ /* 0x000e220000002400 */
[----:B--2---:R-:W-:Y:S02]  /*11a80*/  FSEL R44, R59, -INF , P6 ;  /* 0xff8000003b2c7808 */ /* 0x004fe40003000000 */
[----:B------:R-:W-:-:S04]  /*11a90*/  ISETP.GT.AND P6, PT, R21, 0x58, PT ;  /* 0x000000581500780c */ /* 0x000fc80003fc4270 */
[----:B------:R-:W-:Y:S01]  /*11aa0*/  FSEL R56, R7, -INF , P6 ;  /* 0xff80000007387808 */ /* 0x000fe20003000000 */
[----:B------:R-:W2:Y:S01]  /*11ab0*/  MUFU.TANH R48, R48 ;  /* 0x0000003000307308 */ /* 0x000ea20000002400 */
[----:B-1----:R-:W-:Y:S01]  /*11ac0*/  FSEL R108, R49, -INF , P3 ;  /* 0xff800000316c7808 */ /* 0x002fe20001800000 */
[----:B------:R-:W-:-:S03]  /*11ad0*/  IMAD.U32 R7, RZ, RZ, UR5 ;  /* 0x00000005ff077e24 */ /* 0x000fc6000f8e00ff */
[----:B------:R-:W-:-:S03]  /*11ae0*/  FMNMX.FTZ R13, R108, R13, !PT ;  /* 0x0000000d6c0d7209 */ /* 0x000fc60007810000 */
[----:B------:R-:W1:Y:S01]  /*11af0*/  MUFU.TANH R55, R55 ;  /* 0x0000003700377308 */ /* 0x000e620000002400 */
[----:B0-----:R-:W-:Y:S02]  /*11b00*/  FSEL R110, R53, -INF , P6 ;  /* 0xff800000356e7808 */ /* 0x001fe40003000000 */
[C---:B------:R-:W-:Y:S02]  /*11b10*/  ISETP.GT.AND P6, PT, R21.reuse, 0x69, PT ;  /* 0x000000691500780c */ /* 0x040fe40003fc4270 */
[----:B------:R-:W-:Y:S01]  /*11b20*/  FMNMX.FTZ R25, R110, R13, !PT ;  /* 0x0000000d6e197209 */ /* 0x000fe20007810000 */
[----:B------:R-:W-:Y:S02]  /*11b30*/  FMUL.FTZ R13, R84, UR4 ;  /* 0x00000004540d7c20 */ /* 0x000fe40008410000 */
[----:B------:R-:W0:Y:S01]  /*11b40*/  MUFU.TANH R52, R52 ;  /* 0x0000003400347308 */ /* 0x000e220000002400 */
[----:B--2---:R-:W-:Y:S02]  /*11b50*/  FSEL R48, R48, -INF , P4 ;  /* 0xff80000030307808 */ /* 0x004fe40002000000 */
[----:B------:R-:W-:-:S05]  /*11b60*/  ISETP.GT.AND P4, PT, R21, 0x60, PT ;  /* 0x000000601500780c */ /* 0x000fca0003f84270 */
[----:B------:R-:W2:Y:S01]  /*11b70*/  MUFU.TANH R72, R72 ;  /* 0x0000004800487308 */ /* 0x000ea20000002400 */
[----:B-1----:R-:W-:-:S04]  /*11b80*/  FSEL R112, R55, -INF , P5 ;  /* 0xff80000037707808 */ /* 0x002fc80002800000 */
[----:B------:R-:W-:-:S03]  /*11b90*/  FMNMX.FTZ R25, R112, R25, !PT ;  /* 0x0000001970197209 */ /* 0x000fc60007810000 */
[----:B------:R-:W1:Y:S01]  /*11ba0*/  MUFU.TANH R73, R73 ;  /* 0x0000004900497308 */ /* 0x000e620000002400 */
[----:B0-----:R-:W-:Y:S02]  /*11bb0*/  FSEL R52, R52, -INF , P3 ;  /* 0xff80000034347808 */ /* 0x001fe40001800000 */
[----:B------:R-:W-:-:S05]  /*11bc0*/  ISETP.GT.AND P3, PT, R21, 0x61, PT ;  /* 0x000000611500780c */ /* 0x000fca0003f64270 */
[----:B------:R-:W0:Y:S01]  /*11bd0*/  MUFU.TANH R76, R76 ;  /* 0x0000004c004c7308 */ /* 0x000e220000002400 */
[----:B--2---:R-:W-:-:S04]  /*11be0*/  FSEL R84, R72, -INF , P4 ;  /* 0xff80000048547808 */ /* 0x004fc80002000000 */
[----:B------:R-:W-:-:S03]  /*11bf0*/  FMNMX.FTZ R25, R84, R25, !PT ;  /* 0x0000001954197209 */ /* 0x000fc60007810000 */
[----:B------:R-:W2:Y:S01]  /*11c00*/  MUFU.TANH R64, R71 ;  /* 0x0000004700407308 */ /* 0x000ea20000002400 */
[----:B-1----:R-:W-:-:S04]  /*11c10*/  FSEL R114, R73, -INF , P3 ;  /* 0xff80000049727808 */ /* 0x002fc80001800000 */
[----:B------:R-:W-:-:S03]  /*11c20*/  FMNMX.FTZ R25, R114, R25, !PT ;  /* 0x0000001972197209 */ /* 0x000fc60007810000 */
[----:B------:R-:W1:Y:S01]  /*11c30*/  MUFU.TANH R77, R77 ;  /* 0x0000004d004d7308 */ /* 0x000e620000002400 */
[----:B0-----:R-:W-:-:S04]  /*11c40*/  FSEL R116, R76, -INF , P2 ;  /* 0xff8000004c747808 */ /* 0x001fc80001000000 */
[----:B------:R-:W-:-:S03]  /*11c50*/  FMNMX.FTZ R25, R116, R25, !PT ;  /* 0x0000001974197209 */ /* 0x000fc60007810000 */
        /* <DEDUP_REMOVED lines=13> */
[----:B-1----:R-:W-:Y:S02]  /*11d30*/  FSEL R74, R75, -INF , P3 ;  /* 0xff8000004b4a7808 */ /* 0x002fe40001800000 */
[----:B------:R-:W-:-:S05]  /*11d40*/  ISETP.GT.AND P3, PT, R21, 0x78, PT ;  /* 0x000000781500780c */ /* 0x000fca0003f64270 */
        /* <DEDUP_REMOVED lines=10> */
[----:B0-----:R-:W-:-:S04]  /*11df0*/  FSEL R126, R85, -INF , P2 ;  /* 0xff800000557e7808 */ /* 0x001fc80001000000 */
[----:B------:R-:W-:-:S03]  /*11e00*/  FMNMX.FTZ R25, R126, R25, !PT ;  /* 0x000000197e197209 */ /* 0x000fc60007810000 */
[----:B------:R-:W0:Y:S02]  /*11e10*/  MUFU.TANH R83, R83 ;  /* 0x0000005300537308 */ /* 0x000e240000002400 */
[----:B------:R-:W3:Y:S06]  /*11e20*/  SHFL.BFLY PT, R128, R25, 0x2, 0x1f ;  /* 0x0c401f0019807f89 */ /* 0x000eec00000e0000 */
[----:B------:R-:W-:Y:S08]  /*11e30*/  MUFU.TANH R86, R86 ;  /* 0x0000005600567308 */ /* 0x000ff00000002400 */
[----:B------:R-:W4:Y:S01]  /*11e40*/  MUFU.TANH R87, R87 ;  /* 0x0000005700577308 */ /* 0x000f220000002400 */
[----:B---3--:R-:W-:-:S05]  /*11e50*/  FMNMX.FTZ R128, R25, R128, !PT ;  /* 0x0000008019807209 */ /* 0x008fca0007810000 */
[----:B------:R-:W3:Y:S02]  /*11e60*/  SHFL.BFLY PT, R9, R128, 0x1, 0x1f ;  /* 0x0c201f0080097f89 */ /* 0x000ee400000e0000 */
[----:B---3--:R-:W-:Y:S01]  /*11e70*/  FMNMX.FTZ R9, R128, R9, !PT ;  /* 0x0000000980097209 */ /* 0x008fe20007810000 */
[----:B------:R-:W-:-:S03]  /*11e80*/  IMAD.MOV.U32 R128, RZ, RZ, R151 ;  /* 0x000000ffff807224 */ /* 0x000fc600078e0097 */
[C---:B------:R-:W-:Y:S01]  /*11e90*/  FSETP.NEU.FTZ.AND P0, PT, R9.reuse, -INF , PT ;  /* 0xff8000000900780b */ /* 0x040fe20003f1d000 */
[----:B------:R-:W-:-:S05]  /*11ea0*/  FMUL.FTZ R21, R9, R7 ;  /* 0x0000000709157220 */ /* 0x000fca0000410000 */
[----:B------:R-:W-:Y:S02]  /*11eb0*/  FSEL R21, R21, RZ, P0 ;  /* 0x000000ff15157208 */ /* 0x000fe40000000000 */
[----:B------:R-:W-:Y:S01]  /*11ec0*/  ISETP.NE.AND P0, PT, R89, RZ, PT ;  /* 0x000000ff5900720c */ /* 0x000fe20003f05270 */
[----:B------:R-:W-:Y:S02]  /*11ed0*/  IMAD.MOV.U32 R89, RZ, RZ, R151 ;  /* 0x000000ffff597224 */ /* 0x000fe400078e0097 */
[--C-:B------:R-:W-:Y:S01]  /*11ee0*/  FFMA.FTZ R11, R15, R7, -R21.reuse ;  /* 0x000000070f0b7223 */ /* 0x100fe20000010815 */
[----:B------:R-:W-:Y:S01]  /*11ef0*/  FMNMX.FTZ R15, R4, R3, !PT ;  /* 0x00000003040f7209 */ /* 0x000fe20007810000 */
[-CC-:B------:R-:W-:Y:S01]  /*11f00*/  FFMA.FTZ R182, R54, R7.reuse, -R21.reuse ;  /* 0x0000000736b67223 */ /* 0x180fe20000010815 */
[----:B--2---:R-:W-:Y:S01]  /*11f10*/  FSEL R54, R79, -INF , P6 ;  /* 0xff8000004f367808 */ /* 0x004fe20003000000 */
[--C-:B------:R-:W-:Y:S01]  /*11f20*/  FFMA.FTZ R13, R58, R7, -R21.reuse ;  /* 0x000000073a0d7223 */ /* 0x100fe20000010815 */
[----:B------:R-:W-:Y:S01]  /*11f30*/  FMNMX.FTZ R15, R6, R15, !PT ;  /* 0x0000000f060f7209 */ /* 0x000fe20007810000 */
[-CC-:B------:R-:W-:Y:S01]  /*11f40*/  FFMA.FTZ R176, R60, R7.reuse, -R21.reuse ;  /* 0x000000073cb07223 */ /* 0x180fe20000010815 */
[----:B-1----:R-:W-:Y:S01]  /*11f50*/  FSEL R58, R82, -INF , P5 ;  /* 0xff800000523a7808 */ /* 0x002fe20002800000 */
[--C-:B------:R-:W-:Y:S01]  /*11f60*/  FFMA.FTZ R62, R62, R7, -R21.reuse ;  /* 0x000000073e3e7223 */ /* 0x100fe20000010815 */
[----:B------:R-:W-:Y:S01]  /*11f70*/  FMNMX.FTZ R15, R8, R15, !PT ;  /* 0x0000000f080f7209 */ /* 0x000fe20007810000 */
[-CC-:B------:R-:W-:Y:S01]  /*11f80*/  FFMA.FTZ R178, R66, R7.reuse, -R21.reuse ;  /* 0x0000000742b27223 */ /* 0x180fe20000010815 */
[----:B0-----:R-:W-:Y:S01]  /*11f90*/  FSEL R60, R83, -INF , P4 ;  /* 0xff800000533c7808 */ /* 0x001fe20002000000 */
[--C-:B------:R-:W-:Y:S01]  /*11fa0*/  FFMA.FTZ R180, R14, R7, -R21.reuse ;  /* 0x000000070eb47223 */ /* 0x100fe20000010815 */
[----:B------:R-:W-:Y:S01]  /*11fb0*/  FMNMX.FTZ R15, R10, R15, !PT ;  /* 0x0000000f0a0f7209 */ /* 0x000fe20007810000 */
[----:B------:R-:W-:Y:S01]  /*11fc0*/  MUFU.EX2 R11, R11 ;  /* 0x0000000b000b7308 */ /* 0x000fe20000000800 */
[----:B----4-:R-:W-:Y:S01]  /*11fd0*/  FSEL R66, R87, -INF , P2 ;  /* 0xff80000057427808 */ /* 0x010fe20001000000 */
[--C-:B------:R-:W-:Y:S01]  /*11fe0*/  FFMA.FTZ R68, R68, R7, -R21.reuse ;  /* 0x0000000744447223 */ /* 0x100fe20000010815 */
[----:B------:R-:W-:Y:S01]  /*11ff0*/  FMNMX.FTZ R25, R12, R15, !PT ;  /* 0x0000000f0c197209 */ /* 0x000fe20007810000 */
[-CC-:B------:R-:W-:Y:S01]  /*12000*/  FFMA.FTZ R172, R70, R7.reuse, -R21.reuse ;  /* 0x0000000746ac7223 */ /* 0x180fe20000010815 */
[-CC-:B------:R-:W-:Y:S01]  /*12010*/  FFMA.FTZ R88, R88, R7.reuse, -R21.reuse ;  /* 0x0000000758587223 */ /* 0x180fe20000010815 */
[--C-:B------:R-:W-:Y:S01]  /*12020*/  FFMA.FTZ R174, R90, R7, -R21.reuse ;  /* 0x000000075aae7223 */ /* 0x100fe20000010815 */
[----:B------:R-:W-:Y:S01]  /*12030*/  FMNMX.FTZ R25, R20, R25, !PT ;  /* 0x0000001914197209 */ /* 0x000fe20007810000 */
[----:B------:R0:W-:Y:S01]  /*12040*/  MUFU.EX2 R15, R62 ;  /* 0x0000003e000f7308 */ /* 0x0001e20000000800 */
        /* <DEDUP_REMOVED lines=8> */
[----:B0-----:R-:W-:Y:S01]  /*120d0*/  FSEL R62, R86, -INF , P3 ;  /* 0xff800000563e7808 */ /* 0x001fe20001800000 */
        /* <DEDUP_REMOVED lines=19> */
[----:B------:R-:W-:Y:S01]  /*12210*/  FFMA.FTZ R166, R124, R7, -R21 ;  /* 0x000000077ca67223 */ /* 0x000fe20000010815 */
[--C-:B------:R-:W-:Y:S01]  /*12220*/  IMAD.MOV.U32 R124, RZ, RZ, R151.reuse ;  /* 0x000000ffff7c7224 */ /* 0x100fe200078e0097 */
[----:B------:R-:W-:Y:S01]  /*12230*/  FMNMX.FTZ R29, R38, R29, !PT ;  /* 0x0000001d261d7209 */ /* 0x000fe20007810000 */
[----:B------:R-:W3:Y:S01]  /*12240*/  MUFU.EX2 R176, R176 ;  /* 0x000000b000b07308 */ /* 0x000ee20000000800 */
[----:B------:R-:W-:Y:S01]  /*12250*/  MOV R120, R151 ;  /* 0x0000009700787202 */ /* 0x000fe20000000f00 */
[--C-:B------:R-:W-:Y:S01]  /*12260*/  IMAD.MOV.U32 R118, RZ, RZ, R151.reuse ;  /* 0x000000ffff767224 */ /* 0x100fe200078e0097 */
[----:B------:R-:W-:Y:S01]  /*12270*/  FMNMX.FTZ R29, R40, R29, !PT ;  /* 0x0000001d281d7209 */ /* 0x000fe20007810000 */
[--C-:B------:R-:W-:Y:S01]  /*12280*/  IMAD.MOV.U32 R116, RZ, RZ, R151.reuse ;  /* 0x000000ffff747224 */ /* 0x100fe200078e0097 */
[----:B------:R-:W-:Y:S01]  /*12290*/  MOV R108, R151 ;  /* 0x00000097006c7202 */ /* 0x000fe20000000f00 */
[--C-:B------:R-:W-:Y:S01]  /*122a0*/  IMAD.MOV.U32 R112, RZ, RZ, R151.reuse ;  /* 0x000000ffff707224 */ /* 0x100fe200078e0097 */
[----:B------:R-:W-:Y:S01]  /*122b0*/  FMNMX.FTZ R29, R42, R29, !PT ;  /* 0x0000001d2a1d7209 */ /* 0x000fe20007810000 */
[----:B------:R-:W-:Y:S01]  /*122c0*/  MUFU.EX2 R25, R68 ;  /* 0x0000004400197308 */ /* 0x000fe20000000800 */
[--C-:B------:R-:W-:Y:S01]  /*122d0*/  IMAD.MOV.U32 R110, RZ, RZ, R151.reuse ;  /* 0x000000ffff6e7224 */ /* 0x100fe200078e0097 */
[----:B------:R-:W-:Y:S01]  /*122e0*/  MOV R102, R151 ;  /* 0x0000009700667202 */ /* 0x000fe20000000f00 */
[--C-:B------:R-:W-:Y:S01]  /*122f0*/  IMAD.MOV.U32 R98, RZ, RZ, R151.reuse ;  /* 0x000000ffff627224 */ /* 0x100fe200078e0097 */
[----:B------:R-:W-:Y:S01]  /*12300*/  FMNMX.FTZ R31, R44, R29, !PT ;  /* 0x0000001d2c1f7209 */ /* 0x000fe20007810000 */
[----:B------:R-:W-:Y:S01]  /*12310*/  IMAD.MOV.U32 R94, RZ, RZ, R151 ;  /* 0x000000ffff5e7224 */ /* 0x000fe200078e0097 */
[----:B------:R-:W-:-:S02]  /*12320*/  MOV R90, R151 ;  /* 0x00000097005a7202 */ /* 0x000fc40000000f00 */
[----:B------:R-:W-:Y:S01]  /*12330*/  FMNMX.FTZ R31, R46, R31, !PT ;  /* 0x0000001f2e1f7209 */ /* 0x000fe20007810000 */
[----:B------:R-:W4:Y:S03]  /*12340*/  MUFU.EX2 R178, R178 ;  /* 0x000000b200b27308 */ /* 0x000f260000000800 */
[----:B------:R-:W-:-:S04]  /*12350*/  FMNMX.FTZ R31, R48, R31, !PT ;  /* 0x0000001f301f7209 */ /* 0x000fc80007810000 */
[----:B------:R-:W-:Y:S01]  /*12360*/  FMNMX.FTZ R31, R50, R31, !PT ;  /* 0x0000001f321f7209 */ /* 0x000fe20007810000 */
[----:B------:R-:W4:Y:S03]  /*12370*/  MUFU.EX2 R172, R172 ;  /* 0x000000ac00ac7308 */ /* 0x000f260000000800 */
[----:B------:R-:W-:-:S04]  /*12380*/  FMNMX.FTZ R33, R52, R31, !PT ;  /* 0x0000001f34217209 */ /* 0x000fc80007810000 */
[----:B------:R-:W-:Y:S01]  /*12390*/  FMNMX.FTZ R33, R56, R33, !PT ;  /* 0x0000002138217209 */ /* 0x000fe20007810000 */
[----:B------:R1:W-:Y:S03]  /*123a0*/  MUFU.EX2 R27, R88 ;  /* 0x00000058001b7308 */ /* 0x0003e60000000800 */
[----:B------:R-:W-:-:S04]  /*123b0*/  FMNMX.FTZ R33, R64, R33, !PT ;  /* 0x0000002140217209 */ /* 0x000fc80007810000 */
[----:B------:R-:W-:Y:S01]  /*123c0*/  FMNMX.FTZ R33, R72, R33, !PT ;  /* 0x0000002148217209 */ /* 0x000fe20007810000 */
[----:B------:R-:W-:Y:S01]  /*123d0*/  MUFU.EX2 R174, R174 ;  /* 0x000000ae00ae7308 */ /* 0x000fe20000000800 */
[----:B-1----:R-:W-:Y:S02]  /*123e0*/  IMAD.MOV.U32 R88, RZ, RZ, R151 ;  /* 0x000000ffff587224 */ /* 0x002fe400078e0097 */
        /* <DEDUP_REMOVED lines=10> */
[----:B------:R-:W-:Y:S01]  /*12490*/  FMNMX.FTZ R14, R66, R37, !PT ;  /* 0x00000025420e7209 */ /* 0x000fe20007810000 */
[----:B------:R-:W-:Y:S01]  /*124a0*/  FFMA.FTZ R37, R106, R7, -R21 ;  /* 0x000000076a257223 */ /* 0x000fe20000010815 */
[----:B------:R-:W-:-:S03]  /*124b0*/  IMAD.MOV.U32 R106, RZ, RZ, R151 ;  /* 0x000000ffff6a7224 */ /* 0x000fc600078e0097 */
[----:B------:R-:W0:Y:S01]  /*124c0*/  SHFL.BFLY PT, R43, R14, 0x2, 0x1f ;  /* 0x0c401f000e2b7f89 */ /* 0x000e2200000e0000 */
[----:B------:R-:W-:Y:S01]  /*124d0*/  MUFU.EX2 R170, R170 ;  /* 0x000000aa00aa7308 */ /* 0x000fe20000000800 */
[----:B-1----:R-:W-:-:S07]  /*124e0*/  MOV R96, R151 ;  /* 0x0000009700607202 */ /* 0x002fce0000000f00 */
[----:B------:R1:W-:Y:S08]  /*124f0*/  MUFU.EX2 R33, R100 ;  /* 0x0000006400217308 */ /* 0x0003f00000000800 */
[----:B------:R-:W-:Y:S01]  /*12500*/  MUFU.EX2 R152, R152 ;  /* 0x0000009800987308 */ /* 0x000fe20000000800 */
[----:B-1----:R-:W-:Y:S01]  /*12510*/  IMAD.MOV.U32 R100, RZ, RZ, R151 ;  /* 0x000000ffff647224 */ /* 0x002fe200078e0097 */
[----:B0-----:R-:W-:-:S06]  /*12520*/  FMNMX.FTZ R47, R14, R43, !PT ;  /* 0x0000002b0e2f7209 */ /* 0x001fcc0007810000 */
[----:B------:R0:W-:Y:S01]  /*12530*/  MUFU.EX2 R35, R104 ;  /* 0x0000006800237308 */ /* 0x0001e20000000800 */
[-CC-:B------:R-:W-:Y:S01]  /*12540*/  FFMA.FTZ R43, R114, R7.reuse, -R21.reuse ;  /* 0x00000007722b7223 */ /* 0x180fe20000010815 */
[----:B------:R-:W-:Y:S01]  /*12550*/  FFMA.FTZ R21, R126, R7, -R21 ;  /* 0x000000077e157223 */ /* 0x000fe20000010815 */
[-C--:B------:R-:W-:Y:S01]  /*12560*/  MOV R126, R151.reuse ;  /* 0x00000097007e7202 */ /* 0x080fe20000000f00 */
[----:B------:R-:W1:Y:S01]  /*12570*/  SHFL.BFLY PT, R14, R47, 0x1, 0x1f ;  /* 0x0c201f002f0e7f89 */ /* 0x000e6200000e0000 */
[----:B------:R-:W-:-:S03]  /*12580*/  MOV R114, R151 ;  /* 0x0000009700727202 */ /* 0x000fc60000000f00 */
[----:B------:R-:W-:Y:S01]  /*12590*/  MUFU.EX2 R154, R154 ;  /* 0x0000009a009a7308 */ /* 0x000fe20000000800 */
[----:B0-----:R-:W-:-:S07]  /*125a0*/  IMAD.MOV.U32 R104, RZ, RZ, R151 ;  /* 0x000000ffff687224 */ /* 0x001fce00078e0097 */
[----:B------:R-:W-:Y:S08]  /*125b0*/  MUFU.EX2 R37, R37 ;  /* 0x0000002500257308 */ /* 0x000ff00000000800 */
[----:B------:R-:W-:Y:S01]  /*125c0*/  MUFU.EX2 R156, R156 ;  /* 0x0000009c009c7308 */ /* 0x000fe20000000800 */
[----:B-1----:R-:W-:-:S04]  /*125d0*/  FMNMX.FTZ R14, R47, R14, !PT ;  /* 0x0000000e2f0e7209 */ /* 0x002fc80007810000 */
[C---:B------:R-:W-:Y:S01]  /*125e0*/  FSETP.NEU.FTZ.AND P2, PT, R14.reuse, -INF , PT ;  /* 0xff8000000e00780b */ /* 0x040fe20003f5d000 */
[----:B------:R-:W-:Y:S02]  /*125f0*/  FMUL.FTZ R49, R14, R7 ;  /* 0x000000070e317220 */ /* 0x000fe40000410000 */
[----:B------:R-:W-:Y:S03]  /*12600*/  MUFU.EX2 R39, R39 ;  /* 0x0000002700277308 */ /* 0x000fe60000000800 */
[----:B------:R-:W-:Y:S02]  /*12610*/  FSEL R49, R49, RZ, P2 ;  /* 0x000000ff31317208 */ /* 0x000fe40001000000 */
[----:B------:R-:W-:-:S03]  /*12620*/  ISETP.GE.AND P2, PT, R150, 0x81, PT ;  /* 0x000000819600780c */ /* 0x000fc60003f46270 */
[----:B------:R-:W-:Y:S01]  /*12630*/  MUFU.EX2 R158, R158 ;  /* 0x0000009e009e7308 */ /* 0x000fe20000000800 */
[-CC-:B------:R-:W-:Y:S01]  /*12640*/  FFMA.FTZ R181, R4, R7.reuse, -R49.reuse ;  /* 0x0000000704b57223 */ /* 0x180fe20000010831 */
[-C--:B------:R-:W-:Y:S01]  /*12650*/  FFMA.FTZ R68, R3, R7.reuse, -R49 ;  /* 0x0000000703447223 */ /* 0x080fe20000010831 */
[----:B------:R-:W-:Y:S01]  /*12660*/  FADD.FTZ R3, R180, R11 ;  /* 0x0000000bb4037221 */ /* 0x000fe20000010000 */
[-CC-:B------:R-:W-:Y:S01]  /*12670*/  FFMA.FTZ R183, R6, R7.reuse, -R49.reuse ;  /* 0x0000000706b77223 */ /* 0x180fe20000010831 */
[-CC-:B------:R-:W-:Y:S01]  /*12680*/  FFMA.FTZ R6, R8, R7.reuse, -R49.reuse ;  /* 0x0000000708067223 */ /* 0x180fe20000010831 */
[-C--:B------:R-:W-:Y:S01]  /*12690*/  FFMA.FTZ R177, R10, R7.reuse, -R49 ;  /* 0x000000070ab17223 */ /* 0x080fe20000010831 */
[----:B------:R-:W-:Y:S01]  /*126a0*/  FADD.FTZ R4, R182, R3 ;  /* 0x00000003b6047221 */ /* 0x000fe20000010000 */
[----:B------:R-:W-:Y:S01]  /*126b0*/  MUFU.EX2 R181, R181 ;  /* 0x000000b500b57308 */ /* 0x000fe20000000800 */
[-CC-:B------:R-:W-:Y:S01]  /*126c0*/  FFMA.FTZ R8, R12, R7.reuse, -R49.reuse ;  /* 0x000000070c087223 */ /* 0x180fe20000010831 */
[-CC-:B------:R-:W-:Y:S01]  /*126d0*/  FFMA.FTZ R179, R20, R7.reuse, -R49.reuse ;  /* 0x0000000714b37223 */ /* 0x180fe20000010831 */
[----:B--2---:R-:W-:Y:S01]  /*126e0*/  FADD.FTZ R3, R13, R4 ;  /* 0x000000040d037221 */ /* 0x004fe20000010000 */
[-CC-:B------:R-:W-:Y:S01]  /*126f0*/  FFMA.FTZ R175, R30, R7.reuse, -R49.reuse ;  /* 0x000000071eaf7223 */ /* 0x180fe20000010831 */
[-CC-:B------:R-:W-:Y:S01]  /*12700*/  FFMA.FTZ R10, R24, R7.reuse, -R49.reuse ;  /* 0x00000007180a7223 */ /* 0x180fe20000010831 */
[-C--:B------:R-:W-:Y:S01]  /*12710*/  FFMA.FTZ R173, R26, R7.reuse, -R49 ;  /* 0x000000071aad7223 */ /* 0x080fe20000010831 */
[----:B---3--:R-:W-:Y:S01]  /*12720*/  FADD.FTZ R4, R176, R3 ;  /* 0x00000003b0047221 */ /* 0x008fe20000010000 */
[----:B------:R-:W0:Y:S01]  /*12730*/  MUFU.EX2 R68, R68 ;  /* 0x0000004400447308 */ /* 0x000e220000000800 */
[-CC-:B------:R-:W-:Y:S01]  /*12740*/  FFMA.FTZ R20, R32, R7.reuse, -R49.reuse ;  /* 0x0000000720147223 */ /* 0x180fe20000010831 */
[-CC-:B------:R-:W-:Y:S01]  /*12750*/  FFMA.FTZ R12, R28, R7.reuse, -R49.reuse ;  /* 0x000000071c0c7223 */ /* 0x180fe20000010831 */
[----:B------:R-:W-:Y:S01]  /*12760*/  FADD.FTZ R3, R15, R4 ;  /* 0x000000040f037221 */ /* 0x000fe20000010000 */
[-CC-:B------:R-:W-:Y:S01]  /*12770*/  FFMA.FTZ R169, R34, R7.reuse, -R49.reuse ;  /* 0x0000000722a97223 */ /* 0x180fe20000010831 */
[-CC-:B------:R-:W-:Y:S01]  /*12780*/  FFMA.FTZ R24, R36, R7.reuse, -R49.reuse ;  /* 0x0000000724187223 */ /* 0x180fe20000010831 */
[-C--:B------:R-:W-:Y:S01]  /*12790*/  FFMA.FTZ R171, R38, R7.reuse, -R49 ;  /* 0x0000000726ab7223 */ /* 0x080fe20000010831 */
[----:B----4-:R-:W-:Y:S01]  /*127a0*/  FADD.FTZ R30, R178, R3 ;  /* 0x00000003b21e7221 */ /* 0x010fe20000010000 */
[----:B------:R-:W1:Y:S01]  /*127b0*/  MUFU.EX2 R183, R183 ;  /* 0x000000b700b77308 */ /* 0x000e620000000800 */
[-CC-:B------:R-:W-:Y:S01]  /*127c0*/  FFMA.FTZ R26, R40, R7.reuse, -R49.reuse ;  /* 0x00000007281a7223 */ /* 0x180fe20000010831 */
[-CC-:B------:R-:W-:Y:S01]  /*127d0*/  FFMA.FTZ R153, R42, R7.reuse, -R49.reuse ;  /* 0x000000072a997223 */ /* 0x180fe20000010831 */
[----:B------:R-:W-:Y:S01]  /*127e0*/  FADD.FTZ R51, R25, R30 ;  /* 0x0000001e19337221 */ /* 0x000fe20000010000 */
[-CC-:B------:R-:W-:Y:S01]  /*127f0*/  FFMA.FTZ R28, R44, R7.reuse, -R49.reuse ;  /* 0x000000072c1c7223 */ /* 0x180fe20000010831 */
[-CC-:B------:R-:W-:Y:S01]  /*12800*/  FFMA.FTZ R155, R46, R7.reuse, -R49.reuse ;  /* 0x000000072e9b7223 */ /* 0x180fe20000010831 */
[-C--:B------:R-:W-:Y:S01]  /*12810*/  FFMA.FTZ R30, R48, R7.reuse, -R49 ;  /* 0x00000007301e7223 */ /* 0x080fe20000010831 */
[----:B------:R-:W-:Y:S01]  /*12820*/  FADD.FTZ R32, R172, R51 ;  /* 0x00000033ac207221 */ /* 0x000fe20000010000 */
[----:B------:R-:W2:Y:S01]  /*12830*/  MUFU.EX2 R6, R6 ;  /* 0x0000000600067308 */ /* 0x000ea20000000800 */
[----:B0-----:R-:W-:Y:S01]  /*12840*/  FADD.FTZ R4, R181, R68 ;  /* 0x00000044b5047221 */ /* 0x001fe20000010000 */
[-CC-:B------:R-:W-:Y:S01]  /*12850*/  FFMA.FTZ R157, R50, R7.reuse, -R49.reuse ;  /* 0x00000007329d7223 */ /* 0x180fe20000010831 */
[----:B------:R-:W-:Y:S01]  /*12860*/  FADD.FTZ R51, R27, R32 ;  /* 0x000000201b337221 */ /* 0x000fe20000010000 */
[-CC-:B------:R-:W-:Y:S01]  /*12870*/  FFMA.FTZ R52, R52, R7.reuse, -R49.reuse ;  /* 0x0000000734347223 */ /* 0x180fe20000010831 */
[-C--:B------:R-:W-:Y:S01]  /*12880*/  FFMA.FTZ R56, R56, R7.reuse, -R49 ;  /* 0x0000000738387223 */ /* 0x080fe20000010831 */
[----:B------:R-:W-:Y:S01]  /*12890*/  F2FP.F16.F32.PACK_AB R180, R11, R180 ;  /* 0x000000b40bb4723e */ /* 0x000fe200000000ff */
[----:B------:R-:W-:Y:S01]  /*128a0*/  FADD.FTZ R32, R174, R51 ;  /* 0x00000033ae207221 */ /* 0x000fe20000010000 */
[----:B------:R-:W0:Y:S01]  /*128b0*/  MUFU.EX2 R177, R177 ;  /* 0x000000b100b17308 */ /* 0x000e220000000800 */
[----:B-1----:R-:W-:Y:S01]  /*128c0*/  FADD.FTZ R3, R183, R4 ;  /* 0x00000004b7037221 */ /* 0x002fe20000010000 */
[-CC-:B------:R-:W-:Y:S01]  /*128d0*/  FFMA.FTZ R64, R64, R7.reuse, -R49.reuse ;  /* 0x0000000740407223 */ /* 0x180fe20000010831 */
[-CC-:B------:R-:W-:Y:S01]  /*128e0*/  FFMA.FTZ R72, R72, R7.reuse, -R49.reuse ;  /* 0x0000000748487223 */ /* 0x180fe20000010831 */
[-CC-:B------:R-:W-:Y:S01]  /*128f0*/  FFMA.FTZ R74, R74, R7.reuse, -R49.reuse ;  /* 0x000000074a4a7223 */ /* 0x180fe20000010831 */
[-CC-:B------:R-:W-:Y:S01]  /*12900*/  FFMA.FTZ R76, R76, R7.reuse, -R49.reuse ;  /* 0x000000074c4c7223 */ /* 0x180fe20000010831 */
[-CC-:B------:R-:W-:Y:S01]  /*12910*/  FFMA.FTZ R54, R54, R7.reuse, -R49.reuse ;  /* 0x0000000736367223 */ /* 0x180fe20000010831 */
[-C--:B------:R-:W-:Y:S01]  /*12920*/  FFMA.FTZ R58, R58, R7.reuse, -R49 ;  /* 0x000000073a3a7223 */ /* 0x080fe20000010831 */
[----:B------:R-:W1:Y:S01]  /*12930*/  MUFU.EX2 R8, R8 ;  /* 0x0000000800087308 */ /* 0x000e620000000800 */
[----:B--2---:R-:W-:Y:S01]  /*12940*/  FADD.FTZ R4, R6, R3 ;  /* 0x0000000306047221 */ /* 0x004fe20000010000 */
[-CC-:B------:R-:W-:Y:S01]  /*12950*/  FFMA.FTZ R60, R60, R7.reuse, -R49.reuse ;  /* 0x000000073c3c7223 */ /* 0x180fe20000010831 */
[-CC-:B------:R-:W-:Y:S01]  /*12960*/  FFMA.FTZ R62, R62, R7.reuse, -R49.reuse ;  /* 0x000000073e3e7223 */ /* 0x180fe20000010831 */
[----:B------:R-:W-:Y:S01]  /*12970*/  FFMA.FTZ R49, R66, R7, -R49 ;  /* 0x0000000742317223 */ /* 0x000fe20000010831 */
[----:B------:R-:W-:-:S02]  /*12980*/  F2FP.F16.F32.PACK_AB R183, R6, R183 ;  /* 0x000000b706b7723e */ /* 0x000fc400000000ff */
[----:B------:R-:W-:Y:S01]  /*12990*/  F2FP.F16.F32.PACK_AB R182, R13, R182 ;  /* 0x000000b60db6723e */ /* 0x000fe200000000ff */
[----:B------:R-:W2:Y:S01]  /*129a0*/  MUFU.EX2 R179, R179 ;  /* 0x000000b300b37308 */ /* 0x000ea20000000800 */
[----:B0-----:R-:W-:Y:S01]  /*129b0*/  FADD.FTZ R3, R177, R4 ;  /* 0x00000004b1037221 */ /* 0x001fe20000010000 */
[----:B------:R-:W-:Y:S02]  /*129c0*/  F2FP.F16.F32.PACK_AB R176, R15, R176 ;  /* 0x000000b00fb0723e */ /* 0x000fe400000000ff */
[----:B------:R-:W-:Y:S02]  /*129d0*/  F2FP.F16.F32.PACK_AB R178, R25, R178 ;  /* 0x000000b219b2723e */ /* 0x000fe400000000ff */
[----:B------:R-:W-:Y:S02]  /*129e0*/  F2FP.F16.F32.PACK_AB R172, R27, R172 ;  /* 0x000000ac1bac723e */ /* 0x000fe400000000ff */
[----:B------:R-:W0:Y:S01]  /*129f0*/  MUFU.EX2 R10, R10 ;  /* 0x0000000a000a7308 */ /* 0x000e220000000800 */
[----:B-1----:R-:W-:Y:S01]  /*12a00*/  FADD.FTZ R4, R8, R3 ;  /* 0x0000000308047221 */ /* 0x002fe20000010000 */
[C---:B------:R-:W-:Y:S01]  /*12a10*/  FADD.FTZ R3, R29.reuse, R32 ;  /* 0x000000201d037221 */ /* 0x040fe20000010000 */
[----:B------:R-:W-:-:S02]  /*12a20*/  F2FP.F16.F32.PACK_AB R174, R29, R174 ;  /* 0x000000ae1dae723e */ /* 0x000fc400000000ff */
[----:B------:R-:W-:Y:S01]  /*12a30*/  F2FP.F16.F32.PACK_AB R181, R68, R181 ;  /* 0x000000b544b5723e */ /* 0x000fe200000000ff */
[----:B------:R-:W-:Y:S01]  /*12a40*/  FADD.FTZ R32, R168, R3 ;  /* 0x00000003a8207221 */ /* 0x000fe20000010000 */
[----:B------:R-:W-:Y:S01]  /*12a50*/  @!P1 IADD3 R3, R0, 0x34840, RZ ;  /* 0x0003484000039810 */ /* 0x000fe20007ffe0ff */
[----:B------:R-:W1:Y:S01]  /*12a60*/  MUFU.EX2 R173, R173 ;  /* 0x000000ad00ad7308 */ /* 0x000e620000000800 */
[----:B--2---:R-:W-:Y:S01]  /*12a70*/  FADD.FTZ R51, R179, R4 ;  /* 0x00000004b3337221 */ /* 0x004fe20000010000 */
[C---:B------:R-:W-:Y:S01]  /*12a80*/  FADD.FTZ R53, R31.reuse, R32 ;  /* 0x000000201f357221 */ /* 0x040fe20000010000 */
[----:B------:R-:W-:Y:S02]  /*12a90*/  @!P1 PRMT R3, RZ, 0x654, R3 ;  /* 0x00000654ff039816 */ /* 0x000fe40000000003 */
[----:B------:R-:W-:Y:S01]  /*12aa0*/  F2FP.F16.F32.PACK_AB R168, R31, R168 ;  /* 0x000000a81fa8723e */ /* 0x000fe200000000ff */
[----:B------:R-:W-:Y:S01]  /*12ab0*/  FADD.FTZ R32, R170, R53 ;  /* 0x00000035aa207221 */ /* 0x000fe20000010000 */
[----:B------:R2:W-:Y:S01]  /*12ac0*/  @!P1 SYNCS.ARRIVE.TRANS64.RED.A1T0 RZ, [R3+URZ], RZ ;  /* 0x000000ff03ff99a7 */ /* 0x0005e2000810043f */
[----:B------:R-:W3:Y:S01]  /*12ad0*/  MUFU.EX2 R12, R12 ;  /* 0x0000000c000c7308 */ /* 0x000ee20000000800 */
[----:B0-----:R-:W-:Y:S01]  /*12ae0*/  FADD.FTZ R4, R10, R51 ;  /* 0x000000330a047221 */ /* 0x001fe20000010000 */
[----:B------:R-:W-:-:S02]  /*12af0*/  F2FP.F16.F32.PACK_AB R170, R33, R170 ;  /* 0x000000aa21aa723e */ /* 0x000fc400000000ff */
[----:B------:R-:W-:Y:S02]  /*12b00*/  F2FP.F16.F32.PACK_AB R177, R8, R177 ;  /* 0x000000b108b1723e */ /* 0x000fe400000000ff */
[----:B------:R-:W-:Y:S02]  /*12b10*/  F2FP.F16.F32.PACK_AB R179, R10, R179 ;  /* 0x000000b30ab3723e */ /* 0x000fe400000000ff */
[----:B------:R-:W2:Y:S01]  /*12b20*/  MUFU.EX2 R175, R175 ;  /* 0x000000af00af7308 */ /* 0x000ea20000000800 */
[----:B-1----:R-:W-:Y:S01]  /*12b30*/  FADD.FTZ R51, R173, R4 ;  /* 0x00000004ad337221 */ /* 0x002fe20000010000 */
[----:B------:R-:W-:-:S06]  /*12b40*/  MOV R150, R151 ;  /* 0x0000009700967202 */ /* 0x000fcc0000000f00 */
[----:B------:R-:W0:Y:S01]  /*12b50*/  MUFU.EX2 R20, R20 ;  /* 0x0000001400147308 */ /* 0x000e220000000800 */
[C---:B---3--:R-:W-:Y:S01]  /*12b60*/  FADD.FTZ R4, R12.reuse, R51 ;  /* 0x000000330c047221 */ /* 0x048fe20000010000 */
[----:B------:R-:W-:Y:S01]  /*12b70*/  FADD.FTZ R51, R33, R32 ;  /* 0x0000002021337221 */ /* 0x000fe20000010000 */
[----:B------:R-:W-:-:S03]  /*12b80*/  F2FP.F16.F32.PACK_AB R173, R12, R173 ;  /* 0x000000ad0cad723e */ /* 0x000fc600000000ff */
[----:B------:R-:W-:Y:S01]  /*12b90*/  FADD.FTZ R32, R152, R51 ;  /* 0x0000003398207221 */ /* 0x000fe20000010000 */
[----:B------:R-:W-:Y:S01]  /*12ba0*/  F2FP.F16.F32.PACK_AB R152, R35, R152 ;  /* 0x000000982398723e */ /* 0x000fe200000000ff */
[----:B------:R-:W1:Y:S01]  /*12bb0*/  MUFU.EX2 R169, R169 ;  /* 0x000000a900a97308 */ /* 0x000e620000000800 */
[----:B--2---:R-:W-:Y:S01]  /*12bc0*/  FADD.FTZ R3, R175, R4 ;  /* 0x00000004af037221 */ /* 0x004fe20000010000 */
[----:B------:R-:W-:-:S04]  /*12bd0*/  FADD.FTZ R51, R35, R32 ;  /* 0x0000002023337221 */ /* 0x000fc80000010000 */
[----:B------:R-:W-:Y:S01]  /*12be0*/  FADD.FTZ R32, R154, R51 ;  /* 0x000000339a207221 */ /* 0x000fe20000010000 */
[C---:B------:R-:W-:Y:S01]  /*12bf0*/  F2FP.F16.F32.PACK_AB R154, R37.reuse, R154 ;  /* 0x0000009a259a723e */ /* 0x040fe200000000ff */
[----:B------:R-:W2:Y:S01]  /*12c00*/  MUFU.EX2 R24, R24 ;  /* 0x0000001800187308 */ /* 0x000ea20000000800 */
[C---:B0-----:R-:W-:Y:S01]  /*12c10*/  FADD.FTZ R4, R20.reuse, R3 ;  /* 0x0000000314047221 */ /* 0x041fe20000010000 */
[----:B------:R-:W-:Y:S01]  /*12c20*/  FADD.FTZ R51, R37, R32 ;  /* 0x0000002025337221 */ /* 0x000fe20000010000 */
[----:B------:R-:W-:-:S03]  /*12c30*/  F2FP.F16.F32.PACK_AB R175, R20, R175 ;  /* 0x000000af14af723e */ /* 0x000fc600000000ff */
[----:B------:R-:W-:Y:S01]  /*12c40*/  FADD.FTZ R32, R156, R51 ;  /* 0x000000339c207221 */ /* 0x000fe20000010000 */
[----:B------:R-:W-:Y:S01]  /*12c50*/  F2FP.F16.F32.PACK_AB R156, R39, R156 ;  /* 0x0000009c279c723e */ /* 0x000fe200000000ff */
[----:B------:R-:W0:Y:S01]  /*12c60*/  MUFU.EX2 R171, R171 ;  /* 0x000000ab00ab7308 */ /* 0x000e220000000800 */
[----:B-1----:R-:W-:Y:S01]  /*12c70*/  FADD.FTZ R3, R169, R4 ;  /* 0x00000004a9037221 */ /* 0x002fe20000010000 */
[----:B------:R-:W-:-:S04]  /*12c80*/  FADD.FTZ R51, R39, R32 ;  /* 0x0000002027337221 */ /* 0x000fc80000010000 */
[----:B------:R-:W-:Y:S02]  /*12c90*/  FADD.FTZ R32, R158, R51 ;  /* 0x000000339e207221 */ /* 0x000fe40000010000 */
        /* <DEDUP_REMOVED lines=14> */
[C---:B-1----:R-:W-:Y:S01]  /*12d80*/  FADD.FTZ R11, R41.reuse, R32 ;  /* 0x00000020290b7221 */ /* 0x042fe20000010000 */
        /* <DEDUP_REMOVED lines=19> */
[C---:B0-----:R-:W-:Y:S01]  /*12ec0*/  FADD.FTZ R11, R45.reuse, R4 ;  /* 0x000000042d0b7221 */ /* 0x041fe20000010000 */
[----:B------:R-:W-:-:S06]  /*12ed0*/  F2FP.F16.F32.PACK_AB R162, R45, R162 ;  /* 0x000000a22da2723e */ /* 0x000fcc00000000ff */
[----:B------:R-:W0:Y:S01]  /*12ee0*/  MUFU.EX2 R159, R64 ;  /* 0x00000040009f7308 */ /* 0x000e220000000800 */
[----:B-1----:R-:W-:-:S07]  /*12ef0*/  FADD.FTZ R4, R56, R3 ;  /* 0x0000000338047221 */ /* 0x002fce0000010000 */
[----:B------:R1:W3:Y:S01]  /*12f00*/  MUFU.EX2 R47, R122 ;  /* 0x0000007a002f7308 */ /* 0x0002e20000000800 */
[----:B--2---:R-:W-:-:S07]  /*12f10*/  FADD.FTZ R32, R164, R11 ;  /* 0x0000000ba4207221 */ /* 0x004fce0000010000 */
[----:B------:R-:W2:Y:S01]  /*12f20*/  MUFU.EX2 R72, R72 ;  /* 0x0000004800487308 */ /* 0x000ea20000000800 */
[C---:B0-----:R-:W-:Y:S01]  /*12f30*/  FADD.FTZ R3, R159.reuse, R4 ;  /* 0x000000049f037221 */ /* 0x041fe20000010000 */
[----:B------:R-:W-:Y:S01]  /*12f40*/  F2FP.F16.F32.PACK_AB R159, R159, R56 ;  /* 0x000000389f9f723e */ /* 0x000fe200000000ff */
[----:B-1----:R-:W-:-:S05]  /*12f50*/  IMAD.MOV.U32 R122, RZ, RZ, R151 ;  /* 0x000000ffff7a7224 */ /* 0x002fca00078e0097 */
        /* <DEDUP_REMOVED lines=22> */
[----:B------:R-:W-:Y:S01]  /*130c0*/  F2FP.F16.F32.PACK_AB R165, R165, R58 ;  /* 0x0000003aa5a5723e */ /* 0x000fe200000000ff */
[----:B------:R-:W-:Y:S02]  /*130d0*/  IMAD.MOV.U32 R6, RZ, RZ, 0x3f800000 ;  /* 0x3f800000ff067424 */ /* 0x000fe400078e00ff */
[----:B-1----:R-:W-:-:S04]  /*130e0*/  FADD.FTZ R0, R62, R3 ;  /* 0x000000033e007221 */ /* 0x002fc80000010000 */
[C---:B--2---:R-:W-:Y:S01]  /*130f0*/  FADD.FTZ R3, R49.reuse, R0 ;  /* 0x0000000031037221 */ /* 0x044fe20000010000 */
[----:B------:R-:W-:Y:S01]  /*13100*/  F2FP.F16.F32.PACK_AB R167, R49, R62 ;  /* 0x0000003e31a7723e */ /* 0x000fe200000000ff */
[----:B------:R-:W-:Y:S01]  /*13110*/  IMAD.MOV.U32 R0, RZ, RZ, 0x3f800000 ;  /* 0x3f800000ff007424 */ /* 0x000fe200078e00ff */
[----:B------:R-:W-:Y:S06]  /*13120*/  @!P2 BRA `(.L_x_781) ;  /* 0x0000002c00b8a947 */ /* 0x000fec0003800000 */
[----:B------:R-:W-:Y:S01]  /*13130*/  IADD3 R210, R210, -0x2, RZ ;  /* 0xfffffffed2d27810 */ /* 0x000fe20007ffe0ff */
[----:B------:R-:W-:Y:S01]  /*13140*/  IMAD.MOV.U32 R12, RZ, RZ, R14 ;  /* 0x000000ffff0c7224 */ /* 0x000fe200078e000e */
[----:B------:R-:W-:Y:S01]  /*13150*/  MOV R13, R196 ;  /* 0x000000c4000d7202 */ /* 0x000fe20000000f00 */
        /* <DEDUP_REMOVED lines=34> */
[----:B------:R-:W-:-:S07]  /*13380*/  CS2R R88, SRZ ;  /* 0x0000000000587805 */ /* 0x000fce000001ff00 */
.L_x_792:
[----:B------:R-:W-:-:S04]  /*13390*/  IADD3 R7, R15, 0x1, RZ ;  /* 0x000000010f077810 */ /* 0x000fc80007ffe0ff */
[----:B------:R-:W-:-:S04]  /*133a0*/  ISETP.NE.AND P2, PT, R7, 0x2, PT ;  /* 0x000000020700780c */ /* 0x000fc80003f45270 */
[----:B------:R-:W-:Y:S02]  /*133b0*/  SEL R196, RZ, 0x1, P2 ;  /* 0x00000001ffc47807 */ /* 0x000fe40001000000 */
[----:B------:R-:W-:Y:S02]  /*133c0*/  SEL R194, R7, RZ, P2 ;  /* 0x000000ff07c27207 */ /* 0x000fe40001000000 */
[----:B------:R-:W-:Y:S01]  /*133d0*/  LOP3.LUT R196, R13, R196, RZ, 0x3c, !PT ;  /* 0x000000c40dc47212 */ /* 0x000fe200078e3cff */
[----:B------:R-:W-:Y:S06]  /*133e0*/  @!P0 BRA `(.L_x_782) ;  /* 0x0000000000048947 */ /* 0x000fec0003800000 */
[----:B------:R-:W-:Y:S01]  /*133f0*/  BPT.TRAP 0x1 ;  /* 0x000000040000795c */ /* 0x000fe20000300000 */
.L_x_782:
[----:B------:R-:W-:Y:S01]  /*13400*/  IMAD R10, R194, 0x8, R2 ;  /* 0x00000008c20a7824 */ /* 0x000fe200078e0202 */
[----:B------:R-:W-:-:S04]  /*13410*/  SHF.L.U32 R7, R196, 0x1f, RZ ;  /* 0x0000001fc4077819 */ /* 0x000fc800000006ff */
[----:B------:R0:W1:Y:S01]  /*13420*/  SYNCS.PHASECHK.TRANS64.TRYWAIT P2, [R10+URZ+0x34830], R7 ;  /* 0x034830070a0075a7 */ /* 0x000062000804017f */
[----:B------:R-:W-:Y:S05]  /*13430*/  @!P0 BRA `(.L_x_783) ;  /* 0x0000000000048947 */ /* 0x000fea0003800000 */
[----:B------:R-:W-:Y:S01]  /*13440*/  BPT.TRAP 0x1 ;  /* 0x000000040000795c */ /* 0x000fe20000300000 */
.L_x_783:
[----:B------:R-:W-:Y:S01]  /*13450*/  IMAD R8, R194, 0xc00, R5 ;  /* 0x00000c00c2087824 */ /* 0x000fe200078e0205 */
[----:B------:R-:W-:Y:S03]  /*13460*/  BSSY B1, `(.L_x_784) ;  /* 0x0000006000017945 */ /* 0x000fe60003800000 */
[C---:B------:R-:W-:Y:S01]  /*13470*/  VIADD R20, R8.reuse, 0x2 ;  /* 0x0000000208147836 */ /* 0x040fe20000000000 */
[----:B------:R-:W-:Y:S01]  /*13480*/  IADD3 R24, R8, 0x4, RZ ;  /* 0x0000000408187810 */ /* 0x000fe20007ffe0ff */
[----:B-1----:R-:W-:Y:S06]  /*13490*/  @P2 BRA `(.L_x_785) ;  /* 0x0000000000082947 */ /* 0x002fec0003800000 */
[----:B------:R-:W1:Y:S02]  /*134a0*/  SYNCS.PHASECHK.TRANS64.TRYWAIT P2, [R10+URZ+0x34830], R7 ;  /* 0x034830070a0075a7 */ /* 0x000e64000804017f */
[----:B-1----:R-:W-:Y:S05]  /*134b0*/  @!P2 BRA `(.L_x_786) ;  /* 0x000000d400a8a947 */ /* 0x002fea0003800000 */
.L_x_785:
[----:B------:R-:W-:Y:S05]  /*134c0*/  BSYNC B1 ;  /* 0x0000000000017941 */ /* 0x000fea0003800000 */
.L_x_784:
[----:B------:R-:W2:Y:S04]  /*134d0*/  LDL.64 R28, [R1+0x40] ;  /* 0x00004000011c7983 */ /* 0x000ea80000100a00 */
[----:B------:R3:W-:Y:S04]  /*134e0*/  STL [R1+0x88], R15 ;  /* 0x0000880f01007387 */ /* 0x0007e80000100800 */
[----:B---3--:R-:W3:Y:S04]  /*134f0*/  LDL.64 R14, [R1+0x38] ;  /* 0x00003800010e7983 */ /* 0x008ee80000100a00 */
[----:B------:R4:W-:Y:S04]  /*13500*/  STL.64 [R1+0x80], R12 ;  /* 0x0000800c01007387 */ /* 0x0009e80000100a00 */
[----:B----4-:R-:W4:Y:S01]  /*13510*/  LDL.64 R12, [R1+0x30] ;  /* 0x00003000010c7983 */ /* 0x010f220000100a00 */
[----:B------:R-:W-:Y:S01]  /*13520*/  R2UR UR14, R24 ;  /* 0x00000000180e72ca */ /* 0x000fe200000e0000 */
[C---:B------:R-:W-:Y:S01]  /*13530*/  VIADD R24, R8.reuse, 0x400 ;  /* 0x0000040008187836 */ /* 0x040fe20000000000 */
[C---:B------:R-:W-:Y:S01]  /*13540*/  IADD3 R26, R8.reuse, 0x402, RZ ;  /* 0x00000402081a7810 */ /* 0x040fe20007ffe0ff */
[----:B------:R-:W-:Y:S01]  /*13550*/  IMAD.MOV.U32 R9, RZ, RZ, 0x40000040 ;  /* 0x40000040ff097424 */ /* 0x000fe200078e00ff */
[----:B------:R-:W-:Y:S01]  /*13560*/  R2UR UR6, R8 ;  /* 0x00000000080672ca */ /* 0x000fe200000e0000 */
[----:B------:R-:W-:Y:S01]  /*13570*/  IMAD.MOV.U32 R25, RZ, RZ, 0x40000040 ;  /* 0x40000040ff197424 */ /* 0x000fe200078e00ff */
[----:B------:R-:W-:Y:S01]  /*13580*/  R2UR UR22, R24 ;  /* 0x00000000181672ca */ /* 0x000fe200000e0000 */
[----:B------:R-:W-:Y:S01]  /*13590*/  IMAD.MOV.U32 R27, RZ, RZ, 0x40000040 ;  /* 0x40000040ff1b7424 */ /* 0x000fe200078e00ff */
[----:B------:R-:W-:Y:S01]  /*135a0*/  IADD3 R24, R8, 0x406, RZ ;  /* 0x0000040608187810 */ /* 0x000fe20007ffe0ff */
[----:B------:R0:W-:Y:S01]  /*135b0*/  STL.64 [R1+0x78], R10 ;  /* 0x0000780a01007387 */ /* 0x0001e20000100a00 */
[----:B------:R-:W-:-:S02]  /*135c0*/  R2UR UR7, R9 ;  /* 0x00000000090772ca */ /* 0x000fc400000e0000 */
[----:B------:R-:W-:Y:S01]  /*135d0*/  R2UR UR26, R26 ;  /* 0x000000001a1a72ca */ /* 0x000fe200000e0000 */
[----:B------:R-:W-:Y:S01]  /*135e0*/  VIADD R26, R8, 0x800 ;  /* 0x00000800081a7836 */ /* 0x000fe20000000000 */
[----:B------:R-:W-:Y:S02]  /*135f0*/  R2UR UR34, R24 ;  /* 0x00000000182272ca */ /* 0x000fe400000e0000 */
[----:B------:R-:W-:Y:S02]  /*13600*/  IADD3 R24, R8, 0x804, RZ ;  /* 0x0000080408187810 */ /* 0x000fe40007ffe0ff */
[C---:B------:R-:W-:Y:S02]  /*13610*/  R2UR UR15, R25.reuse ;  /* 0x00000000190f72ca */ /* 0x040fe400000e0000 */
[----:B------:R-:W-:Y:S01]  /*13620*/  R2UR UR23, R25 ;  /* 0x00000000191772ca */ /* 0x000fe200000e0000 */
[----:B01----:R-:W4:Y:S01]  /*13630*/  LDL.64 R10, [R1+0x28] ;  /* 0x00002800010a7983 */ /* 0x003f220000100a00 */
[----:B------:R-:W-:-:S02]  /*13640*/  R2UR UR27, R27 ;  /* 0x000000001b1b72ca */ /* 0x000fc400000e0000 */
[----:B------:R-:W-:Y:S01]  /*13650*/  R2UR UR35, R25 ;  /* 0x00000000192372ca */ /* 0x000fe200000e0000 */
[----:B------:R-:W-:Y:S01]  /*13660*/  IMAD.MOV.U32 R21, RZ, RZ, 0x40000040 ;  /* 0x40000040ff157424 */ /* 0x000fe200078e00ff */
[----:B------:R-:W-:Y:S01]  /*13670*/  R2UR UR46, R26 ;  /* 0x000000001a2e72ca */ /* 0x000fe200000e0000 */
[----:B------:R0:W-:Y:S01]  /*13680*/  STL.64 [R1+0x70], R4 ;  /* 0x0000700401007387 */ /* 0x0001e20000100a00 */
[----:B------:R-:W-:Y:S02]  /*13690*/  R2UR UR47, R27 ;  /* 0x000000001b2f72ca */ /* 0x000fe400000e0000 */
[----:B------:R-:W-:Y:S02]  /*136a0*/  R2UR UR54, R24 ;  /* 0x00000000183672ca */ /* 0x000fe400000e0000 */
[----:B------:R-:W-:Y:S02]  /*136b0*/  R2UR UR55, R25 ;  /* 0x00000000193772ca */ /* 0x000fe400000e0000 */
[----:B------:R-:W-:-:S02]  /*136c0*/  R2UR UR10, R20 ;  /* 0x00000000140a72ca */ /* 0x000fc400000e0000 */
[C---:B------:R-:W-:Y:S01]  /*136d0*/  R2UR UR11, R21.reuse ;  /* 0x00000000150b72ca */ /* 0x040fe200000e0000 */
[----:B0-----:R-:W4:Y:S01]  /*136e0*/  LDL.64 R4, [R1+0x20] ;  /* 0x0000200001047983 */ /* 0x001f220000100a00 */
[----:B------:R-:W-:Y:S02]  /*136f0*/  IADD3 R20, R8, 0x6, RZ ;  /* 0x0000000608147810 */ /* 0x000fe40007ffe0ff */
[C---:B------:R-:W-:Y:S01]  /*13700*/  R2UR UR19, R21.reuse ;  /* 0x00000000151372ca */ /* 0x040fe200000e0000 */
[----:B------:R0:W-:Y:S01]  /*13710*/  STL.64 [R1+0x68], R2 ;  /* 0x0000680201007387 */ /* 0x0001e20000100a00 */
[----:B------:R-:W-:Y:S01]  /*13720*/  R2UR UR18, R20 ;  /* 0x00000000141272ca */ /* 0x000fe200000e0000 */
[----:B------:R-:W-:Y:S01]  /*13730*/  VIADD R20, R8, 0x404 ;  /* 0x0000040408147836 */ /* 0x000fe20000000000 */
[C---:B------:R-:W-:Y:S02]  /*13740*/  R2UR UR31, R21.reuse ;  /* 0x00000000151f72ca */ /* 0x040fe400000e0000 */
[----:B------:R-:W-:-:S02]  /*13750*/  R2UR UR51, R21 ;  /* 0x00000000153372ca */ /* 0x000fc400000e0000 */
[----:B------:R-:W-:Y:S01]  /*13760*/  R2UR UR30, R20 ;  /* 0x00000000141e72ca */ /* 0x000fe200000e0000 */
[----:B------:R-:W-:Y:S01]  /*13770*/  VIADD R20, R8, 0x802 ;  /* 0x0000080208147836 */ /* 0x000fe20000000000 */
[----:B0-----:R-:W4:Y:S04]  /*13780*/  LDL.64 R2, [R1+0x8] ;  /* 0x0000080001027983 */ /* 0x001f280000100a00 */
[----:B------:R-:W-:Y:S02]  /*13790*/  R2UR UR50, R20 ;  /* 0x00000000143272ca */ /* 0x000fe400000e0000 */
[----:B------:R-:W4:Y:S01]  /*137a0*/  LDL.64 R20, [R1+0x18] ;  /* 0x0000180001147983 */ /* 0x000f220000100a00 */
[----:B--2---:R-:W-:Y:S02]  /*137b0*/  R2UR UR4, R28 ;  /* 0x000000001c0472ca */ /* 0x004fe400000e0000 */
[----:B------:R-:W-:-:S02]  /*137c0*/  R2UR UR5, R29 ;  /* 0x000000001d0572ca */ /* 0x000fc400000e0000 */
[----:B------:R-:W-:-:S11]  /*137d0*/  WARPGROUP.ARRIVE ;  /* 0x00000000000079c5 */ /* 0x000fd60000000000 */
[----:B------:R-:W-:Y:S01]  /*137e0*/  HGMMA.64x128x16.F32 R24, gdesc[UR4], RZ, !UPT, gsb0 ;  /* 0x01e00000041879f0 */ /* 0x000fe2000c0008ff */
[----:B---3--:R-:W-:Y:S02]  /*137f0*/  R2UR UR8, R14 ;  /* 0x000000000e0872ca */ /* 0x008fe400000e0000 */
[----:B------:R-:W-:Y:S01]  /*13800*/  R2UR UR9, R15 ;  /* 0x000000000f0972ca */ /* 0x000fe200000e0000 */
[----:B------:R-:W-:Y:S01]  /*13810*/  UMOV UR32, UR56 ;  /* 0x0000003800207c82 */ /* 0x000fe20008000000 */
[----:B------:R-:W-:Y:S01]  /*13820*/  UMOV UR33, UR57 ;  /* 0x0000003900217c82 */ /* 0x000fe20008000000 */
[----:B------:R0:W5:Y:S01]  /*13830*/  LDL.LU R15, [R1+0x88] ;  /* 0x00008800010f7983 */ /* 0x0001620000300800 */
[----:B----4-:R-:W-:Y:S02]  /*13840*/  R2UR UR12, R12 ;  /* 0x000000000c0c72ca */ /* 0x010fe400000e0000 */
[----:B------:R-:W-:Y:S02]  /*13850*/  R2UR UR13, R13 ;  /* 0x000000000d0d72ca */ /* 0x000fe400000e0000 */
[----:B------:R0:W5:Y:S01]  /*13860*/  LDL.LU.64 R12, [R1+0x80] ;  /* 0x00008000010c7983 */ /* 0x0001620000300a00 */
[----:B------:R-:W-:-:S02]  /*13870*/  WARPGROUP.DEPBAR.LE gsb0, 0x0 ;  /* 0x00008000000079c5 */ /* 0x000fc40000010000 */
[----:B------:R-:W-:-:S06]  /*13880*/  WARPGROUP.ARRIVE ;  /* 0x00000000000079c5 */ /* 0x000fcc0000000000 */
[----:B------:R-:W-:Y:S01]  /*13890*/  HGMMA.64x128x16.F32 R24, gdesc[UR8], R24, gsb0 ;  /* 0x01e00000081879f0 */ /* 0x000fe20008000818 */
[----:B------:R-:W-:Y:S02]  /*138a0*/  R2UR UR16, R10 ;  /* 0x000000000a1072ca */ /* 0x000fe400000e0000 */
[----:B------:R-:W-:Y:S02]  /*138b0*/  R2UR UR17, R11 ;  /* 0x000000000b1172ca */ /* 0x000fe400000e0000 */
[----:B------:R-:W-:Y:S01]  /*138c0*/  R2UR UR20, R4 ;  /* 0x00000000041472ca */ /* 0x000fe200000e0000 */
[----:B------:R0:W5:Y:S01]  /*138d0*/  LDL.LU.64 R10, [R1+0x78] ;  /* 0x00007800010a7983 */ /* 0x0001620000300a00 */
[----:B------:R-:W-:Y:S02]  /*138e0*/  WARPGROUP.DEPBAR.LE gsb0, 0x0 ;  /* 0x00008000000079c5 */ /* 0x000fe40000010000 */
[----:B------:R-:W-:-:S06]  /*138f0*/  WARPGROUP.ARRIVE ;  /* 0x00000000000079c5 */ /* 0x000fcc0000000000 */
[----:B------:R-:W-:Y:S01]  /*13900*/  HGMMA.64x128x16.F32 R24, gdesc[UR12], R24, gsb0 ;  /* 0x01e000000c1879f0 */ /* 0x000fe20008000818 */
        /* <DEDUP_REMOVED lines=8> */
[----:B------:R-:W2:Y:S01]  /*13990*/  LDL.64 R20, [R1] ;  /* 0x0000000001147983 */ /* 0x000ea20000100a00 */
[----:B------:R-:W-:Y:S02]  /*139a0*/  WARPGROUP.DEPBAR.LE gsb0, 0x0 ;  /* 0x00008000000079c5 */ /* 0x000fe40000010000 */
[----:B------:R-:W-:-:S06]  /*139b0*/  WARPGROUP.ARRIVE ;  /* 0x00000000000079c5 */ /* 0x000fcc0000000000 */
[----:B------:R-:W-:Y:S01]  /*139c0*/  HGMMA.64x128x16.F32 R24, gdesc[UR20], R24, gsb0 ;  /* 0x01e00000141879f0 */ /* 0x000fe20008000818 */
[----:B------:R-:W-:Y:S02]  /*139d0*/  R2UR UR29, R3 ;  /* 0x00000000031d72ca */ /* 0x000fe400000e0000 */
[----:B------:R0:W5:Y:S01]  /*139e0*/  LDL.LU.64 R2, [R1+0x68] ;  /* 0x0000680001027983 */ /* 0x0001620000300a00 */
        /* <DEDUP_REMOVED lines=14> */
[----:B------:R-:W-:Y:S01]  /*13ad0*/  HGMMA.64x128x16.F32 R24, gdesc[UR48], R24, gsb0 ;  /* 0x01e00000301879f0 */ /* 0x000fe20008000818 */
[----:B------:R-:W-:Y:S02]  /*13ae0*/  VIADD R8, R8, 0x806 ;  /* 0x0000080608087836 */ /* 0x000fe40000000000 */
[----:B------:R-:W-:Y:S01]  /*13af0*/  IMAD.MOV.U32 R9, RZ, RZ, 0x40000040 ;  /* 0x40000040ff097424 */ /* 0x000fe200078e00ff */
[----:B--2---:R-:W-:Y:S02]  /*13b00*/  R2UR UR4, R20 ;  /* 0x00000000140472ca */ /* 0x004fe400000e0000 */
[----:B------:R-:W-:Y:S02]  /*13b10*/  R2UR UR6, R8 ;  /* 0x00000000080672ca */ /* 0x000fe400000e0000 */
[----:B------:R-:W-:Y:S02]  /*13b20*/  R2UR UR7, R9 ;  /* 0x00000000090772ca */ /* 0x000fe400000e0000 */
[----:B------:R-:W-:Y:S01]  /*13b30*/  R2UR UR5, R21 ;  /* 0x00000000150572ca */ /* 0x000fe200000e0000 */
[----:B------:R-:W-:-:S02]  /*13b40*/  WARPGROUP.DEPBAR.LE gsb0, 0x0 ;  /* 0x00008000000079c5 */ /* 0x000fc40000010000 */
[----:B------:R-:W-:-:S06]  /*13b50*/  WARPGROUP.ARRIVE ;  /* 0x00000000000079c5 */ /* 0x000fcc0000000000 */
[----:B------:R-:W-:Y:S01]  /*13b60*/  HGMMA.64x128x16.F32 R24, gdesc[UR52], R24, gsb0 ;  /* 0x01e00000341879f0 */ /* 0x000fe20008000818 */
        /* <DEDUP_REMOVED lines=68> */
[----:B0-----:R-:W-:Y:S05]  /*13fb0*/  @!P0 BRA `(.L_x_787) ;  /* 0x0000000000048947 */ /* 0x001fea0003800000 */
[----:B------:R-:W-:Y:S01]  /*13fc0*/  BPT.TRAP 0x1 ;  /* 0x000000040000795c */ /* 0x000fe20000300000 */
.L_x_787:
[----:B-----5:R-:W-:Y:S02]  /*13fd0*/  SHF.L.U32 R0, R13, 0x1f, RZ ;  /* 0x0000001f0d007819 */ /* 0x020fe400000006ff */
[----:B------:R-:W-:-:S04]  /*13fe0*/  LEA R13, R15, R2, 0x3 ;  /* 0x000000020f0d7211 */ /* 0x000fc800078e18ff */
[----:B------:R0:W1:Y:S01]  /*13ff0*/  SYNCS.PHASECHK.TRANS64.TRYWAIT P2, [R13+URZ+0x34850], R0 ;  /* 0x034850000d0075a7 */ /* 0x000062000804017f */
[----:B------:R-:W-:Y:S05]  /*14000*/  @!P0 BRA `(.L_x_788) ;  /* 0x0000000000048947 */ /* 0x000fea0003800000 */
[----:B------:R-:W-:Y:S01]  /*14010*/  BPT.TRAP 0x1 ;  /* 0x000000040000795c */ /* 0x000fe20000300000 */
.L_x_788:
[----:B------:R-:W-:Y:S04]  /*14020*/  BSSY B1, `(.L_x_789) ;  /* 0x0000004000017945 */ /* 0x000fe80003800000 */
[----:B-1----:R-:W-:Y:S05]  /*14030*/  @P2 BRA `(.L_x_790) ;  /* 0x0000000000082947 */ /* 0x002fea0003800000 */
[----:B------:R-:W1:Y:S02]  /*14040*/  SYNCS.PHASECHK.TRANS64.TRYWAIT P2, [R13+URZ+0x34850], R0 ;  /* 0x034850000d0075a7 */ /* 0x000e64000804017f */
[----:B-1----:R-:W-:Y:S05]  /*14050*/  @!P2 BRA `(.L_x_791) ;  /* 0x000000c800d4a947 */ /* 0x002fea0003800000 */
.L_x_790:
[----:B------:R-:W-:Y:S05]  /*14060*/  BSYNC B1 ;  /* 0x0000000000017941 */ /* 0x000fea0003800000 */
.L_x_789:
[----:B01----:R-:W-:Y:S01]  /*14070*/  VIADD R0, R2, 0x400 ;  /* 0x0000040002007836 */ /* 0x003fe20000000000 */
[----:B------:R-:W-:Y:S01]  /*14080*/  MOV R9, 0x40000040 ;  /* 0x4000004000097802 */ /* 0x000fe20000000f00 */
[----:B------:R-:W-:Y:S01]  /*14090*/  WARPGROUP.ARRIVE ;  /* 0x00000000000079c5 */ /* 0x000fe20000000000 */
[----:B------:R-:W-:Y:S02]  /*140a0*/  IMAD.MOV.U32 R7, RZ, RZ, 0x40000040 ;  /* 0x40000040ff077424 */ /* 0x000fe400078e00ff */
[----:B------:R-:W-:Y:S01]  /*140b0*/  FMUL.FTZ R14, R25, UR36 ;  /* 0x00000024190e7c20 */ /* 0x000fe20008410000 */
[----:B------:R-:W-:Y:S01]  /*140c0*/  SHF.R.U32.HI R0, RZ, 0x4, R0 ;  /* 0x00000004ff007819 */ /* 0x000fe20000011600 */
[----:B------:R-:W-:Y:S01]  /*140d0*/  FMUL.FTZ R20, R27, UR36 ;  /* 0x000000241b147c20 */ /* 0x000fe20008410000 */
[----:B------:R-:W-:Y:S01]  /*140e0*/  R2UR UR7, R9 ;  /* 0x00000000090772ca */ /* 0x000fe200000e0000 */
[----:B------:R-:W-:Y:S01]  /*140f0*/  FMUL.FTZ R27, R34, UR36 ;  /* 0x00000024221b7c20 */ /* 0x000fe20008410000 */
[----:B------:R-:W-:Y:S01]  /*14100*/  LOP3.LUT R0, R0, 0x3fff, RZ, 0xc0, !PT ;  /* 0x00003fff00007812 */ /* 0x000fe200078ec0ff */
[----:B------:R-:W-:Y:S01]  /*14110*/  MUFU.TANH R14, R14 ;  /* 0x0000000e000e7308 */ /* 0x000fe20000002400 */
[----:B------:R-:W-:Y:S01]  /*14120*/  FMUL.FTZ R34, R37, UR36 ;  /* 0x0000002425227c20 */ /* 0x000fe20008410000 */
[----:B------:R-:W-:Y:S01]  /*14130*/  FMUL.FTZ R37, R41, UR36 ;  /* 0x0000002429257c20 */ /* 0x000fe20008410000 */
[----:B------:R-:W-:Y:S01]  /*14140*/  LOP3.LUT R0, R0, 0x4000000, RZ, 0xfc, !PT ;  /* 0x0400000000007812 */ /* 0x000fe200078efcff */
[----:B------:R-:W-:Y:S01]  /*14150*/  FMUL.FTZ R21, R30, UR36 ;  /* 0x000000241e157c20 */ /* 0x000fe20008410000 */
[----:B------:R-:W-:Y:S01]  /*14160*/  FMUL.FTZ R30, R35, UR36 ;  /* 0x00000024231e7c20 */ /* 0x000fe20008410000 */
[----:B------:R-:W-:Y:S01]  /*14170*/  FMUL.FTZ R35, R42, UR36 ;  /* 0x000000242a237c20 */ /* 0x000fe20008410000 */
[----:B------:R-:W-:Y:S01]  /*14180*/  FMUL.FTZ R42, R44, UR36 ;  /* 0x000000242c2a7c20 */ /* 0x000fe20008410000 */
[----:B------:R-:W-:-:S02]  /*14190*/  IMAD R8, R15, 0x800, R0 ;  /* 0x000008000f087824 */ /* 0x000fc400078e0200 */
[----:B------:R-:W-:Y:S01]  /*141a0*/  FMUL.FTZ R0, R24, UR36 ;  /* 0x0000002418007c20 */ /* 0x000fe20008410000 */
[----:B------:R-:W-:Y:S01]  /*141b0*/  FMUL.FTZ R24, R28, UR36 ;  /* 0x000000241c187c20 */ /* 0x000fe20008410000 */
[----:B------:R-:W-:Y:S01]  /*141c0*/  FMUL.FTZ R15, R26, UR36 ;  /* 0x000000241a0f7c20 */ /* 0x000fe20008410000 */
[C---:B------:R-:W-:Y:S01]  /*141d0*/  VIADD R6, R8.reuse, 0x80 ;  /* 0x0000008008067836 */ /* 0x040fe20000000000 */
[----:B------:R-:W-:Y:S01]  /*141e0*/  R2UR UR6, R8 ;  /* 0x00000000080672ca */ /* 0x000fe200000e0000 */
        /* <DEDUP_REMOVED lines=12> */
[----:B------:R-:W-:Y:S01]  /*142b0*/  HGMMA.64x128x16.F32 R88, R180, gdesc[UR4].tnspB, R88, gsb0 ;  /* 0x41e00004b4587df0 */ /* 0x000fe20008000858 */
[----:B------:R-:W-:Y:S01]  /*142c0*/  R2UR UR6, R6 ;  /* 0x00000000060672ca */ /* 0x000fe200000e0000 */
[----:B------:R-:W-:Y:S01]  /*142d0*/  FMUL.FTZ R50, R52, UR36 ;  /* 0x0000002434327c20 */ /* 0x000fe20008410000 */
[----:B------:R-:W-:Y:S01]  /*142e0*/  R2UR UR7, R7 ;  /* 0x00000000070772ca */ /* 0x000fe200000e0000 */
[----:B------:R-:W-:Y:S01]  /*142f0*/  IMAD.MOV.U32 R7, RZ, RZ, 0x40000040 ;  /* 0x40000040ff077424 */ /* 0x000fe200078e00ff */
[----:B------:R-:W-:Y:S01]  /*14300*/  IADD3 R6, R8, 0x100, RZ ;  /* 0x0000010008067810 */ /* 0x000fe20007ffe0ff */
[----:B------:R-:W2:Y:S01]  /*14310*/  MUFU.TANH R26, R26 ;  /* 0x0000001a001a7308 */ /* 0x000ea20000002400 */
        /* <DEDUP_REMOVED lines=16> */
[----:B------:R-:W-:Y:S01]  /*14420*/  FMUL.FTZ R58, R62, UR36 ;  /* 0x000000243e3a7c20 */ /* 0x000fe20008410000 */
[----:B------:R-:W-:Y:S01]  /*14430*/  FMUL.FTZ R62, R68, UR36 ;  /* 0x00000024443e7c20 */ /* 0x000fe20008410000 */
[----:B------:R-:W-:Y:S01]  /*14440*/  FMUL.FTZ R64, R69, UR36 ;  /* 0x0000002445407c20 */ /* 0x000fe20008410000 */
[----:B------:R-:W-:Y:S01]  /*14450*/  FMUL.FTZ R65, R72, UR36 ;  /* 0x0000002448417c20 */ /* 0x000fe20008410000 */
[----:B------:R-:W-:Y:S01]  /*14460*/  FMUL.FTZ R68, R73, UR36 ;  /* 0x0000002449447c20 */ /* 0x000fe20008410000 */
[----:B------:R-:W-:Y:S01]  /*14470*/  FMUL.FTZ R69, R76, UR36 ;  /* 0x000000244c457c20 */ /* 0x000fe20008410000 */
[----:B------:R-:W-:Y:S01]  /*14480*/  FMUL.FTZ R72, R77, UR36 ;  /* 0x000000244d487c20 */ /* 0x000fe20008410000 */
[----:B------:R-:W5:Y:S01]  /*14490*/  MUFU.TANH R32, R32 ;  /* 0x0000002000207308 */ /* 0x000f620000002400 */
        /* <DEDUP_REMOVED lines=8> */
[----:B------:R-:W-:Y:S01]  /*14520*/  VIADD R38, R8, 0x200 ;  /* 0x0000020008267836 */ /* 0x000fe20000000000 */
[----:B------:R-:W-:Y:S01]  /*14530*/  MOV R39, 0x40000040 ;  /* 0x4000004000277802 */ /* 0x000fe20000000f00 */
        /* <DEDUP_REMOVED lines=15> */
[----:B------:R-:W-:Y:S01]  /*14630*/  @!P1 VIADD R10, R10, 0x34840 ;  /* 0x000348400a0a9836 */ /* 0x000fe20000000000 */
[C---:B------:R-:W-:Y:S01]  /*14640*/  ISETP.GT.AND P2, PT, R210.reuse, RZ, PT ;  /* 0x000000ffd200720c */ /* 0x040fe20003f44270 */
[----:B------:R-:W-:Y:S01]  /*14650*/  @!P1 VIADD R13, R13, 0x34860 ;  /* 0x000348600d0d9836 */ /* 0x000fe20000000000 */
[----:B------:R-:W-:-:S03]  /*14660*/  IADD3 R210, R210, -0x1, RZ ;  /* 0xffffffffd2d27810 */ /* 0x000fc60007ffe0ff */
[----:B------:R-:W5:Y:S01]  /*14670*/  MUFU.TANH R42, R42 ;  /* 0x0000002a002a7308 */ /* 0x000f620000002400 */
[----:B------:R-:W-:-:S07]  /*14680*/  @!P1 PRMT R13, RZ, 0x654, R13 ;  /* 0x00000654ff0d9816 */ /* 0x000fce000000000d */
[----:B------:R-:W5:Y:S08]  /*14690*/  MUFU.TANH R44, R44 ;  /* 0x0000002c002c7308 */ /* 0x000f700000002400 */
[----:B------:R-:W5:Y:S08]  /*146a0*/  MUFU.TANH R46, R46 ;  /* 0x0000002e002e7308 */ /* 0x000f700000002400 */
[----:B------:R-:W5:Y:S08]  /*146b0*/  MUFU.TANH R48, R48 ;  /* 0x0000003000307308 */ /* 0x000f700000002400 */
[----:B------:R-:W5:Y:S08]  /*146c0*/  MUFU.TANH R50, R50 ;  /* 0x0000003200327308 */ /* 0x000f700000002400 */
[----:B------:R-:W5:Y:S08]  /*146d0*/  MUFU.TANH R51, R51 ;  /* 0x0000003300337308 */ /* 0x000f700000002400 */
[----:B------:R-:W5:Y:S08]  /*146e0*/  MUFU.TANH R54, R54 ;  /* 0x0000003600367308 */ /* 0x000f700000002400 */
[----:B------:R-:W5:Y:S08]  /*146f0*/  MUFU.TANH R55, R55 ;  /* 0x0000003700377308 */ /* 0x000f700000002400 */
[----:B------:R-:W5:Y:S08]  /*14700*/  MUFU.TANH R57, R57 ;  /* 0x0000003900397308 */ /* 0x000f700000002400 */
[----:B------:R-:W5:Y:S01]  /*14710*/  MUFU.TANH R59, R59 ;  /* 0x0000003b003b7308 */ /* 0x000f620000002400 */
[----:B------:R-:W-:-:S02]  /*14720*/  WARPGROUP.DEPBAR.LE gsb0, 0x0 ;  /* 0x00008000000079c5 */ /* 0x000fc40000010000 */
[----:B------:R-:W-:-:S05]  /*14730*/  WARPGROUP.ARRIVE ;  /* 0x00000000000079c5 */ /* 0x000fca0000000000 */
[----:B------:R-:W5:Y:S01]  /*14740*/  MUFU.TANH R60, R60 ;  /* 0x0000003c003c7308 */ /* 0x000f620000002400 */
[----:B------:R-:W-:Y:S01]  /*14750*/  HGMMA.64x128x16.F32 R88, R176, gdesc[UR4].tnspB, R88, gsb0 ;  /* 0x41e00004b0587df0 */ /* 0x000fe20008000858 */
[----:B------:R-:W-:Y:S01]  /*14760*/  R2UR UR6, R6 ;  /* 0x00000000060672ca */ /* 0x000fe200000e0000 */
[----:B------:R-:W-:Y:S01]  /*14770*/  VIADD R6, R8, 0x180 ;  /* 0x0000018008067836 */ /* 0x000fe20000000000 */
[----:B------:R-:W-:-:S04]  /*14780*/  R2UR UR7, R7 ;  /* 0x00000000070772ca */ /* 0x000fc800000e0000 */
[----:B------:R-:W5:Y:S01]  /*14790*/  MUFU.TANH R61, R61 ;  /* 0x0000003d003d7308 */ /* 0x000f620000002400 */
[----:B------:R-:W-:-:S07]  /*147a0*/  MOV R7, 0x40000040 ;  /* 0x4000004000077802 */ /* 0x000fce0000000f00 */
        /* <DEDUP_REMOVED lines=21> */
[----:B------:R-:W-:Y:S02]  /*14900*/  R2UR UR6, R6 ;  /* 0x00000000060672ca */ /* 0x000fe400000e0000 */
[----:B0-----:R-:W-:Y:S02]  /*14910*/  FMNMX.FTZ R6, R0, R11, !PT ;  /* 0x0000000b00067209 */ /* 0x001fe40007810000 */
[----:B------:R-:W-:Y:S01]  /*14920*/  R2UR UR7, R7 ;  /* 0x00000000070772ca */ /* 0x000fe200000e0000 */
[----:B------:R-:W-:Y:S01]  /*14930*/  IMAD.U32 R7, RZ, RZ, UR58 ;  /* 0x0000003aff077e24 */ /* 0x000fe2000f8e00ff */
[----:B------:R-:W-:Y:S01]  /*14940*/  FMNMX.FTZ R6, R14, R6, !PT ;  /* 0x000000060e067209 */ /* 0x000fe20007810000 */
[----:B------:R-:W0:Y:S03]  /*14950*/  MUFU.TANH R35, R35 ;  /* 0x0000002300237308 */ /* 0x000e260000002400 */
[----:B-1----:R-:W-:-:S04]  /*14960*/  FMNMX.FTZ R6, R24, R6, !PT ;  /* 0x0000000618067209 */ /* 0x002fc80007810000 */
[----:B--2---:R-:W-:Y:S01]  /*14970*/  FMNMX.FTZ R6, R26, R6, !PT ;  /* 0x000000061a067209 */ /* 0x004fe20007810000 */
[----:B------:R-:W1:Y:S03]  /*14980*/  MUFU.TANH R40, R40 ;  /* 0x0000002800287308 */ /* 0x000e660000002400 */
[----:B---3--:R-:W-:-:S04]  /*14990*/  FMNMX.FTZ R6, R28, R6, !PT ;  /* 0x000000061c067209 */ /* 0x008fc80007810000 */
[----:B----4-:R-:W-:Y:S01]  /*149a0*/  FMNMX.FTZ R6, R29, R6, !PT ;  /* 0x000000061d067209 */ /* 0x010fe20007810000 */
[----:B------:R-:W-:Y:S03]  /*149b0*/  MUFU.TANH R41, R41 ;  /* 0x0000002900297308 */ /* 0x000fe60000002400 */
[----:B-----5:R-:W-:-:S04]  /*149c0*/  FMNMX.FTZ R6, R32, R6, !PT ;  /* 0x0000000620067209 */ /* 0x020fc80007810000 */
[----:B------:R-:W-:Y:S01]  /*149d0*/  FMNMX.FTZ R6, R34, R6, !PT ;  /* 0x0000000622067209 */ /* 0x000fe20007810000 */
[----:B------:R-:W-:Y:S03]  /*149e0*/  MUFU.TANH R43, R43 ;  /* 0x0000002b002b7308 */ /* 0x000fe60000002400 */
[----:B------:R-:W-:-:S04]  /*149f0*/  FMNMX.FTZ R6, R36, R6, !PT ;  /* 0x0000000624067209 */ /* 0x000fc80007810000 */
        /* <DEDUP_REMOVED lines=34> */
[----:B------:R-:W-:Y:S04]  /*14c20*/  MUFU.TANH R71, R71 ;  /* 0x0000004700477308 */ /* 0x000fe80000002400 */
[----:B------:R-:W2:Y:S04]  /*14c30*/  SHFL.BFLY PT, R6, R9, 0x2, 0x1f ;  /* 0x0c401f0009067f89 */ /* 0x000ea800000e0000 */
[----:B------:R-:W-:Y:S01]  /*14c40*/  MUFU.TANH R74, R74 ;  /* 0x0000004a004a7308 */ /* 0x000fe20000002400 */
[----:B------:R-:W-:-:S02]  /*14c50*/  WARPGROUP.DEPBAR.LE gsb0, 0x0 ;  /* 0x00008000000079c5 */ /* 0x000fc40000010000 */
[----:B------:R-:W-:-:S05]  /*14c60*/  WARPGROUP.ARRIVE ;  /* 0x00000000000079c5 */ /* 0x000fca0000000000 */
[----:B------:R-:W-:Y:S01]  /*14c70*/  MUFU.TANH R75, R75 ;  /* 0x0000004b004b7308 */ /* 0x000fe20000002400 */
[----:B------:R-:W-:Y:S01]  /*14c80*/  HGMMA.64x128x16.F32 R88, R168, gdesc[UR4].tnspB, R88, gsb0 ;  /* 0x41e00004a8587df0 */ /* 0x000fe20008000858 */
[----:B------:R-:W-:Y:S02]  /*14c90*/  R2UR UR6, R38 ;  /* 0x00000000260672ca */ /* 0x000fe400000e0000 */
[----:B------:R-:W-:-:S04]  /*14ca0*/  R2UR UR7, R39 ;  /* 0x00000000270772ca */ /* 0x000fc800000e0000 */
[----:B------:R-:W-:Y:S01]  /*14cb0*/  MUFU.TANH R78, R78 ;  /* 0x0000004e004e7308 */ /* 0x000fe20000002400 */
[----:B--2---:R-:W-:-:S05]  /*14cc0*/  FMNMX.FTZ R9, R9, R6, !PT ;  /* 0x0000000609097209 */ /* 0x004fca0007810000 */
[----:B------:R-:W2:Y:S02]  /*14cd0*/  SHFL.BFLY PT, R6, R9, 0x1, 0x1f ;  /* 0x0c201f0009067f89 */ /* 0x000ea400000e0000 */
[----:B------:R-:W-:Y:S08]  /*14ce0*/  MUFU.TANH R79, R79 ;  /* 0x0000004f004f7308 */ /* 0x000ff00000002400 */
[----:B------:R-:W-:Y:S08]  /*14cf0*/  MUFU.TANH R81, R81 ;  /* 0x0000005100517308 */ /* 0x000ff00000002400 */
[----:B------:R-:W-:Y:S01]  /*14d00*/  MUFU.TANH R82, R82 ;  /* 0x0000005200527308 */ /* 0x000fe20000002400 */
[----:B--2---:R-:W-:-:S07]  /*14d10*/  FMNMX.FTZ R9, R9, R6, !PT ;  /* 0x0000000609097209 */ /* 0x004fce0007810000 */
[----:B------:R-:W-:Y:S01]  /*14d20*/  MUFU.TANH R83, R83 ;  /* 0x0000005300537308 */ /* 0x000fe20000002400 */
[C---:B------:R-:W-:Y:S01]  /*14d30*/  FMUL.FTZ R86, R9.reuse, R7 ;  /* 0x0000000709567220 */ /* 0x040fe20000410000 */
[----:B------:R-:W-:-:S03]  /*14d40*/  FADD.FTZ R6, -R9, R11 ;  /* 0x0000000b09067221 */ /* 0x000fc60000010100 */
[-CC-:B------:R-:W-:Y:S01]  /*14d50*/  FFMA.FTZ R180, R0, R7.reuse, -R86.reuse ;  /* 0x0000000700b47223 */ /* 0x180fe20000010856 */
[----:B------:R-:W-:Y:S01]  /*14d60*/  FMNMX.FTZ R0, R15, R12, !PT ;  /* 0x0000000c0f007209 */ /* 0x000fe20007810000 */
[-CC-:B------:R-:W-:Y:S01]  /*14d70*/  FFMA.FTZ R38, R29, R7.reuse, -R86.reuse ;  /* 0x000000071d267223 */ /* 0x180fe20000010856 */
[-CC-:B------:R-:W-:Y:S01]  /*14d80*/  FFMA.FTZ R176, R28, R7.reuse, -R86.reuse ;  /* 0x000000071cb07223 */ /* 0x180fe20000010856 */
[----:B------:R-:W-:Y:S01]  /*14d90*/  VIADD R28, R8, 0x280 ;  /* 0x00000280081c7836 */ /* 0x000fe20000000000 */
[----:B------:R-:W-:Y:S01]  /*14da0*/  FMNMX.FTZ R0, R20, R0, !PT ;  /* 0x0000000014007209 */ /* 0x000fe20007810000 */
[----:B------:R-:W-:Y:S01]  /*14db0*/  MUFU.TANH R84, R84 ;  /* 0x0000005400547308 */ /* 0x000fe20000002400 */
[-CC-:B------:R-:W-:Y:S01]  /*14dc0*/  FFMA.FTZ R11, R14, R7.reuse, -R86.reuse ;  /* 0x000000070e0b7223 */ /* 0x180fe20000010856 */
[-C--:B------:R-:W-:Y:S01]  /*14dd0*/  FMUL.FTZ R6, R6, R7.reuse ;  /* 0x0000000706067220 */ /* 0x080fe20000410000 */
[----:B------:R-:W-:Y:S01]  /*14de0*/  FMNMX.FTZ R0, R21, R0, !PT ;  /* 0x0000000015007209 */ /* 0x000fe20007810000 */
[-CC-:B------:R-:W-:Y:S01]  /*14df0*/  FFMA.FTZ R182, R24, R7.reuse, -R86.reuse ;  /* 0x0000000718b67223 */ /* 0x180fe20000010856 */
[-CC-:B------:R-:W-:Y:S01]  /*14e00*/  FFMA.FTZ R24, R26, R7.reuse, -R86.reuse ;  /* 0x000000071a187223 */ /* 0x180fe20000010856 */
[-CC-:B------:R-:W-:Y:S01]  /*14e10*/  FFMA.FTZ R178, R32, R7.reuse, -R86.reuse ;  /* 0x0000000720b27223 */ /* 0x180fe20000010856 */
[----:B------:R-:W-:Y:S01]  /*14e20*/  FMNMX.FTZ R0, R25, R0, !PT ;  /* 0x0000000019007209 */ /* 0x000fe20007810000 */
[----:B------:R-:W-:Y:S01]  /*14e30*/  MUFU.EX2 R6, R6 ;  /* 0x0000000600067308 */ /* 0x000fe20000000800 */
[-CC-:B------:R-:W-:Y:S01]  /*14e40*/  FFMA.FTZ R39, R34, R7.reuse, -R86.reuse ;  /* 0x0000000722277223 */ /* 0x180fe20000010856 */
[-CC-:B------:R-:W-:Y:S01]  /*14e50*/  FFMA.FTZ R172, R36, R7.reuse, -R86.reuse ;  /* 0x0000000724ac7223 */ /* 0x180fe20000010856 */
[----:B------:R-:W-:Y:S01]  /*14e60*/  FMNMX.FTZ R29, R27, R0, !PT ;  /* 0x000000001b1d7209 */ /* 0x000fe20007810000 */
[-CC-:B------:R-:W-:Y:S01]  /*14e70*/  FFMA.FTZ R26, R37, R7.reuse, -R86.reuse ;  /* 0x00000007251a7223 */ /* 0x180fe20000010856 */
[-CC-:B------:R-:W-:Y:S01]  /*14e80*/  FFMA.FTZ R174, R42, R7.reuse, -R86.reuse ;  /* 0x000000072aae7223 */ /* 0x180fe20000010856 */
[--C-:B------:R-:W-:Y:S01]  /*14e90*/  FFMA.FTZ R32, R44, R7, -R86.reuse ;  /* 0x000000072c207223 */ /* 0x100fe20000010856 */
[----:B------:R-:W-:Y:S01]  /*14ea0*/  FMNMX.FTZ R0, R30, R29, !PT ;  /* 0x0000001d1e007209 */ /* 0x000fe20007810000 */
[----:B------:R-:W2:Y:S01]  /*14eb0*/  MUFU.EX2 R180, R180 ;  /* 0x000000b400b47308 */ /* 0x000ea20000000800 */
[-CC-:B------:R-:W-:Y:S01]  /*14ec0*/  FFMA.FTZ R34, R48, R7.reuse, -R86.reuse ;  /* 0x0000000730227223 */ /* 0x180fe20000010856 */
[-CC-:B------:R-:W-:Y:S01]  /*14ed0*/  FFMA.FTZ R36, R51, R7.reuse, -R86.reuse ;  /* 0x0000000733247223 */ /* 0x180fe20000010856 */
[----:B------:R-:W-:Y:S01]  /*14ee0*/  FMNMX.FTZ R0, R31, R0, !PT ;  /* 0x000000001f007209 */ /* 0x000fe20007810000 */
[-CC-:B------:R-:W-:Y:S01]  /*14ef0*/  FFMA.FTZ R44, R55, R7.reuse, -R86.reuse ;  /* 0x00000007372c7223 */ /* 0x180fe20000010856 */
[-CC-:B------:R-:W-:Y:S01]  /*14f00*/  FFMA.FTZ R42, R61, R7.reuse, -R86.reuse ;  /* 0x000000073d2a7223 */ /* 0x180fe20000010856 */
[-CC-:B------:R-:W-:Y:S01]  /*14f10*/  FFMA.FTZ R37, R65, R7.reuse, -R86.reuse ;  /* 0x0000000741257223 */ /* 0x180fe20000010856 */
[----:B------:R-:W-:Y:S01]  /*14f20*/  FMNMX.FTZ R0, R33, R0, !PT ;  /* 0x0000000021007209 */ /* 0x000fe20007810000 */
[----:B------:R-:W3:Y:S01]  /*14f30*/  MUFU.EX2 R11, R11 ;  /* 0x0000000b000b7308 */ /* 0x000ee20000000800 */
[-CC-:B------:R-:W-:Y:S01]  /*14f40*/  FFMA.FTZ R48, R68, R7.reuse, -R86.reuse ;  /* 0x0000000744307223 */ /* 0x180fe20000010856 */
[-CC-:B------:R-:W-:Y:S01]  /*14f50*/  FFMA.FTZ R51, R69, R7.reuse, -R86.reuse ;  /* 0x0000000745337223 */ /* 0x180fe20000010856 */
[----:B0-----:R-:W-:Y:S01]  /*14f60*/  FMNMX.FTZ R29, R35, R0, !PT ;  /* 0x00000000231d7209 */ /* 0x001fe20007810000 */
[-CC-:B------:R-:W-:Y:S01]  /*14f70*/  FFMA.FTZ R55, R77, R7.reuse, -R86.reuse ;  /* 0x000000074d377223 */ /* 0x180fe20000010856 */
[----:B------:R-:W-:-:S02]  /*14f80*/  FFMA.FTZ R76, R76, R7, -R86 ;  /* 0x000000074c4c7223 */ /* 0x000fc40000010856 */
[----:B-1----:R-:W-:Y:S01]  /*14f90*/  FMNMX.FTZ R0, R40, R29, !PT ;  /* 0x0000001d28007209 */ /* 0x002fe20007810000 */
[----:B------:R-:W-:Y:S01]  /*14fa0*/  MUFU.EX2 R182, R182 ;  /* 0x000000b600b67308 */ /* 0x000fe20000000800 */
[----:B--2---:R-:W-:Y:S02]  /*14fb0*/  FFMA.FTZ R4, R6, R4, R180 ;  /* 0x0000000406047223 */ /* 0x004fe400000100b4 */
[----:B------:R-:W-:-:S04]  /*14fc0*/  FMNMX.FTZ R0, R41, R0, !PT ;  /* 0x0000000029007209 */ /* 0x000fc80007810000 */
[----:B------:R-:W-:Y:S01]  /*14fd0*/  FMNMX.FTZ R0, R43, R0, !PT ;  /* 0x000000002b007209 */ /* 0x000fe20007810000 */
[----:B------:R-:W-:Y:S01]  /*14fe0*/  MUFU.EX2 R24, R24 ;  /* 0x0000001800187308 */ /* 0x000fe20000000800 */
[----:B---3--:R-:W-:Y:S02]  /*14ff0*/  F2FP.F16.F32.PACK_AB R180, R11, R180 ;  /* 0x000000b40bb4723e */ /* 0x008fe400000000ff */
        /* <DEDUP_REMOVED lines=12> */
[----:B------:R-:W-:Y:S01]  /*150c0*/  FMNMX.FTZ R0, R66, R29, !PT ;  /* 0x0000001d42007209 */ /* 0x000fe20007810000 */
[----:B------:R-:W-:-:S03]  /*150d0*/  IMAD.MOV.U32 R29, RZ, RZ, 0x40000040 ;  /* 0x40000040ff1d7424 */ /* 0x000fc600078e00ff */
[----:B------:R-:W-:Y:S01]  /*150e0*/  FMNMX.FTZ R0, R67, R0, !PT ;  /* 0x0000000043007209 */ /* 0x000fe20007810000 */
[----:B------:R-:W-:Y:S03]  /*150f0*/  MUFU.EX2 R172, R172 ;  /* 0x000000ac00ac7308 */ /* 0x000fe60000000800 */
[----:B------:R-:W-:-:S05]  /*15100*/  FMNMX.FTZ R0, R70, R0, !PT ;  /* 0x0000000046007209 */ /* 0x000fca0007810000 */
[----:B------:R-:W-:Y:S01]  /*15110*/  MUFU.EX2 R26, R26 ;  /* 0x0000001a001a7308 */ /* 0x000fe20000000800 */
[----:B------:R-:W-:Y:S02]  /*15120*/  WARPGROUP.DEPBAR.LE gsb0, 0x0 ;  /* 0x00008000000079c5 */ /* 0x000fe40000010000 */
[----:B------:R-:W-:Y:S01]  /*15130*/  WARPGROUP.ARRIVE ;  /* 0x00000000000079c5 */ /* 0x000fe20000000000 */
[----:B------:R-:W-:-:S04]  /*15140*/  FFMA.FTZ R168, R46, R7, -R86 ;  /* 0x000000072ea87223 */ /* 0x000fc80000010856 */
[----:B------:R-:W-:Y:S01]  /*15150*/  MUFU.EX2 R174, R174 ;  /* 0x000000ae00ae7308 */ /* 0x000fe20000000800 */
[-CC-:B------:R-:W-:Y:S01]  /*15160*/  FFMA.FTZ R170, R50, R7.reuse, -R86.reuse ;  /* 0x0000000732aa7223 */ /* 0x180fe20000010856 */
[-CC-:B------:R-:W-:Y:S01]  /*15170*/  FFMA.FTZ R50, R59, R7.reuse, -R86.reuse ;  /* 0x000000073b327223 */ /* 0x180fe20000010856 */
[-CC-:B------:R-:W-:Y:S01]  /*15180*/  FFMA.FTZ R46, R64, R7.reuse, -R86.reuse ;  /* 0x00000007402e7223 */ /* 0x180fe20000010856 */
[----:B------:R-:W-:Y:S01]  /*15190*/  HGMMA.64x128x16.F32 R88, R152, gdesc[UR4].tnspB, R88, gsb0 ;  /* 0x41e0000498587df0 */ /* 0x000fe20008000858 */
[----:B------:R-:W-:Y:S01]  /*151a0*/  R2UR UR6, R28 ;  /* 0x000000001c0672ca */ /* 0x000fe200000e0000 */
[----:B------:R-:W-:Y:S01]  /*151b0*/  FFMA.FTZ R59, R73, R7, -R86 ;  /* 0x00000007493b7223 */ /* 0x000fe20000010856 */
[----:B------:R-:W-:Y:S01]  /*151c0*/  R2UR UR7, R29 ;  /* 0x000000001d0772ca */ /* 0x000fe200000e0000 */
[----:B------:R-:W-:Y:S01]  /*151d0*/  MUFU.EX2 R32, R32 ;  /* 0x0000002000207308 */ /* 0x000fe20000000800 */
[----:B------:R-:W-:Y:S02]  /*151e0*/  FMNMX.FTZ R29, R71, R0, !PT ;  /* 0x00000000471d7209 */ /* 0x000fe40007810000 */
[----:B------:R-:W-:-:S02]  /*151f0*/  IADD3 R28, R8, 0x300, RZ ;  /* 0x00000300081c7810 */ /* 0x000fc40007ffe0ff */
        /* <DEDUP_REMOVED lines=11> */
[----:B------:R-:W-:-:S05]  /*152b0*/  FMNMX.FTZ R0, R84, R29, !PT ;  /* 0x0000001d54007209 */ /* 0x000fca0007810000 */
[----:B------:R-:W0:Y:S02]  /*152c0*/  SHFL.BFLY PT, R29, R0, 0x2, 0x1f ;  /* 0x0c401f00001d7f89 */ /* 0x000e2400000e0000 */
[----:B------:R-:W-:Y:S08]  /*152d0*/  MUFU.EX2 R44, R44 ;  /* 0x0000002c002c7308 */ /* 0x000ff00000000800 */
[----:B------:R-:W-:Y:S08]  /*152e0*/  MUFU.EX2 R50, R50 ;  /* 0x0000003200327308 */ /* 0x000ff00000000800 */
[----:B------:R-:W-:Y:S01]  /*152f0*/  MUFU.EX2 R42, R42 ;  /* 0x0000002a002a7308 */ /* 0x000fe20000000800 */
[----:B0-----:R-:W-:Y:S01]  /*15300*/  FMNMX.FTZ R14, R0, R29, !PT ;  /* 0x0000001d000e7209 */ /* 0x001fe20007810000 */
[----:B------:R-:W-:-:S06]  /*15310*/  IMAD.MOV.U32 R29, RZ, RZ, 0x40000040 ;  /* 0x40000040ff1d7424 */ /* 0x000fcc00078e00ff */
[----:B------:R-:W-:Y:S01]  /*15320*/  MUFU.EX2 R46, R46 ;  /* 0x0000002e002e7308 */ /* 0x000fe20000000800 */
[----:B------:R-:W0:Y:S07]  /*15330*/  SHFL.BFLY PT, R0, R14, 0x1, 0x1f ;  /* 0x0c201f000e007f89 */ /* 0x000e2e00000e0000 */
[----:B------:R-:W-:Y:S08]  /*15340*/  MUFU.EX2 R37, R37 ;  /* 0x0000002500257308 */ /* 0x000ff00000000800 */
[----:B------:R-:W1:Y:S08]  /*15350*/  MUFU.EX2 R48, R48 ;  /* 0x0000003000307308 */ /* 0x000e700000000800 */
[----:B------:R-:W-:Y:S01]  /*15360*/  MUFU.EX2 R51, R51 ;  /* 0x0000003300337308 */ /* 0x000fe20000000800 */
[----:B0-----:R-:W-:-:S05]  /*15370*/  FMNMX.FTZ R14, R14, R0, !PT ;  /* 0x000000000e0e7209 */ /* 0x001fca0007810000 */
[----:B------:R-:W-:Y:S02]  /*15380*/  FADD.FTZ R0, -R14, R12 ;  /* 0x0000000c0e007221 */ /* 0x000fe40000010100 */
[----:B------:R-:W-:Y:S02]  /*15390*/  MUFU.EX2 R55, R55 ;  /* 0x0000003700377308 */ /* 0x000fe40000000800 */
[----:B------:R-:W-:-:S06]  /*153a0*/  FMUL.FTZ R0, R0, R7 ;  /* 0x0000000700007220 */ /* 0x000fcc0000410000 */
        /* <DEDUP_REMOVED lines=8> */
[-C--:B------:R-:W-:Y:S02]  /*15430*/  FFMA.FTZ R57, R80, R7.reuse, -R86 ;  /* 0x0000000750397223 */ /* 0x080fe40000010856 */
[----:B------:R-:W-:Y:S01]  /*15440*/  HGMMA.64x128x16.F32 R88, R156, gdesc[UR4].tnspB, R88, gsb0 ;  /* 0x41e000049c587df0 */ /* 0x000fe20008000858 */
[----:B------:R-:W-:Y:S01]  /*15450*/  R2UR UR6, R28 ;  /* 0x000000001c0672ca */ /* 0x000fe200000e0000 */
[-C--:B------:R-:W-:Y:S01]  /*15460*/  FMUL.FTZ R28, R14, R7.reuse ;  /* 0x000000070e1c7220 */ /* 0x080fe20000410000 */
[----:B------:R-:W-:Y:S01]  /*15470*/  R2UR UR7, R29 ;  /* 0x000000001d0772ca */ /* 0x000fe200000e0000 */
[----:B------:R-:W-:Y:S02]  /*15480*/  MUFU.EX2 R152, R152 ;  /* 0x0000009800987308 */ /* 0x000fe40000000800 */
[-CC-:B------:R-:W-:Y:S01]  /*15490*/  FFMA.FTZ R181, R15, R7.reuse, -R28.reuse ;  /* 0x000000070fb57223 */ /* 0x180fe2000001081c */
[-CC-:B------:R-:W-:Y:S01]  /*154a0*/  FFMA.FTZ R15, R20, R7.reuse, -R28.reuse ;  /* 0x00000007140f7223 */ /* 0x180fe2000001081c */
[-CC-:B------:R-:W-:Y:S01]  /*154b0*/  FFMA.FTZ R183, R21, R7.reuse, -R28.reuse ;  /* 0x0000000715b77223 */ /* 0x180fe2000001081c */
[----:B------:R-:W-:Y:S01]  /*154c0*/  VIADD R20, R8, 0x380 ;  /* 0x0000038008147836 */ /* 0x000fe20000000000 */
[----:B------:R-:W-:Y:S01]  /*154d0*/  MOV R21, 0x40000040 ;  /* 0x4000004000157802 */ /* 0x000fe20000000f00 */
        /* <DEDUP_REMOVED lines=41> */
[-C--:B------:R-:W-:Y:S01]  /*15770*/  FFMA.FTZ R156, R60, R7.reuse, -R86 ;  /* 0x000000073c9c7223 */ /* 0x080fe20000010856 */
[-C--:B------:R-:W-:Y:S01]  /*15780*/  FFMA.FTZ R157, R66, R7.reuse, -R28 ;  /* 0x00000007429d7223 */ /* 0x080fe2000001081c */
[-C--:B------:R-:W-:Y:S02]  /*15790*/  FFMA.FTZ R158, R62, R7.reuse, -R86 ;  /* 0x000000073e9e7223 */ /* 0x080fe40000010856 */
[----:B------:R-:W-:Y:S01]  /*157a0*/  MUFU.EX2 R154, R154 ;  /* 0x0000009a009a7308 */ /* 0x000fe20000000800 */
[----:B------:R-:W-:Y:S01]  /*157b0*/  FFMA.FTZ R159, R70, R7, -R28 ;  /* 0x00000007469f7223 */ /* 0x000fe2000001081c */
[----:B------:R-:W-:Y:S01]  /*157c0*/  HGMMA.64x128x16.F32 R88, R160, gdesc[UR4].tnspB, R88, gsb0 ;  /* 0x41e00004a0587df0 */ /* 0x000fe20008000858 */
[----:B------:R-:W-:Y:S02]  /*157d0*/  R2UR UR6, R20 ;  /* 0x00000000140672ca */ /* 0x000fe400000e0000 */
[----:B------:R-:W-:-:S02]  /*157e0*/  R2UR UR7, R21 ;  /* 0x00000000150772ca */ /* 0x000fc400000e0000 */
[----:B------:R-:W-:Y:S01]  /*157f0*/  @!P1 PRMT R20, RZ, 0x654, R10 ;  /* 0x00000654ff149816 */ /* 0x000fe2000000000a */
        /* <DEDUP_REMOVED lines=8> */
[----:B------:R-:W2:Y:S08]  /*15880*/  MUFU.EX2 R79, R79 ;  /* 0x0000004f004f7308 */ /* 0x000eb00000000800 */
[----:B------:R-:W-:Y:S08]  /*15890*/  MUFU.EX2 R81, R81 ;  /* 0x0000005100517308 */ /* 0x000ff00000000800 */
[----:B------:R-:W3:Y:S08]  /*158a0*/  MUFU.EX2 R57, R57 ;  /* 0x0000003900397308 */ /* 0x000ef00000000800 */
[----:B------:R-:W4:Y:S08]  /*158b0*/  MUFU.EX2 R82, R82 ;  /* 0x0000005200527308 */ /* 0x000f300000000800 */
[----:B------:R-:W-:Y:S01]  /*158c0*/  MUFU.EX2 R83, R83 ;  /* 0x0000005300537308 */ /* 0x000fe20000000800 */
[----:B------:R-:W-:-:S02]  /*158d0*/  WARPGROUP.DEPBAR.LE gsb0, 0x0 ;  /* 0x00008000000079c5 */ /* 0x000fc40000010000 */
[----:B------:R-:W-:Y:S01]  /*158e0*/  WARPGROUP.ARRIVE ;  /* 0x00000000000079c5 */ /* 0x000fe20000000000 */
[----:B------:R-:W-:Y:S01]  /*158f0*/  FFMA.FTZ R161, R74, R7, -R28 ;  /* 0x000000074aa17223 */ /* 0x000fe2000001081c */
[----:B-1----:R-:W-:Y:S02]  /*15900*/  F2FP.F16.F32.PACK_AB R160, R48, R37 ;  /* 0x0000002530a0723e */ /* 0x002fe400000000ff */
[----:B0-----:R-:W-:Y:S02]  /*15910*/  F2FP.F16.F32.PACK_AB R162, R54, R51 ;  /* 0x0000003336a2723e */ /* 0x001fe400000000ff */
[----:B------:R-:W-:Y:S01]  /*15920*/  HGMMA.64x128x16.F32 R88, R164, gdesc[UR4].tnspB, R88, gsb0 ;  /* 0x41e00004a4587df0 */ /* 0x000fe20008000858 */
[----:B------:R-:W-:Y:S01]  /*15930*/  MUFU.EX2 R161, R161 ;  /* 0x000000a100a17308 */ /* 0x000fe20000000800 */
[----:B--2---:R-:W-:Y:S01]  /*15940*/  F2FP.F16.F32.PACK_AB R163, R79, R78 ;  /* 0x0000004e4fa3723e */ /* 0x004fe200000000ff */
[----:B------:R-:W-:Y:S02]  /*15950*/  WARPGROUP.DEPBAR.LE gsb0, 0x0 ;  /* 0x00008000000079c5 */ /* 0x000fe40000010000 */
[----:B------:R0:W-:Y:S01]  /*15960*/  @!P1 SYNCS.ARRIVE.TRANS64.RED.A1T0 RZ, [R20+URZ], RZ ;  /* 0x000000ff14ff99a7 */ /* 0x0001e2000810043f */
[----:B------:R-:W-:-:S02]  /*15970*/  F2FP.F16.F32.PACK_AB R166, R12, R59 ;  /* 0x0000003b0ca6723e */ /* 0x000fc400000000ff */
[----:B---3--:R-:W-:Y:S02]  /*15980*/  F2FP.F16.F32.PACK_AB R164, R57, R55 ;  /* 0x0000003739a4723e */ /* 0x008fe400000000ff */
[----:B----4-:R-:W-:Y:S01]  /*15990*/  F2FP.F16.F32.PACK_AB R165, R82, R81 ;  /* 0x0000005152a5723e */ /* 0x010fe200000000ff */
[----:B0-----:R-:W-:Y:S01]  /*159a0*/  FFMA.FTZ R20, R0, R3, R181 ;  /* 0x0000000300147223 */ /* 0x001fe200000100b5 */
[----:B------:R-:W-:Y:S01]  /*159b0*/  FADD.FTZ R3, R11, R4 ;  /* 0x000000040b037221 */ /* 0x000fe20000010000 */
[----:B------:R0:W-:Y:S01]  /*159c0*/  @!P1 SYNCS.ARRIVE.TRANS64.RED.A1T0 RZ, [R13+URZ], RZ ;  /* 0x000000ff0dff99a7 */ /* 0x0001e2000810043f */
[----:B------:R-:W-:Y:S01]  /*159d0*/  FFMA.FTZ R4, R63, R7, -R28 ;  /* 0x000000073f047223 */ /* 0x000fe2000001081c */
[----:B------:R-:W-:Y:S01]  /*159e0*/  FADD.FTZ R20, R15, R20 ;  /* 0x000000140f147221 */ /* 0x000fe20000010000 */
[----:B------:R-:W-:Y:S01]  /*159f0*/  FADD.FTZ R3, R182, R3 ;  /* 0x00000003b6037221 */ /* 0x000fe20000010000 */
[C---:B------:R-:W-:Y:S02]  /*15a00*/  F2FP.F16.F32.PACK_AB R182, R24.reuse, R182 ;  /* 0x000000b618b6723e */ /* 0x040fe400000000ff */
[----:B------:R-:W-:Y:S01]  /*15a10*/  FADD.FTZ R20, R183, R20 ;  /* 0x00000014b7147221 */ /* 0x000fe20000010000 */
[----:B------:R-:W-:Y:S01]  /*15a20*/  FADD.FTZ R3, R24, R3 ;  /* 0x0000000318037221 */ /* 0x000fe20000010000 */
[----:B------:R-:W1:Y:S01]  /*15a30*/  MUFU.EX2 R4, R4 ;  /* 0x0000000400047308 */ /* 0x000e620000000800 */
[----:B------:R-:W-:Y:S01]  /*15a40*/  F2FP.F16.F32.PACK_AB R181, R15, R181 ;  /* 0x000000b50fb5723e */ /* 0x000fe200000000ff */
[----:B------:R-:W-:Y:S01]  /*15a50*/  FADD.FTZ R40, R25, R20 ;  /* 0x0000001419287221 */ /* 0x000fe20000010000 */
[----:B------:R-:W-:Y:S01]  /*15a60*/  FADD.FTZ R3, R176, R3 ;  /* 0x00000003b0037221 */ /* 0x000fe20000010000 */
[C---:B------:R-:W-:Y:S01]  /*15a70*/  F2FP.F16.F32.PACK_AB R176, R38.reuse, R176 ;  /* 0x000000b026b0723e */ /* 0x040fe200000000ff */
[----:B------:R-:W-:Y:S01]  /*15a80*/  FFMA.FTZ R20, R67, R7, -R28 ;  /* 0x0000000743147223 */ /* 0x000fe2000001081c */
[----:B------:R-:W-:Y:S01]  /*15a90*/  FADD.FTZ R40, R177, R40 ;  /* 0x00000028b1287221 */ /* 0x000fe20000010000 */
[----:B------:R-:W-:Y:S01]  /*15aa0*/  FADD.FTZ R3, R38, R3 ;  /* 0x0000000326037221 */ /* 0x000fe20000010000 */
[----:B------:R-:W-:Y:S01]  /*15ab0*/  MUFU.EX2 R24, R75 ;  /* 0x0000004b00187308 */ /* 0x000fe20000000800 */
[----:B------:R-:W-:Y:S01]  /*15ac0*/  F2FP.F16.F32.PACK_AB R183, R25, R183 ;  /* 0x000000b719b7723e */ /* 0x000fe200000000ff */
[----:B------:R-:W-:Y:S01]  /*15ad0*/  FADD.FTZ R52, R27, R40 ;  /* 0x000000281b347221 */ /* 0x000fe20000010000 */
[----:B------:R-:W-:Y:S01]  /*15ae0*/  FADD.FTZ R56, R178, R3 ;  /* 0x00000003b2387221 */ /* 0x000fe20000010000 */
[-CC-:B------:R-:W-:Y:S01]  /*15af0*/  FFMA.FTZ R40, R71, R7.reuse, -R28.reuse ;  /* 0x0000000747287223 */ /* 0x180fe2000001081c */
[----:B------:R-:W-:Y:S01]  /*15b00*/  FFMA.FTZ R28, R84, R7, -R28 ;  /* 0x00000007541c7223 */ /* 0x000fe2000001081c */
[----:B------:R-:W-:Y:S01]  /*15b10*/  FADD.FTZ R52, R179, R52 ;  /* 0x00000034b3347221 */ /* 0x000fe20000010000 */
[----:B------:R-:W-:Y:S01]  /*15b20*/  FADD.FTZ R3, R39, R56 ;  /* 0x0000003827037221 */ /* 0x000fe20000010000 */
[----:B------:R-:W2:Y:S01]  /*15b30*/  MUFU.EX2 R20, R20 ;  /* 0x0000001400147308 */ /* 0x000ea20000000800 */
[----:B------:R-:W-:Y:S01]  /*15b40*/  F2FP.F16.F32.PACK_AB R177, R27, R177 ;  /* 0x000000b11bb1723e */ /* 0x000fe200000000ff */
[----:B------:R-:W-:Y:S01]  /*15b50*/  FADD.FTZ R52, R29, R52 ;  /* 0x000000341d347221 */ /* 0x000fe20000010000 */
[----:B------:R-:W-:Y:S01]  /*15b60*/  FADD.FTZ R3, R172, R3 ;  /* 0x00000003ac037221 */ /* 0x000fe20000010000 */
[----:B------:R-:W-:Y:S01]  /*15b70*/  F2FP.F16.F32.PACK_AB R172, R26, R172 ;  /* 0x000000ac1aac723e */ /* 0x000fe200000000ff */
[----:B------:R-:W-:-:S02]  /*15b80*/  IMAD.MOV.U32 R15, RZ, RZ, R194 ;  /* 0x000000ffff0f7224 */ /* 0x000fc400078e00c2 */
[----:B0-----:R-:W-:Y:S01]  /*15b90*/  FADD.FTZ R13, R173, R52 ;  /* 0x00000034ad0d7221 */ /* 0x001fe20000010000 */
[----:B------:R-:W-:Y:S01]  /*15ba0*/  FADD.FTZ R3, R26, R3 ;  /* 0x000000031a037221 */ /* 0x000fe20000010000 */
[----:B------:R-:W0:Y:S01]  /*15bb0*/  MUFU.EX2 R40, R40 ;  /* 0x0000002800287308 */ /* 0x000e220000000800 */
[----:B------:R-:W-:Y:S01]  /*15bc0*/  F2FP.F16.F32.PACK_AB R178, R39, R178 ;  /* 0x000000b227b2723e */ /* 0x000fe200000000ff */
[----:B------:R-:W-:Y:S01]  /*15bd0*/  FADD.FTZ R52, R30, R13 ;  /* 0x0000000d1e347221 */ /* 0x000fe20000010000 */
[----:B------:R-:W-:Y:S01]  /*15be0*/  FADD.FTZ R3, R174, R3 ;  /* 0x00000003ae037221 */ /* 0x000fe20000010000 */
[----:B------:R-:W-:Y:S01]  /*15bf0*/  F2FP.F16.F32.PACK_AB R179, R29, R179 ;  /* 0x000000b31db3723e */ /* 0x000fe200000000ff */
[----:B------:R-:W-:Y:S02]  /*15c00*/  IMAD.MOV.U32 R13, RZ, RZ, R196 ;  /* 0x000000ffff0d7224 */ /* 0x000fe400078e00c4 */
[----:B------:R-:W-:Y:S01]  /*15c10*/  FADD.FTZ R52, R175, R52 ;  /* 0x00000034af347221 */ /* 0x000fe20000010000 */
[----:B------:R-:W-:Y:S01]  /*15c20*/  FADD.FTZ R3, R32, R3 ;  /* 0x0000000320037221 */ /* 0x000fe20000010000 */
[----:B------:R-:W3:Y:S01]  /*15c30*/  MUFU.EX2 R28, R28 ;  /* 0x0000001c001c7308 */ /* 0x000ee20000000800 */
        /* <DEDUP_REMOVED lines=9> */
[----:B------:R-:W-:Y:S02]  /*15cd0*/  F2FP.F16.F32.PACK_AB R168, R34, R168 ;  /* 0x000000a822a8723e */ /* 0x000fe400000000ff */
        /* <DEDUP_REMOVED lines=14> */
[C---:B-1----:R-:W-:Y:S02]  /*15dc0*/  F2FP.F16.F32.PACK_AB R155, R4.reuse, R155 ;  /* 0x0000009b049b723e */ /* 0x042fe400000000ff */
[----:B------:R-:W-:Y:S01]  /*15dd0*/  FADD.FTZ R26, R4, R11 ;  /* 0x0000000b041a7221 */ /* 0x000fe20000010000 */
[----:B------:R-:W-:Y:S01]  /*15de0*/  FADD.FTZ R3, R156, R3 ;  /* 0x000000039c037221 */ /* 0x000fe20000010000 */
[----:B------:R-:W-:Y:S02]  /*15df0*/  F2FP.F16.F32.PACK_AB R152, R44, R152 ;  /* 0x000000982c98723e */ /* 0x000fe400000000ff */
[----:B------:R-:W-:Y:S01]  /*15e00*/  FADD.FTZ R11, R157, R26 ;  /* 0x0000001a9d0b7221 */ /* 0x000fe20000010000 */
[----:B------:R-:W-:Y:S01]  /*15e10*/  FADD.FTZ R3, R42, R3 ;  /* 0x000000032a037221 */ /* 0x000fe20000010000 */
[----:B------:R-:W-:-:S02]  /*15e20*/  F2FP.F16.F32.PACK_AB R154, R50, R154 ;  /* 0x0000009a329a723e */ /* 0x000fc400000000ff */
[----:B--2---:R-:W-:Y:S01]  /*15e30*/  FADD.FTZ R26, R20, R11 ;  /* 0x0000000b141a7221 */ /* 0x004fe20000010000 */
[----:B------:R-:W-:Y:S01]  /*15e40*/  FADD.FTZ R3, R158, R3 ;  /* 0x000000039e037221 */ /* 0x000fe20000010000 */
[----:B------:R-:W-:Y:S02]  /*15e50*/  F2FP.F16.F32.PACK_AB R156, R42, R156 ;  /* 0x0000009c2a9c723e */ /* 0x000fe400000000ff */
[----:B------:R-:W-:Y:S01]  /*15e60*/  FADD.FTZ R11, R159, R26 ;  /* 0x0000001a9f0b7221 */ /* 0x000fe20000010000 */
[----:B------:R-:W-:Y:S01]  /*15e70*/  FADD.FTZ R8, R46, R3 ;  /* 0x000000032e087221 */ /* 0x000fe20000010000 */
[----:B------:R-:W-:Y:S02]  /*15e80*/  F2FP.F16.F32.PACK_AB R157, R20, R157 ;  /* 0x0000009d149d723e */ /* 0x000fe400000000ff */
[----:B0-----:R-:W-:Y:S01]  /*15e90*/  FADD.FTZ R10, R40, R11 ;  /* 0x0000000b280a7221 */ /* 0x001fe20000010000 */
[----:B------:R-:W-:Y:S01]  /*15ea0*/  FADD.FTZ R3, R37, R8 ;  /* 0x0000000825037221 */ /* 0x000fe20000010000 */
[----:B------:R-:W-:-:S02]  /*15eb0*/  F2FP.F16.F32.PACK_AB R158, R46, R158 ;  /* 0x0000009e2e9e723e */ /* 0x000fc400000000ff */
[----:B------:R-:W-:Y:S01]  /*15ec0*/  FADD.FTZ R11, R161, R10 ;  /* 0x0000000aa10b7221 */ /* 0x000fe20000010000 */
[----:B------:R-:W-:Y:S01]  /*15ed0*/  FADD.FTZ R4, R48, R3 ;  /* 0x0000000330047221 */ /* 0x000fe20000010000 */
[----:B------:R-:W-:Y:S02]  /*15ee0*/  F2FP.F16.F32.PACK_AB R159, R40, R159 ;  /* 0x0000009f289f723e */ /* 0x000fe400000000ff */
[C---:B------:R-:W-:Y:S01]  /*15ef0*/  FADD.FTZ R11, R24.reuse, R11 ;  /* 0x0000000b180b7221 */ /* 0x040fe20000010000 */
[----:B------:R-:W-:Y:S01]  /*15f00*/  FADD.FTZ R3, R51, R4 ;  /* 0x0000000433037221 */ /* 0x000fe20000010000 */
[----:B------:R-:W-:Y:S02]  /*15f10*/  F2FP.F16.F32.PACK_AB R161, R24, R161 ;  /* 0x000000a118a1723e */ /* 0x000fe400000000ff */
[----:B------:R-:W-:Y:S01]  /*15f20*/  FADD.FTZ R4, R78, R11 ;  /* 0x0000000b4e047221 */ /* 0x000fe20000010000 */
[----:B------:R-:W-:Y:S01]  /*15f30*/  FADD.FTZ R8, R54, R3 ;  /* 0x0000000336087221 */ /* 0x000fe20000010000 */
[----:B---3--:R-:W-:Y:S01]  /*15f40*/  F2FP.F16.F32.PACK_AB R167, R28, R83 ;  /* 0x000000531ca7723e */ /* 0x008fe200000000ff */
[----:B------:R-:W-:-:S02]  /*15f50*/  IMAD.MOV.U32 R11, RZ, RZ, R9 ;  /* 0x000000ffff0b7224 */ /* 0x000fc400078e0009 */
        /* <DEDUP_REMOVED lines=8> */
[----:B------:R-:W-:Y:S02]  /*15fe0*/  MOV R12, R14 ;  /* 0x0000000e000c7202 */ /* 0x000fe40000000f00 */
[----:B------:R-:W-:Y:S01]  /*15ff0*/  FADD.FTZ R3, R28, R8 ;  /* 0x000000081c037221 */ /* 0x000fe20000010000 */
[----:B------:R-:W-:Y:S06]  /*16000*/  @P2 BRA `(.L_x_792) ;  /* 0xffffffd000e02947 */ /* 0x000fec000383ffff */
.L_x_781:
[----:B------:R-:W-:Y:S05]  /*16010*/  BSYNC B0 ;  /* 0x0000000000007941 */ /* 0x000fea0003800000 */
.L_x_780:
        /* <DEDUP_REMOVED lines=67> */
.L_x_793:
[----:B------:R-:W-:Y:S01]  /*16450*/  IMAD R8, R194, 0x8, R2 ;  /* 0x00000008c2087824 */ /* 0x000fe200078e0202 */
[----:B------:R-:W-:-:S04]  /*16460*/  SHF.L.U32 R5, R196, 0x1f, RZ ;  /* 0x0000001fc4057819 */ /* 0x000fc800000006ff */
[----:B------:R0:W1:Y:S01]  /*16470*/  SYNCS.PHASECHK.TRANS64.TRYWAIT P2, [R8+URZ+0x34850], R5 ;  /* 0x03485005080075a7 */ /* 0x000062000804017f */
[----:B------:R-:W-:Y:S05]  /*16480*/  @!P0 BRA `(.L_x_794) ;  /* 0x0000000000048947 */ /* 0x000fea0003800000 */
[----:B------:R-:W-:Y:S01]  /*16490*/  BPT.TRAP 0x1 ;  /* 0x000000040000795c */ /* 0x000fe20000300000 */
.L_x_794:
[----:B------:R-:W-:Y:S01]  /*164a0*/  IADD3 R2, R2, 0x400, RZ ;  /* 0x0000040002027810 */ /* 0x000fe20007ffe0ff */
[----:B------:R-:W-:Y:S03]  /*164b0*/  BSSY B0, `(.L_x_795) ;  /* 0x0000008000007945 */ /* 0x000fe60003800000 */
[----:B------:R-:W-:-:S04]  /*164c0*/  SHF.R.U32.HI R2, RZ, 0x4, R2 ;  /* 0x00000004ff027819 */ /* 0x000fc80000011602 */
[----:B------:R-:W-:-:S04]  /*164d0*/  LOP3.LUT R2, R2, 0x3fff, RZ, 0xc0, !PT ;  /* 0x00003fff02027812 */ /* 0x000fc800078ec0ff */
[----:B------:R-:W-:-:S05]  /*164e0*/  LOP3.LUT R11, R2, 0x4000000, RZ, 0xfc, !PT ;  /* 0x04000000020b7812 */ /* 0x000fca00078efcff */
[----:B------:R-:W-:Y:S01]  /*164f0*/  IMAD R0, R194, 0x800, R11 ;  /* 0x00000800c2007824 */ /* 0x000fe200078e020b */
[----:B-1----:R-:W-:Y:S06]  /*16500*/  @P2 BRA `(.L_x_796) ;  /* 0x0000000000082947 */ /* 0x002fec0003800000 */
[----:B------:R-:W1:Y:S02]  /*16510*/  SYNCS.PHASECHK.TRANS64.TRYWAIT P0, [R8+URZ+0x34850], R5 ;  /* 0x03485005080075a7 */ /* 0x000e64000800017f */
[----:B-1----:R-:W-:Y:S05]  /*16520*/  @!P0 BRA `(.L_x_797) ;  /* 0x000000a400b48947 */ /* 0x002fea0003800000 */
.L_x_796:
[----:B------:R-:W-:Y:S05]  /*16530*/  BSYNC B0 ;  /* 0x0000000000007941 */ /* 0x000fea0003800000 */
.L_x_795:
[----:B------:R-:W-:Y:S01]  /*16540*/  IMAD.MOV.U32 R10, RZ, RZ, R0 ;  /* 0x000000ffff0a7224 */ /* 0x000fe200078e0000 */
[----:B------:R-:W-:Y:S01]  /*16550*/  MOV R11, 0x40000040 ;  /* 0x40000040000b7802 */ /* 0x000fe20000000f00 */
[----:B------:R-:W-:Y:S01]  /*16560*/  WARPGROUP.ARRIVE ;  /* 0x00000000000079c5 */ /* 0x000fe20000000000 */
[----:B01----:R-:W0:Y:S01]  /*16570*/  SHFL.BFLY PT, R5, R4, 0x2, 0x1f ;  /* 0x0c401f0004057f89 */ /* 0x003e2200000e0000 */
[----:B------:R-:W-:Y:S02]  /*16580*/  IADD3 R194, R194, 0x1, RZ ;  /* 0x00000001c2c27810 */ /* 0x000fe40007ffe0ff */
[----:B------:R-:W-:Y:S01]  /*16590*/  R2UR UR6, R10 ;  /* 0x000000000a0672ca */ /* 0x000fe200000e0000 */
[----:B------:R-:W-:Y:S01]  /*165a0*/  VIADD R10, R0, 0x80 ;  /* 0x00000080000a7836 */ /* 0x000fe20000000000 */
[----:B------:R-:W-:Y:S01]  /*165b0*/  R2UR UR7, R11 ;  /* 0x000000000b0772ca */ /* 0x000fe200000e0000 */
[----:B------:R-:W-:Y:S01]  /*165c0*/  IMAD.MOV.U32 R11, RZ, RZ, 0x40000040 ;  /* 0x40000040ff0b7424 */ /* 0x000fe200078e00ff */
[----:B------:R-:W-:-:S02]  /*165d0*/  ISETP.NE.AND P2, PT, R194, 0x2, PT ;  /* 0x00000002c200780c */ /* 0x000fc40003f45270 */
[----:B------:R-:W-:Y:S02]  /*165e0*/  IADD3 R204, R204, 0x1, RZ ;  /* 0x00000001cccc7810 */ /* 0x000fe40007ffe0ff */
[----:B------:R-:W-:-:S07]  /*165f0*/  SEL R194, R194, RZ, P2 ;  /* 0x000000ffc2c27207 */ /* 0x000fce0001000000 */
[----:B------:R-:W-:Y:S01]  /*16600*/  HGMMA.64x128x16.F32 R24, R180, gdesc[UR4].tnspB, R24, gsb0 ;  /* 0x41e00004b4187df0 */ /* 0x000fe20008000818 */
[----:B------:R-:W-:Y:S02]  /*16610*/  R2UR UR6, R10 ;  /* 0x000000000a0672ca */ /* 0x000fe400000e0000 */
[----:B------:R-:W-:Y:S01]  /*16620*/  R2UR UR7, R11 ;  /* 0x000000000b0772ca */ /* 0x000fe200000e0000 */
[----:B------:R-:W-:Y:S01]  /*16630*/  IMAD.MOV.U32 R11, RZ, RZ, 0x40000040 ;  /* 0x40000040ff0b7424 */ /* 0x000fe200078e00ff */
[----:B------:R-:W-:Y:S01]  /*16640*/  IADD3 R10, R0, 0x100, RZ ;  /* 0x00000100000a7810 */ /* 0x000fe20007ffe0ff */
[----:B0-----:R-:W-:Y:S01]  /*16650*/  FADD.FTZ R5, R5, R4 ;  /* 0x0000000405057221 */ /* 0x001fe20000010000 */
[----:B------:R-:W-:Y:S01]  /*16660*/  IMAD.MOV.U32 R4, RZ, RZ, RZ ;  /* 0x000000ffff047224 */ /* 0x000fe200078e00ff */
[----:B------:R-:W-:Y:S02]  /*16670*/  WARPGROUP.DEPBAR.LE gsb0, 0x0 ;  /* 0x00008000000079c5 */ /* 0x000fe40000010000 */
[----:B------:R-:W-:-:S06]  /*16680*/  WARPGROUP.ARRIVE ;  /* 0x00000000000079c5 */ /* 0x000fcc0000000000 */
[----:B------:R-:W-:Y:S01]  /*16690*/  HGMMA.64x128x16.F32 R24, R176, gdesc[UR4].tnspB, R24, gsb0 ;  /* 0x41e00004b0187df0 */ /* 0x000fe20008000818 */
[----:B------:R-:W-:Y:S01]  /*166a0*/  R2UR UR6, R10 ;  /* 0x000000000a0672ca */ /* 0x000fe200000e0000 */
[----:B------:R-:W-:Y:S01]  /*166b0*/  VIADD R10, R0, 0x180 ;  /* 0x00000180000a7836 */ /* 0x000fe20000000000 */
[----:B------:R-:W-:Y:S02]  /*166c0*/  R2UR UR7, R11 ;  /* 0x000000000b0772ca */ /* 0x000fe400000e0000 */
[----:B------:R-:W-:Y:S01]  /*166d0*/  MOV R11, 0x40000040 ;  /* 0x40000040000b7802 */ /* 0x000fe20000000f00 */
        /* <DEDUP_REMOVED lines=28> */
[----:B------:R-:W0:Y:S02]  /*168a0*/  SHFL.BFLY PT, R0, R3, 0x2, 0x1f ;  /* 0x0c401f0003007f89 */ /* 0x000e2400000e0000 */
[----:B0-----:R-:W-:Y:S01]  /*168b0*/  FADD.FTZ R2, R0, R3 ;  /* 0x0000000300027221 */ /* 0x001fe20000010000 */
[----:B------:R-:W-:Y:S01]  /*168c0*/  SEL R3, RZ, 0x1, P2 ;  /* 0x00000001ff037807 */ /* 0x000fe20001000000 */
[----:B------:R-:W0:Y:S03]  /*168d0*/  SHFL.BFLY PT, R0, R5, 0x1, 0x1f ;  /* 0x0c201f0005007f89 */ /* 0x000e2600000e0000 */
[----:B------:R-:W-:Y:S01]  /*168e0*/  LOP3.LUT R196, R196, R3, RZ, 0x3c, !PT ;  /* 0x00000003c4c47212 */ /* 0x000fe200078e3cff */
[----:B------:R-:W-:-:S02]  /*168f0*/  IMAD.MOV.U32 R3, RZ, RZ, -0x800000 ;  /* 0xff800000ff037424 */ /* 0x000fc400078e00ff */
[----:B0-----:R-:W-:Y:S01]  /*16900*/  FADD.FTZ R12, R5, R0 ;  /* 0x00000000050c7221 */ /* 0x001fe20000010000 */
[----:B------:R-:W-:-:S04]  /*16910*/  MOV R0, 0xff800000 ;  /* 0xff80000000007802 */ /* 0x000fc80000000f00 */
[----:B------:R-:W-:-:S13]  /*16920*/  FSETP.NE.FTZ.AND P0, PT, R12, RZ, PT ;  /* 0x000000ff0c00720b */ /* 0x000fda0003f15000 */
[----:B------:R-:W0:Y:S08]  /*16930*/  @P0 MUFU.LG2 R6, R12 ;  /* 0x0000000c00060308 */ /* 0x000e300000000c00 */
[----:B------:R-:W-:Y:S01]  /*16940*/  @P0 MUFU.RCP R4, R12 ;  /* 0x0000000c00040308 */ /* 0x000fe20000001000 */
[----:B0-----:R-:W-:Y:S01]  /*16950*/  @P0 FMUL.FTZ R5, R6, 0.69314718246459960938 ;  /* 0x3f31721806050820 */ /* 0x001fe20000410000 */
[----:B------:R-:W-:-:S02]  /*16960*/  WARPGROUP.DEPBAR.LE gsb0, 0x0 ;  /* 0x00008000000079c5 */ /* 0x000fc40000010000 */
[----:B------:R-:W-:-:S06]  /*16970*/  WARPGROUP.ARRIVE ;  /* 0x00000000000079c5 */ /* 0x000fcc0000000000 */
[----:B------:R-:W-:Y:S01]  /*16980*/  HGMMA.64x128x16.F32 R24, R160, gdesc[UR4].tnspB, R24, gsb0 ;  /* 0x41e00004a0187df0 */ /* 0x000fe20008000818 */
[----:B------:R-:W-:Y:S02]  /*16990*/  R2UR UR6, R10 ;  /* 0x000000000a0672ca */ /* 0x000fe400000e0000 */
[----:B------:R-:W-:Y:S02]  /*169a0*/  R2UR UR7, R11 ;  /* 0x000000000b0772ca */ /* 0x000fe400000e0000 */
[----:B------:R-:W0:Y:S02]  /*169b0*/  SHFL.BFLY PT, R11, R2, 0x1, 0x1f ;  /* 0x0c201f00020b7f89 */ /* 0x000e2400000e0000 */
[----:B0-----:R-:W-:Y:S01]  /*169c0*/  FADD.FTZ R13, R2, R11 ;  /* 0x0000000b020d7221 */ /* 0x001fe20000010000 */
[----:B------:R-:W-:Y:S02]  /*169d0*/  @!P1 VIADD R11, R8, 0x34860 ;  /* 0x00034860080b9836 */ /* 0x000fe40000000000 */
[----:B------:R-:W-:Y:S01]  /*169e0*/  @P0 FMUL.FTZ R2, R7, 0.69314718246459960938 ;  /* 0x3f31721807020820 */ /* 0x000fe20000410000 */
[----:B------:R-:W-:Y:S01]  /*169f0*/  IMAD.MOV.U32 R8, RZ, RZ, RZ ;  /* 0x000000ffff087224 */ /* 0x000fe200078e00ff */
[----:B------:R-:W-:-:S02]  /*16a00*/  FSETP.NE.FTZ.AND P3, PT, R13, RZ, PT ;  /* 0x000000ff0d00720b */ /* 0x000fc40003f75000 */
[----:B------:R-:W-:Y:S01]  /*16a10*/  @P0 FFMA.FTZ R0, R2, R9, R5 ;  /* 0x0000000902000223 */ /* 0x000fe20000010005 */
[----:B------:R-:W-:Y:S02]  /*16a20*/  @!P1 PRMT R11, RZ, 0x654, R11 ;  /* 0x00000654ff0b9816 */ /* 0x000fe4000000000b */
[----:B------:R-:W-:-:S08]  /*16a30*/  PLOP3.LUT P0, PT, PT, PT, PT, 0x8, 0x0 ;  /* 0x000000000000781c */ /* 0x000fd00003f0e170 */
[----:B------:R-:W0:Y:S01]  /*16a40*/  @P3 MUFU.LG2 R10, R13 ;  /* 0x0000000d000a3308 */ /* 0x000e220000000c00 */
[----:B------:R-:W-:-:S07]  /*16a50*/  @P3 FMUL.FTZ R20, R7, 0.69314718246459960938 ;  /* 0x3f31721807143820 */ /* 0x000fce0000410000 */
[----:B------:R-:W1:Y:S01]  /*16a60*/  @P3 MUFU.RCP R8, R13 ;  /* 0x0000000d00083308 */ /* 0x000e620000001000 */
[----:B0-----:R-:W-:-:S04]  /*16a70*/  @P3 FMUL.FTZ R7, R10, 0.69314718246459960938 ;  /* 0x3f3172180a073820 */ /* 0x001fc80000410000 */
[----:B------:R-:W-:Y:S01]  /*16a80*/  @P3 FFMA.FTZ R3, R20, R14, R7 ;  /* 0x0000000e14033223 */ /* 0x000fe20000010007 */
[----:B------:R-:W-:Y:S02]  /*16a90*/  WARPGROUP.DEPBAR.LE gsb0, 0x0 ;  /* 0x00008000000079c5 */ /* 0x000fe40000010000 */
[----:B------:R-:W-:-:S06]  /*16aa0*/  WARPGROUP.ARRIVE ;  /* 0x00000000000079c5 */ /* 0x000fcc0000000000 */
[----:B------:R-:W-:Y:S03]  /*16ab0*/  HGMMA.64x128x16.F32 R24, R164, gdesc[UR4].tnspB, R24, gsb0 ;  /* 0x41e00004a4187df0 */ /* 0x000fe60008000818 */
[----:B------:R-:W-:Y:S02]  /*16ac0*/  WARPGROUP.DEPBAR.LE gsb0, 0x0 ;  /* 0x00008000000079c5 */ /* 0x000fe40000010000 */
[-C--:B-1----:R-:W-:Y:S01]  /*16ad0*/  FMUL.FTZ R95, R26, R8.reuse ;  /* 0x000000081a5f7220 */ /* 0x082fe20000410000 */
[----:B------:R-:W-:Y:S01]  /*16ae0*/  FMUL.FTZ R93, R30, R8 ;  /* 0x000000081e5d7220 */ /* 0x000fe20000410000 */
[----:B------:R0:W-:Y:S01]  /*16af0*/  @!P1 SYNCS.ARRIVE.TRANS64.RED.A1T0 RZ, [R11+URZ], RZ ;  /* 0x000000ff0bff99a7 */ /* 0x0001e2000810043f */
[----:B------:R-:W-:Y:S01]  /*16b00*/  FMUL.FTZ R10, R28, R4 ;  /* 0x000000041c0a7220 */ /* 0x000fe20000410000 */
[-C--:B------:R-:W-:Y:S01]  /*16b10*/  FMUL.FTZ R26, R31, R8.reuse ;  /* 0x000000081f1a7220 */ /* 0x080fe20000410000 */
[-C--:B------:R-:W-:Y:S01]  /*16b20*/  FMUL.FTZ R88, R34, R8.reuse ;  /* 0x0000000822587220 */ /* 0x080fe20000410000 */
[-C--:B------:R-:W-:Y:S01]  /*16b30*/  FMUL.FTZ R91, R35, R8.reuse ;  /* 0x00000008235b7220 */ /* 0x080fe20000410000 */
[----:B------:R-:W-:Y:S01]  /*16b40*/  FMUL.FTZ R30, R38, R8 ;  /* 0x00000008261e7220 */ /* 0x000fe20000410000 */
        /* <DEDUP_REMOVED lines=56> */
[----:B------:R-:W-:-:S07]  /*16ed0*/  FMUL.FTZ R87, R87, R8 ;  /* 0x0000000857577220 */ /* 0x000fce0000410000 */
.L_x_723:
[----:B------:R-:W0:Y:S08]  /*16ee0*/  S2UR UR5, SR_CgaCtaId ;  /* 0x00000000000579c3 */ /* 0x000e300000008800 */
[----:B------:R-:W-:Y:S06]  /*16ef0*/  BAR.SYNC.DEFER_BLOCKING 0x5, 0x180 ;  /* 0x0146000000007b1d */ /* 0x000fec0000010000 */
[----:B------:R-:W-:Y:S01]  /*16f00*/  UMOV UR4, 0x400 ;  /* 0x0000040000047882 */ /* 0x000fe20000000000 */
[----:B------:R-:W-:Y:S01]  /*16f10*/  BSSY B0, `(.L_x_798) ;  /* 0x00001f3000007945 */ /* 0x000fe20003800000 */
[----:B0-----:R-:W-:-:S06]  /*16f20*/  ULEA UR4, UR5, UR4, 0x18 ;  /* 0x0000000405047291 */ /* 0x001fcc000f8ec03f */
[----:B------:R-:W-:-:S05]  /*16f30*/  IMAD.U32 R2, RZ, RZ, UR4 ;  /* 0x00000004ff027e24 */ /* 0x000fca000f8e00ff */
[----:B------:R0:W1:Y:S01]  /*16f40*/  LDS.128 R124, [R2+0x348d0] ;  /* 0x0348d000027c7984 */ /* 0x0000620000000c00 */
[----:B------:R-:W-:Y:S06]  /*16f50*/  BAR.ARV 0x4, 0x180 ;  /* 0x0106000000007b1d */ /* 0x000fec0000002000 */
[----:B------:R-:W-:Y:S05]  /*16f60*/  @P0 BRA `(.L_x_799) ;  /* 0x0000001000fc0947 */ /* 0x000fea0003800000 */
[----:B------:R-:W2:Y:S01]  /*16f70*/  S2R R5, SR_SWINHI ;  /* 0x0000000000057919 */ /* 0x000ea20000002f00 */
[----:B------:R-:W-:Y:S01]  /*16f80*/  F2FP.F16.F32.PACK_AB R10, R11, R10 ;  /* 0x0000000a0b0a723e */ /* 0x000fe200000000ff */
[----:B------:R-:W-:Y:S01]  /*16f90*/  ULDC.64 UR4, c[0x0][0xc00] ;  /* 0x0003000000047ab9 */ /* 0x000fe20000000a00 */
[----:B------:R-:W-:Y:S02]  /*16fa0*/  F2FP.F16.F32.PACK_AB R11, R26, R93 ;  /* 0x0000005d1a0b723e */ /* 0x000fe400000000ff */
[----:B------:R-:W-:Y:S02]  /*16fb0*/  F2FP.F16.F32.PACK_AB R31, R34, R31 ;  /* 0x0000001f221f723e */ /* 0x000fe400000000ff */
[----:B------:R-:W-:Y:S02]  /*16fc0*/  F2FP.F16.F32.PACK_AB R34, R77, R76 ;  /* 0x0000004c4d22723e */ /* 0x000fe400000000ff */
[----:B------:R-:W-:Y:S02]  /*16fd0*/  F2FP.F16.F32.PACK_AB R35, R38, R35 ;  /* 0x000000232623723e */ /* 0x000fe400000000ff */
[----:B------:R-:W-:-:S02]  /*16fe0*/  MOV R20, R2 ;  /* 0x0000000200147202 */ /* 0x000fc40000000f00 */
[----:B--2---:R-:W-:-:S03]  /*16ff0*/  MOV R21, R5 ;  /* 0x0000000500157202 */ /* 0x004fc60000000f00 */
[----:B------:R-:W-:-:S03]  /*17000*/  IMAD.WIDE R8, R235, 0x2, R20 ;  /* 0x00000002eb087825 */ /* 0x000fc600078e0214 */
[C---:B------:R-:W-:Y:S02]  /*17010*/  LOP3.LUT R15, R8.reuse, 0x380, RZ, 0xc0, !PT ;  /* 0x00000380080f7812 */ /* 0x040fe400078ec0ff */
[C---:B------:R-:W-:Y:S02]  /*17020*/  IADD3 R71, P6, R8.reuse, 0x20, RZ ;  /* 0x0000002008477810 */ /* 0x040fe40007fde0ff */
[C---:B------:R-:W-:Y:S02]  /*17030*/  IADD3 R79, P5, R8.reuse, 0x40, RZ ;  /* 0x00000040084f7810 */ /* 0x040fe40007fbe0ff */
[----:B------:R-:W-:Y:S01]  /*17040*/  SHF.R.U64 R15, R15, 0x3, RZ ;  /* 0x000000030f0f7819 */ /* 0x000fe200000012ff */
[----:B------:R-:W-:Y:S01]  /*17050*/  IMAD.X R5, RZ, RZ, R9, P6 ;  /* 0x000000ffff057224 */ /* 0x000fe200030e0609 */
[C---:B------:R-:W-:Y:S02]  /*17060*/  IADD3 R97, P4, R8.reuse, 0x60, RZ ;  /* 0x0000006008617810 */ /* 0x040fe40007f9e0ff */
[----:B------:R-:W-:-:S02]  /*17070*/  IADD3 R99, P3, R8, 0x4000, RZ ;  /* 0x0000400008637810 */ /* 0x000fc40007f7e0ff */
[C---:B------:R-:W-:Y:S01]  /*17080*/  IADD3 R101, P2, R8.reuse, 0x4020, RZ ;  /* 0x0000402008657810 */ /* 0x040fe20007f5e0ff */
[--C-:B------:R-:W-:Y:S01]  /*17090*/  IMAD.X R13, RZ, RZ, R9.reuse, P4 ;  /* 0x000000ffff0d7224 */ /* 0x100fe200020e0609 */
[C---:B------:R-:W-:Y:S02]  /*170a0*/  IADD3 R103, P1, R8.reuse, 0x4040, RZ ;  /* 0x0000404008677810 */ /* 0x040fe40007f3e0ff */
[----:B------:R-:W-:Y:S02]  /*170b0*/  IADD3 R105, P0, R8, 0x4060, RZ ;  /* 0x0000406008697810 */ /* 0x000fe40007f1e0ff */
[----:B------:R-:W-:Y:S01]  /*170c0*/  LOP3.LUT R4, R71, 0x380, RZ, 0xc0, !PT ;  /* 0x0000038047047812 */ /* 0x000fe200078ec0ff */
[--C-:B------:R-:W-:Y:S01]  /*170d0*/  IMAD.X R27, RZ, RZ, R9.reuse, P1 ;  /* 0x000000ffff1b7224 */ /* 0x100fe200008e0609 */
[----:B------:R-:W-:Y:S01]  /*170e0*/  LOP3.LUT R6, R79, 0x380, RZ, 0xc0, !PT ;  /* 0x000003804f067812 */ /* 0x000fe200078ec0ff */
[--C-:B------:R-:W-:Y:S01]  /*170f0*/  IMAD.X R29, RZ, RZ, R9.reuse, P0 ;  /* 0x000000ffff1d7224 */ /* 0x100fe200000e0609 */
[----:B------:R-:W-:Y:S01]  /*17100*/  LOP3.LUT R8, R15, R8, RZ, 0x3c, !PT ;  /* 0x000000080f087212 */ /* 0x000fe200078e3cff */
[----:B------:R-:W-:Y:S01]  /*17110*/  IMAD.X R15, RZ, RZ, R9, P3 ;  /* 0x000000ffff0f7224 */ /* 0x000fe200018e0609 */
[----:B------:R-:W-:-:S02]  /*17120*/  SHF.R.U64 R4, R4, 0x3, RZ ;  /* 0x0000000304047819 */ /* 0x000fc400000012ff */
[----:B------:R-:W-:Y:S02]  /*17130*/  SHF.R.U64 R6, R6, 0x3, RZ ;  /* 0x0000000306067819 */ /* 0x000fe400000012ff */
[-C--:B------:R-:W-:Y:S02]  /*17140*/  IADD3.X R7, RZ, R9.reuse, RZ, P5, !PT ;  /* 0x00000009ff077210 */ /* 0x080fe40002ffe4ff */
[-C--:B------:R-:W-:Y:S02]  /*17150*/  IADD3.X R25, RZ, R9.reuse, RZ, P2, !PT ;  /* 0x00000009ff197210 */ /* 0x080fe400017fe4ff */
[----:B------:R-:W-:Y:S02]  /*17160*/  MOV R92, R8 ;  /* 0x00000008005c7202 */ /* 0x000fe40000000f00 */
[----:B------:R-:W-:Y:S02]  /*17170*/  LOP3.LUT R12, R97, 0x380, RZ, 0xc0, !PT ;  /* 0x00000380610c7812 */ /* 0x000fe400078ec0ff */
[----:B------:R-:W-:-:S02]  /*17180*/  LOP3.LUT R14, R99, 0x380, RZ, 0xc0, !PT ;  /* 0x00000380630e7812 */ /* 0x000fc400078ec0ff */
[----:B------:R-:W-:Y:S02]  /*17190*/  F2FP.F16.F32.PACK_AB R8, R89, R24 ;  /* 0x000000185908723e */ /* 0x000fe400000000ff */
[----:B------:R-:W-:Y:S01]  /*171a0*/  F2FP.F16.F32.PACK_AB R9, R28, R95 ;  /* 0x0000005f1c09723e */ /* 0x000fe200000000ff */
[----:B------:R-:W-:Y:S01]  /*171b0*/  BAR.SYNC.DEFER_BLOCKING 0x1, 0x100 ;  /* 0x0044000000007b1d */ /* 0x000fe20000010000 */
[----:B------:R-:W-:Y:S02]  /*171c0*/  LOP3.LUT R24, R101, 0x380, RZ, 0xc0, !PT ;  /* 0x0000038065187812 */ /* 0x000fe400078ec0ff */
[----:B------:R-:W-:Y:S02]  /*171d0*/  LOP3.LUT R28, R103, 0x380, RZ, 0xc0, !PT ;  /* 0x00000380671c7812 */ /* 0x000fe400078ec0ff */
[----:B------:R-:W-:Y:S02]  /*171e0*/  LOP3.LUT R4, R4, R71, RZ, 0x3c, !PT ;  /* 0x0000004704047212 */ /* 0x000fe400078e3cff */
[----:B------:R-:W-:-:S02]  /*171f0*/  LOP3.LUT R6, R6, R79, RZ, 0x3c, !PT ;  /* 0x0000004f06067212 */ /* 0x000fc400078e3cff */
[----:B------:R-:W-:Y:S02]  /*17200*/  LOP3.LUT R70, R105, 0x380, RZ, 0xc0, !PT ;  /* 0x0000038069467812 */ /* 0x000fe400078ec0ff */
[----:B------:R-:W-:Y:S02]  /*17210*/  SHF.R.U64 R12, R12, 0x3, RZ ;  /* 0x000000030c0c7819 */ /* 0x000fe400000012ff */
[----:B------:R-:W-:Y:S02]  /*17220*/  SHF.R.U64 R14, R14, 0x3, RZ ;  /* 0x000000030e0e7819 */ /* 0x000fe400000012ff */
[----:B------:R-:W-:Y:S02]  /*17230*/  SHF.R.U64 R24, R24, 0x3, RZ ;  /* 0x0000000318187819 */ /* 0x000fe400000012ff */
[----:B------:R-:W-:Y:S02]  /*17240*/  SHF.R.U64 R28, R28, 0x3, RZ ;  /* 0x000000031c1c7819 */ /* 0x000fe400000012ff */
[----:B------:R-:W-:-:S02]  /*17250*/  SHF.R.U64 R70, R70, 0x3, RZ ;  /* 0x0000000346467819 */ /* 0x000fc400000012ff */
[----:B------:R-:W-:Y:S02]  /*17260*/  MOV R90, R4 ;  /* 0x00000004005a7202 */ /* 0x000fe40000000f00 */
[----:B------:R-:W-:Y:S01]  /*17270*/  MOV R89, R6 ;  /* 0x0000000600597202 */ /* 0x000fe20000000f00 */
[----:B------:R2:W-:Y:S01]  /*17280*/  STSM.16.M88.4 [R92], R8 ;  /* 0x000000085c007844 */ /* 0x0005e20000000200 */
[----:B------:R-:W-:Y:S02]  /*17290*/  F2FP.F16.F32.PACK_AB R4, R33, R32 ;  /* 0x000000202104723e */ /* 0x000fe400000000ff */
[----:B------:R-:W-:Y:S02]  /*172a0*/  F2FP.F16.F32.PACK_AB R5, R91, R88 ;  /* 0x000000585b05723e */ /* 0x000fe400000000ff */
[----:B------:R-:W-:Y:S02]  /*172b0*/  F2FP.F16.F32.PACK_AB R6, R37, R36 ;  /* 0x000000242506723e */ /* 0x000fe400000000ff */
[----:B------:R-:W-:-:S02]  /*172c0*/  F2FP.F16.F32.PACK_AB R7, R39, R30 ;  /* 0x0000001e2707723e */ /* 0x000fc400000000ff */
[----:B------:R-:W-:Y:S02]  /*172d0*/  LOP3.LUT R12, R12, R97, RZ, 0x3c, !PT ;  /* 0x000000610c0c7212 */ /* 0x000fe400078e3cff */
[----:B------:R-:W-:Y:S01]  /*172e0*/  LOP3.LUT R14, R14, R99, RZ, 0x3c, !PT ;  /* 0x000000630e0e7212 */ /* 0x000fe200078e3cff */
[----:B------:R-:W-:Y:S01]  /*172f0*/  STSM.16.M88.4 [R90], R4 ;  /* 0x000000045a007844 */ /* 0x000fe20000000200 */
[----:B------:R-:W-:Y:S02]  /*17300*/  LOP3.LUT R24, R24, R101, RZ, 0x3c, !PT ;  /* 0x0000006518187212 */ /* 0x000fe400078e3cff */
[----:B------:R-:W-:Y:S02]  /*17310*/  LOP3.LUT R26, R28, R103, RZ, 0x3c, !PT ;  /* 0x000000671c1a7212 */ /* 0x000fe400078e3cff */
[----:B--2---:R-:W-:Y:S02]  /*17320*/  F2FP.F16.F32.PACK_AB R8, R41, R40 ;  /* 0x000000282908723e */ /* 0x004fe400000000ff */
[----:B------:R-:W-:-:S02]  /*17330*/  F2FP.F16.F32.PACK_AB R9, R43, R42 ;  /* 0x0000002a2b09723e */ /* 0x000fc400000000ff */
[----:B------:R-:W-:Y:S02]  /*17340*/  F2FP.F16.F32.PACK_AB R10, R45, R44 ;  /* 0x0000002c2d0a723e */ /* 0x000fe400000000ff */
[----:B------:R-:W-:Y:S02]  /*17350*/  F2FP.F16.F32.PACK_AB R11, R47, R46 ;  /* 0x0000002e2f0b723e */ /* 0x000fe400000000ff */
[----:B------:R-:W-:Y:S01]  /*17360*/  LOP3.LUT R28, R70, R105, RZ, 0x3c, !PT ;  /* 0x00000069461c7212 */ /* 0x000fe200078e3cff */
[----:B------:R-:W2:Y:S01]  /*17370*/  LDC R46, c[0x0][0xbe8] ;  /* 0x0002fa00ff2e7b82 */ /* 0x000ea20000000800 */
[----:B------:R-:W-:Y:S01]  /*17380*/  MOV R79, R12 ;  /* 0x0000000c004f7202 */ /* 0x000fe20000000f00 */
[----:B------:R3:W-:Y:S01]  /*17390*/  STSM.16.M88.4 [R89], R8 ;  /* 0x0000000859007844 */ /* 0x0007e20000000200 */
[----:B------:R-:W-:Y:S02]  /*173a0*/  MOV R78, R14 ;  /* 0x0000000e004e7202 */ /* 0x000fe40000000f00 */
[----:B------:R-:W-:-:S02]  /*173b0*/  MOV R71, R24 ;  /* 0x0000001800477202 */ /* 0x000fc40000000f00 */
[----:B------:R-:W-:Y:S02]  /*173c0*/  MOV R70, R26 ;  /* 0x0000001a00467202 */ /* 0x000fe40000000f00 */
[----:B------:R-:W-:Y:S02]  /*173d0*/  F2FP.F16.F32.PACK_AB R12, R49, R48 ;  /* 0x00000030310c723e */ /* 0x000fe400000000ff */
[----:B------:R-:W-:Y:S02]  /*173e0*/  F2FP.F16.F32.PACK_AB R13, R51, R50 ;  /* 0x00000032330d723e */ /* 0x000fe400000000ff */
[----:B------:R-:W-:Y:S02]  /*173f0*/  F2FP.F16.F32.PACK_AB R14, R53, R52 ;  /* 0x00000034350e723e */ /* 0x000fe400000000ff */
[----:B------:R-:W-:Y:S02]  /*17400*/  F2FP.F16.F32.PACK_AB R15, R55, R54 ;  /* 0x00000036370f723e */ /* 0x000fe400000000ff */
[----:B------:R-:W-:-:S02]  /*17410*/  F2FP.F16.F32.PACK_AB R24, R57, R56 ;  /* 0x000000383918723e */ /* 0x000fc400000000ff */
[----:B------:R-:W-:Y:S01]  /*17420*/  F2FP.F16.F32.PACK_AB R25, R59, R58 ;  /* 0x0000003a3b19723e */ /* 0x000fe200000000ff */
[----:B------:R-:W-:Y:S01]  /*17430*/  STSM.16.M88.4 [R79], R12 ;  /* 0x0000000c4f007844 */ /* 0x000fe20000000200 */
[----:B------:R-:W-:Y:S02]  /*17440*/  F2FP.F16.F32.PACK_AB R26, R61, R60 ;  /* 0x0000003c3d1a723e */ /* 0x000fe400000000ff */
[----:B------:R-:W-:Y:S02]  /*17450*/  F2FP.F16.F32.PACK_AB R27, R63, R62 ;  /* 0x0000003e3f1b723e */ /* 0x000fe400000000ff */
[----:B------:R-:W-:Y:S02]  /*17460*/  MOV R36, R28 ;  /* 0x0000001c00247202 */ /* 0x000fe40000000f00 */
[----:B------:R-:W-:Y:S01]  /*17470*/  ISETP.NE.U32.AND P0, PT, RZ, UR4, PT ;  /* 0x00000004ff007c0c */ /* 0x000fe2000bf05070 */
[----:B------:R-:W-:Y:S01]  /*17480*/  STSM.16.M88.4 [R78], R24 ;  /* 0x000000184e007844 */ /* 0x000fe20000000200 */
[----:B---3--:R-:W-:-:S02]  /*17490*/  IADD3 R10, P1, R201, UR4, RZ ;  /* 0x00000004c90a7c10 */ /* 0x008fc4000ff3e0ff */
[----:B------:R-:W-:Y:S02]  /*174a0*/  F2FP.F16.F32.PACK_AB R28, R65, R64 ;  /* 0x00000040411c723e */ /* 0x000fe400000000ff */
[----:B------:R-:W-:Y:S02]  /*174b0*/  F2FP.F16.F32.PACK_AB R29, R67, R66 ;  /* 0x00000042431d723e */ /* 0x000fe400000000ff */
[----:B------:R-:W-:Y:S02]  /*174c0*/  F2FP.F16.F32.PACK_AB R30, R69, R68 ;  /* 0x00000044451e723e */ /* 0x000fe400000000ff */
[----:B------:R-:W-:Y:S02]  /*174d0*/  F2FP.F16.F32.PACK_AB R32, R73, R72 ;  /* 0x000000484920723e */ /* 0x000fe400000000ff */
[----:B------:R-:W-:Y:S01]  /*174e0*/  F2FP.F16.F32.PACK_AB R33, R75, R74 ;  /* 0x0000004a4b21723e */ /* 0x000fe200000000ff */
[----:B------:R-:W-:Y:S01]  /*174f0*/  STSM.16.M88.4 [R71], R28 ;  /* 0x0000001c47007844 */ /* 0x000fe20000000200 */
[----:B------:R-:W-:-:S02]  /*17500*/  F2FP.F16.F32.PACK_AB R4, R81, R80 ;  /* 0x000000505104723e */ /* 0x000fc400000000ff */
[----:B------:R-:W-:Y:S01]  /*17510*/  F2FP.F16.F32.PACK_AB R5, R83, R82 ;  /* 0x000000525305723e */ /* 0x000fe200000000ff */
[----:B------:R-:W-:Y:S01]  /*17520*/  STSM.16.M88.4 [R70], R32 ;  /* 0x0000002046007844 */ /* 0x000fe20000000200 */
[----:B------:R-:W-:Y:S02]  /*17530*/  F2FP.F16.F32.PACK_AB R6, R85, R84 ;  /* 0x000000545506723e */ /* 0x000fe400000000ff */
[----:B------:R-:W-:Y:S02]  /*17540*/  F2FP.F16.F32.PACK_AB R7, R87, R86 ;  /* 0x000000565707723e */ /* 0x000fe400000000ff */
[----:B------:R-:W-:Y:S02]  /*17550*/  ISETP.NE.AND.EX P0, PT, RZ, UR5, PT, P0 ;  /* 0x00000005ff007c0c */ /* 0x000fe4000bf05300 */
[----:B------:R-:W-:Y:S01]  /*17560*/  IADD3.X R11, R202, UR5, RZ, P1, !PT ;  /* 0x00000005ca0b7c10 */ /* 0x000fe20008ffe4ff */
[----:B------:R-:W-:Y:S01]  /*17570*/  ULDC.64 UR4, c[0x0][0xc08] ;  /* 0x0003020000047ab9 */ /* 0x000fe20000000a00 */
[----:B------:R3:W-:Y:S01]  /*17580*/  STSM.16.M88.4 [R36], R4 ;  /* 0x0000000424007844 */ /* 0x0007e20000000200 */
[----:B------:R-:W-:Y:S01]  /*17590*/  BAR.SYNC.DEFER_BLOCKING 0x1, 0x100 ;  /* 0x0044000000007b1d */ /* 0x000fe20000010000 */
[----:B------:R-:W-:-:S02]  /*175a0*/  ISETP.NE.U32.AND P2, PT, RZ, UR4, PT ;  /* 0x00000004ff007c0c */ /* 0x000fc4000bf45070 */
[----:B------:R-:W-:Y:S02]  /*175b0*/  MOV R44, RZ ;  /* 0x000000ff002c7202 */ /* 0x000fe40000000f00 */
[----:B------:R-:W-:-:S13]  /*175c0*/  ISETP.NE.AND.EX P2, PT, RZ, UR5, PT, P2 ;  /* 0x00000005ff007c0c */ /* 0x000fda000bf45320 */
[----:B------:R-:W-:Y:S01]  /*175d0*/  @P2 IADD3 R8, P3, R201, UR4, RZ ;  /* 0x00000004c9082c10 */ /* 0x000fe2000ff7e0ff */
[----:B------:R-:W-:Y:S02]  /*175e0*/  ULDC UR4, c[0x0][0xa88] ;  /* 0x0002a20000047ab9 */ /* 0x000fe40000000800 */
[----:B---3--:R-:W-:Y:S01]  /*175f0*/  IMAD.U32 R7, RZ, RZ, UR4 ;  /* 0x00000004ff077e24 */ /* 0x008fe2000f8e00ff */
[----:B------:R-:W-:Y:S01]  /*17600*/  @P2 IADD3.X R9, R202, UR5, RZ, P3, !PT ;  /* 0x00000005ca092c10 */ /* 0x000fe20009ffe4ff */
[----:B------:R3:W5:Y:S01]  /*17610*/  @P0 LDG.E R44, desc[UR42][R10.64] ;  /* 0x0000002a0a2c0981 */ /* 0x000762000c1e1900 */
[----:B--2---:R-:W-:-:S03]  /*17620*/  ISETP.NE.AND P1, PT, R46, 0x1, PT ;  /* 0x000000012e00780c */ /* 0x004fc60003f25270 */
[----:B------:R3:W5:Y:S10]  /*17630*/  @P2 LDG.E R7, desc[UR42][R8.64] ;  /* 0x0000002a08072981 */ /* 0x000774000c1e1900 */
[----:B------:R-:W2:Y:S08]  /*17640*/  @P1 LDC R12, c[0x0][0xbec] ;  /* 0x0002fb00ff0c1b82 */ /* 0x000eb00000000800 */
[----:B------:R-:W4:Y:S01]  /*17650*/  @P1 LDC R15, c[0x0][0xbf0] ;  /* 0x0002fc00ff0f1b82 */ /* 0x000f220000000800 */
[----:B---3--:R-:W-:Y:S05]  /*17660*/  @P2 BRA `(.L_x_800) ;  /* 0x0000000000102947 */ /* 0x008fea0003800000 */
[----:B------:R-:W-:Y:S05]  /*17670*/  @!P0 BRA `(.L_x_800) ;  /* 0x00000000000c8947 */ /* 0x000fea0003800000 */
[----:B------:R-:W3:Y:S04]  /*17680*/  LDG.E R4, desc[UR42][R10.64] ;  /* 0x0000002a0a047981 */ /* 0x000ee8000c1e1900 */
[----:B-----5:R-:W3:Y:S02]  /*17690*/  LDG.E R7, desc[UR42][R10.64+0x4] ;  /* 0x0000042a0a077981 */ /* 0x020ee4000c1e1900 */
[----:B---3--:R-:W-:-:S07]  /*176a0*/  IMAD.IADD R7, R7, 0x1, -R4 ;  /* 0x0000000107077824 */ /* 0x008fce00078e0a04 */
.L_x_800:
[----:B------:R-:W-:Y:S01]  /*176b0*/  SHF.R.S32.HI R47, RZ, 0x1f, R200 ;  /* 0x0000001fff2f7819 */ /* 0x000fe200000114c8 */
[----:B------:R-:W-:Y:S01]  /*176c0*/  ULDC.64 UR4, c[0x0][0xb90] ;  /* 0x0002e40000047ab9 */ /* 0x000fe20000000a00 */
[----:B------:R-:W-:Y:S01]  /*176d0*/  LEA R25, R206, R234, 0x7 ;  /* 0x000000eace197211 */ /* 0x000fe200078e38ff */
[----:B------:R-:W-:Y:S01]  /*176e0*/  IMAD R11, R207, 0x40, R197 ;  /* 0x00000040cf0b7824 */ /* 0x000fe200078e02c5 */
[----:B-----5:R-:W-:Y:S01]  /*176f0*/  SHF.R.S32.HI R45, RZ, 0x1f, R44 ;  /* 0x0000001fff2d7819 */ /* 0x020fe2000001142c */
[----:B------:R-:W-:Y:S01]  /*17700*/  IMAD R5, R47, UR4, RZ ;  /* 0x000000042f057c24 */ /* 0x000fe2000f8e02ff */
[----:B------:R-:W-:Y:S01]  /*17710*/  SEL R208, R208, RZ, !P0 ;  /* 0x000000ffd0d07207 */ /* 0x000fe20004000000 */
[----:B--2---:R-:W-:Y:S01]  /*17720*/  @P1 IMAD.HI.U32 R6, R25, R12, RZ ;  /* 0x0000000c19061227 */ /* 0x004fe200078e00ff */
[----:B------:R-:W-:Y:S02]  /*17730*/  SEL R203, R203, RZ, !P0 ;  /* 0x000000ffcbcb7207 */ /* 0x000fe40004000000 */
[----:B------:R-:W-:Y:S01]  /*17740*/  LEA R14, R206, R232, 0x7 ;  /* 0x000000e8ce0e7211 */ /* 0x000fe200078e38ff */
[----:B------:R-:W-:-:S02]  /*17750*/  IMAD R13, R200, UR5, R5 ;  /* 0x00000005c80d7c24 */ /* 0x000fc4000f8e0205 */
[----:B------:R-:W-:Y:S01]  /*17760*/  IMAD.MOV.U32 R9, RZ, RZ, R25 ;  /* 0x000000ffff097224 */ /* 0x000fe200078e0019 */
[----:B----4-:R-:W-:Y:S01]  /*17770*/  @P1 SHF.R.U32.HI R9, RZ, R15, R6 ;  /* 0x0000000fff091219 */ /* 0x010fe20000011606 */
[----:B------:R-:W-:Y:S01]  /*17780*/  IMAD.WIDE.U32 R4, R200, UR4, R44 ;  /* 0x00000004c8047c25 */ /* 0x000fe2000f8e002c */
[----:B------:R-:W-:-:S03]  /*17790*/  ULDC.64 UR4, c[0x0][0xb98] ;  /* 0x0002e60000047ab9 */ /* 0x000fc60000000a00 */
[----:B------:R-:W-:Y:S01]  /*177a0*/  IMAD.WIDE R20, R11, 0x2, R20 ;  /* 0x000000020b147825 */ /* 0x000fe200078e0214 */
[----:B------:R-:W-:-:S03]  /*177b0*/  IADD3 R5, R5, R13, RZ ;  /* 0x0000000d05057210 */ /* 0x000fc60007ffe0ff */
[----:B------:R-:W-:Y:S01]  /*177c0*/  IMAD.MOV R13, RZ, RZ, -R9 ;  /* 0x000000ffff0d7224 */ /* 0x000fe200078e0a09 */
[----:B------:R-:W-:Y:S01]  /*177d0*/  IADD3 R15, P0, R20, 0x1000, RZ ;  /* 0x00001000140f7810 */ /* 0x000fe20007f1e0ff */
[----:B------:R-:W-:Y:S01]  /*177e0*/  IMAD R6, R208, UR4, RZ ;  /* 0x00000004d0067c24 */ /* 0x000fe2000f8e02ff */
[C---:B------:R-:W-:Y:S01]  /*177f0*/  IADD3 R29, P6, R20.reuse, 0x4000, RZ ;  /* 0x00004000141d7810 */ /* 0x040fe20007fde0ff */
[----:B------:R-:W-:Y:S01]  /*17800*/  IMAD.WIDE.U32 R4, R203, UR4, R4 ;  /* 0x00000004cb047c25 */ /* 0x000fe2000f8e0004 */
[----:B------:R-:W-:Y:S02]  /*17810*/  IADD3 R33, P5, R20, 0x5000, RZ ;  /* 0x0000500014217810 */ /* 0x000fe40007fbe0ff */
[----:B------:R-:W-:Y:S01]  /*17820*/  LOP3.LUT R28, R29, 0x380, RZ, 0xc0, !PT ;  /* 0x000003801d1c7812 */ /* 0x000fe200078ec0ff */
[----:B------:R-:W-:Y:S01]  /*17830*/  IMAD R11, R46, R13, R25 ;  /* 0x0000000d2e0b7224 */ /* 0x000fe200078e0219 */
[----:B------:R-:W-:Y:S01]  /*17840*/  SHF.R.S32.HI R13, RZ, 0x1f, R9 ;  /* 0x0000001fff0d7819 */ /* 0x000fe20000011409 */
[----:B------:R-:W-:Y:S01]  /*17850*/  IMAD R8, R203, UR5, R6 ;  /* 0x00000005cb087c24 */ /* 0x000fe2000f8e0206 */
[----:B------:R-:W-:Y:S01]  /*17860*/  IADD3 R4, P2, R9, R4, RZ ;  /* 0x0000000409047210 */ /* 0x000fe20007f5e0ff */
[----:B------:R-:W-:Y:S01]  /*17870*/  ULDC.64 UR4, c[0x0][0xb88] ;  /* 0x0002e20000047ab9 */ /* 0x000fe20000000a00 */
[----:B------:R-:W-:Y:S01]  /*17880*/  SHF.R.S32.HI R6, RZ, 0x1f, R11 ;  /* 0x0000001fff067819 */ /* 0x000fe2000001140b */
[----:B------:R-:W-:Y:S01]  /*17890*/  IMAD R53, R7, R46, RZ ;  /* 0x0000002e07357224 */ /* 0x000fe200078e02ff */
[----:B------:R-:W-:-:S02]  /*178a0*/  IADD3.X R5, R13, R5, R8, P2, !PT ;  /* 0x000000050d057210 */ /* 0x000fc400017fe408 */
[----:B------:R-:W-:Y:S01]  /*178b0*/  IADD3 R9, P3, R20, 0x2000, RZ ;  /* 0x0000200014097810 */ /* 0x000fe20007f7e0ff */
[----:B------:R-:W-:Y:S01]  /*178c0*/  IMAD R6, R6, UR4, RZ ;  /* 0x0000000406067c24 */ /* 0x000fe2000f8e02ff */
[----:B------:R-:W-:Y:S01]  /*178d0*/  IADD3 R25, P2, R20, 0x3000, RZ ;  /* 0x0000300014197810 */ /* 0x000fe20007f5e0ff */
[----:B------:R-:W-:Y:S01]  /*178e0*/  IMAD.WIDE.U32 R4, R11, UR4, R4 ;  /* 0x000000040b047c25 */ /* 0x000fe2000f8e0004 */
[----:B------:R-:W-:Y:S02]  /*178f0*/  LOP3.LUT R12, R9, 0x380, RZ, 0xc0, !PT ;  /* 0x00000380090c7812 */ /* 0x000fe400078ec0ff */
[----:B------:R-:W-:Y:S01]  /*17900*/  LOP3.LUT R24, R25, 0x380, RZ, 0xc0, !PT ;  /* 0x0000038019187812 */ /* 0x000fe200078ec0ff */
[----:B------:R-:W-:Y:S01]  /*17910*/  IMAD R13, R11, UR5, R6 ;  /* 0x000000050b0d7c24 */ /* 0x000fe2000f8e0206 */
[----:B------:R-:W-:Y:S01]  /*17920*/  ULDC.64 UR4, c[0x0][0xb50] ;  /* 0x0002d40000047ab9 */ /* 0x000fe20000000a00 */
[----:B------:R-:W-:Y:S02]  /*17930*/  SHF.R.U64 R12, R12, 0x3, RZ ;  /* 0x000000030c0c7819 */ /* 0x000fe400000012ff */
[----:B------:R-:W-:Y:S01]  /*17940*/  IMAD.IADD R5, R5, 0x1, R13 ;  /* 0x0000000105057824 */ /* 0x000fe200078e020d */
[----:B------:R-:W-:-:S02]  /*17950*/  LEA R6, P4, R4, UR4, 0x2 ;  /* 0x0000000404067c11 */ /* 0x000fc4000f8810ff */
[----:B------:R-:W-:Y:S01]  /*17960*/  LOP3.LUT R12, R12, R9, RZ, 0x3c, !PT ;  /* 0x000000090c0c7212 */ /* 0x000fe200078e3cff */
[----:B------:R-:W-:Y:S01]  /*17970*/  IMAD.X R9, RZ, RZ, R21, P0 ;  /* 0x000000ffff097224 */ /* 0x000fe200000e0615 */
[----:B------:R-:W-:Y:S01]  /*17980*/  LEA.HI.X R10, R4, UR5, R5, 0x2, P4 ;  /* 0x00000005040a7c11 */ /* 0x000fe2000a0f1405 */
[----:B------:R-:W-:Y:S01]  /*17990*/  SHFL.IDX PT, R48, R6, RZ, 0x1c1f ;  /* 0x001c1fff06307589 */ /* 0x000fe200000e0000 */
[----:B------:R-:W-:Y:S01]  /*179a0*/  SHF.R.U64 R24, R24, 0x3, RZ ;  /* 0x0000000318187819 */ /* 0x000fe200000012ff */
[----:B------:R-:W-:Y:S01]  /*179b0*/  VIADD R4, R14, 0x8 ;  /* 0x000000080e047836 */ /* 0x000fe20000000000 */
[----:B------:R-:W-:Y:S01]  /*179c0*/  LOP3.LUT P0, RZ, R214, 0x3, RZ, 0xc0, !PT ;  /* 0x00000003d6ff7812 */ /* 0x000fe2000780c0ff */
[----:B------:R-:W2:Y:S01]  /*179d0*/  SHFL.IDX PT, R49, R10, RZ, 0x1c1f ;  /* 0x001c1fff0a317589 */ /* 0x000ea200000e0000 */
[----:B------:R-:W-:Y:S01]  /*179e0*/  LOP3.LUT R24, R24, R25, RZ, 0x3c, !PT ;  /* 0x0000001918187212 */ /* 0x000fe200078e3cff */
[----:B------:R-:W-:Y:S01]  /*179f0*/  IMAD.X R25, RZ, RZ, R21, P2 ;  /* 0x000000ffff197224 */ /* 0x000fe200010e0615 */
[-C--:B------:R-:W-:Y:S01]  /*17a00*/  ISETP.GE.OR P2, PT, R14, R53.reuse, P0 ;  /* 0x000000350e00720c */ /* 0x080fe20000746670 */
[----:B------:R-:W-:Y:S01]  /*17a10*/  SHFL.IDX PT, R50, R6, 0x1, 0x1c1f ;  /* 0x003c1f0006327f89 */ /* 0x000fe200000e0000 */
[----:B------:R-:W-:Y:S01]  /*17a20*/  ISETP.GE.OR P0, PT, R4, R53, P0 ;  /* 0x000000350400720c */ /* 0x000fe20000706670 */
[----:B------:R-:W-:Y:S01]  /*17a30*/  ULDC.64 UR4, c[0x0][0xaa0] ;  /* 0x0002a80000047ab9 */ /* 0x000fe20000000a00 */
[----:B------:R-:W-:Y:S01]  /*17a40*/  IADD3.X R13, RZ, R21, RZ, P3, !PT ;  /* 0x00000015ff0d7210 */ /* 0x000fe20001ffe4ff */
[----:B------:R-:W3:Y:S01]  /*17a50*/  SHFL.IDX PT, R51, R10, 0x1, 0x1c1f ;  /* 0x003c1f000a337f89 */ /* 0x000ee200000e0000 */
[----:B------:R-:W-:-:S02]  /*17a60*/  IADD3 R5, P3, R20, 0x7000, RZ ;  /* 0x0000700014057810 */ /* 0x000fc40007f7e0ff */
[C---:B------:R-:W-:Y:S02]  /*17a70*/  IADD3 R37, P4, R20.reuse, 0x6000, RZ ;  /* 0x0000600014257810 */ /* 0x040fe40007f9e0ff */
[----:B------:R-:W-:Y:S01]  /*17a80*/  LOP3.LUT R7, R20, 0x380, RZ, 0xc0, !PT ;  /* 0x0000038014077812 */ /* 0x000fe200078ec0ff */
[----:B------:R-:W-:Y:S01]  /*17a90*/  IMAD.X R41, RZ, RZ, R21, P3 ;  /* 0x000000ffff297224 */ /* 0x000fe200018e0615 */
[----:B------:R-:W-:Y:S02]  /*17aa0*/  LOP3.LUT R4, R5, 0x380, RZ, 0xc0, !PT ;  /* 0x0000038005047812 */ /* 0x000fe400078ec0ff */
[----:B------:R-:W-:Y:S02]  /*17ab0*/  LOP3.LUT R32, R33, 0x380, RZ, 0xc0, !PT ;  /* 0x0000038021207812 */ /* 0x000fe400078ec0ff */
[----:B------:R-:W-:Y:S02]  /*17ac0*/  LOP3.LUT R36, R37, 0x380, RZ, 0xc0, !PT ;  /* 0x0000038025247812 */ /* 0x000fe400078ec0ff */
[----:B------:R-:W-:-:S02]  /*17ad0*/  SHF.R.U64 R7, R7, 0x3, RZ ;  /* 0x0000000307077819 */ /* 0x000fc400000012ff */
[----:B------:R-:W-:Y:S01]  /*17ae0*/  SHF.R.U64 R4, R4, 0x3, RZ ;  /* 0x0000000304047819 */ /* 0x000fe200000012ff */
[----:B--2---:R2:W-:Y:S01]  /*17af0*/  @!P2 ST.E desc[UR42][R48.64], R0 ;  /* 0x000000003000a985 */ /* 0x0045e2000c10192a */
[----:B------:R-:W-:Y:S02]  /*17b00*/  SHF.R.U64 R28, R28, 0x3, RZ ;  /* 0x000000031c1c7819 */ /* 0x000fe400000012ff */
[----:B------:R-:W-:Y:S02]  /*17b10*/  SHF.R.U64 R32, R32, 0x3, RZ ;  /* 0x0000000320207819 */ /* 0x000fe400000012ff */
[----:B------:R-:W-:Y:S02]  /*17b20*/  SHF.R.U64 R36, R36, 0x3, RZ ;  /* 0x0000000324247819 */ /* 0x000fe400000012ff */
[----:B------:R-:W-:Y:S01]  /*17b30*/  LOP3.LUT R20, R7, R20, RZ, 0x3c, !PT ;  /* 0x0000001407147212 */ /* 0x000fe200078e3cff */
[----:B---3--:R3:W-:Y:S01]  /*17b40*/  @!P0 ST.E desc[UR42][R50.64], R3 ;  /* 0x0000000332008985 */ /* 0x0087e2000c10192a */
[----:B------:R-:W-:Y:S01]  /*17b50*/  LOP3.LUT R28, R28, R29, RZ, 0x3c, !PT ;  /* 0x0000001d1c1c7212 */ /* 0x000fe200078e3cff */
[--C-:B------:R-:W-:Y:S01]  /*17b60*/  IMAD.X R29, RZ, RZ, R21.reuse, P6 ;  /* 0x000000ffff1d7224 */ /* 0x100fe200030e0615 */
[----:B------:R-:W-:Y:S01]  /*17b70*/  LOP3.LUT R32, R32, R33, RZ, 0x3c, !PT ;  /* 0x0000002120207212 */ /* 0x000fe200078e3cff */
[----:B--2---:R-:W2:Y:S01]  /*17b80*/  @P1 LDC R49, c[0x0][0xbec] ;  /* 0x0002fb00ff311b82 */ /* 0x004ea20000000800 */
[----:B------:R-:W-:Y:S01]  /*17b90*/  LOP3.LUT R36, R36, R37, RZ, 0x3c, !PT ;  /* 0x0000002524247212 */ /* 0x000fe200078e3cff */
[----:B------:R-:W-:Y:S01]  /*17ba0*/  IMAD.X R37, RZ, RZ, R21, P4 ;  /* 0x000000ffff257224 */ /* 0x000fe200020e0615 */
[----:B------:R-:W-:Y:S01]  /*17bb0*/  LOP3.LUT R40, R4, R5, RZ, 0x3c, !PT ;  /* 0x0000000504287212 */ /* 0x000fe200078e3cff */
[----:B------:R-:W5:Y:S01]  /*17bc0*/  LD.E.128 R24, desc[UR42][R24.64] ;  /* 0x0000002a18187980 */ /* 0x000f62000c101d00 */
[----:B------:R-:W-:-:S02]  /*17bd0*/  IADD3.X R33, RZ, R21, RZ, P5, !PT ;  /* 0x00000015ff217210 */ /* 0x000fc40002ffe4ff */
[----:B------:R-:W-:Y:S01]  /*17be0*/  LOP3.LUT R8, R15, 0x380, RZ, 0xc0, !PT ;  /* 0x000003800f087812 */ /* 0x000fe200078ec0ff */
[----:B---3--:R-:W3:Y:S01]  /*17bf0*/  @P1 LDC R51, c[0x0][0xbf0] ;  /* 0x0002fc00ff331b82 */ /* 0x008ee20000000800 */
[----:B------:R-:W-:Y:S01]  /*17c00*/  IMAD R3, R45, UR4, RZ ;  /* 0x000000042d037c24 */ /* 0x000fe2000f8e02ff */
[----:B------:R4:W5:Y:S01]  /*17c10*/  LD.E.128 R4, desc[UR42][R20.64] ;  /* 0x0000002a14047980 */ /* 0x000962000c101d00 */
[----:B------:R-:W-:Y:S02]  /*17c20*/  SHF.R.U64 R8, R8, 0x3, RZ ;  /* 0x0000000308087819 */ /* 0x000fe400000012ff */
[----:B------:R-:W-:Y:S01]  /*17c30*/  IMAD R3, R44, UR5, R3 ;  /* 0x000000052c037c24 */ /* 0x000fe2000f8e0203 */
[----:B------:R-:W5:Y:S01]  /*17c40*/  LD.E.128 R28, desc[UR42][R28.64] ;  /* 0x0000002a1c1c7980 */ /* 0x000f62000c101d00 */
[----:B------:R-:W-:-:S03]  /*17c50*/  LOP3.LUT R8, R8, R15, RZ, 0x3c, !PT ;  /* 0x0000000f08087212 */ /* 0x000fc600078e3cff */
[----:B------:R-:W5:Y:S01]  /*17c60*/  LD.E.128 R12, desc[UR42][R12.64] ;  /* 0x0000002a0c0c7980 */ /* 0x000f62000c101d00 */
[----:B----4-:R-:W-:Y:S01]  /*17c70*/  IMAD.WIDE.U32 R20, R44, UR4, RZ ;  /* 0x000000042c147c25 */ /* 0x010fe2000f8e00ff */
[----:B------:R-:W-:Y:S02]  /*17c80*/  ULDC.64 UR4, c[0x0][0xae8] ;  /* 0x0002ba0000047ab9 */ /* 0x000fe40000000a00 */
[----:B------:R-:W5:Y:S02]  /*17c90*/  LD.E.128 R8, desc[UR42][R8.64] ;  /* 0x0000002a08087980 */ /* 0x000f64000c101d00 */
[----:B------:R-:W-:Y:S01]  /*17ca0*/  IADD3 R21, R21, R3, RZ ;  /* 0x0000000315157210 */ /* 0x000fe20007ffe0ff */
[----:B------:R-:W-:Y:S01]  /*17cb0*/  IMAD R3, R199, 0x20, R207 ;  /* 0x00000020c7037824 */ /* 0x000fe200078e02cf */
[----:B------:R-:W5:Y:S01]  /*17cc0*/  LD.E.128 R32, desc[UR42][R32.64] ;  /* 0x0000002a20207980 */ /* 0x000f62000c101d00 */
[----:B------:R-:W-:Y:S02]  /*17cd0*/  IMAD R45, R47, UR4, RZ ;  /* 0x000000042f2d7c24 */ /* 0x000fe4000f8e02ff */
[----:B------:R-:W-:Y:S01]  /*17ce0*/  IMAD R48, R206, 0x80, R3 ;  /* 0x00000080ce307824 */ /* 0x000fe200078e0203 */
[----:B------:R-:W5:Y:S01]  /*17cf0*/  LD.E.128 R36, desc[UR42][R36.64] ;  /* 0x0000002a24247980 */ /* 0x000f62000c101d00 */
[----:B------:R-:W-:-:S02]  /*17d00*/  IMAD R45, R200, UR5, R45 ;  /* 0x00000005c82d7c24 */ /* 0x000fc4000f8e022d */
[----:B------:R-:W-:Y:S01]  /*17d10*/  IMAD.WIDE.U32 R20, R200, UR4, R20 ;  /* 0x00000004c8147c25 */ /* 0x000fe2000f8e0014 */
[----:B------:R-:W-:Y:S01]  /*17d20*/  ULDC.64 UR4, c[0x0][0xaf0] ;  /* 0x0002bc0000047ab9 */ /* 0x000fe20000000a00 */
[----:B------:R-:W5:Y:S02]  /*17d30*/  LD.E.128 R40, desc[UR42][R40.64] ;  /* 0x0000002a28287980 */ /* 0x000f64000c101d00 */
[----:B--2---:R-:W-:Y:S01]  /*17d40*/  @P1 IMAD.HI.U32 R0, R48, R49, RZ ;  /* 0x0000003130001227 */ /* 0x004fe200078e00ff */
[----:B------:R-:W-:Y:S01]  /*17d50*/  IADD3 R21, R21, R45, RZ ;  /* 0x0000002d15157210 */ /* 0x000fe20007ffe0ff */
[----:B------:R-:W-:Y:S01]  /*17d60*/  @!PT LDS RZ, [RZ] ;  /* 0x00000000fffff984 */ /* 0x000fe20000000800 */
[----:B------:R-:W-:Y:S01]  /*17d70*/  @!PT LDS RZ, [RZ] ;  /* 0x00000000fffff984 */ /* 0x000fe20000000800 */
[----:B------:R-:W-:Y:S01]  /*17d80*/  @!PT LDS RZ, [RZ] ;  /* 0x00000000fffff984 */ /* 0x000fe20000000800 */
[----:B------:R-:W-:Y:S01]  /*17d90*/  @!PT LDS RZ, [RZ] ;  /* 0x00000000fffff984 */ /* 0x000fe20000000800 */
[----:B------:R2:W-:Y:S06]  /*17da0*/  MEMBAR.ALL.CTA ;  /* 0x0000000000007992 */ /* 0x0005ec0000008000 */
[----:B--2---:R-:W2:Y:S01]  /*17db0*/  FENCE.VIEW.ASYNC.S ;  /* 0x00000000000073c6 */ /* 0x004ea20000000000 */
[----:B------:R-:W-:Y:S01]  /*17dc0*/  IMAD.MOV.U32 R3, RZ, RZ, R48 ;  /* 0x000000ffff037224 */ /* 0x000fe200078e0030 */
[----:B---3--:R-:W-:Y:S01]  /*17dd0*/  @P1 SHF.R.U32.HI R3, RZ, R51, R0 ;  /* 0x00000033ff031219 */ /* 0x008fe20000011600 */
[----:B------:R-:W-:-:S02]  /*17de0*/  IMAD R44, R208, UR4, RZ ;  /* 0x00000004d02c7c24 */ /* 0x000fc4000f8e02ff */
[----:B------:R-:W-:Y:S01]  /*17df0*/  IMAD.WIDE.U32 R20, R203, UR4, R20 ;  /* 0x00000004cb147c25 */ /* 0x000fe2000f8e0014 */
[----:B------:R-:W-:-:S03]  /*17e00*/  SHF.R.S32.HI R0, RZ, 0x1f, R3 ;  /* 0x0000001fff007819 */ /* 0x000fc60000011403 */
[----:B------:R-:W-:Y:S01]  /*17e10*/  IMAD R45, R203, UR5, R44 ;  /* 0x00000005cb2d7c24 */ /* 0x000fe2000f8e022c */
[----:B------:R-:W-:Y:S01]  /*17e20*/  ULDC.64 UR4, c[0x0][0xae0] ;  /* 0x0002b80000047ab9 */ /* 0x000fe20000000a00 */
[----:B------:R-:W-:Y:S02]  /*17e30*/  IMAD.MOV R47, RZ, RZ, -R3 ;  /* 0x000000ffff2f7224 */ /* 0x000fe400078e0a03 */
[----:B------:R-:W-:Y:S01]  /*17e40*/  IMAD R0, R0, UR4, RZ ;  /* 0x0000000400007c24 */ /* 0x000fe2000f8e02ff */
[----:B------:R-:W-:Y:S01]  /*17e50*/  IADD3 R21, R21, R45, RZ ;  /* 0x0000002d15157210 */ /* 0x000fe20007ffe0ff */
[----:B------:R-:W-:Y:S02]  /*17e60*/  IMAD R45, R46, R47, R48 ;  /* 0x0000002f2e2d7224 */ /* 0x000fe400078e0230 */
[C---:B------:R-:W-:Y:S02]  /*17e70*/  IMAD R47, R3.reuse, UR5, R0 ;  /* 0x00000005032f7c24 */ /* 0x040fe4000f8e0200 */
[----:B------:R-:W-:Y:S01]  /*17e80*/  IMAD.WIDE.U32 R20, R3, UR4, R20 ;  /* 0x0000000403147c25 */ /* 0x000fe2000f8e0014 */
[----:B------:R-:W-:Y:S01]  /*17e90*/  SHF.R.S32.HI R0, RZ, 0x1f, R45 ;  /* 0x0000001fff007819 */ /* 0x000fe2000001142d */
[----:B------:R-:W-:-:S02]  /*17ea0*/  ULDC.64 UR4, c[0x0][0xad8] ;  /* 0x0002b60000047ab9 */ /* 0x000fc40000000a00 */
[----:B------:R-:W-:Y:S02]  /*17eb0*/  IMAD R48, R206, 0x80, R207 ;  /* 0x00000080ce307824 */ /* 0x000fe400078e02cf */
[----:B------:R-:W-:Y:S02]  /*17ec0*/  IMAD.IADD R21, R21, 0x1, R47 ;  /* 0x0000000115157824 */ /* 0x000fe400078e022f */
[----:B------:R-:W-:Y:S01]  /*17ed0*/  IMAD R44, R0, UR4, RZ ;  /* 0x00000004002c7c24 */ /* 0x000fe2000f8e02ff */
[C---:B------:R-:W-:Y:S01]  /*17ee0*/  IADD3 R0, R48.reuse, 0x20, RZ ;  /* 0x0000002030007810 */ /* 0x040fe20007ffe0ff */
[----:B------:R-:W-:Y:S01]  /*17ef0*/  IMAD.WIDE.U32 R20, R45, UR4, R20 ;  /* 0x000000042d147c25 */ /* 0x000fe2000f8e0014 */
[----:B------:R-:W-:-:S03]  /*17f00*/  ISETP.GE.AND P2, PT, R48, R53, PT ;  /* 0x000000353000720c */ /* 0x000fc60003f46270 */
[----:B------:R-:W-:Y:S01]  /*17f10*/  IMAD R47, R45, UR5, R44 ;  /* 0x000000052d2f7c24 */ /* 0x000fe2000f8e022c */
[----:B------:R-:W-:Y:S01]  /*17f20*/  ISETP.GE.AND P0, PT, R0, R53, PT ;  /* 0x000000350000720c */ /* 0x000fe20003f06270 */
[----:B------:R-:W-:Y:S01]  /*17f30*/  VIADD R0, R2, 0x34820 ;  /* 0x0003482002007836 */ /* 0x000fe20000000000 */
[----:B------:R-:W-:Y:S01]  /*17f40*/  ULDC.64 UR4, c[0x0][0xa80] ;  /* 0x0002a00000047ab9 */ /* 0x000fe20000000a00 */
[----:B------:R-:W-:Y:S01]  /*17f50*/  VIADD R3, R48, 0x40 ;  /* 0x0000004030037836 */ /* 0x000fe20000000000 */
[----:B------:R-:W-:Y:S02]  /*17f60*/  IADD3 R21, R21, R47, RZ ;  /* 0x0000002f15157210 */ /* 0x000fe40007ffe0ff */
[----:B------:R-:W-:Y:S02]  /*17f70*/  LEA R46, P3, R20, UR4, 0x1 ;  /* 0x00000004142e7c11 */ /* 0x000fe4000f8608ff */
[----:B------:R-:W-:Y:S02]  /*17f80*/  ISETP.GE.AND P1, PT, R3, R53, PT ;  /* 0x000000350300720c */ /* 0x000fe40003f26270 */
[----:B------:R-:W-:-:S02]  /*17f90*/  PRMT R0, RZ, 0x654, R0 ;  /* 0x00000654ff007816 */ /* 0x000fc40000000000 */
[----:B------:R-:W-:Y:S01]  /*17fa0*/  LEA.HI.X R3, R20, UR5, R21, 0x1, P3 ;  /* 0x0000000514037c11 */ /* 0x000fe200098f0c15 */
[----:B--2---:R2:W3:Y:S01]  /*17fb0*/  SHFL.IDX PT, R44, R46, RZ, 0x181f ;  /* 0x00181fff2e2c7589 */ /* 0x0044e200000e0000 */
[----:B------:R4:W-:Y:S01]  /*17fc0*/  SYNCS.ARRIVE.TRANS64.RED.A1T0 RZ, [R0+URZ], RZ ;  /* 0x000000ff00ff79a7 */ /* 0x0009e2000810043f */
[----:B------:R-:W-:Y:S02]  /*17fd0*/  BSSY B1, `(.L_x_801) ;  /* 0x000000c000017945 */ /* 0x000fe40003800000 */
[----:B----4-:R2:W4:Y:S02]  /*17fe0*/  SHFL.IDX PT, R0, R3, RZ, 0x181f ;  /* 0x00181fff03007589 */ /* 0x01052400000e0000 */
[----:B------:R-:W-:Y:S05]  /*17ff0*/  @P2 BRA `(.L_x_802) ;  /* 0x0000000000242947 */ /* 0x000fea0003800000 */
[----:B------:R-:W-:Y:S02]  /*18000*/  ULDC UR4, c[0x0][0xac8] ;  /* 0x0002b20000047ab9 */ /* 0x000fe40000000800 */
[----:B------:R-:W-:Y:S02]  /*18010*/  ISETP.GE.AND P2, PT, R197, UR4, PT ;  /* 0x00000004c5007c0c */ /* 0x000fe4000bf46270 */
[----:B------:R-:W-:-:S11]  /*18020*/  ISETP.GE.AND P3, PT, R198, UR4, PT ;  /* 0x00000004c6007c0c */ /* 0x000fd6000bf66270 */
[CC--:B---3--:R-:W-:Y:S02]  /*18030*/  @!P2 LEA R20, P4, R197.reuse, R44.reuse, 0x1 ;  /* 0x0000002cc514a211 */ /* 0x0c8fe400078808ff */
[C---:B------:R-:W-:Y:S02]  /*18040*/  @!P3 LEA R44, P5, R198.reuse, R44, 0x1 ;  /* 0x0000002cc62cb211 */ /* 0x040fe400078a08ff */
[-C--:B----4-:R-:W-:Y:S02]  /*18050*/  @!P2 LEA.HI.X R21, R197, R0.reuse, R237, 0x1, P4 ;  /* 0x00000000c515a211 */ /* 0x090fe400020f0ced */
[----:B------:R-:W-:-:S03]  /*18060*/  @!P3 LEA.HI.X R45, R198, R0, R236, 0x1, P5 ;  /* 0x00000000c62db211 */ /* 0x000fc600028f0cec */
[----:B-----5:R3:W-:Y:S04]  /*18070*/  @!P2 ST.E.128 desc[UR42][R20.64], R4 ;  /* 0x000000041400a985 */ /* 0x0207e8000c101d2a */
[----:B------:R3:W-:Y:S02]  /*18080*/  @!P3 ST.E.128 desc[UR42][R44.64], R28 ;  /* 0x0000001c2c00b985 */ /* 0x0007e4000c101d2a */
.L_x_802:
[----:B------:R-:W-:Y:S05]  /*18090*/  BSYNC B1 ;  /* 0x0000000000017941 */ /* 0x000fea0003800000 */
.L_x_801:
[----:B----4-:R4:W0:Y:S01]  /*180a0*/  SHFL.IDX PT, R0, R3, 0x1, 0x181f ;  /* 0x00381f0003007f89 */ /* 0x01082200000e0000 */
[----:B------:R-:W-:Y:S03]  /*180b0*/  BSSY B1, `(.L_x_803) ;  /* 0x000000c000017945 */ /* 0x000fe60003800000 */
[----:B---3-5:R4:W3:Y:S01]  /*180c0*/  SHFL.IDX PT, R6, R46, 0x1, 0x181f ;  /* 0x00381f002e067f89 */ /* 0x0288e200000e0000 */
[----:B------:R-:W-:Y:S05]  /*180d0*/  @P0 BRA `(.L_x_804) ;  /* 0x0000000000240947 */ /* 0x000fea0003800000 */
[----:B------:R-:W-:Y:S02]  /*180e0*/  ULDC UR4, c[0x0][0xac8] ;  /* 0x0002b20000047ab9 */ /* 0x000fe40000000800 */
        /* <DEDUP_REMOVED lines=8> */
.L_x_804:
[----:B------:R-:W-:Y:S05]  /*18170*/  BSYNC B1 ;  /* 0x0000000000017941 */ /* 0x000fea0003800000 */
.L_x_803:
[----:B0-----:R0:W0:Y:S01]  /*18180*/  SHFL.IDX PT, R0, R3, 0x2, 0x181f ;  /* 0x00581f0003007f89 */ /* 0x00102200000e0000 */
[----:B------:R-:W-:Y:S03]  /*18190*/  BSSY B1, `(.L_x_805) ;  /* 0x000000c000017945 */ /* 0x000fe60003800000 */
[----:B---3--:R3:W0:Y:S01]  /*181a0*/  SHFL.IDX PT, R6, R46, 0x2, 0x181f ;  /* 0x00581f002e067f89 */ /* 0x00862200000e0000 */
[----:B------:R-:W-:Y:S05]  /*181b0*/  @P1 BRA `(.L_x_806) ;  /* 0x0000000000241947 */ /* 0x000fea0003800000 */
[----:B------:R-:W-:Y:S02]  /*181c0*/  ULDC UR4, c[0x0][0xac8] ;  /* 0x0002b20000047ab9 */ /* 0x000fe40000000800 */
[----:B------:R-:W-:Y:S02]  /*181d0*/  ISETP.GE.AND P2, PT, R197, UR4, PT ;  /* 0x00000004c5007c0c */ /* 0x000fe4000bf46270 */
[----:B------:R-:W-:-:S11]  /*181e0*/  ISETP.GE.AND P3, PT, R198, UR4, PT ;  /* 0x00000004c6007c0c */ /* 0x000fd6000bf66270 */
[CC--:B0-----:R-:W-:Y:S02]  /*181f0*/  @!P2 LEA R4, P0, R197.reuse, R6.reuse, 0x1 ;  /* 0x00000006c504a211 */ /* 0x0c1fe400078008ff */
[C---:B------:R-:W-:Y:S02]  /*18200*/  @!P3 LEA R6, P1, R198.reuse, R6, 0x1 ;  /* 0x00000006c606b211 */ /* 0x040fe400078208ff */
[-C--:B------:R-:W-:Y:S02]  /*18210*/  @!P2 LEA.HI.X R5, R197, R0.reuse, R237, 0x1, P0 ;  /* 0x00000000c505a211 */ /* 0x080fe400000f0ced */
[----:B------:R-:W-:-:S03]  /*18220*/  @!P3 LEA.HI.X R7, R198, R0, R236, 0x1, P1 ;  /* 0x00000000c607b211 */ /* 0x000fc600008f0cec */
[----:B------:R0:W-:Y:S04]  /*18230*/  @!P2 ST.E.128 desc[UR42][R4.64], R12 ;  /* 0x0000000c0400a985 */ /* 0x0001e8000c101d2a */
[----:B------:R0:W-:Y:S02]  /*18240*/  @!P3 ST.E.128 desc[UR42][R6.64], R36 ;  /* 0x000000240600b985 */ /* 0x0001e4000c101d2a */
.L_x_806:
[----:B------:R-:W-:Y:S05]  /*18250*/  BSYNC B1 ;  /* 0x0000000000017941 */ /* 0x000fea0003800000 */
.L_x_805:
[----:B0-----:R-:W-:Y:S01]  /*18260*/  VIADD R0, R48, 0x60 ;  /* 0x0000006030007836 */ /* 0x001fe20000000000 */
[----:B--2-4-:R-:W0:Y:S04]  /*18270*/  SHFL.IDX PT, R3, R3, 0x3, 0x181f ;  /* 0x00781f0003037f89 */ /* 0x014e2800000e0000 */
[----:B------:R-:W-:Y:S01]  /*18280*/  ISETP.GE.AND P0, PT, R0, R53, PT ;  /* 0x000000350000720c */ /* 0x000fe20003f06270 */
[----:B---3--:R-:W2:-:S12]  /*18290*/  SHFL.IDX PT, R46, R46, 0x3, 0x181f ;  /* 0x00781f002e2e7f89 */ /* 0x008e9800000e0000 */
[----:B------:R-:W-:Y:S05]  /*182a0*/  @P0 BRA `(.L_x_807) ;  /* 0x0000000800e40947 */ /* 0x000fea0003800000 */
[----:B------:R-:W-:Y:S02]  /*182b0*/  ULDC UR4, c[0x0][0xac8] ;  /* 0x0002b20000047ab9 */ /* 0x000fe40000000800 */
[----:B------:R-:W-:-:S13]  /*182c0*/  ISETP.GE.AND P1, PT, R197, UR4, PT ;  /* 0x00000004c5007c0c */ /* 0x000fda000bf26270 */
[----:B--2---:R-:W-:-:S04]  /*182d0*/  @!P1 LEA R4, P0, R197, R46, 0x1 ;  /* 0x0000002ec5049211 */ /* 0x004fc800078008ff */
[----:B0-----:R-:W-:Y:S02]  /*182e0*/  @!P1 LEA.HI.X R5, R197, R3, R237, 0x1, P0 ;  /* 0x00000003c5059211 */ /* 0x001fe400000f0ced */
[----:B------:R-:W-:-:S03]  /*182f0*/  ISETP.GE.AND P0, PT, R198, UR4, PT ;  /* 0x00000004c6007c0c */ /* 0x000fc6000bf06270 */
[----:B------:R3:W-:Y:S10]  /*18300*/  @!P1 ST.E.128 desc[UR42][R4.64], R24 ;  /* 0x0000001804009985 */ /* 0x0007f4000c101d2a */
[----:B------:R-:W-:Y:S05]  /*18310*/  @P0 BRA `(.L_x_807) ;  /* 0x0000000800c80947 */ /* 0x000fea0003800000 */
[----:B---3--:R-:W-:-:S04]  /*18320*/  LEA R4, P0, R198, R46, 0x1 ;  /* 0x0000002ec6047211 */ /* 0x008fc800078008ff */
[----:B------:R-:W-:-:S05]  /*18330*/  LEA.HI.X R5, R198, R3, R236, 0x1, P0 ;  /* 0x00000003c6057211 */ /* 0x000fca00000f0cec */
[----:B------:R4:W-:Y:S01]  /*18340*/  ST.E.128 desc[UR42][R4.64], R40 ;  /* 0x0000002804007985 */ /* 0x0009e2000c101d2a */
[----:B------:R-:W-:Y:S05]  /*18350*/  BRA `(.L_x_807) ;  /* 0x0000000800b87947 */ /* 0x000fea0003800000 */
.L_x_799:
[----:B------:R-:W-:Y:S01]  /*18360*/  ULDC.64 UR4, c[0x0][0xc00] ;  /* 0x0003000000047ab9 */ /* 0x000fe20000000a00 */
[----:B------:R-:W-:Y:S01]  /*18370*/  IMAD.MOV.U32 R3, RZ, RZ, RZ ;  /* 0x000000ffff037224 */ /* 0x000fe200078e00ff */
[----:B------:R-:W-:Y:S01]  /*18380*/  ISETP.NE.U32.AND P0, PT, RZ, UR4, PT ;  /* 0x00000004ff007c0c */ /* 0x000fe2000bf05070 */
[----:B------:R-:W2:Y:S01]  /*18390*/  LDC R21, c[0x0][0xbe8] ;  /* 0x0002fa00ff157b82 */ /* 0x000ea20000000800 */
[----:B------:R-:W-:Y:S02]  /*183a0*/  IADD3 R4, P1, R201, UR4, RZ ;  /* 0x00000004c9047c10 */ /* 0x000fe4000ff3e0ff */
[----:B------:R-:W-:Y:S02]  /*183b0*/  ISETP.NE.AND.EX P0, PT, RZ, UR5, PT, P0 ;  /* 0x00000005ff007c0c */ /* 0x000fe4000bf05300 */
[----:B------:R-:W-:Y:S01]  /*183c0*/  IADD3.X R5, R202, UR5, RZ, P1, !PT ;  /* 0x00000005ca057c10 */ /* 0x000fe20008ffe4ff */
[----:B------:R-:W-:Y:S02]  /*183d0*/  ULDC.64 UR4, c[0x0][0xc08] ;  /* 0x0003020000047ab9 */ /* 0x000fe40000000a00 */
[----:B------:R-:W-:-:S04]  /*183e0*/  ISETP.NE.U32.AND P1, PT, RZ, UR4, PT ;  /* 0x00000004ff007c0c */ /* 0x000fc8000bf25070 */
[----:B------:R-:W-:-:S04]  /*183f0*/  ISETP.NE.AND.EX P1, PT, RZ, UR5, PT, P1 ;  /* 0x00000005ff007c0c */ /* 0x000fc8000bf25310 */
[----:B------:R3:W5:Y:S09]  /*18400*/  @P0 LDG.E R3, desc[UR42][R4.64] ;  /* 0x0000002a04030981 */ /* 0x000772000c1e1900 */
[----:B------:R-:W-:Y:S01]  /*18410*/  @P1 IADD3 R6, P2, R201, UR4, RZ ;  /* 0x00000004c9061c10 */ /* 0x000fe2000ff5e0ff */
[----:B------:R-:W-:-:S02]  /*18420*/  ULDC UR4, c[0x0][0xa88] ;  /* 0x0002a20000047ab9 */ /* 0x000fc40000000800 */
[----:B------:R-:W-:Y:S02]  /*18430*/  MOV R0, UR4 ;  /* 0x0000000400007c02 */ /* 0x000fe40008000f00 */
[----:B------:R-:W-:-:S05]  /*18440*/  @P1 IADD3.X R7, R202, UR5, RZ, P2, !PT ;  /* 0x00000005ca071c10 */ /* 0x000fca00097fe4ff */
[----:B------:R3:W5:Y:S01]  /*18450*/  @P1 LDG.E R0, desc[UR42][R6.64] ;  /* 0x0000002a06001981 */ /* 0x000762000c1e1900 */
[----:B--2---:R-:W-:Y:S01]  /*18460*/  ISETP.NE.AND P2, PT, R21, 0x1, PT ;  /* 0x000000011500780c */ /* 0x004fe20003f45270 */
[----:B------:R-:W2:-:S12]  /*18470*/  S2R R8, SR_TID.X ;  /* 0x0000000000087919 */ /* 0x000e980000002100 */
[----:B------:R-:W4:Y:S08]  /*18480*/  @P2 LDC R14, c[0x0][0xbec] ;  /* 0x0002fb00ff0e2b82 */ /* 0x000f300000000800 */
[----:B------:R-:W0:Y:S01]  /*18490*/  @P2 LDC R25, c[0x0][0xbf0] ;  /* 0x0002fc00ff192b82 */ /* 0x000e220000000800 */
[----:B--2---:R-:W-:-:S05]  /*184a0*/  VIADD R8, R8, 0xffffff80 ;  /* 0xffffff8008087836 */ /* 0x004fca0000000000 */
[----:B------:R-:W-:Y:S01]  /*184b0*/  ISETP.GE.AND P3, PT, R8, 0x80, PT ;  /* 0x000000800800780c */ /* 0x000fe20003f66270 */
[----:B---3--:R-:W-:-:S12]  /*184c0*/  @P1 BRA `(.L_x_808) ;  /* 0x0000000000101947 */ /* 0x008fd80003800000 */
[----:B------:R-:W-:Y:S05]  /*184d0*/  @!P0 BRA `(.L_x_808) ;  /* 0x00000000000c8947 */ /* 0x000fea0003800000 */
[----:B------:R-:W2:Y:S04]  /*184e0*/  LDG.E R7, desc[UR42][R4.64] ;  /* 0x0000002a04077981 */ /* 0x000ea8000c1e1900 */
[----:B-----5:R-:W2:Y:S02]  /*184f0*/  LDG.E R0, desc[UR42][R4.64+0x4] ;  /* 0x0000042a04007981 */ /* 0x020ea4000c1e1900 */
[----:B--2---:R-:W-:-:S07]  /*18500*/  IMAD.IADD R0, R0, 0x1, -R7 ;  /* 0x0000000100007824 */ /* 0x004fce00078e0a07 */
.L_x_808:
[----:B------:R-:W-:Y:S01]  /*18510*/  BSSY B1, `(.L_x_809) ;  /* 0x000002e000017945 */ /* 0x000fe20003800000 */
[----:B------:R-:W-:Y:S02]  /*18520*/  SHF.R.S32.HI R12, RZ, 0x1f, R200 ;  /* 0x0000001fff0c7819 */ /* 0x000fe400000114c8 */
[----:B------:R-:W-:Y:S02]  /*18530*/  SEL R203, R203, RZ, !P0 ;  /* 0x000000ffcbcb7207 */ /* 0x000fe40004000000 */
[----:B------:R-:W-:Y:S02]  /*18540*/  SEL R208, R208, RZ, !P0 ;  /* 0x000000ffd0d07207 */ /* 0x000fe40004000000 */
[----:B-----5:R-:W-:Y:S01]  /*18550*/  SHF.R.S32.HI R10, RZ, 0x1f, R3 ;  /* 0x0000001fff0a7819 */ /* 0x020fe20000011403 */
[----:B------:R-:W-:Y:S06]  /*18560*/  @P3 BRA `(.L_x_810) ;  /* 0x0000000000a03947 */ /* 0x000fec0003800000 */
[----:B------:R-:W2:Y:S01]  /*18570*/  S2R R5, SR_TID.X ;  /* 0x0000000000057919 */ /* 0x000ea20000002100 */
[----:B------:R-:W3:Y:S01]  /*18580*/  LDC R11, c[0x0][0xbe8] ;  /* 0x0002fa00ff0b7b82 */ /* 0x000ee20000000800 */
[----:B--2---:R-:W-:Y:S01]  /*18590*/  LEA R4, R206, R5, 0x7 ;  /* 0x00000005ce047211 */ /* 0x004fe200078e38ff */
[----:B---3--:R-:W-:-:S04]  /*185a0*/  IMAD R5, R0, R11, RZ ;  /* 0x0000000b00057224 */ /* 0x008fc800078e02ff */
[----:B------:R-:W-:-:S05]  /*185b0*/  VIADD R8, R4, 0xffffff80 ;  /* 0xffffff8004087836 */ /* 0x000fca0000000000 */
[----:B------:R-:W-:-:S13]  /*185c0*/  ISETP.GE.AND P0, PT, R8, R5, PT ;  /* 0x000000050800720c */ /* 0x000fda0003f06270 */
[----:B------:R-:W-:Y:S05]  /*185d0*/  @P0 BRA `(.L_x_810) ;  /* 0x0000000000840947 */ /* 0x000fea0003800000 */
[----:B------:R-:W-:Y:S01]  /*185e0*/  ISETP.NE.AND P0, PT, R11, 0x1, PT ;  /* 0x000000010b00780c */ /* 0x000fe20003f05270 */
[----:B------:R-:W-:Y:S01]  /*185f0*/  ULDC.64 UR4, c[0x0][0xb90] ;  /* 0x0002e40000047ab9 */ /* 0x000fe20000000a00 */
[----:B------:R-:W-:Y:S01]  /*18600*/  MOV R4, R3 ;  /* 0x0000000300047202 */ /* 0x000fe20000000f00 */
[----:B------:R-:W-:Y:S02]  /*18610*/  IMAD R9, R12, UR4, RZ ;  /* 0x000000040c097c24 */ /* 0x000fe4000f8e02ff */
[----:B------:R-:W-:Y:S02]  /*18620*/  IMAD.MOV.U32 R5, RZ, RZ, R10 ;  /* 0x000000ffff057224 */ /* 0x000fe400078e000a */
[----:B------:R-:W-:Y:S02]  /*18630*/  IMAD.MOV.U32 R7, RZ, RZ, R8 ;  /* 0x000000ffff077224 */ /* 0x000fe400078e0008 */
[----:B------:R-:W-:-:S04]  /*18640*/  IMAD.WIDE.U32 R4, R200, UR4, R4 ;  /* 0x00000004c8047c25 */ /* 0x000fc8000f8e0004 */
[----:B------:R-:W2:Y:S01]  /*18650*/  @P0 LDC R13, c[0x0][0xbec] ;  /* 0x0002fb00ff0d0b82 */ /* 0x000ea20000000800 */
[----:B------:R-:W-:Y:S01]  /*18660*/  IMAD R9, R200, UR5, R9 ;  /* 0x00000005c8097c24 */ /* 0x000fe2000f8e0209 */
[----:B------:R-:W-:-:S03]  /*18670*/  ULDC.64 UR4, c[0x0][0xb98] ;  /* 0x0002e60000047ab9 */ /* 0x000fc60000000a00 */
[----:B------:R-:W-:-:S03]  /*18680*/  IMAD.IADD R5, R5, 0x1, R9 ;  /* 0x0000000105057824 */ /* 0x000fc600078e0209 */
[----:B------:R-:W3:Y:S01]  /*18690*/  @P0 LDC R15, c[0x0][0xbf0] ;  /* 0x0002fc00ff0f0b82 */ /* 0x000ee20000000800 */
[----:B------:R-:W-:-:S04]  /*186a0*/  IMAD.WIDE.U32 R4, R203, UR4, R4 ;  /* 0x00000004cb047c25 */ /* 0x000fc8000f8e0004 */
[----:B--2---:R-:W-:-:S05]  /*186b0*/  @P0 IMAD.HI.U32 R6, R8, R13, RZ ;  /* 0x0000000d08060227 */ /* 0x004fca00078e00ff */
[----:B---3--:R-:W-:Y:S01]  /*186c0*/  @P0 SHF.R.U32.HI R7, RZ, R15, R6 ;  /* 0x0000000fff070219 */ /* 0x008fe20000011606 */
[----:B------:R-:W-:-:S03]  /*186d0*/  IMAD R6, R208, UR4, RZ ;  /* 0x00000004d0067c24 */ /* 0x000fc6000f8e02ff */
[C---:B------:R-:W-:Y:S02]  /*186e0*/  IADD3 R9, -R7.reuse, RZ, RZ ;  /* 0x000000ff07097210 */ /* 0x040fe40007ffe1ff */
[----:B------:R-:W-:-:S03]  /*186f0*/  IADD3 R4, P0, R7, R4, RZ ;  /* 0x0000000407047210 */ /* 0x000fc60007f1e0ff */
[----:B------:R-:W-:Y:S01]  /*18700*/  IMAD R9, R11, R9, R8 ;  /* 0x000000090b097224 */ /* 0x000fe200078e0208 */
[----:B------:R-:W-:Y:S01]  /*18710*/  SHF.R.S32.HI R11, RZ, 0x1f, R7 ;  /* 0x0000001fff0b7819 */ /* 0x000fe20000011407 */
[----:B------:R-:W-:Y:S01]  /*18720*/  IMAD R8, R203, UR5, R6 ;  /* 0x00000005cb087c24 */ /* 0x000fe2000f8e0206 */
[----:B------:R-:W-:Y:S02]  /*18730*/  ULDC.64 UR4, c[0x0][0xb88] ;  /* 0x0002e20000047ab9 */ /* 0x000fe40000000a00 */
[----:B------:R-:W-:Y:S02]  /*18740*/  SHF.R.S32.HI R6, RZ, 0x1f, R9 ;  /* 0x0000001fff067819 */ /* 0x000fe40000011409 */
[----:B------:R-:W-:-:S03]  /*18750*/  IADD3.X R5, R11, R5, R8, P0, !PT ;  /* 0x000000050b057210 */ /* 0x000fc600007fe408 */
[----:B------:R-:W-:Y:S02]  /*18760*/  IMAD R6, R6, UR4, RZ ;  /* 0x0000000406067c24 */ /* 0x000fe4000f8e02ff */
[----:B------:R-:W-:-:S04]  /*18770*/  IMAD.WIDE.U32 R4, R9, UR4, R4 ;  /* 0x0000000409047c25 */ /* 0x000fc8000f8e0004 */
[----:B------:R-:W-:Y:S01]  /*18780*/  IMAD R7, R9, UR5, R6 ;  /* 0x0000000509077c24 */ /* 0x000fe2000f8e0206 */
[----:B------:R-:W-:Y:S02]  /*18790*/  ULDC.64 UR4, c[0x0][0xb50] ;  /* 0x0002d40000047ab9 */ /* 0x000fe40000000a00 */
[----:B------:R-:W-:Y:S01]  /*187a0*/  LEA R6, P0, R4, UR4, 0x2 ;  /* 0x0000000404067c11 */ /* 0x000fe2000f8010ff */
[----:B------:R-:W-:-:S05]  /*187b0*/  IMAD.IADD R5, R5, 0x1, R7 ;  /* 0x0000000105057824 */ /* 0x000fca00078e0207 */
[----:B------:R-:W-:Y:S01]  /*187c0*/  LEA.HI.X R7, R4, UR5, R5, 0x2, P0 ;  /* 0x0000000504077c11 */ /* 0x000fe200080f1405 */
[----:B------:R-:W-:-:S05]  /*187d0*/  IMAD.MOV.U32 R5, RZ, RZ, -0x800000 ;  /* 0xff800000ff057424 */ /* 0x000fca00078e00ff */
[----:B------:R2:W-:Y:S02]  /*187e0*/  STG.E desc[UR42][R6.64], R5 ;  /* 0x0000000506007986 */ /* 0x0005e4000c10192a */
.L_x_810:
[----:B------:R-:W-:Y:S05]  /*187f0*/  BSYNC B1 ;  /* 0x0000000000017941 */ /* 0x000fea0003800000 */
.L_x_809:
[----:B------:R-:W-:Y:S01]  /*18800*/  ULDC.64 UR4, c[0x0][0xaa0] ;  /* 0x0002a80000047ab9 */ /* 0x000fe20000000a00 */
[----:B------:R-:W-:Y:S01]  /*18810*/  BSSY B1, `(.L_x_811) ;  /* 0x0000038000017945 */ /* 0x000fe20003800000 */
[----:B------:R-:W-:-:S04]  /*18820*/  IMAD R4, R10, UR4, RZ ;  /* 0x000000040a047c24 */ /* 0x000fc8000f8e02ff */
[C---:B--2---:R-:W-:Y:S02]  /*18830*/  IMAD R7, R3.reuse, UR5, R4 ;  /* 0x0000000503077c24 */ /* 0x044fe4000f8e0204 */
[----:B------:R-:W-:Y:S01]  /*18840*/  IMAD.WIDE.U32 R4, R3, UR4, RZ ;  /* 0x0000000403047c25 */ /* 0x000fe2000f8e00ff */
[----:B------:R-:W-:Y:S01]  /*18850*/  LEA R3, R199, R207, 0x5 ;  /* 0x000000cfc7037211 */ /* 0x000fe200078e28ff */
[----:B------:R-:W-:Y:S02]  /*18860*/  ULDC.64 UR4, c[0x0][0xae8] ;  /* 0x0002ba0000047ab9 */ /* 0x000fe40000000a00 */
[----:B------:R-:W-:Y:S02]  /*18870*/  IMAD.IADD R5, R5, 0x1, R7 ;  /* 0x0000000105057824 */ /* 0x000fe400078e0207 */
[----:B------:R-:W-:Y:S02]  /*18880*/  IMAD R9, R206, 0x80, R3 ;  /* 0x00000080ce097824 */ /* 0x000fe400078e0203 */
[----:B------:R-:W-:-:S02]  /*18890*/  IMAD R7, R12, UR4, RZ ;  /* 0x000000040c077c24 */ /* 0x000fc4000f8e02ff */
[----:B----4-:R-:W-:Y:S01]  /*188a0*/  @P2 IMAD.HI.U32 R6, R9, R14, RZ ;  /* 0x0000000e09062227 */ /* 0x010fe200078e00ff */
[----:B------:R-:W-:-:S03]  /*188b0*/  MOV R3, R9 ;  /* 0x0000000900037202 */ /* 0x000fc60000000f00 */
[C---:B------:R-:W-:Y:S01]  /*188c0*/  IMAD R7, R200.reuse, UR5, R7 ;  /* 0x00000005c8077c24 */ /* 0x040fe2000f8e0207 */
[----:B0-----:R-:W-:Y:S01]  /*188d0*/  @P2 SHF.R.U32.HI R3, RZ, R25, R6 ;  /* 0x00000019ff032219 */ /* 0x001fe20000011606 */
[----:B------:R-:W-:Y:S01]  /*188e0*/  IMAD.WIDE.U32 R4, R200, UR4, R4 ;  /* 0x00000004c8047c25 */ /* 0x000fe2000f8e0004 */
[----:B------:R-:W-:Y:S02]  /*188f0*/  ULDC.64 UR4, c[0x0][0xaf0] ;  /* 0x0002bc0000047ab9 */ /* 0x000fe40000000a00 */
[----:B------:R-:W-:Y:S01]  /*18900*/  SHF.R.S32.HI R6, RZ, 0x1f, R3 ;  /* 0x0000001fff067819 */ /* 0x000fe20000011403 */
[----:B------:R-:W-:Y:S02]  /*18910*/  IMAD R8, R208, UR4, RZ ;  /* 0x00000004d0087c24 */ /* 0x000fe4000f8e02ff */
[----:B------:R-:W-:Y:S02]  /*18920*/  IMAD.IADD R5, R5, 0x1, R7 ;  /* 0x0000000105057824 */ /* 0x000fe400078e0207 */
[----:B------:R-:W-:-:S02]  /*18930*/  IMAD R7, R203, UR5, R8 ;  /* 0x00000005cb077c24 */ /* 0x000fc4000f8e0208 */
[----:B------:R-:W-:Y:S01]  /*18940*/  IMAD.WIDE.U32 R4, R203, UR4, R4 ;  /* 0x00000004cb047c25 */ /* 0x000fe2000f8e0004 */
[----:B------:R-:W-:-:S03]  /*18950*/  ULDC.64 UR4, c[0x0][0xae0] ;  /* 0x0002b80000047ab9 */ /* 0x000fc60000000a00 */
[----:B------:R-:W-:Y:S01]  /*18960*/  IMAD.MOV R8, RZ, RZ, -R3 ;  /* 0x000000ffff087224 */ /* 0x000fe200078e0a03 */
[----:B------:R-:W-:Y:S01]  /*18970*/  IADD3 R5, R5, R7, RZ ;  /* 0x0000000705057210 */ /* 0x000fe20007ffe0ff */
[----:B------:R-:W-:Y:S02]  /*18980*/  IMAD R6, R6, UR4, RZ ;  /* 0x0000000406067c24 */ /* 0x000fe4000f8e02ff */
[----:B------:R-:W-:Y:S02]  /*18990*/  IMAD R7, R21, R8, R9 ;  /* 0x0000000815077224 */ /* 0x000fe400078e0209 */
[C---:B------:R-:W-:Y:S02]  /*189a0*/  IMAD R9, R3.reuse, UR5, R6 ;  /* 0x0000000503097c24 */ /* 0x040fe4000f8e0206 */
[----:B------:R-:W-:Y:S01]  /*189b0*/  IMAD.WIDE.U32 R4, R3, UR4, R4 ;  /* 0x0000000403047c25 */ /* 0x000fe2000f8e0004 */
[----:B------:R-:W-:Y:S01]  /*189c0*/  SHF.R.S32.HI R3, RZ, 0x1f, R7 ;  /* 0x0000001fff037819 */ /* 0x000fe20000011407 */
[----:B------:R-:W-:-:S02]  /*189d0*/  ULDC.64 UR4, c[0x0][0xad8] ;  /* 0x0002b60000047ab9 */ /* 0x000fc40000000a00 */
[----:B------:R-:W-:Y:S02]  /*189e0*/  IMAD.IADD R5, R5, 0x1, R9 ;  /* 0x0000000105057824 */ /* 0x000fe400078e0209 */
[----:B------:R-:W-:Y:S02]  /*189f0*/  IMAD R6, R3, UR4, RZ ;  /* 0x0000000403067c24 */ /* 0x000fe4000f8e02ff */
[----:B------:R-:W-:Y:S02]  /*18a00*/  IMAD R8, R206, 0x80, R207 ;  /* 0x00000080ce087824 */ /* 0x000fe400078e02cf */
[----:B------:R-:W-:Y:S02]  /*18a10*/  IMAD R21, R0, R21, RZ ;  /* 0x0000001500157224 */ /* 0x000fe400078e02ff */
[C---:B------:R-:W-:Y:S01]  /*18a20*/  IMAD R3, R7.reuse, UR5, R6 ;  /* 0x0000000507037c24 */ /* 0x040fe2000f8e0206 */
[C---:B------:R-:W-:Y:S01]  /*18a30*/  IADD3 R0, R8.reuse, 0x20, RZ ;  /* 0x0000002008007810 */ /* 0x040fe20007ffe0ff */
[----:B------:R-:W-:Y:S01]  /*18a40*/  IMAD.WIDE.U32 R4, R7, UR4, R4 ;  /* 0x0000000407047c25 */ /* 0x000fe2000f8e0004 */
[-C--:B------:R-:W-:Y:S01]  /*18a50*/  ISETP.GE.AND P2, PT, R8, R21.reuse, PT ;  /* 0x000000150800720c */ /* 0x080fe20003f46270 */
[----:B------:R-:W-:Y:S01]  /*18a60*/  ULDC.64 UR4, c[0x0][0xa80] ;  /* 0x0002a00000047ab9 */ /* 0x000fe20000000a00 */
[----:B------:R-:W-:Y:S01]  /*18a70*/  ISETP.GE.AND P1, PT, R0, R21, PT ;  /* 0x000000150000720c */ /* 0x000fe20003f26270 */
[----:B------:R-:W-:Y:S01]  /*18a80*/  IMAD.IADD R3, R5, 0x1, R3 ;  /* 0x0000000105037824 */ /* 0x000fe200078e0203 */
[----:B------:R-:W-:Y:S01]  /*18a90*/  LEA R6, P3, R4, UR4, 0x1 ;  /* 0x0000000404067c11 */ /* 0x000fe2000f8608ff */
[----:B------:R-:W-:-:S03]  /*18aa0*/  VIADD R0, R8, 0x40 ;  /* 0x0000004008007836 */ /* 0x000fc60000000000 */
[----:B------:R-:W-:Y:S02]  /*18ab0*/  LEA.HI.X R3, R4, UR5, R3, 0x1, P3 ;  /* 0x0000000504037c11 */ /* 0x000fe400098f0c03 */
[----:B------:R-:W-:Y:S01]  /*18ac0*/  ISETP.GE.AND P0, PT, R0, R21, PT ;  /* 0x000000150000720c */ /* 0x000fe20003f06270 */
[----:B------:R0:W2:Y:S04]  /*18ad0*/  SHFL.IDX PT, R4, R6, RZ, 0x181f ;  /* 0x00181fff06047589 */ /* 0x0000a800000e0000 */
[----:B------:R0:W3:Y:S01]  /*18ae0*/  SHFL.IDX PT, R0, R3, RZ, 0x181f ;  /* 0x00181fff03007589 */ /* 0x0000e200000e0000 */
[----:B------:R-:W-:Y:S07]  /*18af0*/  @P2 BRA `(.L_x_812) ;  /* 0x0000000000242947 */ /* 0x000fee0003800000 */
[----:B------:R-:W-:Y:S02]  /*18b00*/  ULDC UR4, c[0x0][0xac8] ;  /* 0x0002b20000047ab9 */ /* 0x000fe40000000800 */
[----:B------:R-:W-:Y:S02]  /*18b10*/  ISETP.GE.AND P4, PT, R197, UR4, PT ;  /* 0x00000004c5007c0c */ /* 0x000fe4000bf86270 */
[----:B------:R-:W-:-:S11]  /*18b20*/  ISETP.GE.AND P5, PT, R198, UR4, PT ;  /* 0x00000004c6007c0c */ /* 0x000fd6000bfa6270 */
[CC--:B--2---:R-:W-:Y:S02]  /*18b30*/  @!P4 LEA R10, P2, R197.reuse, R4.reuse, 0x1 ;  /* 0x00000004c50ac211 */ /* 0x0c4fe400078408ff */
[C---:B------:R-:W-:Y:S02]  /*18b40*/  @!P5 LEA R4, P3, R198.reuse, R4, 0x1 ;  /* 0x00000004c604d211 */ /* 0x040fe400078608ff */
[-C--:B---3--:R-:W-:Y:S02]  /*18b50*/  @!P4 LEA.HI.X R11, R197, R0.reuse, R237, 0x1, P2 ;  /* 0x00000000c50bc211 */ /* 0x088fe400010f0ced */
[----:B------:R-:W-:-:S03]  /*18b60*/  @!P5 LEA.HI.X R5, R198, R0, R236, 0x1, P3 ;  /* 0x00000000c605d211 */ /* 0x000fc600018f0cec */
[----:B------:R4:W-:Y:S04]  /*18b70*/  @!P4 ST.E.128 desc[UR42][R10.64], RZ ;  /* 0x000000ff0a00c985 */ /* 0x0009e8000c101d2a */
[----:B------:R4:W-:Y:S02]  /*18b80*/  @!P5 ST.E.128 desc[UR42][R4.64], RZ ;  /* 0x000000ff0400d985 */ /* 0x0009e4000c101d2a */
.L_x_812:
[----:B------:R-:W-:Y:S05]  /*18b90*/  BSYNC B1 ;  /* 0x0000000000017941 */ /* 0x000fea0003800000 */
.L_x_811:
[----:B---3--:R3:W0:Y:S01]  /*18ba0*/  SHFL.IDX PT, R0, R3, 0x1, 0x181f ;  /* 0x00381f0003007f89 */ /* 0x00862200000e0000 */
[----:B------:R-:W-:Y:S03]  /*18bb0*/  BSSY B1, `(.L_x_813) ;  /* 0x000000c000017945 */ /* 0x000fe60003800000 */
[----:B--2-4-:R3:W2:Y:S01]  /*18bc0*/  SHFL.IDX PT, R4, R6, 0x1, 0x181f ;  /* 0x00381f0006047f89 */ /* 0x0146a200000e0000 */
[----:B------:R-:W-:Y:S05]  /*18bd0*/  @P1 BRA `(.L_x_814) ;  /* 0x0000000000241947 */ /* 0x000fea0003800000 */
[----:B------:R-:W-:Y:S02]  /*18be0*/  ULDC UR4, c[0x0][0xac8] ;  /* 0x0002b20000047ab9 */ /* 0x000fe40000000800 */
        /* <DEDUP_REMOVED lines=8> */
.L_x_814:
[----:B------:R-:W-:Y:S05]  /*18c70*/  BSYNC B1 ;  /* 0x0000000000017941 */ /* 0x000fea0003800000 */
.L_x_813:
[----:B0-----:R0:W0:Y:S01]  /*18c80*/  SHFL.IDX PT, R0, R3, 0x2, 0x181f ;  /* 0x00581f0003007f89 */ /* 0x00102200000e0000 */
[----:B------:R-:W-:Y:S03]  /*18c90*/  BSSY B1, `(.L_x_815) ;  /* 0x000000c000017945 */ /* 0x000fe60003800000 */
[----:B--2-4-:R2:W4:Y:S01]  /*18ca0*/  SHFL.IDX PT, R4, R6, 0x2, 0x181f ;  /* 0x00581f0006047f89 */ /* 0x01452200000e0000 */
[----:B------:R-:W-:Y:S05]  /*18cb0*/  @P0 BRA `(.L_x_816) ;  /* 0x0000000000240947 */ /* 0x000fea0003800000 */
[----:B------:R-:W-:Y:S02]  /*18cc0*/  ULDC UR4, c[0x0][0xac8] ;  /* 0x0002b20000047ab9 */ /* 0x000fe40000000800 */
[----:B------:R-:W-:Y:S02]  /*18cd0*/  ISETP.GE.AND P2, PT, R197, UR4, PT ;  /* 0x00000004c5007c0c */ /* 0x000fe4000bf46270 */
[----:B------:R-:W-:-:S11]  /*18ce0*/  ISETP.GE.AND P3, PT, R198, UR4, PT ;  /* 0x00000004c6007c0c */ /* 0x000fd6000bf66270 */
[CC--:B----4-:R-:W-:Y:S02]  /*18cf0*/  @!P2 LEA R10, P0, R197.reuse, R4.reuse, 0x1 ;  /* 0x00000004c50aa211 */ /* 0x0d0fe400078008ff */
[C---:B------:R-:W-:Y:S02]  /*18d00*/  @!P3 LEA R4, P1, R198.reuse, R4, 0x1 ;  /* 0x00000004c604b211 */ /* 0x040fe400078208ff */
[-C--:B0-----:R-:W-:Y:S02]  /*18d10*/  @!P2 LEA.HI.X R11, R197, R0.reuse, R237, 0x1, P0 ;  /* 0x00000000c50ba211 */ /* 0x081fe400000f0ced */
[----:B------:R-:W-:-:S03]  /*18d20*/  @!P3 LEA.HI.X R5, R198, R0, R236, 0x1, P1 ;  /* 0x00000000c605b211 */ /* 0x000fc600008f0cec */
[----:B------:R0:W-:Y:S04]  /*18d30*/  @!P2 ST.E.128 desc[UR42][R10.64], RZ ;  /* 0x000000ff0a00a985 */ /* 0x0001e8000c101d2a */
[----:B------:R0:W-:Y:S02]  /*18d40*/  @!P3 ST.E.128 desc[UR42][R4.64], RZ ;  /* 0x000000ff0400b985 */ /* 0x0001e4000c101d2a */
.L_x_816:
[----:B------:R-:W-:Y:S05]  /*18d50*/  BSYNC B1 ;  /* 0x0000000000017941 */ /* 0x000fea0003800000 */
.L_x_815:
[----:B0-----:R-:W-:Y:S01]  /*18d60*/  IADD3 R0, R8, 0x60, RZ ;  /* 0x0000006008007810 */ /* 0x001fe20007ffe0ff */
[----:B---3--:R-:W0:Y:S03]  /*18d70*/  SHFL.IDX PT, R3, R3, 0x3, 0x181f ;  /* 0x00781f0003037f89 */ /* 0x008e2600000e0000 */
[----:B------:R-:W-:Y:S01]  /*18d80*/  ISETP.GE.AND P0, PT, R0, R21, PT ;  /* 0x000000150000720c */ /* 0x000fe20003f06270 */
[----:B----4-:R3:W4:-:S12]  /*18d90*/  SHFL.IDX PT, R4, R6, 0x3, 0x181f ;  /* 0x00781f0006047f89 */ /* 0x01071800000e0000 */
[----:B---3--:R-:W-:Y:S05]  /*18da0*/  @P0 BRA `(.L_x_807) ;  /* 0x0000000000240947 */ /* 0x008fea0003800000 */
[----:B------:R-:W-:Y:S02]  /*18db0*/  ULDC UR4, c[0x0][0xac8] ;  /* 0x0002b20000047ab9 */ /* 0x000fe40000000800 */
[----:B------:R-:W-:Y:S02]  /*18dc0*/  ISETP.GE.AND P2, PT, R197, UR4, PT ;  /* 0x00000004c5007c0c */ /* 0x000fe4000bf46270 */
[----:B------:R-:W-:-:S11]  /*18dd0*/  ISETP.GE.AND P3, PT, R198, UR4, PT ;  /* 0x00000004c6007c0c */ /* 0x000fd6000bf66270 */
[CC--:B--2-4-:R-:W-:Y:S02]  /*18de0*/  @!P2 LEA R6, P0, R197.reuse, R4.reuse, 0x1 ;  /* 0x00000004c506a211 */ /* 0x0d4fe400078008ff */
[C---:B------:R-:W-:Y:S02]  /*18df0*/  @!P3 LEA R4, P1, R198.reuse, R4, 0x1 ;  /* 0x00000004c604b211 */ /* 0x040fe400078208ff */
[-C--:B0-----:R-:W-:Y:S02]  /*18e00*/  @!P2 LEA.HI.X R7, R197, R3.reuse, R237, 0x1, P0 ;  /* 0x00000003c507a211 */ /* 0x081fe400000f0ced */
[----:B------:R-:W-:-:S03]  /*18e10*/  @!P3 LEA.HI.X R5, R198, R3, R236, 0x1, P1 ;  /* 0x00000003c605b211 */ /* 0x000fc600008f0cec */
[----:B------:R0:W-:Y:S04]  /*18e20*/  @!P2 ST.E.128 desc[UR42][R6.64], RZ ;  /* 0x000000ff0600a985 */ /* 0x0001e8000c101d2a */
[----:B------:R0:W-:Y:S02]  /*18e30*/  @!P3 ST.E.128 desc[UR42][R4.64], RZ ;  /* 0x000000ff0400b985 */ /* 0x0001e4000c101d2a */
.L_x_807:
[----:B------:R-:W-:Y:S05]  /*18e40*/  BSYNC B0 ;  /* 0x0000000000007941 */ /* 0x000fea0003800000 */
.L_x_798:
[----:B------:R-:W-:Y:S02]  /*18e50*/  ULDC UR4, c[0x0][0xc3c] ;  /* 0x00030f0000047ab9 */ /* 0x000fe40000000800 */
[----:B-1----:R-:W-:-:S13]  /*18e60*/  ISETP.GE.AND P0, PT, R127, UR4, PT ;  /* 0x000000047f007c0c */ /* 0x002fda000bf06270 */
[----:B------:R-:W-:Y:S05]  /*18e70*/  @!P0 BRA `(.L_x_817) ;  /* 0xfffffe8400348947 */ /* 0x000fea000383ffff */
[----:B------:R-:W-:Y:S05]  /*18e80*/  BRA `(.L_x_612) ;  /* 0x0000007400b47947 */ /* 0x000fea0003800000 */
.L_x_610:
[----:B------:R-:W-:-:S08]  /*18e90*/  NOP ;  /* 0x0000000000007918 */ /* 0x000fd00000000000 */
[----:B0-----:R-:W0:-:S00]  /*18ea0*/  USETMAXREG.DEALLOC.CTAPOOL 0x18 ;  /* 0x00000018000079c8 */ /* 0x001e0000080e0500 */
[----:B0-----:R-:W2:Y:S01]  /*18eb0*/  LDL.LU R3, [R1+0x10] ;  /* 0x0000100001037983 */ /* 0x001ea20000300800 */
[----:B------:R-:W-:Y:S01]  /*18ec0*/  LOP3.LUT R2, R2, 0x3, RZ, 0xc0, !PT ;  /* 0x0000000302027812 */ /* 0x000fe200078ec0ff */
[----:B------:R-:W-:-:S05]  /*18ed0*/  IMAD.MOV.U32 R4, RZ, RZ, RZ ;  /* 0x000000ffff047224 */ /* 0x000fca00078e00ff */
[----:B------:R-:W0:Y:S02]  /*18ee0*/  SHFL.IDX PT, R2, R2, RZ, 0x1f ;  /* 0x00001fff02027589 */ /* 0x000e2400000e0000 */
[----:B0-----:R-:W-:Y:S02]  /*18ef0*/  ISETP.NE.AND P0, PT, R2, RZ, PT ;  /* 0x000000ff0200720c */ /* 0x001fe40003f05270 */
[----:B--2---:R-:W-:-:S11]  /*18f00*/  LOP3.LUT R3, R3, 0xfffffffd, RZ, 0xc0, !PT ;  /* 0xfffffffd03037812 */ /* 0x004fd600078ec0ff */
[----:B------:R-:W-:-:S05]  /*18f10*/  @P0 LOP3.LUT R3, R3, 0x2, RZ, 0xfc, !PT ;  /* 0x0000000203030812 */ /* 0x000fca00078efcff */
[----:B------:R0:W-:Y:S01]  /*18f20*/  STL [R1+0x10], R3 ;  /* 0x0000100301007387 */ /* 0x0001e20000100800 */
        /* <DEDUP_REMOVED lines=8> */
.L_x_818:
[----:B------:R-:W-:Y:S01]  /*18fb0*/  LOP3.LUT R5, R0, 0x1f, RZ, 0xc0, !PT ;  /* 0x0000001f00057812 */ /* 0x000fe200078ec0ff */
[----:B------:R-:W-:Y:S01]  /*18fc0*/  ULDC UR4, c[0x0][0xc3c] ;  /* 0x00030f0000047ab9 */ /* 0x000fe20000000800 */
[----:B------:R-:W1:Y:S01]  /*18fd0*/  S2UR UR6, SR_CTAID.X ;  /* 0x00000000000679c3 */ /* 0x000e620000002500 */
[----:B------:R-:W-:Y:S01]  /*18fe0*/  ULDC UR5, c[0x0][0xc38] ;  /* 0x00030e0000057ab9 */ /* 0x000fe20000000800 */
[----:B------:R-:W-:-:S04]  /*18ff0*/  ISETP.NE.AND P0, PT, R5, 0x1f, PT ;  /* 0x0000001f0500780c */ /* 0x000fc80003f05270 */
[----:B------:R-:W-:-:S13]  /*19000*/  ISETP.GE.OR P1, PT, R5, UR4, !P0 ;  /* 0x0000000405007c0c */ /* 0x000fda000c726670 */
[----:B0-----:R-:W0:Y:S02]  /*19010*/  @!P1 LDC.64 R2, c[0x0][0xc80] ;  /* 0x00032000ff029b82 */ /* 0x001e240000000a00 */
[----:B0-----:R-:W-:-:S05]  /*19020*/  @!P1 IMAD.WIDE.U32 R2, R5, 0x4, R2 ;  /* 0x0000000405029825 */ /* 0x001fca00078e0002 */
[----:B------:R-:W2:Y:S01]  /*19030*/  @!P1 LDG.E R4, desc[UR42][R2.64] ;  /* 0x0000002a02049981 */ /* 0x000ea2000c1e1900 */
[C---:B------:R-:W-:Y:S01]  /*19040*/  ISETP.NE.AND P1, PT, R5.reuse, RZ, PT ;  /* 0x000000ff0500720c */ /* 0x040fe20003f25270 */
[----:B------:R-:W-:Y:S01]  /*19050*/  UMOV UR4, URZ ;  /* 0x0000003f00047c82 */ /* 0x000fe20008000000 */
[C---:B------:R-:W-:Y:S01]  /*19060*/  ISETP.GE.U32.AND P2, PT, R5.reuse, 0x2, PT ;  /* 0x000000020500780c */ /* 0x040fe20003f46070 */
[----:B------:R-:W-:Y:S01]  /*19070*/  IMAD.MOV.U32 R16, RZ, RZ, RZ ;  /* 0x000000ffff107224 */ /* 0x000fe200078e00ff */
[C---:B------:R-:W-:Y:S02]  /*19080*/  ISETP.GE.U32.AND P3, PT, R5.reuse, 0x4, PT ;  /* 0x000000040500780c */ /* 0x040fe40003f66070 */
[C---:B------:R-:W-:Y:S02]  /*19090*/  ISETP.GE.U32.AND P4, PT, R5.reuse, 0x8, PT ;  /* 0x000000080500780c */ /* 0x040fe40003f86070 */
[----:B------:R-:W-:Y:S01]  /*190a0*/  ISETP.GE.U32.AND P5, PT, R5, 0x10, PT ;  /* 0x000000100500780c */ /* 0x000fe20003fa6070 */
[----:B--2---:R-:W0:Y:S02]  /*190b0*/  SHFL.UP PT, R6, R4, 0x1, RZ ;  /* 0x0420000004067989 */ /* 0x004e2400000e00ff */
        /* <DEDUP_REMOVED lines=14> */
[----:B------:R-:W0:Y:S02]  /*191a0*/  SHFL.IDX PT, R6, R2, 0x1f, 0x1f ;  /* 0x03e01f0002067f89 */ /* 0x000e2400000e0000 */
[----:B0-----:R-:W-:-:S04]  /*191b0*/  IMAD R6, R6, UR5, RZ ;  /* 0x0000000506067c24 */ /* 0x001fc8000f8e02ff */
[----:B------:R-:W-:Y:S01]  /*191c0*/  IMAD.MOV.U32 R3, RZ, RZ, R6 ;  /* 0x000000ffff037224 */ /* 0x000fe200078e0006 */
[----:B-1----:R-:W-:-:S13]  /*191d0*/  ISETP.GT.AND P6, PT, R6, UR6, PT ;  /* 0x0000000606007c0c */ /* 0x002fda000bfc4270 */
[----:B------:R-:W-:Y:S05]  /*191e0*/  @P6 BRA `(.L_x_820) ;  /* 0x00000000009c6947 */ /* 0x000fea0003800000 */
[----:B------:R-:W0:Y:S01]  /*191f0*/  LDC R7, c[0x0][0xc3c] ;  /* 0x00030f00ff077b82 */ /* 0x000e220000000800 */
[----:B------:R-:W-:Y:S01]  /*19200*/  MOV R6, R3 ;  /* 0x0000000300067202 */ /* 0x000fe20000000f00 */
[----:B------:R-:W-:Y:S01]  /*19210*/  UMOV UR4, URZ ;  /* 0x0000003f00047c82 */ /* 0x000fe20008000000 */
[----:B------:R-:W-:Y:S01]  /*19220*/  ULDC UR7, c[0x0][0xc3c] ;  /* 0x00030f0000077ab9 */ /* 0x000fe20000000800 */
[----:B------:R-:W-:-:S05]  /*19230*/  ULDC UR5, c[0x0][0xc38] ;  /* 0x00030e0000057ab9 */ /* 0x000fca0000000800 */
.L_x_824:
[----:B------:R-:W-:Y:S01]  /*19240*/  UIADD3 UR4, UR4, 0x1f, URZ ;  /* 0x0000001f04047890 */ /* 0x000fe2000fffe03f */
[----:B------:R-:W-:-:S05]  /*19250*/  IMAD.U32 R19, RZ, RZ, UR7 ;  /* 0x00000007ff137e24 */ /* 0x000fca000f8e00ff */
[----:B0-----:R-:W-:-:S13]  /*19260*/  ISETP.LE.AND P6, PT, R7, UR4, PT ;  /* 0x0000000407007c0c */ /* 0x001fda000bfc3270 */
[----:B------:R-:W-:Y:S05]  /*19270*/  @P6 BRA `(.L_x_821) ;  /* 0x00000004001c6947 */ /* 0x000fea0003800000 */
[----:B------:R-:W-:Y:S01]  /*19280*/  VIADD R8, R5, UR4 ;  /* 0x0000000405087c36 */ /* 0x000fe20008000000 */
[----:B------:R-:W-:Y:S01]  /*19290*/  BSSY B0, `(.L_x_822) ;  /* 0x0000007000007945 */ /* 0x000fe20003800000 */
[----:B------:R-:W-:-:S03]  /*192a0*/  MOV R4, RZ ;  /* 0x000000ff00047202 */ /* 0x000fc60000000f00 */
[----:B------:R-:W-:-:S13]  /*192b0*/  ISETP.GE.OR P6, PT, R8, R7, !P0 ;  /* 0x000000070800720c */ /* 0x000fda00047c6670 */
[----:B------:R-:W-:Y:S05]  /*192c0*/  @P6 BRA `(.L_x_823) ;  /* 0x00000000000c6947 */ /* 0x000fea0003800000 */
[----:B------:R-:W0:Y:S02]  /*192d0*/  LDC.64 R2, c[0x0][0xc80] ;  /* 0x00032000ff027b82 */ /* 0x000e240000000a00 */
[----:B0-----:R-:W-:-:S05]  /*192e0*/  IMAD.WIDE R2, R8, 0x4, R2 ;  /* 0x0000000408027825 */ /* 0x001fca00078e0202 */
[----:B------:R0:W5:Y:S02]  /*192f0*/  LDG.E R4, desc[UR42][R2.64] ;  /* 0x0000002a02047981 */ /* 0x000164000c1e1900 */
.L_x_823:
[----:B------:R-:W-:Y:S05]  /*19300*/  BSYNC B0 ;  /* 0x0000000000007941 */ /* 0x000fea0003800000 */
.L_x_822:
[----:B0----5:R-:W0:Y:S02]  /*19310*/  SHFL.UP PT, R2, R4, 0x1, RZ ;  /* 0x0420000004027989 */ /* 0x021e2400000e00ff */
        /* <DEDUP_REMOVED lines=14> */
[----:B------:R-:W0:Y:S02]  /*19400*/  SHFL.IDX PT, R3, R11, 0x1f, 0x1f ;  /* 0x03e01f000b037f89 */ /* 0x000e2400000e0000 */
[----:B0-----:R-:W-:-:S05]  /*19410*/  IMAD R3, R3, UR5, RZ ;  /* 0x0000000503037c24 */ /* 0x001fca000f8e02ff */
[----:B------:R-:W-:-:S04]  /*19420*/  IADD3 R6, R3, R6, RZ ;  /* 0x0000000603067210 */ /* 0x000fc80007ffe0ff */
[----:B------:R-:W-:-:S13]  /*19430*/  ISETP.GT.AND P6, PT, R6, UR6, PT ;  /* 0x0000000606007c0c */ /* 0x000fda000bfc4270 */
[----:B------:R-:W-:Y:S05]  /*19440*/  @!P6 BRA `(.L_x_824) ;  /* 0xfffffffc007ce947 */ /* 0x000fea000383ffff */
[----:B------:R-:W-:-:S07]  /*19450*/  IMAD.MOV.U32 R2, RZ, RZ, R11 ;  /* 0x000000ffff027224 */ /* 0x000fce00078e000b */
.L_x_820:
[----:B------:R-:W-:-:S04]  /*19460*/  IMAD.IADD R7, R6, 0x1, -R3 ;  /* 0x0000000106077824 */ /* 0x000fc800078e0a03 */
        /* <DEDUP_REMOVED lines=9> */
[----:B0-----:R-:W-:-:S06]  /*19500*/  IADD3 R3, R9, 0xffffffe, RZ ;  /* 0x0ffffffe09037810 */ /* 0x001fcc0007ffe0ff */
[----:B------:R-:W0:Y:S02]  /*19510*/  F2I.FTZ.U32.TRUNC.NTZ R3, R3 ;  /* 0x0000000300037305 */ /* 0x000e24000021f000 */
[----:B0-----:R-:W-:Y:S01]  /*19520*/  IMAD.MOV R11, RZ, RZ, -R3 ;  /* 0x000000ffff0b7224 */ /* 0x001fe200078e0a03 */
[----:B------:R-:W-:Y:S06]  /*19530*/  @!P0 BRA `(.L_x_825) ;  /* 0x0000000000088947 */ /* 0x000fec0003800000 */
[----:B------:R-:W-:-:S05]  /*19540*/  VIADD R9, R19, 0xffffffff ;  /* 0xffffffff13097836 */ /* 0x000fca0000000000 */
[----:B------:R0:W1:Y:S02]  /*19550*/  SHFL.IDX PT, R16, R2, R9, 0x1f ;  /* 0x00001f0902107589 */ /* 0x00006400000e0000 */
.L_x_825:
[----:B-1----:R-:W-:Y:S01]  /*19560*/  IMAD R16, R16, UR5, R7 ;  /* 0x0000000510107c24 */ /* 0x002fe2000f8e0207 */
[----:B0-----:R-:W-:Y:S01]  /*19570*/  MOV R2, RZ ;  /* 0x000000ff00027202 */ /* 0x001fe20000000f00 */
[----:B------:R-:W-:Y:S02]  /*19580*/  IMAD R7, R11, R6, RZ ;  /* 0x000000060b077224 */ /* 0x000fe400078e02ff */
[----:B------:R-:W-:Y:S01]  /*19590*/  VIADD R19, R19, UR4 ;  /* 0x0000000413137c36 */ /* 0x000fe20008000000 */
[----:B------:R-:W-:Y:S01]  /*195a0*/  IADD3 R17, -R16, UR6, RZ ;  /* 0x0000000610117c10 */ /* 0x000fe2000fffe1ff */
[----:B------:R-:W-:Y:S01]  /*195b0*/  IMAD.HI.U32 R2, R3, R7, R2 ;  /* 0x0000000703027227 */ /* 0x000fe200078e0002 */
[----:B------:R-:W-:Y:S02]  /*195c0*/  IABS R7, R4 ;  /* 0x0000000400077213 */ /* 0x000fe40000000000 */
[----:B------:R-:W-:-:S03]  /*195d0*/  IABS R3, R17 ;  /* 0x0000001100037213 */ /* 0x000fc60000000000 */
[----:B------:R-:W-:Y:S02]  /*195e0*/  IMAD.MOV R7, RZ, RZ, -R7 ;  /* 0x000000ffff077224 */ /* 0x000fe400078e0a07 */
[----:B------:R-:W-:-:S04]  /*195f0*/  IMAD.HI.U32 R2, R2, R3, RZ ;  /* 0x0000000302027227 */ /* 0x000fc800078e00ff */
[----:B------:R-:W-:-:S05]  /*19600*/  IMAD R3, R2, R7, R3 ;  /* 0x0000000702037224 */ /* 0x000fca00078e0203 */
[----:B------:R-:W-:-:S13]  /*19610*/  ISETP.GT.U32.AND P1, PT, R6, R3, PT ;  /* 0x000000030600720c */ /* 0x000fda0003f24070 */
[----:B------:R-:W-:Y:S01]  /*19620*/  @!P1 IMAD.IADD R3, R3, 0x1, -R6 ;  /* 0x0000000103039824 */ /* 0x000fe200078e0a06 */
[----:B------:R-:W-:Y:S02]  /*19630*/  @!P1 IADD3 R2, R2, 0x1, RZ ;  /* 0x0000000102029810 */ /* 0x000fe40007ffe0ff */
        /* <DEDUP_REMOVED lines=11> */
.L_x_821:
[----:B------:R-:W-:Y:S01]  /*196f0*/  MOV R17, RZ ;  /* 0x000000ff00117202 */ /* 0x000fe20000000f00 */
[----:B------:R-:W-:Y:S02]  /*19700*/  IMAD.U32 R16, RZ, RZ, UR6 ;  /* 0x00000006ff107e24 */ /* 0x000fe4000f8e00ff */
[----:B------:R-:W-:-:S07]  /*19710*/  IMAD.MOV.U32 R18, RZ, RZ, RZ ;  /* 0x000000ffff127224 */ /* 0x000fce00078e00ff */
.L_x_826:
[----:B------:R-:W-:-:S13]  /*19720*/  ISETP.NE.AND P0, PT, R5, RZ, PT ;  /* 0x000000ff0500720c */ /* 0x000fda0003f05270 */
[----:B------:R-:W0:Y:S01]  /*19730*/  @!P0 S2R R3, SR_CgaCtaId ;  /* 0x0000000000038919 */ /* 0x000e220000008800 */
[----:B------:R-:W-:-:S04]  /*19740*/  @!P0 MOV R2, 0x400 ;  /* 0x0000040000028802 */ /* 0x000fc80000000f00 */
[----:B0-----:R-:W-:-:S05]  /*19750*/  @!P0 LEA R2, R3, R2, 0x18 ;  /* 0x0000000203028211 */ /* 0x001fca00078ec0ff */
[----:B------:R2:W-:Y:S01]  /*19760*/  @!P0 STS.128 [R2+0x348d0], R16 ;  /* 0x0348d01002008388 */ /* 0x0005e20000000c00 */
[----:B------:R-:W-:Y:S06]  /*19770*/  BAR.ARV 0x5, 0x180 ;  /* 0x0146000000007b1d */ /* 0x000fec0000002000 */
.L_x_819:
[----:B--2---:R-:W-:Y:S01]  /*19780*/  MOV R2, 0x1 ;  /* 0x0000000100027802 */ /* 0x004fe20000000f00 */
[----:B------:R2:W-:Y:S01]  /*19790*/  STL [R1+0x58], RZ ;  /* 0x000058ff01007387 */ /* 0x0005e20000100800 */
[----:B------:R-:W-:Y:S02]  /*197a0*/  ULDC UR4, c[0x0][0xc3c] ;  /* 0x00030f0000047ab9 */ /* 0x000fe40000000800 */
[----:B-1----:R-:W-:Y:S01]  /*197b0*/  ISETP.GE.AND P0, PT, R19, UR4, PT ;  /* 0x0000000413007c0c */ /* 0x002fe2000bf06270 */
[----:B------:R2:W-:Y:S04]  /*197c0*/  STL [R1+0x18], R2 ;  /* 0x0000180201007387 */ /* 0x0005e80000100800 */
[----:B------:R2:W-:Y:S08]  /*197d0*/  STL [R1+0x8], RZ ;  /* 0x000008ff01007387 */ /* 0x0005f00000100800 */
[----:B--2---:R-:W-:Y:S05]  /*197e0*/  @P0 BRA `(.L_x_827) ;  /* 0x00000068006c0947 */ /* 0x004fea0003800000 */
[----:B------:R-:W1:Y:S01]  /*197f0*/  S2UR UR5, SR_CgaCtaId ;  /* 0x00000000000579c3 */ /* 0x000e620000008800 */
[C---:B------:R-:W-:Y:S01]  /*19800*/  IMAD.SHL.U32 R2, R0.reuse, 0x8, RZ ;  /* 0x0000000800027824 */ /* 0x040fe200078e00ff */
[----:B------:R-:W-:Y:S01]  /*19810*/  LOP3.LUT R5, R0, 0x7f, RZ, 0xc0, !PT ;  /* 0x0000007f00057812 */ /* 0x000fe200078ec0ff */
[----:B------:R-:W-:Y:S01]  /*19820*/  UMOV UR4, 0x400 ;  /* 0x0000040000047882 */ /* 0x000fe20000000000 */
[----:B------:R-:W-:Y:S01]  /*19830*/  BSSY B8, `(.L_x_827) ;  /* 0x0000696000087945 */ /* 0x000fe20003800000 */
[----:B------:R-:W-:Y:S01]  /*19840*/  ULDC.64 UR36, c[0x0][0x198] ;  /* 0x0000660000247ab9 */ /* 0x000fe20000000a00 */
[C---:B0-----:R-:W-:Y:S01]  /*19850*/  LOP3.LUT R3, R2.reuse, 0x1f8, RZ, 0xc0, !PT ;  /* 0x000001f802037812 */ /* 0x041fe200078ec0ff */
[----:B------:R-:W-:Y:S01]  /*19860*/  ULDC UR38, c[0x0][0xc] ;  /* 0x0000030000267ab9 */ /* 0x000fe20000000800 */
[----:B------:R-:W-:Y:S02]  /*19870*/  LOP3.LUT R2, R2, 0x38, RZ, 0xc0, !PT ;  /* 0x0000003802027812 */ /* 0x000fe400078ec0ff */
[----:B------:R-:W-:Y:S01]  /*19880*/  LOP3.LUT R4, R3, 0x38, R0, 0x78, !PT ;  /* 0x0000003803047812 */ /* 0x000fe200078e7800 */
[----:B------:R-:W-:Y:S01]  /*19890*/  IMAD.SHL.U32 R3, R5, 0x8, RZ ;  /* 0x0000000805037824 */ /* 0x000fe200078e00ff */
[----:B------:R-:W-:-:S02]  /*198a0*/  SHF.L.U32 R0, R0, 0x4, RZ ;  /* 0x0000000400007819 */ /* 0x000fc400000006ff */
[----:B------:R-:W-:Y:S02]  /*198b0*/  SHF.R.U32.HI R5, RZ, 0x3, R5 ;  /* 0x00000003ff057819 */ /* 0x000fe40000011605 */
[----:B------:R-:W-:Y:S02]  /*198c0*/  LOP3.LUT R3, R4, 0x200, R3, 0xf8, !PT ;  /* 0x0000020004037812 */ /* 0x000fe400078ef803 */
[----:B------:R-:W-:Y:S02]  /*198d0*/  LOP3.LUT R0, R5, 0x70, R0, 0xf8, !PT ;  /* 0x0000007005007812 */ /* 0x000fe400078ef800 */
[----:B------:R-:W-:Y:S01]  /*198e0*/  MOV R0, 0x1 ;  /* 0x0000000100007802 */ /* 0x000fe20000000f00 */
[----:B-1----:R-:W-:-:S06]  /*198f0*/  ULEA UR4, UR5, UR4, 0x18 ;  /* 0x0000000405047291 */ /* 0x002fcc000f8ec03f */
[----:B------:R-:W-:-:S04]  /*19900*/  IMAD.U32 R4, RZ, RZ, UR4 ;  /* 0x00000004ff047e24 */ /* 0x000fc8000f8e00ff */
[----:B------:R-:W-:Y:S01]  /*19910*/  IMAD R3, R3, 0x2, R4 ;  /* 0x0000000203037824 */ /* 0x000fe200078e0204 */
[----:B------:R-:W-:Y:S04]  /*19920*/  STL [R1+0x4], R4 ;  /* 0x0000040401007387 */ /* 0x000fe80000100800 */
[----:B------:R0:W-:Y:S04]  /*19930*/  STL [R1+0x2c], R3 ;  /* 0x00002c0301007387 */ /* 0x0001e80000100800 */
[----:B------:R-:W-:Y:S04]  /*19940*/  STL [R1+0x8], RZ ;  /* 0x000008ff01007387 */ /* 0x000fe80000100800 */
[----:B------:R-:W-:Y:S01]  /*19950*/  STL [R1+0x18], R0 ;  /* 0x0000180001007387 */ /* 0x000fe20000100800 */
[----:B0-----:R-:W-:-:S03]  /*19960*/  LOP3.LUT R3, R2, 0x40, RZ, 0xfc, !PT ;  /* 0x0000004002037812 */ /* 0x001fc600078efcff */
[----:B------:R-:W-:Y:S04]  /*19970*/  STL [R1+0xc], RZ ;  /* 0x00000cff01007387 */ /* 0x000fe80000100800 */
[----:B------:R0:W-:Y:S04]  /*19980*/  STL [R1+0x24], R0 ;  /* 0x0000240001007387 */ /* 0x0001e80000100800 */
[----:B------:R1:W-:Y:S01]  /*19990*/  STL [R1+0x58], RZ ;  /* 0x000058ff01007387 */ /* 0x0003e20000100800 */
[----:B0-----:R-:W-:-:S07]  /*199a0*/  LOP3.LUT R0, R2, 0x80, RZ, 0xfc, !PT ;  /* 0x0000008002007812 */ /* 0x001fce00078efcff */
.L_x_967:
[----:B0--3--:R-:W0:Y:S02]  /*199b0*/  LDC.64 R2, c[0x0][0xc88] ;  /* 0x00032200ff027b82 */ /* 0x009e240000000a00 */
[----:B0-----:R-:W-:-:S05]  /*199c0*/  IMAD.WIDE R2, R19, 0x4, R2 ;  /* 0x0000000413027825 */ /* 0x001fca00078e0202 */
[----:B------:R-:W2:Y:S01]  /*199d0*/  LDG.E R15, desc[UR42][R2.64] ;  /* 0x0000002a020f7981 */ /* 0x000ea2000c1e1900 */
[----:B------:R-:W-:Y:S05]  /*199e0*/  YIELD ;  /* 0x0000000000007946 */ /* 0x000fea0003800000 */
[----:B------:R-:W-:Y:S01]  /*199f0*/  ULDC.64 UR4, c[0x0][0xa28] ;  /* 0x00028a0000047ab9 */ /* 0x000fe20000000a00 */
[----:B----4-:R-:W-:Y:S01]  /*19a00*/  IMAD.MOV.U32 R0, RZ, RZ, RZ ;  /* 0x000000ffff007224 */ /* 0x010fe200078e00ff */
[----:B------:R-:W-:Y:S01]  /*19a10*/  ISETP.NE.U32.AND P0, PT, RZ, UR4, PT ;  /* 0x00000004ff007c0c */ /* 0x000fe2000bf05070 */
[----:B------:R-:W-:Y:S01]  /*19a20*/  ULDC.64 UR10, c[0x0][0xa18] ;  /* 0x00028600000a7ab9 */ /* 0x000fe20000000a00 */
[----:B-----5:R-:W-:Y:S01]  /*19a30*/  MOV R8, RZ ;  /* 0x000000ff00087202 */ /* 0x020fe20000000f00 */
        /* <DEDUP_REMOVED lines=12> */
[----:B------:R2:W5:Y:S01]  /*19b00*/  @P0 LDG.E R0, desc[UR42][R2.64] ;  /* 0x0000002a02000981 */ /* 0x000562000c1e1900 */
[----:B------:R-:W-:Y:S02]  /*19b10*/  ISETP.NE.AND.EX P2, PT, RZ, UR5, PT, P2 ;  /* 0x00000005ff007c0c */ /* 0x000fe4000bf45320 */
[----:B------:R-:W-:Y:S02]  /*19b20*/  CS2R R10, SRZ ;  /* 0x00000000000a7805 */ /* 0x000fe4000001ff00 */
[----:B------:R-:W-:Y:S01]  /*19b30*/  ISETP.NE.U32.AND P3, PT, RZ, UR10, PT ;  /* 0x0000000aff007c0c */ /* 0x000fe2000bf65070 */
[----:B------:R-:W-:Y:S01]  /*19b40*/  STL [R1], R14 ;  /* 0x0000000e01007387 */ /* 0x000fe20000100800 */
[----:B------:R-:W-:Y:S02]  /*19b50*/  ISETP.NE.U32.AND P0, PT, RZ, UR6, PT ;  /* 0x00000006ff007c0c */ /* 0x000fe4000bf05070 */
[----:B------:R-:W-:Y:S01]  /*19b60*/  ISETP.NE.AND.EX P3, PT, RZ, UR11, PT, P3 ;  /* 0x0000000bff007c0c */ /* 0x000fe2000bf65330 */
[----:B------:R-:W-:Y:S01]  /*19b70*/  STL [R1+0x28], R13 ;  /* 0x0000280d01007387 */ /* 0x000fe20000100800 */
[----:B------:R-:W-:-:S02]  /*19b80*/  ISETP.NE.U32.AND P1, PT, RZ, UR8, PT ;  /* 0x00000008ff007c0c */ /* 0x000fc4000bf25070 */
[C---:B--2---:R-:W-:Y:S02]  /*19b90*/  IADD3 R2, P4, R14.reuse, UR4, RZ ;  /* 0x000000040e027c10 */ /* 0x044fe4000ff9e0ff */
[----:B------:R-:W-:Y:S02]  /*19ba0*/  ISETP.NE.AND.EX P0, PT, RZ, UR7, PT, P0 ;  /* 0x00000007ff007c0c */ /* 0x000fe4000bf05300 */
[C---:B------:R-:W-:Y:S02]  /*19bb0*/  IADD3.X R3, R13.reuse, UR5, RZ, P4, !PT ;  /* 0x000000050d037c10 */ /* 0x040fe4000a7fe4ff */
[C---:B0-----:R-:W-:Y:S02]  /*19bc0*/  IADD3 R4, P4, R14.reuse, UR8, RZ ;  /* 0x000000080e047c10 */ /* 0x041fe4000ff9e0ff */
[----:B------:R-:W-:Y:S01]  /*19bd0*/  ISETP.NE.AND.EX P1, PT, RZ, UR9, PT, P1 ;  /* 0x00000009ff007c0c */ /* 0x000fe2000bf25310 */
[----:B------:R-:W2:Y:S01]  /*19be0*/  @P2 LDG.E R8, desc[UR42][R2.64] ;  /* 0x0000002a02082981 */ /* 0x000ea2000c1e1900 */
[----:B------:R-:W-:Y:S01]  /*19bf0*/  IADD3.X R5, R13, UR9, RZ, P4, !PT ;  /* 0x000000090d057c10 */ /* 0x000fe2000a7fe4ff */
[----:B------:R-:W-:Y:S01]  /*19c00*/  ULDC UR4, c[0x0][0x288] ;  /* 0x0000a20000047ab9 */ /* 0x000fe20000000800 */
[----:B------:R-:W-:Y:S01]  /*19c10*/  IADD3 R6, P5, R14, UR6, RZ ;  /* 0x000000060e067c10 */ /* 0x000fe2000ffbe0ff */
[----:B------:R-:W-:Y:S01]  /*19c20*/  IMAD.U32 R12, RZ, RZ, UR4 ;  /* 0x00000004ff0c7e24 */ /* 0x000fe2000f8e00ff */
[----:B------:R-:W-:-:S02]  /*19c30*/  ULDC.64 UR4, c[0x0][0x418] ;  /* 0x0001060000047ab9 */ /* 0x000fc40000000a00 */
[----:B------:R-:W-:-:S05]  /*19c40*/  IADD3.X R7, R13, UR7, RZ, P5, !PT ;  /* 0x000000070d077c10 */ /* 0x000fca000affe4ff */
[----:B------:R-:W5:Y:S04]  /*19c50*/  @P0 LDG.E R11, desc[UR42][R6.64] ;  /* 0x0000002a060b0981 */ /* 0x000f68000c1e1900 */
        /* <DEDUP_REMOVED lines=10> */
[----:B------:R-:W-:-:S03]  /*19d00*/  UIMAD UR4, UR4, UR5, URZ ;  /* 0x00000005040472a4 */ /* 0x000fc6000f8e023f */
[----:B------:R-:W-:Y:S02]  /*19d10*/  ULDC UR5, c[0x0][0x348] ;  /* 0x0000d20000057ab9 */ /* 0x000fe40000000800 */
[----:B0-----:R-:W-:Y:S01]  /*19d20*/  IMAD.U32 R9, RZ, RZ, UR5 ;  /* 0x00000005ff097e24 */ /* 0x001fe2000f8e00ff */
[----:B------:R-:W-:Y:S01]  /*19d30*/  MOV R8, UR4 ;  /* 0x0000000400087c02 */ /* 0x000fe20008000f00 */
[----:B--2---:R0:W-:Y:S01]  /*19d40*/  STL [R1+0x54], R12 ;  /* 0x0000540c01007387 */ /* 0x0041e20000100800 */
[----:B------:R-:W-:Y:S05]  /*19d50*/  @P3 BRA `(.L_x_828) ;  /* 0x0000000000143947 */ /* 0x000fea0003800000 */
[----:B------:R-:W-:Y:S05]  /*19d60*/  @!P2 BRA `(.L_x_828) ;  /* 0x000000000010a947 */ /* 0x000fea0003800000 */
[----:B0-----:R-:W2:Y:S04]  /*19d70*/  LDG.E R12, desc[UR42][R2.64] ;  /* 0x0000002a020c7981 */ /* 0x001ea8000c1e1900 */
[----:B------:R-:W2:Y:S02]  /*19d80*/  LDG.E R2, desc[UR42][R2.64+0x4] ;  /* 0x0000042a02027981 */ /* 0x000ea4000c1e1900 */
[----:B--2---:R-:W-:-:S05]  /*19d90*/  IMAD.IADD R2, R2, 0x1, -R12 ;  /* 0x0000000102027824 */ /* 0x004fca00078e0a0c */
[----:B------:R2:W-:Y:S02]  /*19da0*/  STL [R1+0x54], R2 ;  /* 0x0000540201007387 */ /* 0x0005e40000100800 */
.L_x_828:
[----:B0-----:R-:W-:Y:S01]  /*19db0*/  MOV R12, R15 ;  /* 0x0000000f000c7202 */ /* 0x001fe20000000f00 */
[----:B--2--5:R-:W-:Y:S01]  /*19dc0*/  IMAD.IADD R2, R11, 0x1, R0 ;  /* 0x000000010b027824 */ /* 0x024fe200078e0200 */
[----:B------:R-:W-:Y:S02]  /*19dd0*/  ULDC.64 UR4, c[0x0][0xa20] ;  /* 0x0002880000047ab9 */ /* 0x000fe40000000a00 */
[----:B------:R-:W-:Y:S01]  /*19de0*/  ISETP.NE.U32.AND P2, PT, RZ, UR4, PT ;  /* 0x00000004ff007c0c */ /* 0x000fe2000bf45070 */
[----:B------:R0:W-:Y:S03]  /*19df0*/  STL [R1+0x14], R12 ;  /* 0x0000140c01007387 */ /* 0x0001e60000100800 */
[----:B------:R-:W-:Y:S01]  /*19e00*/  ISETP.NE.AND.EX P2, PT, RZ, UR5, PT, P2 ;  /* 0x00000005ff007c0c */ /* 0x000fe2000bf45320 */
[----:B------:R0:W-:-:S12]  /*19e10*/  STL [R1+0x20], R2 ;  /* 0x0000200201007387 */ /* 0x0001d80000100800 */
[----:B0-----:R-:W-:Y:S05]  /*19e20*/  @!P2 BRA `(.L_x_829) ;  /* 0x000000000010a947 */ /* 0x001fea0003800000 */
[----:B------:R-:W-:-:S04]  /*19e30*/  IADD3 R2, P0, R14, UR4, RZ ;  /* 0x000000040e027c10 */ /* 0x000fc8000ff1e0ff */
[----:B------:R-:W-:-:S05]  /*19e40*/  IADD3.X R3, R13, UR5, RZ, P0, !PT ;  /* 0x000000050d037c10 */ /* 0x000fca00087fe4ff */
[----:B------:R0:W5:Y:S01]  /*19e50*/  LDG.E R8, desc[UR42][R2.64] ;  /* 0x0000002a02087981 */ /* 0x000162000c1e1900 */
[----:B------:R-:W-:Y:S05]  /*19e60*/  BRA `(.L_x_830) ;  /* 0x0000000000107947 */ /* 0x000fea0003800000 */
.L_x_829:
[----:B------:R-:W-:Y:S05]  /*19e70*/  @!P0 BRA `(.L_x_830) ;  /* 0x00000000000c8947 */ /* 0x000fea0003800000 */
[----:B------:R-:W2:Y:S04]  /*19e80*/  LDG.E R8, desc[UR42][R6.64] ;  /* 0x0000002a06087981 */ /* 0x000ea8000c1e1900 */
[----:B------:R-:W2:Y:S02]  /*19e90*/  LDG.E R6, desc[UR42][R6.64+0x4] ;  /* 0x0000042a06067981 */ /* 0x000ea4000c1e1900 */
[----:B--2---:R-:W-:-:S07]  /*19ea0*/  IMAD.IADD R8, R6, 0x1, -R8 ;  /* 0x0000000106087824 */ /* 0x004fce00078e0a08 */
.L_x_830:
[----:B0-----:R-:W2:Y:S01]  /*19eb0*/  @P1 LDG.E R2, desc[UR42][R4.64] ;  /* 0x0000002a04021981 */ /* 0x001ea2000c1e1900 */
[----:B-----5:R-:W-:-:S03]  /*19ec0*/  IMAD.IADD R0, R8, 0x1, -R0 ;  /* 0x0000000108007824 */ /* 0x020fc600078e0a00 */
[----:B------:R-:W2:Y:S01]  /*19ed0*/  @P1 LDG.E R4, desc[UR42][R4.64+0x4] ;  /* 0x0000042a04041981 */ /* 0x000ea2000c1e1900 */
[----:B------:R-:W-:Y:S01]  /*19ee0*/  BSSY B0, `(.L_x_831) ;  /* 0x0000154000007945 */ /* 0x000fe20003800000 */
[----:B--2---:R-:W-:-:S05]  /*19ef0*/  @P1 IADD3 R9, -R2, R4, RZ ;  /* 0x0000000402091210 */ /* 0x004fca0007ffe1ff */
[----:B------:R-:W-:-:S04]  /*19f00*/  IMAD.IADD R3, R0, 0x1, R9 ;  /* 0x0000000100037824 */ /* 0x000fc800078e0209 */
[----:B------:R-:W-:Y:S01]  /*19f10*/  VIADD R2, R3, 0x7f ;  /* 0x0000007f03027836 */ /* 0x000fe20000000000 */
[----:B------:R0:W-:Y:S04]  /*19f20*/  STL [R1+0x50], R3 ;  /* 0x0000500301007387 */ /* 0x0001e80000100800 */
[----:B0-----:R-:W-:-:S04]  /*19f30*/  SHF.R.S32.HI R3, RZ, 0x1f, R2 ;  /* 0x0000001fff037819 */ /* 0x001fc80000011402 */
[----:B------:R-:W-:-:S04]  /*19f40*/  LEA.HI R2, R3, R2, RZ, 0x7 ;  /* 0x0000000203027211 */ /* 0x000fc800078f38ff */
[----:B------:R-:W-:-:S04]  /*19f50*/  LOP3.LUT R3, R2, 0xffffff80, RZ, 0xc0, !PT ;  /* 0xffffff8002037812 */ /* 0x000fc800078ec0ff */
[----:B------:R-:W-:Y:S02]  /*19f60*/  VIADDMNMX R9, R3, -R0, R9, PT ;  /* 0x8000000003097246 */ /* 0x000fe40003800109 */
[----:B------:R-:W-:-:S04]  /*19f70*/  IADD3 R3, -R0, RZ, RZ ;  /* 0x000000ff00037210 */ /* 0x000fc80007ffe1ff */
[----:B------:R-:W-:-:S04]  /*19f80*/  VIMNMX R3, RZ, R3, !PT ;  /* 0x00000003ff037248 */ /* 0x000fc80007fe0100 */
[----:B------:R-:W-:-:S13]  /*19f90*/  ISETP.GT.AND P0, PT, R9, R3, PT ;  /* 0x000000030900720c */ /* 0x000fda0003f04270 */
[----:B------:R-:W-:Y:S01]  /*19fa0*/  @P0 VIADD R0, R9, 0x7f ;  /* 0x0000007f09000836 */ /* 0x000fe20000000000 */
[----:B------:R-:W-:-:S04]  /*19fb0*/  SHF.R.U32.HI R9, RZ, 0x7, R3 ;  /* 0x00000007ff097819 */ /* 0x000fc80000011603 */
[----:B------:R-:W-:Y:S01]  /*19fc0*/  @P0 SHF.R.S32.HI R3, RZ, 0x1f, R0 ;  /* 0x0000001fff030819 */ /* 0x000fe20000011400 */
[----:B------:R-:W-:-:S03]  /*19fd0*/  IMAD.MOV.U32 R6, RZ, RZ, R9 ;  /* 0x000000ffff067224 */ /* 0x000fc600078e0009 */
[----:B------:R-:W-:-:S04]  /*19fe0*/  @P0 LEA.HI R0, R3, R0, RZ, 0x7 ;  /* 0x0000000003000211 */ /* 0x000fc800078f38ff */
[----:B------:R-:W-:Y:S02]  /*19ff0*/  @P0 SHF.R.S32.HI R6, RZ, 0x7, R0 ;  /* 0x00000007ff060819 */ /* 0x000fe40000011400 */
[----:B------:R-:W-:-:S05]  /*1a000*/  SHF.R.S32.HI R0, RZ, 0x7, R2 ;  /* 0x00000007ff007819 */ /* 0x000fca0000011402 */
[----:B------:R0:W-:Y:S01]  /*1a010*/  STL [R1+0x3c], R0 ;  /* 0x00003c0001007387 */ /* 0x0001e20000100800 */
[----:B------:R-:W-:Y:S02]  /*1a020*/  ISETP.GT.AND P2, PT, R6, R9, PT ;  /* 0x000000090600720c */ /* 0x000fe40003f44270 */
[----:B------:R-:W-:-:S11]  /*1a030*/  PLOP3.LUT P0, PT, PT, PT, PT, 0x80, 0x0 ;  /* 0x000000000000781c */ /* 0x000fd60003f0f070 */
[----:B0-----:R-:W-:Y:S05]  /*1a040*/  @!P2 BRA `(.L_x_832) ;  /* 0x0000001000f4a947 */ /* 0x001fea0003800000 */
[----:B------:R-:W-:Y:S01]  /*1a050*/  UMOV UR4, 0xffffffff ;  /* 0xffffffff00047882 */ /* 0x000fe20000000000 */
[----:B------:R-:W-:Y:S02]  /*1a060*/  SEL R0, R12, RZ, !P1 ;  /* 0x000000ff0c007207 */ /* 0x000fe40004800000 */
[----:B------:R-:W-:Y:S05]  /*1a070*/  BRA.DIV UR4, `(.L_x_833) ;  /* 0x0000006a04f47947 */ /* 0x000fea000b800000 */
[----:B------:R-:W0:Y:S02]  /*1a080*/  S2R R2, SR_TID.X ;  /* 0x0000000000027919 */ /* 0x000e240000002100 */
[----:B0-----:R-:W-:-:S04]  /*1a090*/  SHF.R.U32.HI R2, RZ, 0x5, R2 ;  /* 0x00000005ff027819 */ /* 0x001fc80000011602 */
[----:B------:R-:W-:-:S05]  /*1a0a0*/  LOP3.LUT R2, R2, 0x3, RZ, 0xc0, !PT ;  /* 0x0000000302027812 */ /* 0x000fca00078ec0ff */
[----:B------:R0:W2:Y:S02]  /*1a0b0*/  SHFL.IDX PT, R14, R2, RZ, 0x1f ;  /* 0x00001fff020e7589 */ /* 0x0000a400000e0000 */
.L_x_998:
[----:B--2---:R-:W-:Y:S02]  /*1a0c0*/  ISETP.NE.AND P0, PT, R14, RZ, PT ;  /* 0x000000ff0e00720c */ /* 0x004fe40003f05270 */
[----:B------:R-:W-:-:S11]  /*1a0d0*/  PLOP3.LUT P6, PT, PT, PT, PT, 0x8, 0x0 ;  /* 0x000000000000781c */ /* 0x000fd60003fce170 */
[----:B------:R-:W-:Y:S05]  /*1a0e0*/  @P0 BRA `(.L_x_834) ;  /* 0x00000000000c0947 */ /* 0x000fea0003800000 */
[----:B------:R-:W-:-:S03]  /*1a0f0*/  UMOV UR4, 0xffffffff ;  /* 0xffffffff00047882 */ /* 0x000fc60000000000 */
[----:B------:R-:W-:Y:S05]  /*1a100*/  BRA.DIV UR4, `(.L_x_835) ;  /* 0x0000006e04047947 */ /* 0x000fea000b800000 */
[----:B------:R-:W-:-:S13]  /*1a110*/  ELECT P6, URZ, PT ;  /* 0x00000000003f782f */ /* 0x000fda00038c0000 */
.L_x_834:
[----:B0-----:R-:W2:Y:S04]  /*1a120*/  LDL R2, [R1+0x58] ;  /* 0x0000580001027983 */ /* 0x001ea80000100800 */
[----:B------:R-:W3:Y:S01]  /*1a130*/  LDL R4, [R1+0x4] ;  /* 0x0000040001047983 */ /* 0x000ee20000100800 */
[----:B------:R-:W-:Y:S01]  /*1a140*/  BSSY B1, `(.L_x_836) ;  /* 0x0000008000017945 */ /* 0x000fe20003800000 */
[----:B--2---:R-:W-:-:S04]  /*1a150*/  IADD3 R2, R2, 0x1, RZ ;  /* 0x0000000102027810 */ /* 0x004fc80007ffe0ff */
[----:B------:R-:W-:-:S04]  /*1a160*/  LEA.HI R3, R2, R2, RZ, 0x1 ;  /* 0x0000000202037211 */ /* 0x000fc800078f08ff */
[----:B------:R-:W-:-:S05]  /*1a170*/  LOP3.LUT R3, R3, 0xfffffffe, RZ, 0xc0, !PT ;  /* 0xfffffffe03037812 */ /* 0x000fca00078ec0ff */
[----:B------:R-:W-:-:S05]  /*1a180*/  IMAD.IADD R2, R2, 0x1, -R3 ;  /* 0x0000000102027824 */ /* 0x000fca00078e0a03 */
[----:B------:R-:W-:-:S04]  /*1a190*/  SHF.L.U32 R2, R2, 0x1f, RZ ;  /* 0x0000001f02027819 */ /* 0x000fc800000006ff */
[----:B---3--:R-:W0:Y:S02]  /*1a1a0*/  SYNCS.PHASECHK.TRANS64.TRYWAIT P0, [R4+URZ+0x34820], R2 ;  /* 0x03482002040075a7 */ /* 0x008e24000800017f */
[----:B0-----:R-:W-:Y:S05]  /*1a1b0*/  @!P0 BRA `(.L_x_837) ;  /* 0x0000006800f88947 */ /* 0x001fea0003800000 */
.L_x_1001:
[----:B------:R-:W-:Y:S05]  /*1a1c0*/  BSYNC B1 ;  /* 0x0000000000017941 */ /* 0x000fea0003800000 */
.L_x_836:
[----:B------:R-:W-:Y:S04]  /*1a1d0*/  BSSY B1, `(.L_x_838) ;  /* 0x0000087000017945 */ /* 0x000fe80003800000 */
[----:B------:R-:W-:Y:S05]  /*1a1e0*/  @!P6 BRA `(.L_x_839) ;  /* 0x000000080014e947 */ /* 0x000fea0003800000 */
[----:B------:R-:W2:Y:S04]  /*1a1f0*/  LDL R7, [R1+0x4] ;  /* 0x0000040001077983 */ /* 0x000ea80000100800 */
[----:B------:R-:W2:Y:S04]  /*1a200*/  LDL R4, [R1+0xc] ;  /* 0x00000c0001047983 */ /* 0x000ea80000100800 */
[----:B------:R-:W3:Y:S01]  /*1a210*/  LDL R5, [R1+0x24] ;  /* 0x0000240001057983 */ /* 0x000ee20000100800 */
[----:B------:R-:W-:Y:S01]  /*1a220*/  BSSY B2, `(.L_x_840) ;  /* 0x0000008000027945 */ /* 0x000fe20003800000 */
[----:B0-----:R-:W0:Y:S02]  /*1a230*/  S2R R3, SR_TID.X ;  /* 0x0000000000037919 */ /* 0x001e240000002100 */
[----:B0-----:R-:W-:-:S04]  /*1a240*/  LOP3.LUT R3, R3, 0x7f, RZ, 0xc0, !PT ;  /* 0x0000007f03037812 */ /* 0x001fc800078ec0ff */
[----:B------:R-:W-:Y:S02]  /*1a250*/  ISETP.NE.AND P1, PT, R3, RZ, PT ;  /* 0x000000ff0300720c */ /* 0x000fe40003f25270 */
[----:B--2---:R-:W-:Y:S02]  /*1a260*/  LEA R4, R4, R7, 0x3 ;  /* 0x0000000704047211 */ /* 0x004fe400078e18ff */
[----:B---3--:R-:W-:-:S04]  /*1a270*/  SHF.L.U32 R8, R5, 0x1f, RZ ;  /* 0x0000001f05087819 */ /* 0x008fc800000006ff */
[----:B------:R-:W0:Y:S02]  /*1a280*/  SYNCS.PHASECHK.TRANS64.TRYWAIT P0, [R4+URZ+0x348a0], R8 ;  /* 0x0348a008040075a7 */ /* 0x000e24000800017f */
[----:B0-----:R-:W-:Y:S05]  /*1a290*/  @!P0 BRA `(.L_x_841) ;  /* 0x0000006800d88947 */ /* 0x001fea0003800000 */
.L_x_1002:
[----:B------:R-:W-:Y:S05]  /*1a2a0*/  BSYNC B2 ;  /* 0x0000000000027941 */ /* 0x000fea0003800000 */
.L_x_840:
[----:B------:R-:W-:Y:S04]  /*1a2b0*/  BSSY B2, `(.L_x_842) ;  /* 0x0000009000027945 */ /* 0x000fe80003800000 */
[----:B------:R-:W-:Y:S05]  /*1a2c0*/  @P1 BRA `(.L_x_843) ;  /* 0x00000000001c1947 */ /* 0x000fea0003800000 */
[----:B------:R-:W2:Y:S01]  /*1a2d0*/  S2R R3, SR_TID.X ;  /* 0x0000000000037919 */ /* 0x000ea20000002100 */
[----:B------:R-:W-:-:S04]  /*1a2e0*/  IMAD.MOV.U32 R2, RZ, RZ, 0xc000 ;  /* 0x0000c000ff027424 */ /* 0x000fc800078e00ff */
[----:B------:R3:W-:Y:S01]  /*1a2f0*/  SYNCS.ARRIVE.TRANS64 RZ, [R4+URZ+0x34890], R2 ;  /* 0x0348900204ff79a7 */ /* 0x0007e2000800003f */
[----:B--2---:R-:W-:-:S04]  /*1a300*/  LOP3.LUT R3, R3, 0x1f, RZ, 0xc0, !PT ;  /* 0x0000001f03037812 */ /* 0x004fc800078ec0ff */
[----:B------:R-:W-:-:S13]  /*1a310*/  ISETP.NE.AND P0, PT, R3, RZ, PT ;  /* 0x000000ff0300720c */ /* 0x000fda0003f05270 */
[----:B---3--:R-:W-:Y:S05]  /*1a320*/  @!P0 BRA `(.L_x_843) ;  /* 0x0000000000048947 */ /* 0x008fea0003800000 */
[----:B------:R-:W-:Y:S01]  /*1a330*/  BPT.TRAP 0x1 ;  /* 0x000000040000795c */ /* 0x000fe20000300000 */
.L_x_843:
[----:B------:R-:W-:Y:S05]  /*1a340*/  BSYNC B2 ;  /* 0x0000000000027941 */ /* 0x000fea0003800000 */
.L_x_842:
[----:B------:R-:W2:Y:S04]  /*1a350*/  LDL R5, [R1+0x4] ;  /* 0x0000040001057983 */ /* 0x000ea80000100800 */
[----:B------:R-:W2:Y:S01]  /*1a360*/  LDL R2, [R1+0xc] ;  /* 0x00000c0001027983 */ /* 0x000ea20000100800 */
[----:B------:R-:W-:Y:S01]  /*1a370*/  MOV R11, RZ ;  /* 0x000000ff000b7202 */ /* 0x000fe20000000f00 */
[----:B------:R-:W-:Y:S01]  /*1a380*/  IMAD R3, R6, 0x80, R10 ;  /* 0x0000008006037824 */ /* 0x000fe200078e020a */
[----:B------:R-:W-:Y:S01]  /*1a390*/  UIADD3 UR4, UP0, UR36, 0x570, URZ ;  /* 0x0000057024047890 */ /* 0x000fe2000ff1e03f */
[----:B------:R-:W-:Y:S01]  /*1a3a0*/  PLOP3.LUT P0, PT, PT, PT, PT, 0x80, 0x0 ;  /* 0x000000000000781c */ /* 0x000fe20003f0f070 */
[----:B------:R-:W-:Y:S01]  /*1a3b0*/  UMOV UR6, 0x0 ;  /* 0x0000000000067882 */ /* 0x000fe20000000000 */
[----:B------:R-:W-:Y:S01]  /*1a3c0*/  R2UR UR10, R11 ;  /* 0x000000000b0a72ca */ /* 0x000fe200000e0000 */
[----:B------:R-:W-:Y:S01]  /*1a3d0*/  UIADD3.X UR5, URZ, UR37, URZ, UP0, !UPT ;  /* 0x000000253f057290 */ /* 0x000fe200087fe43f */
[----:B------:R-:W-:Y:S01]  /*1a3e0*/  IADD3 R3, R3, -0x80, RZ ;  /* 0xffffff8003037810 */ /* 0x000fe20007ffe0ff */
[----:B------:R-:W-:Y:S01]  /*1a3f0*/  UMOV UR7, 0x12f00000 ;  /* 0x12f0000000077882 */ /* 0x000fe20000000000 */
[----:B--2---:R-:W-:-:S02]  /*1a400*/  IMAD R7, R2, 0xc000, R5 ;  /* 0x0000c00002077824 */ /* 0x004fc400078e0205 */
[----:B------:R-:W-:-:S03]  /*1a410*/  VIADD R2, R4, 0x34890 ;  /* 0x0003489004027836 */ /* 0x000fc60000000000 */
[----:B------:R-:W-:-:S07]  /*1a420*/  IADD3 R5, R7, 0x1c400, RZ ;  /* 0x0001c40007057810 */ /* 0x000fce0007ffe0ff */
.L_x_844:
        /* <DEDUP_REMOVED lines=12> */
[----:B------:R-:W-:Y:S01]  /*1a4f0*/  UMOV UR6, 0x0 ;  /* 0x0000000000067882 */ /* 0x000fe20000000000 */
[----:B------:R-:W-:Y:S01]  /*1a500*/  IADD3 R5, R7, 0x20400, RZ ;  /* 0x0002040007057810 */ /* 0x000fe20007ffe0ff */
[----:B------:R-:W-:Y:S01]  /*1a510*/  UMOV UR7, 0x12f00000 ;  /* 0x12f0000000077882 */ /* 0x000fe20000000000 */
[----:B------:R-:W-:-:S15]  /*1a520*/  R2UR UR10, R14 ;  /* 0x000000000e0a72ca */ /* 0x000fde00000e0000 */
.L_x_845:
        /* <DEDUP_REMOVED lines=15> */
.L_x_846:
        /* <DEDUP_REMOVED lines=10> */
[----:B------:R-:W2:Y:S01]  /*1a6c0*/  SYNCS.PHASECHK.TRANS64.TRYWAIT P0, [R4+URZ+0x348c0], R8 ;  /* 0x0348c008040075a7 */ /* 0x000ea2000800017f */
[----:B------:R-:W-:Y:S04]  /*1a6d0*/  BSSY B2, `(.L_x_847) ;  /* 0x0000002000027945 */ /* 0x000fe80003800000 */
[----:B--2---:R-:W-:Y:S05]  /*1a6e0*/  @!P0 BRA `(.L_x_848) ;  /* 0x0000006400d88947 */ /* 0x004fea0003800000 */
.L_x_1003:
[----:B------:R-:W-:Y:S05]  /*1a6f0*/  BSYNC B2 ;  /* 0x0000000000027941 */ /* 0x000fea0003800000 */
.L_x_847:
[----:B------:R-:W-:Y:S01]  /*1a700*/  BSSY B2, `(.L_x_849) ;  /* 0x000000b000027945 */ /* 0x000fe20003800000 */
[----:B------:R-:W-:Y:S01]  /*1a710*/  MOV R12, 0x0 ;  /* 0x00000000000c7802 */ /* 0x000fe20000000f00 */
[----:B------:R-:W-:Y:S02]  /*1a720*/  IMAD.MOV.U32 R13, RZ, RZ, 0x12f00000 ;  /* 0x12f00000ff0d7424 */ /* 0x000fe400078e00ff */
[----:B------:R-:W-:Y:S05]  /*1a730*/  @P1 BRA `(.L_x_850) ;  /* 0x00000000001c1947 */ /* 0x000fea0003800000 */
[----:B------:R-:W3:Y:S01]  /*1a740*/  S2R R5, SR_TID.X ;  /* 0x0000000000057919 */ /* 0x000ee20000002100 */
[----:B------:R-:W-:-:S04]  /*1a750*/  MOV R2, 0x8000 ;  /* 0x0000800000027802 */ /* 0x000fc80000000f00 */
[----:B------:R4:W-:Y:S01]  /*1a760*/  SYNCS.ARRIVE.TRANS64 RZ, [R4+URZ+0x348b0], R2 ;  /* 0x0348b00204ff79a7 */ /* 0x0009e2000800003f */
[----:B---3--:R-:W-:-:S04]  /*1a770*/  LOP3.LUT R5, R5, 0x1f, RZ, 0xc0, !PT ;  /* 0x0000001f05057812 */ /* 0x008fc800078ec0ff */
[----:B------:R-:W-:-:S13]  /*1a780*/  ISETP.NE.AND P0, PT, R5, RZ, PT ;  /* 0x000000ff0500720c */ /* 0x000fda0003f05270 */
[----:B----4-:R-:W-:Y:S05]  /*1a790*/  @!P0 BRA `(.L_x_850) ;  /* 0x0000000000048947 */ /* 0x010fea0003800000 */
[----:B------:R-:W-:Y:S01]  /*1a7a0*/  BPT.TRAP 0x1 ;  /* 0x000000040000795c */ /* 0x000fe20000300000 */
.L_x_850:
[----:B------:R-:W-:Y:S05]  /*1a7b0*/  BSYNC B2 ;  /* 0x0000000000027941 */ /* 0x000fea0003800000 */
.L_x_849:
[----:B------:R-:W3:Y:S04]  /*1a7c0*/  LDL R5, [R1+0x4] ;  /* 0x0000040001057983 */ /* 0x000ee80000100800 */
[----:B------:R-:W4:Y:S01]  /*1a7d0*/  LDL R2, [R1+0xc] ;  /* 0x00000c0001027983 */ /* 0x000f220000100800 */
[----:B------:R-:W-:Y:S01]  /*1a7e0*/  R2UR UR10, R11 ;  /* 0x000000000b0a72ca */ /* 0x000fe200000e0000 */
[----:B------:R-:W-:Y:S01]  /*1a7f0*/  UIADD3 UR4, UP0, UR36, 0x670, URZ ;  /* 0x0000067024047890 */ /* 0x000fe2000ff1e03f */
[----:B------:R-:W-:Y:S02]  /*1a800*/  R2UR UR6, R12 ;  /* 0x000000000c0672ca */ /* 0x000fe400000e0000 */
[----:B------:R-:W-:Y:S01]  /*1a810*/  R2UR UR7, R13 ;  /* 0x000000000d0772ca */ /* 0x000fe200000e0000 */
[----:B------:R-:W-:Y:S01]  /*1a820*/  UIADD3.X UR5, URZ, UR37, URZ, UP0, !UPT ;  /* 0x000000253f057290 */ /* 0x000fe200087fe43f */
[----:B------:R-:W-:-:S02]  /*1a830*/  PLOP3.LUT P0, PT, PT, PT, PT, 0x80, 0x0 ;  /* 0x000000000000781c */ /* 0x000fc40003f0f070 */
[----:B0-2---:R-:W-:Y:S01]  /*1a840*/  IADD3 R4, R4, 0x348b0, RZ ;  /* 0x000348b004047810 */ /* 0x005fe20007ffe0ff */
[----:B---3--:R-:W-:-:S04]  /*1a850*/  VIADD R5, R5, 0x400 ;  /* 0x0000040005057836 */ /* 0x008fc80000000000 */
[----:B----4-:R-:W-:-:S07]  /*1a860*/  IMAD R2, R2, 0x8000, R5 ;  /* 0x0000800002027824 */ /* 0x010fce00078e0205 */
.L_x_851:
        /* <DEDUP_REMOVED lines=10> */
[----:B------:R-:W2:Y:S01]  /*1a910*/  LDL R7, [R1+0xc] ;  /* 0x00000c0001077983 */ /* 0x000ea20000100800 */
[----:B------:R-:W-:Y:S02]  /*1a920*/  MOV R2, 0x6000 ;  /* 0x0000600000027802 */ /* 0x000fe40000000f00 */
[----:B------:R-:W-:Y:S02]  /*1a930*/  R2UR UR10, R14 ;  /* 0x000000000e0a72ca */ /* 0x000fe400000e0000 */
[----:B------:R-:W-:Y:S02]  /*1a940*/  R2UR UR6, R12 ;  /* 0x000000000c0672ca */ /* 0x000fe400000e0000 */
[----:B------:R-:W-:Y:S02]  /*1a950*/  R2UR UR7, R13 ;  /* 0x000000000d0772ca */ /* 0x000fe400000e0000 */
[----:B------:R-:W-:Y:S01]  /*1a960*/  PLOP3.LUT P0, PT, PT, PT, PT, 0x80, 0x0 ;  /* 0x000000000000781c */ /* 0x000fe20003f0f070 */
[----:B--2---:R-:W-:-:S04]  /*1a970*/  IMAD R2, R7, R2, 0x2000 ;  /* 0x0000200007027424 */ /* 0x004fc800078e0202 */
[----:B------:R-:W-:-:S04]  /*1a980*/  IMAD R2, R7, -0x2000, R2 ;  /* 0xffffe00007027824 */ /* 0x000fc800078e0202 */
[----:B------:R-:W-:-:S07]  /*1a990*/  IMAD R2, R2, 0x2, R5 ;  /* 0x0000000202027824 */ /* 0x000fce00078e0205 */
.L_x_852:
        /* <DEDUP_REMOVED lines=10> */
.L_x_839:
[----:B------:R-:W-:Y:S05]  /*1aa40*/  BSYNC B1 ;  /* 0x0000000000017941 */ /* 0x000fea0003800000 */
.L_x_838:
[----:B------:R-:W0:Y:S04]  /*1aa50*/  LDL.LU R7, [R1+0xc] ;  /* 0x00000c0001077983 */ /* 0x000e280000300800 */
[----:B------:R-:W2:Y:S01]  /*1aa60*/  LDL.LU R5, [R1+0x24] ;  /* 0x0000240001057983 */ /* 0x000ea20000300800 */
[----:B------:R-:W-:Y:S02]  /*1aa70*/  PLOP3.LUT P0, PT, PT, PT, PT, 0x8, 0x0 ;  /* 0x000000000000781c */ /* 0x000fe40003f0e170 */
[----:B0-----:R-:W-:Y:S01]  /*1aa80*/  IADD3 R2, R7, 0x1, RZ ;  /* 0x0000000107027810 */ /* 0x001fe20007ffe0ff */
[----:B------:R-:W-:-:S03]  /*1aa90*/  VIADD R7, R6, 0xfffffffe ;  /* 0xfffffffe06077836 */ /* 0x000fc60000000000 */
[C---:B------:R-:W-:Y:S02]  /*1aaa0*/  ISETP.NE.AND P1, PT, R2.reuse, 0x2, PT ;  /* 0x000000020200780c */ /* 0x040fe40003f25270 */
[----:B------:R-:W-:Y:S02]  /*1aab0*/  ISETP.GE.AND P2, PT, R7, R9, PT ;  /* 0x000000090700720c */ /* 0x000fe40003f46270 */
[----:B------:R-:W-:Y:S02]  /*1aac0*/  SEL R3, RZ, 0x1, P1 ;  /* 0x00000001ff037807 */ /* 0x000fe40000800000 */
[----:B------:R-:W-:Y:S02]  /*1aad0*/  SEL R2, R2, RZ, P1 ;  /* 0x000000ff02027207 */ /* 0x000fe40000800000 */
[----:B--2---:R-:W-:-:S03]  /*1aae0*/  LOP3.LUT R5, R5, R3, RZ, 0x3c, !PT ;  /* 0x0000000305057212 */ /* 0x004fc600078e3cff */
[----:B------:R0:W-:Y:S04]  /*1aaf0*/  STL [R1+0xc], R2 ;  /* 0x00000c0201007387 */ /* 0x0001e80000100800 */
[----:B------:R0:W-:Y:S01]  /*1ab00*/  STL [R1+0x24], R5 ;  /* 0x0000240501007387 */ /* 0x0001e20000100800 */
[----:B------:R-:W-:Y:S05]  /*1ab10*/  @!P2 BRA `(.L_x_832) ;  /* 0x000000080040a947 */ /* 0x000fea0003800000 */
.L_x_868:
[----:B------:R-:W-:Y:S05]  /*1ab20*/  YIELD ;  /* 0x0000000000007946 */ /* 0x000fea0003800000 */
[----:B------:R-:W-:Y:S04]  /*1ab30*/  BSSY B1, `(.L_x_853) ;  /* 0x0000082000017945 */ /* 0x000fe80003800000 */
[----:B--2---:R-:W-:Y:S05]  /*1ab40*/  @!P6 BRA `(.L_x_854) ;  /* 0x000000080000e947 */ /* 0x004fea0003800000 */
[----:B0-----:R-:W2:Y:S04]  /*1ab50*/  LDL R5, [R1+0x4] ;  /* 0x0000040001057983 */ /* 0x001ea80000100800 */
[----:B------:R-:W2:Y:S04]  /*1ab60*/  LDL R4, [R1+0xc] ;  /* 0x00000c0001047983 */ /* 0x000ea80000100800 */
[----:B------:R-:W3:Y:S01]  /*1ab70*/  LDL R3, [R1+0x24] ;  /* 0x0000240001037983 */ /* 0x000ee20000100800 */
[----:B------:R-:W-:Y:S01]  /*1ab80*/  BSSY B2, `(.L_x_855) ;  /* 0x0000008000027945 */ /* 0x000fe20003800000 */
[----:B------:R-:W0:Y:S02]  /*1ab90*/  S2R R2, SR_TID.X ;  /* 0x0000000000027919 */ /* 0x000e240000002100 */
[----:B0-----:R-:W-:-:S04]  /*1aba0*/  LOP3.LUT R2, R2, 0x7f, RZ, 0xc0, !PT ;  /* 0x0000007f02027812 */ /* 0x001fc800078ec0ff */
[----:B------:R-:W-:Y:S02]  /*1abb0*/  ISETP.NE.AND P2, PT, R2, RZ, PT ;  /* 0x000000ff0200720c */ /* 0x000fe40003f45270 */
[----:B--2---:R-:W-:Y:S02]  /*1abc0*/  LEA R6, R4, R5, 0x3 ;  /* 0x0000000504067211 */ /* 0x004fe400078e18ff */
[----:B---3--:R-:W-:-:S04]  /*1abd0*/  SHF.L.U32 R5, R3, 0x1f, RZ ;  /* 0x0000001f03057819 */ /* 0x008fc800000006ff */
[----:B------:R-:W0:Y:S02]  /*1abe0*/  SYNCS.PHASECHK.TRANS64.TRYWAIT P1, [R6+URZ+0x348a0], R5 ;  /* 0x0348a005060075a7 */ /* 0x000e24000802017f */
[----:B0-----:R-:W-:Y:S05]  /*1abf0*/  @!P1 BRA `(.L_x_856) ;  /* 0x0000006000a89947 */ /* 0x001fea0003800000 */
.L_x_1004:
[----:B------:R-:W-:Y:S05]  /*1ac00*/  BSYNC B2 ;  /* 0x0000000000027941 */ /* 0x000fea0003800000 */
.L_x_855:
        /* <DEDUP_REMOVED lines=9> */
.L_x_858:
[----:B------:R-:W-:Y:S05]  /*1aca0*/  BSYNC B2 ;  /* 0x0000000000027941 */ /* 0x000fea0003800000 */
.L_x_857:
[----:B------:R-:W2:Y:S04]  /*1acb0*/  LDL R3, [R1+0x4] ;  /* 0x0000040001037983 */ /* 0x000ea80000100800 */
[----:B------:R-:W2:Y:S01]  /*1acc0*/  LDL R2, [R1+0xc] ;  /* 0x00000c0001027983 */ /* 0x000ea20000100800 */
[----:B------:R-:W-:Y:S01]  /*1acd0*/  MOV R11, RZ ;  /* 0x000000ff000b7202 */ /* 0x000fe20000000f00 */
[----:B------:R-:W-:Y:S01]  /*1ace0*/  UIADD3 UR4, UP0, UR36, 0x570, URZ ;  /* 0x0000057024047890 */ /* 0x000fe2000ff1e03f */
[----:B------:R-:W-:Y:S01]  /*1acf0*/  PLOP3.LUT P1, PT, PT, PT, PT, 0x80, 0x0 ;  /* 0x000000000000781c */ /* 0x000fe20003f2f070 */
[----:B------:R-:W-:Y:S01]  /*1ad00*/  UMOV UR6, 0x0 ;  /* 0x0000000000067882 */ /* 0x000fe20000000000 */
[----:B------:R-:W-:Y:S01]  /*1ad10*/  R2UR UR10, R11 ;  /* 0x000000000b0a72ca */ /* 0x000fe200000e0000 */
[----:B------:R-:W-:Y:S01]  /*1ad20*/  UIADD3.X UR5, URZ, UR37, URZ, UP0, !UPT ;  /* 0x000000253f057290 */ /* 0x000fe200087fe43f */
[----:B------:R-:W-:Y:S01]  /*1ad30*/  UMOV UR7, 0x12f00000 ;  /* 0x12f0000000077882 */ /* 0x000fe20000000000 */
[----:B--2---:R-:W-:Y:S01]  /*1ad40*/  IMAD R4, R2, 0xc000, R3 ;  /* 0x0000c00002047824 */ /* 0x004fe200078e0203 */
[----:B------:R-:W-:Y:S01]  /*1ad50*/  IADD3 R2, R6, 0x34890, RZ ;  /* 0x0003489006027810 */ /* 0x000fe20007ffe0ff */
[----:B------:R-:W-:-:S02]  /*1ad60*/  IMAD R3, R7, 0x80, R10 ;  /* 0x0000008007037824 */ /* 0x000fc400078e020a */
[----:B------:R-:W-:-:S08]  /*1ad70*/  VIADD R8, R4, 0x1c400 ;  /* 0x0001c40004087836 */ /* 0x000fd00000000000 */
.L_x_859:
        /* <DEDUP_REMOVED lines=10> */
[----:B------:R-:W-:Y:S01]  /*1ae20*/  MOV R12, 0x40 ;  /* 0x00000040000c7802 */ /* 0x000fe20000000f00 */
[----:B------:R-:W-:Y:S01]  /*1ae30*/  VIADD R8, R4, 0x20400 ;  /* 0x0002040004087836 */ /* 0x000fe20000000000 */
[----:B------:R-:W-:Y:S01]  /*1ae40*/  PLOP3.LUT P1, PT, PT, PT, PT, 0x80, 0x0 ;  /* 0x000000000000781c */ /* 0x000fe20003f2f070 */
[----:B------:R-:W-:Y:S01]  /*1ae50*/  UMOV UR6, 0x0 ;  /* 0x0000000000067882 */ /* 0x000fe20000000000 */
[----:B------:R-:W-:Y:S01]  /*1ae60*/  R2UR UR10, R12 ;  /* 0x000000000c0a72ca */ /* 0x000fe200000e0000 */
[----:B------:R-:W-:-:S14]  /*1ae70*/  UMOV UR7, 0x12f00000 ;  /* 0x12f0000000077882 */ /* 0x000fdc0000000000 */
.L_x_860:
        /* <DEDUP_REMOVED lines=15> */
.L_x_861:
        /* <DEDUP_REMOVED lines=13> */
.L_x_1005:
[----:B------:R-:W-:Y:S05]  /*1b040*/  BSYNC B2 ;  /* 0x0000000000027941 */ /* 0x000fea0003800000 */
.L_x_862:
[----:B------:R-:W-:Y:S01]  /*1b050*/  BSSY B2, `(.L_x_864) ;  /* 0x000000b000027945 */ /* 0x000fe20003800000 */
[----:B------:R-:W-:Y:S01]  /*1b060*/  IMAD.MOV.U32 R4, RZ, RZ, 0x0 ;  /* 0x00000000ff047424 */ /* 0x000fe200078e00ff */
[----:B0-2---:R-:W-:Y:S02]  /*1b070*/  MOV R5, 0x12f00000 ;  /* 0x12f0000000057802 */ /* 0x005fe40000000f00 */
[----:B------:R-:W-:Y:S05]  /*1b080*/  @P2 BRA `(.L_x_865) ;  /* 0x00000000001c2947 */ /* 0x000fea0003800000 */
[----:B------:R-:W0:Y:S01]  /*1b090*/  S2R R8, SR_TID.X ;  /* 0x0000000000087919 */ /* 0x000e220000002100 */
[----:B------:R-:W-:-:S04]  /*1b0a0*/  IMAD.MOV.U32 R2, RZ, RZ, 0x8000 ;  /* 0x00008000ff027424 */ /* 0x000fc800078e00ff */
[----:B------:R2:W-:Y:S01]  /*1b0b0*/  SYNCS.ARRIVE.TRANS64 RZ, [R6+URZ+0x348b0], R2 ;  /* 0x0348b00206ff79a7 */ /* 0x0005e2000800003f */
[----:B0-----:R-:W-:-:S04]  /*1b0c0*/  LOP3.LUT R8, R8, 0x1f, RZ, 0xc0, !PT ;  /* 0x0000001f08087812 */ /* 0x001fc800078ec0ff */
[----:B------:R-:W-:-:S13]  /*1b0d0*/  ISETP.NE.AND P1, PT, R8, RZ, PT ;  /* 0x000000ff0800720c */ /* 0x000fda0003f25270 */
[----:B--2---:R-:W-:Y:S05]  /*1b0e0*/  @!P1 BRA `(.L_x_865) ;  /* 0x0000000000049947 */ /* 0x004fea0003800000 */
[----:B------:R-:W-:Y:S01]  /*1b0f0*/  BPT.TRAP 0x1 ;  /* 0x000000040000795c */ /* 0x000fe20000300000 */
.L_x_865:
[----:B------:R-:W-:Y:S05]  /*1b100*/  BSYNC B2 ;  /* 0x0000000000027941 */ /* 0x000fea0003800000 */
.L_x_864:
[----:B------:R-:W2:Y:S04]  /*1b110*/  LDL R2, [R1+0x4] ;  /* 0x0000040001027983 */ /* 0x000ea80000100800 */
[----:B------:R-:W3:Y:S01]  /*1b120*/  LDL R8, [R1+0xc] ;  /* 0x00000c0001087983 */ /* 0x000ee20000100800 */
[----:B------:R-:W-:Y:S01]  /*1b130*/  R2UR UR10, R11 ;  /* 0x000000000b0a72ca */ /* 0x000fe200000e0000 */
[----:B------:R-:W-:Y:S01]  /*1b140*/  UIADD3 UR4, UP0, UR36, 0x670, URZ ;  /* 0x0000067024047890 */ /* 0x000fe2000ff1e03f */
[----:B------:R-:W-:Y:S01]  /*1b150*/  R2UR UR6, R4 ;  /* 0x00000000040672ca */ /* 0x000fe200000e0000 */
[----:B------:R-:W-:Y:S01]  /*1b160*/  VIADD R6, R6, 0x348b0 ;  /* 0x000348b006067836 */ /* 0x000fe20000000000 */
[----:B------:R-:W-:Y:S01]  /*1b170*/  R2UR UR7, R5 ;  /* 0x00000000050772ca */ /* 0x000fe200000e0000 */
[----:B------:R-:W-:Y:S01]  /*1b180*/  UIADD3.X UR5, URZ, UR37, URZ, UP0, !UPT ;  /* 0x000000253f057290 */ /* 0x000fe200087fe43f */
[----:B------:R-:W-:-:S02]  /*1b190*/  PLOP3.LUT P1, PT, PT, PT, PT, 0x80, 0x0 ;  /* 0x000000000000781c */ /* 0x000fc40003f2f070 */
[----:B--2---:R-:W-:-:S04]  /*1b1a0*/  IADD3 R2, R2, 0x400, RZ ;  /* 0x0000040002027810 */ /* 0x004fc80007ffe0ff */
[----:B---3--:R-:W-:-:S07]  /*1b1b0*/  LEA R2, R8, R2, 0xf ;  /* 0x0000000208027211 */ /* 0x008fce00078e78ff */
.L_x_866:
        /* <DEDUP_REMOVED lines=15> */
.L_x_867:
        /* <DEDUP_REMOVED lines=10> */
.L_x_854:
[----:B------:R-:W-:Y:S05]  /*1b350*/  BSYNC B1 ;  /* 0x0000000000017941 */ /* 0x000fea0003800000 */
.L_x_853:
[----:B0-----:R-:W2:Y:S04]  /*1b360*/  LDL.LU R5, [R1+0xc] ;  /* 0x00000c0001057983 */ /* 0x001ea80000300800 */
[----:B------:R-:W3:Y:S01]  /*1b370*/  LDL.LU R4, [R1+0x24] ;  /* 0x0000240001047983 */ /* 0x000ee20000300800 */
[C---:B------:R-:W-:Y:S01]  /*1b380*/  ISETP.GT.AND P2, PT, R7.reuse, R9, PT ;  /* 0x000000090700720c */ /* 0x040fe20003f44270 */
[----:B------:R-:W-:Y:S01]  /*1b390*/  VIADD R7, R7, 0xffffffff ;  /* 0xffffffff07077836 */ /* 0x000fe20000000000 */
[----:B--2---:R-:W-:-:S04]  /*1b3a0*/  IADD3 R2, R5, 0x1, RZ ;  /* 0x0000000105027810 */ /* 0x004fc80007ffe0ff */
[----:B------:R-:W-:-:S04]  /*1b3b0*/  ISETP.NE.AND P1, PT, R2, 0x2, PT ;  /* 0x000000020200780c */ /* 0x000fc80003f25270 */
[----:B------:R-:W-:Y:S02]  /*1b3c0*/  SEL R3, RZ, 0x1, P1 ;  /* 0x00000001ff037807 */ /* 0x000fe40000800000 */
[----:B------:R-:W-:Y:S02]  /*1b3d0*/  SEL R2, R2, RZ, P1 ;  /* 0x000000ff02027207 */ /* 0x000fe40000800000 */
[----:B---3--:R-:W-:-:S05]  /*1b3e0*/  LOP3.LUT R4, R4, R3, RZ, 0x3c, !PT ;  /* 0x0000000304047212 */ /* 0x008fca00078e3cff */
[----:B------:R2:W-:Y:S04]  /*1b3f0*/  STL [R1+0x24], R4 ;  /* 0x0000240401007387 */ /* 0x0005e80000100800 */
[----:B------:R2:W-:Y:S01]  /*1b400*/  STL [R1+0xc], R2 ;  /* 0x00000c0201007387 */ /* 0x0005e20000100800 */
[----:B------:R-:W-:Y:S05]  /*1b410*/  @P2 BRA `(.L_x_868) ;  /* 0xfffffff400c02947 */ /* 0x000fea000383ffff */
.L_x_832:
[----:B------:R-:W-:Y:S05]  /*1b420*/  BSYNC B0 ;  /* 0x0000000000007941 */ /* 0x000fea0003800000 */
.L_x_831:
[----:B0-2---:R-:W2:Y:S01]  /*1b430*/  LDL R2, [R1+0x50] ;  /* 0x0000500001027983 */ /* 0x005ea20000100800 */
[----:B------:R-:W-:Y:S05]  /*1b440*/  @!P0 WARPSYNC.ALL ;  /* 0x0000000000008948 */ /* 0x000fea0003800000 */
[----:B------:R-:W-:Y:S06]  /*1b450*/  @!P0 BAR.SYNC.DEFER_BLOCKING 0xc, 0x180 ;  /* 0x0306000000008b1d */ /* 0x000fec0000010000 */
[----:B------:R-:W-:Y:S01]  /*1b460*/  BSSY B7, `(.L_x_869) ;  /* 0x0000430000077945 */ /* 0x000fe20003800000 */
[----:B--2---:R-:W-:-:S13]  /*1b470*/  ISETP.GT.AND P0, PT, R2, RZ, PT ;  /* 0x000000ff0200720c */ /* 0x004fda0003f04270 */
[----:B------:R-:W-:Y:S05]  /*1b480*/  @P0 BRA `(.L_x_870) ;  /* 0x0000000000440947 */ /* 0x000fea0003800000 */
[----:B------:R-:W0:Y:S02]  /*1b490*/  S2R R2, SR_TID.X ;  /* 0x0000000000027919 */ /* 0x000e240000002100 */
[----:B0-----:R-:W-:-:S04]  /*1b4a0*/  LOP3.LUT R2, R2, 0x7f, RZ, 0xc0, !PT ;  /* 0x0000007f02027812 */ /* 0x001fc800078ec0ff */
[----:B------:R-:W-:-:S13]  /*1b4b0*/  ISETP.NE.AND P0, PT, R2, RZ, PT ;  /* 0x000000ff0200720c */ /* 0x000fda0003f05270 */
[----:B------:R-:W-:Y:S05]  /*1b4c0*/  @P0 BRA `(.L_x_871) ;  /* 0x0000004000a40947 */ /* 0x000fea0003800000 */
[----:B------:R-:W0:Y:S01]  /*1b4d0*/  S2R R3, SR_LANEID ;  /* 0x0000000000037919 */ /* 0x000e220000000000 */
[----:B------:R-:W-:Y:S01]  /*1b4e0*/  VOTEU.ANY UR4, UPT, PT ;  /* 0x0000000000047886 */ /* 0x000fe200038e0100 */
[----:B------:R-:W2:Y:S01]  /*1b4f0*/  LDC.64 R4, c[0x0][0xc60] ;  /* 0x00031800ff047b82 */ /* 0x000ea20000000a00 */
[----:B------:R-:W0:Y:S08]  /*1b500*/  FLO.U32 R0, UR4 ;  /* 0x0000000400007d00 */ /* 0x000e3000080e0000 */
[----:B------:R-:W2:Y:S01]  /*1b510*/  POPC R2, UR4 ;  /* 0x0000000400027d09 */ /* 0x000ea20008000000 */
[----:B0-----:R-:W-:-:S13]  /*1b520*/  ISETP.EQ.U32.AND P0, PT, R0, R3, PT ;  /* 0x000000030000720c */ /* 0x001fda0003f02070 */
[----:B--2---:R-:W2:Y:S01]  /*1b530*/  @P0 ATOMG.E.ADD.STRONG.GPU PT, R5, desc[UR42][R4.64], R2 ;  /* 0x00000002040509a8 */ /* 0x004ea200081ee1ea */
[----:B------:R-:W0:Y:S02]  /*1b540*/  S2R R3, SR_LTMASK ;  /* 0x0000000000037919 */ /* 0x000e240000003900 */
[----:B0-----:R-:W-:-:S06]  /*1b550*/  LOP3.LUT R3, R3, UR4, RZ, 0xc0, !PT ;  /* 0x0000000403037c12 */ /* 0x001fcc000f8ec0ff */
[----:B------:R-:W0:Y:S01]  /*1b560*/  POPC R3, R3 ;  /* 0x0000000300037309 */ /* 0x000e220000000000 */
[----:B--2---:R-:W0:Y:S02]  /*1b570*/  SHFL.IDX PT, R0, R5, R0, 0x1f ;  /* 0x00001f0005007589 */ /* 0x004e2400000e0000 */
[----:B0-----:R-:W-:Y:S01]  /*1b580*/  IADD3 R16, R0, UR38, R3 ;  /* 0x0000002600107c10 */ /* 0x001fe2000fffe003 */
[----:B------:R-:W-:Y:S06]  /*1b590*/  BRA `(.L_x_871) ;  /* 0x0000004000707947 */ /* 0x000fec0003800000 */
.L_x_870:
[----:B------:R-:W2:Y:S01]  /*1b5a0*/  LDL R0, [R1+0x4] ;  /* 0x0000040001007983 */ /* 0x000ea20000100800 */
[----:B------:R-:W-:Y:S01]  /*1b5b0*/  BSSY B6, `(.L_x_872) ;  /* 0x0000014000067945 */ /* 0x000fe20003800000 */
[----:B--2---:R-:W-:-:S04]  /*1b5c0*/  IADD3 R0, R0, 0x1c400, RZ ;  /* 0x0001c40000007810 */ /* 0x004fc80007ffe0ff */
[----:B------:R-:W-:-:S13]  /*1b5d0*/  LOP3.LUT P0, RZ, R0, 0x3ff, RZ, 0xc0, !PT ;  /* 0x000003ff00ff7812 */ /* 0x000fda000780c0ff */
[----:B------:R-:W-:Y:S05]  /*1b5e0*/  @!P0 BRA `(.L_x_873) ;  /* 0x0000000000408947 */ /* 0x000fea0003800000 */
[----:B------:R-:W-:Y:S01]  /*1b5f0*/  MOV R2, 0x0 ;  /* 0x0000000000027802 */ /* 0x000fe20000000f00 */
[----:B------:R-:W-:Y:S01]  /*1b600*/  ULDC.64 UR6, c[0x4][0xb8] ;  /* 0x01002e0000067ab9 */ /* 0x000fe20000000a00 */
[----:B------:R-:W-:Y:S01]  /*1b610*/  ULDC.64 UR8, c[0x4][0xc0] ;  /* 0x0100300000087ab9 */ /* 0x000fe20000000a00 */
[----:B------:R-:W-:Y:S01]  /*1b620*/  ULDC.64 UR4, c[0x4][0x8] ;  /* 0x0100020000047ab9 */ /* 0x000fe20000000a00 */
[----:B------:R-:W-:Y:S01]  /*1b630*/  IMAD.U32 R4, RZ, RZ, UR6 ;  /* 0x00000006ff047e24 */ /* 0x000fe2000f8e00ff */
[----:B------:R-:W-:Y:S01]  /*1b640*/  MOV R5, UR7 ;  /* 0x0000000700057c02 */ /* 0x000fe20008000f00 */
[----:B------:R-:W0:Y:S01]  /*1b650*/  LDC.64 R2, c[0x4][R2] ;  /* 0x0100000002027b82 */ /* 0x000e220000000a00 */
[----:B------:R-:W-:Y:S01]  /*1b660*/  IMAD.U32 R6, RZ, RZ, UR8 ;  /* 0x00000008ff067e24 */ /* 0x000fe2000f8e00ff */
[----:B------:R-:W-:Y:S01]  /*1b670*/  MOV R7, UR9 ;  /* 0x0000000900077c02 */ /* 0x000fe20008000f00 */
[----:B------:R-:W-:Y:S01]  /*1b680*/  IMAD.U32 R10, RZ, RZ, UR4 ;  /* 0x00000004ff0a7e24 */ /* 0x000fe2000f8e00ff */
[----:B------:R-:W-:Y:S01]  /*1b690*/  MOV R11, UR5 ;  /* 0x00000005000b7c02 */ /* 0x000fe20008000f00 */
[----:B------:R-:W-:Y:S01]  /*1b6a0*/  IMAD.MOV.U32 R8, RZ, RZ, 0x70 ;  /* 0x00000070ff087424 */ /* 0x000fe200078e00ff */
[----:B------:R-:W-:Y:S01]  /*1b6b0*/  MOV R12, 0x1 ;  /* 0x00000001000c7802 */ /* 0x000fe20000000f00 */
[----:B------:R-:W-:-:S07]  /*1b6c0*/  IMAD.MOV.U32 R13, RZ, RZ, RZ ;  /* 0x000000ffff0d7224 */ /* 0x000fce00078e00ff */
[----:B------:R-:W-:-:S07]  /*1b6d0*/  LEPC R20, `(.L_x_873) ;  /* 0x000000001014794e */ /* 0x000fce0000000000 */
[----:B01----:R-:W-:Y:S05]  /*1b6e0*/  CALL.ABS.NOINC R2 ;  /* 0x0000000002007343 */ /* 0x003fea0003c00000 */
.L_x_873:
[----:B------:R-:W-:Y:S05]  /*1b6f0*/  BSYNC B6 ;  /* 0x0000000000067941 */ /* 0x000fea0003800000 */
.L_x_872:
        /* <DEDUP_REMOVED lines=9> */
[----:B------:R0:W2:Y:S01]  /*1b790*/  LDC.64 R2, c[0x4][R0] ;  /* 0x0100000000027b82 */ /* 0x0000a20000000a00 */
[----:B------:R-:W-:Y:S01]  /*1b7a0*/  IMAD.U32 R4, RZ, RZ, UR6 ;  /* 0x00000006ff047e24 */ /* 0x000fe2000f8e00ff */
[----:B------:R-:W-:Y:S01]  /*1b7b0*/  MOV R5, UR7 ;  /* 0x0000000700057c02 */ /* 0x000fe20008000f00 */
[----:B------:R-:W-:Y:S01]  /*1b7c0*/  IMAD.U32 R6, RZ, RZ, UR8 ;  /* 0x00000008ff067e24 */ /* 0x000fe2000f8e00ff */
[----:B------:R-:W-:Y:S01]  /*1b7d0*/  MOV R7, UR9 ;  /* 0x0000000900077c02 */ /* 0x000fe20008000f00 */
[----:B------:R-:W-:Y:S01]  /*1b7e0*/  IMAD.U32 R10, RZ, RZ, UR4 ;  /* 0x00000004ff0a7e24 */ /* 0x000fe2000f8e00ff */
[----:B------:R-:W-:Y:S01]  /*1b7f0*/  MOV R11, UR5 ;  /* 0x00000005000b7c02 */ /* 0x000fe20008000f00 */
[----:B------:R-:W-:Y:S01]  /*1b800*/  IMAD.MOV.U32 R8, RZ, RZ, 0x70 ;  /* 0x00000070ff087424 */ /* 0x000fe200078e00ff */
[----:B------:R-:W-:Y:S01]  /*1b810*/  MOV R12, 0x1 ;  /* 0x00000001000c7802 */ /* 0x000fe20000000f00 */
[----:B0-----:R-:W-:-:S07]  /*1b820*/  IMAD.MOV.U32 R13, RZ, RZ, RZ ;  /* 0x000000ffff0d7224 */ /* 0x001fce00078e00ff */
[----:B------:R-:W-:-:S07]  /*1b830*/  LEPC R20, `(.L_x_876) ;  /* 0x000000001014794e */ /* 0x000fce0000000000 */
[----:B-12---:R-:W-:Y:S05]  /*1b840*/  CALL.ABS.NOINC R2 ;  /* 0x0000000002007343 */ /* 0x006fea0003c00000 */
.L_x_876:
[----:B------:R-:W-:Y:S01]  /*1b850*/  MOV R2, 0x0 ;  /* 0x0000000000027802 */ /* 0x000fe20000000f00 */
[----:B------:R-:W-:Y:S01]  /*1b860*/  ULDC.64 UR4, c[0x4][0xb8] ;  /* 0x01002e0000047ab9 */ /* 0x000fe20000000a00 */
[----:B------:R-:W-:Y:S01]  /*1b870*/  ULDC.64 UR6, c[0x4][0xc0] ;  /* 0x0100300000067ab9 */ /* 0x000fe20000000a00 */
[----:B------:R-:W-:Y:S01]  /*1b880*/  ULDC.64 UR8, c[0x4][0x18] ;  /* 0x0100060000087ab9 */ /* 0x000fe20000000a00 */
[----:B------:R-:W-:Y:S01]  /*1b890*/  MOV R4, UR4 ;  /* 0x0000000400047c02 */ /* 0x000fe20008000f00 */
[----:B------:R-:W-:Y:S01]  /*1b8a0*/  IMAD.U32 R5, RZ, RZ, UR5 ;  /* 0x00000005ff057e24 */ /* 0x000fe2000f8e00ff */
[----:B------:R-:W0:Y:S01]  /*1b8b0*/  LDC.64 R2, c[0x4][R2] ;  /* 0x0100000002027b82 */ /* 0x000e220000000a00 */
[----:B------:R-:W-:Y:S01]  /*1b8c0*/  MOV R6, UR6 ;  /* 0x0000000600067c02 */ /* 0x000fe20008000f00 */
[----:B------:R-:W-:Y:S01]  /*1b8d0*/  IMAD.U32 R7, RZ, RZ, UR7 ;  /* 0x00000007ff077e24 */ /* 0x000fe2000f8e00ff */
[----:B------:R-:W-:Y:S01]  /*1b8e0*/  MOV R10, UR8 ;  /* 0x00000008000a7c02 */ /* 0x000fe20008000f00 */
[----:B------:R-:W-:Y:S01]  /*1b8f0*/  IMAD.U32 R11, RZ, RZ, UR9 ;  /* 0x00000009ff0b7e24 */ /* 0x000fe2000f8e00ff */
[----:B------:R-:W-:Y:S01]  /*1b900*/  MOV R8, 0x70 ;  /* 0x0000007000087802 */ /* 0x000fe20000000f00 */
[----:B------:R-:W-:Y:S01]  /*1b910*/  IMAD.MOV.U32 R12, RZ, RZ, 0x1 ;  /* 0x00000001ff0c7424 */ /* 0x000fe200078e00ff */
[----:B------:R-:W-:-:S07]  /*1b920*/  MOV R13, RZ ;  /* 0x000000ff000d7202 */ /* 0x000fce0000000f00 */
[----:B------:R-:W-:-:S07]  /*1b930*/  LEPC R20, `(.L_x_875) ;  /* 0x000000001014794e */ /* 0x000fce0000000000 */
[----:B0-----:R-:W-:Y:S05]  /*1b940*/  CALL.ABS.NOINC R2 ;  /* 0x0000000002007343 */ /* 0x001fea0003c00000 */
.L_x_875:
[----:B------:R-:W-:Y:S05]  /*1b950*/  BSYNC B6 ;  /* 0x0000000000067941 */ /* 0x000fea0003800000 */
.L_x_874:
[----:B------:R-:W2:Y:S01]  /*1b960*/  LDL.LU R2, [R1] ;  /* 0x0000000001027983 */ /* 0x000ea20000300800 */
[----:B------:R-:W-:-:S03]  /*1b970*/  ULDC.64 UR4, c[0x0][0x9f8] ;  /* 0x00027e0000047ab9 */ /* 0x000fc60000000a00 */
[----:B------:R-:W3:Y:S04]  /*1b980*/  LDL.LU R4, [R1+0x28] ;  /* 0x0000280001047983 */ /* 0x000ee80000300800 */
[----:B------:R-:W4:Y:S01]  /*1b990*/  LDL R7, [R1+0x14] ;  /* 0x0000140001077983 */ /* 0x000f220000100800 */
[----:B------:R-:W-:-:S03]  /*1b9a0*/  ISETP.NE.U32.AND P0, PT, RZ, UR4, PT ;  /* 0x00000004ff007c0c */ /* 0x000fc6000bf05070 */
[----:B------:R-:W5:Y:S01]  /*1b9b0*/  LDL R0, [R1+0x3c] ;  /* 0x00003c0001007983 */ /* 0x000f620000100800 */
[----:B------:R-:W-:-:S13]  /*1b9c0*/  ISETP.NE.AND.EX P0, PT, RZ, UR5, PT, P0 ;  /* 0x00000005ff007c0c */ /* 0x000fda000bf05300 */
[----:B--2---:R-:W-:-:S04]  /*1b9d0*/  @P0 IADD3 R2, P1, R2, UR4, RZ ;  /* 0x0000000402020c10 */ /* 0x004fc8000ff3e0ff */
[----:B---3--:R-:W-:Y:S01]  /*1b9e0*/  @P0 IADD3.X R3, R4, UR5, RZ, P1, !PT ;  /* 0x0000000504030c10 */ /* 0x008fe20008ffe4ff */
[----:B------:R-:W-:-:S04]  /*1b9f0*/  ULDC.64 UR4, c[0x0][0xa08] ;  /* 0x0002820000047ab9 */ /* 0x000fc80000000a00 */
[----:B----4-:R0:W2:Y:S01]  /*1ba00*/  @P0 LDG.E R7, desc[UR42][R2.64] ;  /* 0x0000002a02070981 */ /* 0x0100a2000c1e1900 */
[----:B-----5:R-:W-:Y:S01]  /*1ba10*/  VIADD R9, R0, 0xffffffff ;  /* 0xffffffff00097836 */ /* 0x020fe20000000000 */
[----:B0-----:R-:W0:Y:S01]  /*1ba20*/  LDC.64 R2, c[0x0][0x418] ;  /* 0x00010600ff027b82 */ /* 0x001e220000000a00 */
[----:B--2---:R-:W-:Y:S01]  /*1ba30*/  SHF.R.S32.HI R8, RZ, 0x1f, R7 ;  /* 0x0000001fff087819 */ /* 0x004fe20000011407 */
[----:B------:R2:W-:Y:S04]  /*1ba40*/  @P0 STL [R1+0x14], R7 ;  /* 0x0000140701000387 */ /* 0x0005e80000100800 */
[----:B------:R2:W-:Y:S04]  /*1ba50*/  STL [R1+0x38], R9 ;  /* 0x0000380901007387 */ /* 0x0005e80000100800 */
[----:B------:R2:W-:Y:S01]  /*1ba60*/  STL [R1+0x28], R8 ;  /* 0x0000280801007387 */ /* 0x0005e20000100800 */
[----:B0-----:R-:W-:Y:S01]  /*1ba70*/  LOP3.LUT P0, RZ, R2, UR4, RZ, 0xfc, !PT ;  /* 0x0000000402ff7c12 */ /* 0x001fe2000f80fcff */
[----:B------:R-:W-:-:S03]  /*1ba80*/  UMOV UR4, 0xffffffff ;  /* 0xffffffff00047882 */ /* 0x000fc60000000000 */
[----:B------:R-:W-:-:S04]  /*1ba90*/  LOP3.LUT P0, RZ, R3, UR5, RZ, 0xfc, P0 ;  /* 0x0000000503ff7c12 */ /* 0x000fc8000800fcff */
[----:B------:R-:W-:Y:S01]  /*1baa0*/  SEL R0, R7, RZ, !P0 ;  /* 0x000000ff07007207 */ /* 0x000fe20004000000 */
[----:B--2---:R-:W-:Y:S08]  /*1bab0*/  BRA.DIV UR4, `(.L_x_877) ;  /* 0x0000005604207947 */ /* 0x004ff0000b800000 */
[----:B------:R-:W0:Y:S02]  /*1bac0*/  S2R R4, SR_TID.X ;  /* 0x0000000000047919 */ /* 0x000e240000002100 */
[----:B0-----:R-:W-:-:S04]  /*1bad0*/  SHF.R.U32.HI R4, RZ, 0x5, R4 ;  /* 0x00000005ff047819 */ /* 0x001fc80000011604 */
[----:B------:R-:W-:-:S05]  /*1bae0*/  LOP3.LUT R4, R4, 0x3, RZ, 0xc0, !PT ;  /* 0x0000000304047812 */ /* 0x000fca00078ec0ff */
[----:B------:R0:W2:Y:S02]  /*1baf0*/  SHFL.IDX PT, R14, R4, RZ, 0x1f ;  /* 0x00001fff040e7589 */ /* 0x0000a400000e0000 */
.L_x_1008:
[----:B0-----:R-:W3:Y:S01]  /*1bb00*/  LDL.LU R4, [R1+0x10] ;  /* 0x0000100001047983 */ /* 0x001ee20000300800 */
[----:B------:R-:W-:Y:S02]  /*1bb10*/  PLOP3.LUT P1, PT, PT, PT, PT, 0x8, 0x0 ;  /* 0x000000000000781c */ /* 0x000fe40003f2e170 */
[----:B--2---:R-:W-:Y:S01]  /*1bb20*/  ISETP.NE.AND P0, PT, R14, RZ, PT ;  /* 0x000000ff0e00720c */ /* 0x004fe20003f05270 */
[----:B------:R0:W-:Y:S01]  /*1bb30*/  STL [R1], R0 ;  /* 0x0000000001007387 */ /* 0x0001e20000100800 */
[----:B---3--:R-:W-:-:S09]  /*1bb40*/  LOP3.LUT R4, R4, 0xfffffffe, RZ, 0xc0, !PT ;  /* 0xfffffffe04047812 */ /* 0x008fd200078ec0ff */
[----:B------:R-:W-:-:S05]  /*1bb50*/  @P1 LOP3.LUT R4, R4, 0x1, RZ, 0xfc, !PT ;  /* 0x0000000104041812 */ /* 0x000fca00078efcff */
[----:B------:R0:W-:Y:S01]  /*1bb60*/  STL [R1+0x10], R4 ;  /* 0x0000100401007387 */ /* 0x0001e20000100800 */
[----:B------:R-:W-:Y:S05]  /*1bb70*/  @P0 BRA `(.L_x_878) ;  /* 0x0000000400500947 */ /* 0x000fea0003800000 */
[----:B------:R-:W-:-:S03]  /*1bb80*/  UMOV UR4, 0xffffffff ;  /* 0xffffffff00047882 */ /* 0x000fc60000000000 */
[----:B------:R-:W-:Y:S05]  /*1bb90*/  BRA.DIV UR4, `(.L_x_879) ;  /* 0x00000056041c7947 */ /* 0x000fea000b800000 */
[----:B------:R-:W-:-:S13]  /*1bba0*/  ELECT P6, URZ, PT ;  /* 0x00000000003f782f */ /* 0x000fda00038c0000 */
.L_x_1011:
[----:B------:R-:W-:Y:S05]  /*1bbb0*/  @!P6 BRA `(.L_x_878) ;  /* 0x000000040040e947 */ /* 0x000fea0003800000 */
[----:B------:R2:W-:Y:S01]  /*1bbc0*/  STL [R1+0x1c], R9 ;  /* 0x00001c0901007387 */ /* 0x0005e20000100800 */
[----:B------:R-:W-:-:S04]  /*1bbd0*/  ISETP.NE.U32.AND P0, PT, R2, RZ, PT ;  /* 0x000000ff0200720c */ /* 0x000fc80003f05070 */
[----:B------:R-:W-:-:S13]  /*1bbe0*/  ISETP.NE.AND.EX P0, PT, R3, RZ, PT, P0 ;  /* 0x000000ff0300720c */ /* 0x000fda0003f05300 */
[----:B--2---:R-:W-:Y:S05]  /*1bbf0*/  @!P0 BRA `(.L_x_880) ;  /* 0x0000000000508947 */ /* 0x004fea0003800000 */
[----:B------:R-:W2:Y:S01]  /*1bc00*/  LDC R6, c[0x0][0x43c] ;  /* 0x00010f00ff067b82 */ /* 0x000ea20000000800 */
[----:B0-----:R-:W-:Y:S01]  /*1bc10*/  MOV R0, R9 ;  /* 0x0000000900007202 */ /* 0x001fe20000000f00 */
[----:B------:R-:W-:Y:S01]  /*1bc20*/  ULDC.64 UR4, c[0x0][0x428] ;  /* 0x00010a0000047ab9 */ /* 0x000fe20000000a00 */
[----:B--2---:R-:W-:-:S13]  /*1bc30*/  ISETP.NE.AND P0, PT, R6, 0x1, PT ;  /* 0x000000010600780c */ /* 0x004fda0003f05270 */
[----:B------:R-:W0:Y:S02]  /*1bc40*/  @P0 LDC.64 R4, c[0x0][0x440] ;  /* 0x00011000ff040b82 */ /* 0x000e240000000a00 */
[----:B0-----:R-:W-:-:S05]  /*1bc50*/  @P0 IMAD.HI.U32 R4, R9, R4, RZ ;  /* 0x0000000409040227 */ /* 0x001fca00078e00ff */
[----:B------:R-:W-:-:S04]  /*1bc60*/  @P0 SHF.R.U32.HI R0, RZ, R5, R4 ;  /* 0x00000005ff000219 */ /* 0x000fc80000011604 */
[--C-:B------:R-:W-:Y:S01]  /*1bc70*/  SHF.R.S32.HI R5, RZ, 0x1f, R0.reuse ;  /* 0x0000001fff057819 */ /* 0x100fe20000011400 */
[----:B------:R-:W-:-:S04]  /*1bc80*/  IMAD.MOV R4, RZ, RZ, -R0 ;  /* 0x000000ffff047224 */ /* 0x000fc800078e0a00 */
[----:B------:R-:W-:Y:S01]  /*1bc90*/  IMAD R6, R6, R4, R9 ;  /* 0x0000000406067224 */ /* 0x000fe200078e0209 */
[----:B------:R-:W-:-:S04]  /*1bca0*/  MOV R4, R0 ;  /* 0x0000000000047202 */ /* 0x000fc80000000f00 */
[----:B------:R0:W-:Y:S01]  /*1bcb0*/  STL [R1+0x1c], R6 ;  /* 0x00001c0601007387 */ /* 0x0001e20000100800 */
[----:B------:R-:W-:-:S03]  /*1bcc0*/  IMAD.WIDE.U32 R4, R7, UR4, R4 ;  /* 0x0000000407047c25 */ /* 0x000fc6000f8e0004 */
[----:B------:R-:W-:Y:S01]  /*1bcd0*/  LEA R2, P0, R4, R2, 0x2 ;  /* 0x0000000204027211 */ /* 0x000fe200078010ff */
[----:B0-----:R-:W-:-:S04]  /*1bce0*/  IMAD R6, R8, UR4, RZ ;  /* 0x0000000408067c24 */ /* 0x001fc8000f8e02ff */
[----:B------:R-:W-:-:S04]  /*1bcf0*/  IMAD R0, R7, UR5, R6 ;  /* 0x0000000507007c24 */ /* 0x000fc8000f8e0206 */
[----:B------:R-:W-:-:S05]  /*1bd00*/  IMAD.IADD R0, R5, 0x1, R0 ;  /* 0x0000000105007824 */ /* 0x000fca00078e0200 */
[----:B------:R-:W-:-:S05]  /*1bd10*/  LEA.HI.X R3, R4, R3, R0, 0x2, P0 ;  /* 0x0000000304037211 */ /* 0x000fca00000f1400 */
[----:B------:R-:W2:Y:S04]  /*1bd20*/  LDG.E R0, desc[UR42][R2.64] ;  /* 0x0000002a02007981 */ /* 0x000ea8000c1e1900 */
[----:B--2---:R2:W-:Y:S02]  /*1bd30*/  STL [R1], R0 ;  /* 0x0000000001007387 */ /* 0x0045e40000100800 */
.L_x_880:
[----:B------:R-:W3:Y:S04]  /*1bd40*/  LDL R7, [R1+0x4] ;  /* 0x0000040001077983 */ /* 0x000ee80000100800 */
[----:B0-2---:R-:W3:Y:S04]  /*1bd50*/  LDL R0, [R1+0x8] ;  /* 0x0000080001007983 */ /* 0x005ee80000100800 */
[----:B------:R-:W2:Y:S01]  /*1bd60*/  LDL R2, [R1+0x18] ;  /* 0x0000180001027983 */ /* 0x000ea20000100800 */
[----:B---3--:R-:W-:Y:S02]  /*1bd70*/  LEA R0, R0, R7, 0x3 ;  /* 0x0000000700007211 */ /* 0x008fe400078e18ff */
[----:B--2---:R-:W-:-:S04]  /*1bd80*/  SHF.L.U32 R2, R2, 0x1f, RZ ;  /* 0x0000001f02027819 */ /* 0x004fc800000006ff */
[----:B------:R-:W0:Y:S02]  /*1bd90*/  SYNCS.PHASECHK.TRANS64.TRYWAIT P0, [R0+URZ+0x34840], R2 ;  /* 0x03484002000075a7 */ /* 0x000e24000800017f */
[----:B0-----:R-:W-:Y:S05]  /*1bda0*/  @!P0 BRA `(.L_x_881) ;  /* 0x0000005000b88947 */ /* 0x001fea0003800000 */
.L_x_1012:
[----:B------:R-:W2:Y:S02]  /*1bdb0*/  S2R R3, SR_TID.X ;  /* 0x0000000000037919 */ /* 0x000ea40000002100 */
[----:B--2---:R-:W-:-:S04]  /*1bdc0*/  LOP3.LUT R3, R3, 0x7f, RZ, 0xc0, !PT ;  /* 0x0000007f03037812 */ /* 0x004fc800078ec0ff */
[----:B------:R-:W-:-:S13]  /*1bdd0*/  ISETP.NE.AND P0, PT, R3, RZ, PT ;  /* 0x000000ff0300720c */ /* 0x000fda0003f05270 */
        /* <DEDUP_REMOVED lines=8> */
.L_x_882:
[----:B------:R-:W2:Y:S04]  /*1be60*/  LDL R7, [R1+0x4] ;  /* 0x0000040001077983 */ /* 0x000ea80000100800 */
[----:B------:R-:W2:Y:S04]  /*1be70*/  LDL R6, [R1+0x8] ;  /* 0x0000080001067983 */ /* 0x000ea80000100800 */
[----:B------:R-:W3:Y:S04]  /*1be80*/  LDL R5, [R1+0x1c] ;  /* 0x00001c0001057983 */ /* 0x000ee80000100800 */
[----:B------:R-:W4:Y:S04]  /*1be90*/  LDL R4, [R1+0x20] ;  /* 0x0000200001047983 */ /* 0x000f280000100800 */
[----:B------:R-:W5:Y:S04]  /*1bea0*/  LDL R3, [R1] ;  /* 0x0000000001037983 */ /* 0x000f680000100800 */
[----:B0-----:R-:W5:Y:S01]  /*1beb0*/  LDL.LU R2, [R1+0x10] ;  /* 0x0000100001027983 */ /* 0x001f620000300800 */
        /* <DEDUP_REMOVED lines=9> */
[----:B--2---:R-:W-:Y:S01]  /*1bf50*/  IMAD R0, R6, 0xc000, R7 ;  /* 0x0000c00006007824 */ /* 0x004fe200078e0207 */
[----:B---3--:R-:W-:-:S04]  /*1bf60*/  R2UR UR11, R5 ;  /* 0x00000000050b72ca */ /* 0x008fc800000e0000 */
[----:B------:R-:W-:Y:S02]  /*1bf70*/  R2UR UR8, R0 ;  /* 0x00000000000872ca */ /* 0x000fe400000e0000 */
[----:B----4-:R-:W-:Y:S02]  /*1bf80*/  R2UR UR5, R4 ;  /* 0x00000000040572ca */ /* 0x010fe400000e0000 */
[----:B-----5:R-:W-:Y:S02]  /*1bf90*/  R2UR UR13, R3 ;  /* 0x00000000030d72ca */ /* 0x020fe400000e0000 */
[----:B------:R-:W-:-:S07]  /*1bfa0*/  LOP3.LUT R2, R2, 0xfffffffe, RZ, 0xc0, !PT ;  /* 0xfffffffe02027812 */ /* 0x000fce00078ec0ff */
[----:B------:R-:W-:Y:S01]  /*1bfb0*/  UIADD3 UR14, UR8, 0x1c400, URZ ;  /* 0x0001c400080e7890 */ /* 0x000fe2000fffe03f */
[----:B------:R-:W-:Y:S01]  /*1bfc0*/  @P0 LOP3.LUT R2, R2, 0x1, RZ, 0xfc, !PT ;  /* 0x0000000102020812 */ /* 0x000fe200078efcff */
[----:B------:R-:W-:Y:S02]  /*1bfd0*/  ULEA UR11, UR11, UR5, 0x7 ;  /* 0x000000050b0b7291 */ /* 0x000fe4000f8e383f */
[----:B------:R-:W-:Y:S02]  /*1bfe0*/  UIADD3.X UR5, URZ, UR37, URZ, UP0, !UPT ;  /* 0x000000253f057290 */ /* 0x000fe400087fe43f */
[----:B------:R-:W-:Y:S01]  /*1bff0*/  UIADD3 UR15, UR8, 0x20400, URZ ;  /* 0x00020400080f7890 */ /* 0x000fe2000fffe03f */
[----:B------:R2:W-:Y:S01]  /*1c000*/  STL [R1+0x10], R2 ;  /* 0x0000100201007387 */ /* 0x0005e20000100800 */
[----:B------:R-:W-:-:S03]  /*1c010*/  UIADD3 UR16, UR8, 0x24400, URZ ;  /* 0x0002440008107890 */ /* 0x000fc6000fffe03f */
[----:B------:R-:W-:Y:S01]  /*1c020*/  UMOV UR8, UR14 ;  /* 0x0000000e00087c82 */ /* 0x000fe20008000000 */
[----:B------:R-:W-:Y:S01]  /*1c030*/  UMOV UR14, 0x80 ;  /* 0x00000080000e7882 */ /* 0x000fe20000000000 */
[----:B------:R0:W-:Y:S02]  /*1c040*/  UTMALDG.4D [UR8], [UR4], desc[UR6] ;  /* 0x00000608040075b4 */ /* 0x0001e40008019000 */
[----:B0-----:R-:W-:Y:S01]  /*1c050*/  UMOV UR8, UR15 ;  /* 0x0000000f00087c82 */ /* 0x001fe20008000000 */
[----:B------:R-:W-:Y:S02]  /*1c060*/  UMOV UR10, UR17 ;  /* 0x00000011000a7c82 */ /* 0x000fe40008000000 */
[----:B------:R0:W-:Y:S02]  /*1c070*/  UTMALDG.4D [UR8], [UR4], desc[UR6] ;  /* 0x00000608040075b4 */ /* 0x0001e40008019000 */
[----:B0-----:R-:W-:Y:S01]  /*1c080*/  UMOV UR8, UR16 ;  /* 0x0000001000087c82 */ /* 0x001fe20008000000 */
[----:B------:R-:W-:-:S02]  /*1c090*/  UMOV UR10, UR14 ;  /* 0x0000000e000a7c82 */ /* 0x000fc40008000000 */
[----:B------:R2:W-:Y:S02]  /*1c0a0*/  UTMALDG.4D [UR8], [UR4], desc[UR6] ;  /* 0x00000608040075b4 */ /* 0x0005e40008019000 */
[----:B--2---:R-:W-:Y:S01]  /*1c0b0*/  NOP ;  /* 0x0000000000007918 */ /* 0x004fe20000000000 */
.L_x_878:
[----:B------:R-:W2:Y:S04]  /*1c0c0*/  LDL R2, [R1+0x4] ;  /* 0x0000040001027983 */ /* 0x000ea80000100800 */
[----:B------:R-:W3:Y:S04]  /*1c0d0*/  LDL.LU R3, [R1+0x40] ;  /* 0x0000400001037983 */ /* 0x000ee80000300800 */
[----:B------:R-:W4:Y:S04]  /*1c0e0*/  LDL.LU R5, [R1+0x30] ;  /* 0x0000300001057983 */ /* 0x000f280000300800 */
[----:B0-----:R-:W5:Y:S01]  /*1c0f0*/  LDL.LU R4, [R1+0x44] ;  /* 0x0000440001047983 */ /* 0x001f620000300800 */
[----:B------:R-:W-:Y:S05]  /*1c100*/  WARPSYNC.ALL ;  /* 0x0000000000007948 */ /* 0x000fea0003800000 */
[----:B------:R-:W-:Y:S01]  /*1c110*/  ULDC.64 UR4, c[0x0][0x298] ;  /* 0x0000a60000047ab9 */ /* 0x000fe20000000a00 */
[----:B------:R-:W-:Y:S01]  /*1c120*/  ULDC.64 UR6, c[0x0][0xa00] ;  /* 0x0002800000067ab9 */ /* 0x000fe20000000a00 */
[----:B------:R-:W-:Y:S01]  /*1c130*/  BSSY B6, `(.L_x_883) ;  /* 0x0000024000067945 */ /* 0x000fe20003800000 */
[----:B------:R-:W-:Y:S01]  /*1c140*/  BAR.SYNC.DEFER_BLOCKING 0x8, 0x180 ;  /* 0x0206000000007b1d */ /* 0x000fe20000010000 */
[----:B------:R-:W-:-:S04]  /*1c150*/  ISETP.NE.U32.AND P0, PT, RZ, UR6, PT ;  /* 0x00000006ff007c0c */ /* 0x000fc8000bf05070 */
[----:B------:R-:W-:Y:S02]  /*1c160*/  ISETP.NE.AND.EX P0, PT, RZ, UR7, PT, P0 ;  /* 0x00000007ff007c0c */ /* 0x000fe4000bf05300 */
[----:B--2---:R-:W-:Y:S02]  /*1c170*/  IADD3 R2, R2, 0x10400, RZ ;  /* 0x0001040002027810 */ /* 0x004fe40007ffe0ff */
[----:B---3--:R-:W-:Y:S02]  /*1c180*/  SHF.R.S32.HI R0, RZ, 0x1f, R3 ;  /* 0x0000001fff007819 */ /* 0x008fe40000011403 */
        /* <DEDUP_REMOVED lines=9> */
[----:B0-----:R-:W-:Y:S01]  /*1c220*/  IMAD.IADD R2, R3, 0x1, R0 ;  /* 0x0000000103027824 */ /* 0x001fe200078e0200 */
        /* <DEDUP_REMOVED lines=19> */
[----:B01----:R-:W-:Y:S05]  /*1c360*/  CALL.ABS.NOINC R2 ;  /* 0x0000000002007343 */ /* 0x003fea0003c00000 */
.L_x_884:
[----:B------:R-:W-:Y:S05]  /*1c370*/  BSYNC B6 ;  /* 0x0000000000067941 */ /* 0x000fea0003800000 */
.L_x_883:
[----:B------:R-:W3:Y:S01]  /*1c380*/  LDL.LU R6, [R1+0x40] ;  /* 0x0000400001067983 */ /* 0x000ee20000300800 */
[----:B------:R-:W-:Y:S01]  /*1c390*/  ULDC.64 UR4, c[0x0][0x2d8] ;  /* 0x0000b60000047ab9 */ /* 0x000fe20000000a00 */
[----:B------:R-:W0:Y:S01]  /*1c3a0*/  LDC R7, c[0x0][0x448] ;  /* 0x00011200ff077b82 */ /* 0x000e220000000800 */
[----:B------:R-:W-:Y:S01]  /*1c3b0*/  IMAD.SHL.U32 R17, R17, 0x80, RZ ;  /* 0x0000008011117824 */ /* 0x000fe200078e00ff */
[----:B--2---:R-:W3:Y:S01]  /*1c3c0*/  LDL.LU.64 R2, [R1+0x48] ;  /* 0x0000480001027983 */ /* 0x004ee20000300a00 */
[----:B------:R-:W-:-:S03]  /*1c3d0*/  ULDC.64 UR6, c[0x0][0x280] ;  /* 0x0000a00000067ab9 */ /* 0x000fc60000000a00 */
[----:B------:R-:W2:Y:S04]  /*1c3e0*/  LDL.LU R0, [R1+0x44] ;  /* 0x0000440001007983 */ /* 0x000ea80000300800 */
[----:B------:R-:W4:Y:S04]  /*1c3f0*/  LDL.LU R5, [R1+0x5c] ;  /* 0x00005c0001057983 */ /* 0x000f280000300800 */
[----:B------:R-:W4:Y:S01]  /*1c400*/  LDL.LU R4, [R1+0x30] ;  /* 0x0000300001047983 */ /* 0x000f220000300800 */
[----:B------:R-:W1:Y:S01]  /*1c410*/  S2R R10, SR_TID.X ;  /* 0x00000000000a7919 */ /* 0x000e620000002100 */
[----:B0-----:R-:W-:Y:S01]  /*1c420*/  ISETP.NE.AND P0, PT, R7, 0x1, PT ;  /* 0x000000010700780c */ /* 0x001fe20003f05270 */
[----:B-1----:R-:W-:-:S05]  /*1c430*/  IMAD.SHL.U32 R10, R10, 0x8, RZ ;  /* 0x000000080a0a7824 */ /* 0x002fca00078e00ff */
[----:B------:R-:W-:-:S04]  /*1c440*/  LOP3.LUT R10, R10, 0x38, RZ, 0xc0, !PT ;  /* 0x000000380a0a7812 */ /* 0x000fc800078ec0ff */
[C---:B------:R-:W-:Y:S02]  /*1c450*/  LOP3.LUT R9, R10.reuse, 0x40, RZ, 0xfc, !PT ;  /* 0x000000400a097812 */ /* 0x040fe400078efcff */
[----:B------:R-:W-:Y:S01]  /*1c460*/  LOP3.LUT R8, R10, 0x80, RZ, 0xfc, !PT ;  /* 0x000000800a087812 */ /* 0x000fe200078efcff */
[----:B---3--:R-:W-:Y:S02]  /*1c470*/  IMAD.MOV.U32 R3, RZ, RZ, R6 ;  /* 0x000000ffff037224 */ /* 0x008fe400078e0006 */
[----:B------:R-:W0:Y:S01]  /*1c480*/  @P0 LDC R6, c[0x0][0x450] ;  /* 0x00011400ff060b82 */ /* 0x000e220000000800 */
[----:B--2---:R-:W-:Y:S02]  /*1c490*/  IMAD R0, R0, UR4, RZ ;  /* 0x0000000400007c24 */ /* 0x004fe4000f8e02ff */
[----:B------:R-:W-:-:S04]  /*1c4a0*/  IMAD.WIDE.U32 R2, R18, UR4, R2 ;  /* 0x0000000412027c25 */ /* 0x000fc8000f8e0002 */
[----:B------:R-:W-:Y:S01]  /*1c4b0*/  IMAD R0, R18, UR5, R0 ;  /* 0x0000000512007c24 */ /* 0x000fe2000f8e0200 */
[----:B------:R-:W-:-:S04]  /*1c4c0*/  ULDC.64 UR4, c[0x0][0x2e0] ;  /* 0x0000b80000047ab9 */ /* 0x000fc80000000a00 */
[----:B------:R-:W-:Y:S01]  /*1c4d0*/  IADD3 R3, R3, R0, RZ ;  /* 0x0000000003037210 */ /* 0x000fe20007ffe0ff */
[----:B----4-:R-:W-:-:S04]  /*1c4e0*/  IMAD R0, R5, UR4, RZ ;  /* 0x0000000405007c24 */ /* 0x010fc8000f8e02ff */
[C---:B------:R-:W-:Y:S02]  /*1c4f0*/  IMAD R0, R4.reuse, UR5, R0 ;  /* 0x0000000504007c24 */ /* 0x040fe4000f8e0200 */
[----:B------:R-:W-:Y:S01]  /*1c500*/  IMAD.WIDE.U32 R2, R4, UR4, R2 ;  /* 0x0000000404027c25 */ /* 0x000fe2000f8e0002 */
[----:B------:R-:W-:Y:S01]  /*1c510*/  ULDC.64 UR4, c[0x0][0x2d0] ;  /* 0x0000b40000047ab9 */ /* 0x000fe20000000a00 */
[----:B------:R-:W1:Y:S02]  /*1c520*/  S2R R4, SR_TID.X ;  /* 0x0000000000047919 */ /* 0x000e640000002100 */
[----:B------:R-:W-:Y:S01]  /*1c530*/  IMAD.IADD R3, R3, 0x1, R0 ;  /* 0x0000000103037824 */ /* 0x000fe200078e0200 */
[----:B-1----:R-:W-:-:S04]  /*1c540*/  LOP3.LUT R4, R4, 0x7f, RZ, 0xc0, !PT ;  /* 0x0000007f04047812 */ /* 0x002fc800078ec0ff */
[----:B------:R-:W-:Y:S02]  /*1c550*/  SHF.R.U32.HI R5, RZ, 0x3, R4 ;  /* 0x00000003ff057819 */ /* 0x000fe40000011604 */
[----:B------:R-:W1:Y:S02]  /*1c560*/  S2R R4, SR_TID.X ;  /* 0x0000000000047919 */ /* 0x000e640000002100 */
[----:B-1----:R-:W-:-:S04]  /*1c570*/  SHF.L.U32 R4, R4, 0x4, RZ ;  /* 0x0000000404047819 */ /* 0x002fc800000006ff */
[----:B------:R-:W-:Y:S02]  /*1c580*/  LOP3.LUT R4, R5, 0x70, R4, 0xf8, !PT ;  /* 0x0000007005047812 */ /* 0x000fe400078ef804 */
[----:B------:R-:W1:Y:S02]  /*1c590*/  @P0 LDC R5, c[0x0][0x44c] ;  /* 0x00011300ff050b82 */ /* 0x000e640000000800 */
[----:B------:R-:W-:-:S04]  /*1c5a0*/  LOP3.LUT R4, R4, R17, RZ, 0xfc, !PT ;  /* 0x0000001104047212 */ /* 0x000fc800078efcff */
[----:B------:R-:W-:Y:S01]  /*1c5b0*/  MOV R0, R4 ;  /* 0x0000000400007202 */ /* 0x000fe20000000f00 */
[----:B-1----:R-:W-:-:S05]  /*1c5c0*/  @P0 IMAD.HI.U32 R5, R4, R5, RZ ;  /* 0x0000000504050227 */ /* 0x002fca00078e00ff */
[----:B0-----:R-:W-:-:S05]  /*1c5d0*/  @P0 SHF.R.U32.HI R0, RZ, R6, R5 ;  /* 0x00000006ff000219 */ /* 0x001fca0000011605 */
[----:B------:R-:W-:Y:S02]  /*1c5e0*/  IMAD.MOV R5, RZ, RZ, -R0 ;  /* 0x000000ffff057224 */ /* 0x000fe400078e0a00 */
[----:B------:R-:W-:-:S04]  /*1c5f0*/  IMAD.WIDE.U32 R2, R0, UR4, R2 ;  /* 0x0000000400027c25 */ /* 0x000fc8000f8e0002 */
[----:B------:R-:W-:Y:S01]  /*1c600*/  IMAD R4, R7, R5, R4 ;  /* 0x0000000507047224 */ /* 0x000fe200078e0204 */
[----:B------:R-:W-:-:S05]  /*1c610*/  SHF.R.S32.HI R5, RZ, 0x1f, R0 ;  /* 0x0000001fff057819 */ /* 0x000fca0000011400 */
[----:B------:R-:W-:-:S04]  /*1c620*/  IMAD R5, R5, UR4, RZ ;  /* 0x0000000405057c24 */ /* 0x000fc8000f8e02ff */
[----:B------:R-:W-:Y:S01]  /*1c630*/  IMAD R0, R0, UR5, R5 ;  /* 0x0000000500007c24 */ /* 0x000fe2000f8e0205 */
[----:B------:R-:W-:-:S04]  /*1c640*/  ULDC.64 UR4, c[0x0][0x2c8] ;  /* 0x0000b20000047ab9 */ /* 0x000fc80000000a00 */
[----:B------:R-:W-:Y:S02]  /*1c650*/  IADD3 R3, R3, R0, RZ ;  /* 0x0000000003037210 */ /* 0x000fe40007ffe0ff */
        /* <DEDUP_REMOVED lines=8> */
[----:B------:R-:W-:Y:S02]  /*1c6e0*/  ISETP.GE.AND P1, PT, R9, UR4, PT ;  /* 0x0000000409007c0c */ /* 0x000fe4000bf26270 */
[----:B------:R-:W-:-:S02]  /*1c6f0*/  IADD3 R0, R3, R0, RZ ;  /* 0x0000000003007210 */ /* 0x000fc40007ffe0ff */
[----:B------:R-:W-:Y:S01]  /*1c700*/  ISETP.GE.AND P0, PT, R8, UR4, PT ;  /* 0x0000000408007c0c */ /* 0x000fe2000bf06270 */
[----:B------:R-:W-:Y:S01]  /*1c710*/  UMOV UR4, 0xffffffff ;  /* 0xffffffff00047882 */ /* 0x000fe20000000000 */
[----:B------:R-:W-:Y:S02]  /*1c720*/  LEA.HI.X R3, R2, UR7, R0, 0x1, P3 ;  /* 0x0000000702037c11 */ /* 0x000fe400098f0c00 */
[----:B0-----:R-:W-:Y:S09]  /*1c730*/  BRA.DIV UR4, `(.L_x_885) ;  /* 0x0000004a04687947 */ /* 0x001ff2000b800000 */
[----:B------:R-:W0:Y:S02]  /*1c740*/  S2R R6, SR_TID.X ;  /* 0x0000000000067919 */ /* 0x000e240000002100 */
[----:B0-----:R-:W-:-:S04]  /*1c750*/  LOP3.LUT R6, R6, 0x7f, RZ, 0xc0, !PT ;  /* 0x0000007f06067812 */ /* 0x001fc800078ec0ff */
[----:B------:R-:W-:Y:S02]  /*1c760*/  SHF.R.U32.HI R8, RZ, 0x3, R6 ;  /* 0x00000003ff087819 */ /* 0x000fe40000011606 */
[----:B------:R-:W2:Y:S03]  /*1c770*/  LDL.LU R6, [R1+0x54] ;  /* 0x0000540001067983 */ /* 0x000ea60000300800 */
[----:B------:R-:W-:Y:S01]  /*1c780*/  IMAD.IADD R0, R8, 0x1, R17 ;  /* 0x0000000108007824 */ /* 0x000fe200078e0211 */
[----:B------:R-:W0:Y:S04]  /*1c790*/  S2R R11, SR_TID.X ;  /* 0x00000000000b7919 */ /* 0x000e280000002100 */
[----:B------:R-:W-:Y:S01]  /*1c7a0*/  IADD3 R5, R0, 0x10, RZ ;  /* 0x0000001000057810 */ /* 0x000fe20007ffe0ff */
[----:B------:R-:W-:Y:S01]  /*1c7b0*/  SHFL.IDX PT, R9, R3, 0x1, 0x181f ;  /* 0x00381f0003097f89 */ /* 0x000fe200000e0000 */
[----:B0-----:R-:W-:-:S05]  /*1c7c0*/  IMAD.SHL.U32 R11, R11, 0x8, RZ ;  /* 0x000000080b0b7824 */ /* 0x001fca00078e00ff */
[----:B------:R-:W-:Y:S01]  /*1c7d0*/  LOP3.LUT R11, R11, 0x38, RZ, 0xc0, !PT ;  /* 0x000000380b0b7812 */ /* 0x000fe200078ec0ff */
[----:B--2---:R-:W-:Y:S02]  /*1c7e0*/  IMAD R2, R6, R7, RZ ;  /* 0x0000000706027224 */ /* 0x004fe400078e02ff */
[----:B------:R-:W0:Y:S03]  /*1c7f0*/  SHFL.IDX PT, R7, R4, RZ, 0x181f ;  /* 0x00181fff04077589 */ /* 0x000e2600000e0000 */
[-C--:B------:R-:W-:Y:S01]  /*1c800*/  ISETP.GE.AND P4, PT, R0, R2.reuse, PT ;  /* 0x000000020000720c */ /* 0x080fe20003f86270 */
[----:B------:R-:W1:Y:S01]  /*1c810*/  SHFL.IDX PT, R6, R3, RZ, 0x181f ;  /* 0x00181fff03067589 */ /* 0x000e6200000e0000 */
[----:B------:R-:W-:-:S03]  /*1c820*/  ISETP.GE.AND P3, PT, R5, R2, PT ;  /* 0x000000020500720c */ /* 0x000fc60003f66270 */
[----:B------:R-:W2:Y:S08]  /*1c830*/  SHFL.IDX PT, R5, R4, 0x1, 0x181f ;  /* 0x00381f0004057f89 */ /* 0x000eb000000e0000 */
[----:B0-----:R-:W-:-:S04]  /*1c840*/  @!P4 LEA R7, P5, R11, R7, 0x1 ;  /* 0x000000070b07c211 */ /* 0x001fc800078a08ff */
[----:B-1----:R-:W-:-:S04]  /*1c850*/  @!P4 IADD3.X R6, RZ, R6, RZ, P5, !PT ;  /* 0x00000006ff06c210 */ /* 0x002fc80002ffe4ff */
[-C--:B------:R-:W-:Y:S02]  /*1c860*/  @!P4 LOP3.LUT R7, R7, R6.reuse, RZ, 0x3c, !PT ;  /* 0x000000060707c212 */ /* 0x080fe400078e3cff */
[----:B--2---:R-:W-:Y:S02]  /*1c870*/  @!P3 LEA R8, P5, R11, R5, 0x1 ;  /* 0x000000050b08b211 */ /* 0x004fe400078a08ff */
[----:B------:R-:W-:-:S03]  /*1c880*/  @!P4 LOP3.LUT R6, R7, R6, RZ, 0x3c, !PT ;  /* 0x000000060706c212 */ /* 0x000fc600078e3cff */
[----:B------:R-:W-:Y:S01]  /*1c890*/  @!P3 IMAD.X R5, RZ, RZ, R9, P5 ;  /* 0x000000ffff05b224 */ /* 0x000fe200028e0609 */
[----:B------:R-:W-:-:S05]  /*1c8a0*/  @!P4 LOP3.LUT R7, R7, R6, RZ, 0x3c, !PT ;  /* 0x000000060707c212 */ /* 0x000fca00078e3cff */
[----:B-----5:R-:W-:Y:S04]  /*1c8b0*/  @!P4 LDGSTS.E.BYPASS.LTC128B.128 [R10+0x10400], desc[UR42][R6.64], !P2 ;  /* 0x10400000060acfae */ /* 0x020fe8000d101d6a */
[----:B------:R-:W-:Y:S04]  /*1c8c0*/  @!P4 LDGSTS.E.BYPASS.LTC128B.128 [R10+0x14400], desc[UR42][R6.64+0x80], !P1 ;  /* 0x14400080060acfae */ /* 0x000fe8000c901d6a */
[----:B------:R0:W-:Y:S02]  /*1c8d0*/  @!P4 LDGSTS.E.BYPASS.LTC128B.128 [R10+0x18400], desc[UR42][R6.64+0x100], !P0 ;  /* 0x18400100060acfae */ /* 0x0001e4000c101d6a */
[----:B0-----:R-:W-:Y:S01]  /*1c8e0*/  @!P3 MOV R6, R8 ;  /* 0x000000080006b202 */ /* 0x001fe20000000f00 */
[----:B------:R-:W-:Y:S01]  /*1c8f0*/  @!P3 IMAD.MOV.U32 R7, RZ, RZ, R5 ;  /* 0x000000ffff07b224 */ /* 0x000fe200078e0005 */
[----:B------:R-:W-:Y:S01]  /*1c900*/  IADD3 R5, R0, 0x20, RZ ;  /* 0x0000002000057810 */ /* 0x000fe20007ffe0ff */
[----:B------:R-:W-:Y:S04]  /*1c910*/  SHFL.IDX PT, R8, R3, 0x2, 0x181f ;  /* 0x00581f0003087f89 */ /* 0x000fe800000e0000 */
[----:B------:R-:W-:Y:S04]  /*1c920*/  @!P3 LDGSTS.E.BYPASS.LTC128B.128 [R10+0x10c00], desc[UR42][R6.64], !P2 ;  /* 0x10c00000060abfae */ /* 0x000fe8000d101d6a */
[----:B------:R-:W-:Y:S04]  /*1c930*/  @!P3 LDGSTS.E.BYPASS.LTC128B.128 [R10+0x14c00], desc[UR42][R6.64+0x80], !P1 ;  /* 0x14c00080060abfae */ /* 0x000fe8000c901d6a */
[----:B------:R0:W-:Y:S01]  /*1c940*/  @!P3 LDGSTS.E.BYPASS.LTC128B.128 [R10+0x18c00], desc[UR42][R6.64+0x100], !P0 ;  /* 0x18c00100060abfae */ /* 0x0001e2000c101d6a */
[----:B------:R-:W-:-:S03]  /*1c950*/  ISETP.GE.AND P3, PT, R5, R2, PT ;  /* 0x000000020500720c */ /* 0x000fc60003f66270 */
[----:B------:R-:W1:Y:S10]  /*1c960*/  SHFL.IDX PT, R5, R4, 0x2, 0x181f ;  /* 0x00581f0004057f89 */ /* 0x000e7400000e0000 */
[----:B-1----:R-:W-:-:S05]  /*1c970*/  @!P3 LEA R5, P4, R11, R5, 0x1 ;  /* 0x000000050b05b211 */ /* 0x002fca00078808ff */
[----:B0-----:R-:W-:-:S05]  /*1c980*/  @!P3 IMAD.X R6, RZ, RZ, R8, P4 ;  /* 0x000000ffff06b224 */ /* 0x001fca00020e0608 */
[----:B------:R-:W-:Y:S01]  /*1c990*/  @!P3 MOV R7, R6 ;  /* 0x000000060007b202 */ /* 0x000fe20000000f00 */
        /* <DEDUP_REMOVED lines=35> */
[----:B------:R-:W-:Y:S01]  /*1cbd0*/  ISETP.GE.AND P4, PT, R5, R2, PT ;  /* 0x000000020500720c */ /* 0x000fe20003f86270 */
[----:B------:R-:W-:Y:S04]  /*1cbe0*/  @!P3 LDGSTS.E.BYPASS.LTC128B.128 [R10+0x12c00], desc[UR42][R6.64], !P2 ;  /* 0x12c00000060abfae */ /* 0x000fe8000d101d6a */
[----:B------:R-:W0:Y:S04]  /*1cbf0*/  SHFL.IDX PT, R5, R4, 0x6, 0x181f ;  /* 0x00d81f0004057f89 */ /* 0x000e2800000e0000 */
[----:B------:R-:W-:Y:S04]  /*1cc00*/  @!P3 LDGSTS.E.BYPASS.LTC128B.128 [R10+0x16c00], desc[UR42][R6.64+0x80], !P1 ;  /* 0x16c00080060abfae */ /* 0x000fe8000c901d6a */
[----:B------:R1:W-:Y:S04]  /*1cc10*/  @!P3 LDGSTS.E.BYPASS.LTC128B.128 [R10+0x1ac00], desc[UR42][R6.64+0x100], !P0 ;  /* 0x1ac00100060abfae */ /* 0x0003e8000c101d6a */
[----:B-1----:R-:W1:Y:S01]  /*1cc20*/  SHFL.IDX PT, R6, R3, 0x6, 0x181f ;  /* 0x00d81f0003067f89 */ /* 0x002e6200000e0000 */
[----:B0-----:R-:W-:-:S05]  /*1cc30*/  @!P4 LEA R5, P3, R11, R5, 0x1 ;  /* 0x000000050b05c211 */ /* 0x001fca00078608ff */
[----:B-1----:R-:W-:-:S05]  /*1cc40*/  @!P4 IMAD.X R6, RZ, RZ, R6, P3 ;  /* 0x000000ffff06c224 */ /* 0x002fca00018e0606 */
[----:B------:R-:W-:Y:S01]  /*1cc50*/  @!P4 MOV R7, R6 ;  /* 0x000000060007c202 */ /* 0x000fe20000000f00 */
[----:B------:R-:W-:Y:S02]  /*1cc60*/  @!P4 IMAD.MOV.U32 R6, RZ, RZ, R5 ;  /* 0x000000ffff06c224 */ /* 0x000fe400078e0005 */
[----:B------:R0:W1:Y:S04]  /*1cc70*/  SHFL.IDX PT, R5, R3, 0x7, 0x181f ;  /* 0x00f81f0003057f89 */ /* 0x00006800000e0000 */
[----:B------:R0:W-:Y:S04]  /*1cc80*/  @!P4 LDGSTS.E.BYPASS.LTC128B.128 [R10+0x13400], desc[UR42][R6.64], !P2 ;  /* 0x13400000060acfae */ /* 0x0001e8000d101d6a */
[----:B------:R0:W-:Y:S04]  /*1cc90*/  @!P4 LDGSTS.E.BYPASS.LTC128B.128 [R10+0x17400], desc[UR42][R6.64+0x80], !P1 ;  /* 0x17400080060acfae */ /* 0x0001e8000c901d6a */
[----:B------:R0:W-:Y:S04]  /*1cca0*/  @!P4 LDGSTS.E.BYPASS.LTC128B.128 [R10+0x1b400], desc[UR42][R6.64+0x100], !P0 ;  /* 0x1b400100060acfae */ /* 0x0001e8000c101d6a */
[----:B------:R0:W2:Y:S02]  /*1ccb0*/  SHFL.IDX PT, R3, R4, 0x7, 0x181f ;  /* 0x00f81f0004037f89 */ /* 0x0000a400000e0000 */
.L_x_1029:
[----:B------:R-:W-:Y:S01]  /*1ccc0*/  IADD3 R0, R0, 0x70, RZ ;  /* 0x0000007000007810 */ /* 0x000fe20007ffe0ff */
[----:B------:R-:W-:Y:S03]  /*1ccd0*/  BSSY B0, `(.L_x_886) ;  /* 0x000000e000007945 */ /* 0x000fe60003800000 */
[----:B------:R-:W-:-:S13]  /*1cce0*/  ISETP.GE.AND P3, PT, R0, R2, PT ;  /* 0x000000020000720c */ /* 0x000fda0003f66270 */
[----:B------:R-:W-:Y:S05]  /*1ccf0*/  @P3 BRA `(.L_x_887) ;  /* 0x00000000002c3947 */ /* 0x000fea0003800000 */
[----:B0-----:R-:W0:Y:S02]  /*1cd00*/  S2R R4, SR_TID.X ;  /* 0x0000000000047919 */ /* 0x001e240000002100 */
[----:B0-----:R-:W-:-:S05]  /*1cd10*/  IMAD.SHL.U32 R4, R4, 0x8, RZ ;  /* 0x0000000804047824 */ /* 0x001fca00078e00ff */
[----:B------:R-:W-:-:S04]  /*1cd20*/  LOP3.LUT R4, R4, 0x38, RZ, 0xc0, !PT ;  /* 0x0000003804047812 */ /* 0x000fc800078ec0ff */
[----:B--2---:R-:W-:-:S04]  /*1cd30*/  LEA R2, P3, R4, R3, 0x1 ;  /* 0x0000000304027211 */ /* 0x004fc800078608ff */
[----:B-1----:R-:W-:-:S05]  /*1cd40*/  IADD3.X R3, RZ, R5, RZ, P3, !PT ;  /* 0x00000005ff037210 */ /* 0x002fca0001ffe4ff */
[----:B------:R-:W-:Y:S01]  /*1cd50*/  @!PT LDS RZ, [RZ] ;  /* 0x00000000fffff984 */ /* 0x000fe20000000800 */
[----:B------:R-:W-:Y:S01]  /*1cd60*/  @!PT LDS RZ, [RZ] ;  /* 0x00000000fffff984 */ /* 0x000fe20000000800 */
[----:B------:R-:W-:Y:S01]  /*1cd70*/  @!PT LDS RZ, [RZ] ;  /* 0x00000000fffff984 */ /* 0x000fe20000000800 */
[----:B------:R3:W-:Y:S04]  /*1cd80*/  LDGSTS.E.BYPASS.LTC128B.128 [R10+0x13c00], desc[UR42][R2.64], !P2 ;  /* 0x13c00000020a7fae */ /* 0x0007e8000d101d6a */
[----:B------:R3:W-:Y:S04]  /*1cd90*/  LDGSTS.E.BYPASS.LTC128B.128 [R10+0x17c00], desc[UR42][R2.64+0x80], !P1 ;  /* 0x17c00080020a7fae */ /* 0x0007e8000c901d6a */
[----:B------:R3:W-:Y:S02]  /*1cda0*/  LDGSTS.E.BYPASS.LTC128B.128 [R10+0x1bc00], desc[UR42][R2.64+0x100], !P0 ;  /* 0x1bc00100020a7fae */ /* 0x0007e4000c101d6a */
.L_x_887:
[----:B------:R-:W-:Y:S05]  /*1cdb0*/  BSYNC B0 ;  /* 0x0000000000007941 */ /* 0x000fea0003800000 */
.L_x_886:
[----:B0--3--:R-:W3:Y:S01]  /*1cdc0*/  LDL R10, [R1+0x4] ;  /* 0x00000400010a7983 */ /* 0x009ee20000100800 */
[----:B------:R-:W-:Y:S01]  /*1cdd0*/  PLOP3.LUT P0, PT, PT, PT, PT, 0x80, 0x0 ;  /* 0x000000000000781c */ /* 0x000fe20003f0f070 */
[----:B------:R-:W-:Y:S01]  /*1cde0*/  NOP ;  /* 0x0000000000007918 */ /* 0x000fe20000000000 */
[----:B---3--:R-:W-:-:S11]  /*1cdf0*/  VIADD R10, R10, 0x34800 ;  /* 0x000348000a0a7836 */ /* 0x008fd60000000000 */
.L_x_888:
[----:B------:R-:W3:Y:S01]  /*1ce00*/  LDL R2, [R1+0x4] ;  /* 0x0000040001027983 */ /* 0x000ee20000100800 */
[----:B------:R-:W-:Y:S02]  /*1ce10*/  PLOP3.LUT P1, PT, P1, P0, PT, 0xa2, 0x0 ;  /* 0x000000000000781c */ /* 0x000fe40000f21472 */
[----:B---3--:R-:W-:-:S08]  /*1ce20*/  @P0 R2UR P1, UR4, R2 ;  /* 0x00000000020402ca */ /* 0x008fd00000020000 */
[----:B------:R-:W-:-:S05]  /*1ce30*/  @P0 PLOP3.LUT P0, PT, P1, PT, PT, 0x80, 0x0 ;  /* 0x000000000000081c */ /* 0x000fca0000f0f070 */
[----:B------:R-:W-:Y:S01]  /*1ce40*/  @!P1 SYNCS.ARRIVE.TRANS64.RED.A0T1 RZ, [UR4+0x34800], RZ ;  /* 0x034800ffffff99a7 */ /* 0x000fe20008200404 */
[----:B------:R-:W-:Y:S07]  /*1ce50*/  @!P1 ARRIVES.LDGSTSBAR.64.TRANSCNT [UR4+0x34800] ;  /* 0x03480000ff0099b0 */ /* 0x000fee0008000a84 */
[----:B------:R-:W-:Y:S05]  /*1ce60*/  @P0 BRA.U.ANY `(.L_x_888) ;  /* 0xfffffffd00e40947 */ /* 0x000fea000393ffff */
[----:B--2---:R-:W2:Y:S02]  /*1ce70*/  LDL.LU R3, [R1+0x58] ;  /* 0x0000580001037983 */ /* 0x004ea40000300800 */
[----:B--2---:R-:W-:-:S04]  /*1ce80*/  IADD3 R3, R3, 0x1, RZ ;  /* 0x0000000103037810 */ /* 0x004fc80007ffe0ff */
[----:B------:R-:W-:Y:S01]  /*1ce90*/  LEA.HI R0, R3, R3, RZ, 0x1 ;  /* 0x0000000303007211 */ /* 0x000fe200078f08ff */
[----:B------:R0:W-:Y:S03]  /*1cea0*/  STL [R1+0x58], R3 ;  /* 0x0000580301007387 */ /* 0x0001e60000100800 */
[----:B------:R-:W-:-:S05]  /*1ceb0*/  LOP3.LUT R0, R0, 0xfffffffe, RZ, 0xc0, !PT ;  /* 0xfffffffe00007812 */ /* 0x000fca00078ec0ff */
[----:B------:R-:W-:-:S05]  /*1cec0*/  IMAD.IADD R0, R3, 0x1, -R0 ;  /* 0x0000000103007824 */ /* 0x000fca00078e0a00 */
[----:B------:R-:W-:Y:S01]  /*1ced0*/  SHF.L.U32 R0, R0, 0x1f, RZ ;  /* 0x0000001f00007819 */ /* 0x000fe200000006ff */
[----:B------:R-:W-:Y:S01]  /*1cee0*/  NOP ;  /* 0x0000000000007918 */ /* 0x000fe20000000000 */
[----:B------:R0:W-:Y:S01]  /*1cef0*/  SYNCS.ARRIVE.TRANS64.A1T0 RZ, [R2+URZ+0x34800], RZ ;  /* 0x034800ff02ff79a7 */ /* 0x0001e2000810003f */
[----:B------:R-:W-:Y:S01]  /*1cf00*/  BSSY B0, `(.L_x_889) ;  /* 0x0000003000007945 */ /* 0x000fe20003800000 */
[----:B------:R-:W2:Y:S03]  /*1cf10*/  SYNCS.PHASECHK.TRANS64.TRYWAIT P0, [R2+URZ+0x34820], R0 ;  /* 0x03482000020075a7 */ /* 0x000ea6000800017f */
[----:B0-2---:R-:W-:Y:S05]  /*1cf20*/  @!P0 BRA `(.L_x_890) ;  /* 0x0000004c00588947 */ /* 0x005fea0003800000 */
.L_x_1030:
[----:B------:R-:W-:Y:S05]  /*1cf30*/  BSYNC B0 ;  /* 0x0000000000007941 */ /* 0x000fea0003800000 */
.L_x_889:
[----:B0-----:R-:W2:Y:S01]  /*1cf40*/  LDL.LU R2, [R1+0x50] ;  /* 0x0000500001027983 */ /* 0x001ea20000300800 */
[----:B------:R-:W-:Y:S01]  /*1cf50*/  BSSY B0, `(.L_x_891) ;  /* 0x0000223000007945 */ /* 0x000fe20003800000 */
[----:B--2---:R-:W-:-:S13]  /*1cf60*/  ISETP.GE.AND P0, PT, R2, 0x81, PT ;  /* 0x000000810200780c */ /* 0x004fda0003f06270 */
[----:B------:R-:W-:Y:S05]  /*1cf70*/  @!P0 BRA `(.L_x_892) ;  /* 0x0000002000808947 */ /* 0x000fea0003800000 */
[----:B------:R-:W2:Y:S01]  /*1cf80*/  LDL R2, [R1+0x3c] ;  /* 0x00003c0001027983 */ /* 0x000ea20000100800 */
[----:B------:R-:W-:Y:S01]  /*1cf90*/  IMAD.MOV.U32 R0, RZ, RZ, 0x1 ;  /* 0x00000001ff007424 */ /* 0x000fe200078e00ff */
[----:B------:R-:W-:Y:S01]  /*1cfa0*/  BSSY B2, `(.L_x_893) ;  /* 0x00000bb000027945 */ /* 0x000fe20003800000 */
[----:B--2---:R-:W-:-:S04]  /*1cfb0*/  IADD3 R8, -R2, RZ, RZ ;  /* 0x000000ff02087210 */ /* 0x004fc80007ffe1ff */
[----:B------:R-:W-:-:S04]  /*1cfc0*/  VIADDMNMX R8, R8, R0, 0xffffffff, !PT ;  /* 0xffffffff08087446 */ /* 0x000fc80007800100 */
[----:B------:R-:W-:-:S04]  /*1cfd0*/  IADD3 R0, R2, R8, RZ ;  /* 0x0000000802007210 */ /* 0x000fc80007ffe0ff */
        /* <DEDUP_REMOVED lines=8> */
[----:B--2---:R-:W-:-:S02]  /*1d060*/  LOP3.LUT P1, RZ, R4, 0x1, RZ, 0xc0, !PT ;  /* 0x0000000104ff7812 */ /* 0x004fc4000782c0ff */
        /* <DEDUP_REMOVED lines=12> */
[----:B-1----:R-:W0:Y:S01]  /*1d130*/  LDC R5, c[0x0][0x43c] ;  /* 0x00010f00ff057b82 */ /* 0x002e220000000800 */
[----:B------:R-:W-:Y:S02]  /*1d140*/  ULDC.64 UR6, c[0x0][0x428] ;  /* 0x00010a0000067ab9 */ /* 0x000fe40000000a00 */
[----:B------:R-:W3:Y:S01]  /*1d150*/  LDL R6, [R1+0x14] ;  /* 0x0000140001067983 */ /* 0x000ee20000100800 */
[----:B0-----:R-:W-:-:S13]  /*1d160*/  ISETP.NE.AND P0, PT, R5, 0x1, PT ;  /* 0x000000010500780c */ /* 0x001fda0003f05270 */
[----:B------:R-:W0:Y:S02]  /*1d170*/  @P0 LDC.64 R2, c[0x0][0x440] ;  /* 0x00011000ff020b82 */ /* 0x000e240000000a00 */
[----:B0----5:R-:W-:-:S04]  /*1d180*/  @P0 IMAD.HI.U32 R4, R0, R2, RZ ;  /* 0x0000000200040227 */ /* 0x021fc800078e00ff */
[----:B------:R-:W-:Y:S01]  /*1d190*/  IMAD.MOV.U32 R2, RZ, RZ, R0 ;  /* 0x000000ffff027224 */ /* 0x000fe200078e0000 */
[----:B------:R-:W-:-:S04]  /*1d1a0*/  @P0 SHF.R.U32.HI R2, RZ, R3, R4 ;  /* 0x00000003ff020219 */ /* 0x000fc80000011604 */
[----:B------:R-:W-:-:S05]  /*1d1b0*/  IADD3 R3, -R2, RZ, RZ ;  /* 0x000000ff02037210 */ /* 0x000fca0007ffe1ff */
        /* <DEDUP_REMOVED lines=9> */
.L_x_897:
[----:B------:R-:W2:Y:S01]  /*1d250*/  LDL R2, [R1+0x4] ;  /* 0x0000040001027983 */ /* 0x000ea20000100800 */
[----:B------:R-:W-:Y:S01]  /*1d260*/  BSSY B3, `(.L_x_898) ;  /* 0x0000005000037945 */ /* 0x000fe20003800000 */
[----:B--2---:R-:W-:Y:S02]  /*1d270*/  LEA R3, R7, R2, 0x3 ;  /* 0x0000000207037211 */ /* 0x004fe400078e18ff */
[----:B------:R-:W-:-:S04]  /*1d280*/  SHF.L.U32 R2, R9, 0x1f, RZ ;  /* 0x0000001f09027819 */ /* 0x000fc800000006ff */
[----:B------:R-:W2:Y:S02]  /*1d290*/  SYNCS.PHASECHK.TRANS64.TRYWAIT P0, [R3+URZ+0x34840], R2 ;  /* 0x03484002030075a7 */ /* 0x000ea4000800017f */
[----:B--2---:R-:W-:Y:S05]  /*1d2a0*/  @!P0 BRA `(.L_x_899) ;  /* 0x0000004800908947 */ /* 0x004fea0003800000 */
.L_x_1031:
[----:B------:R-:W-:Y:S05]  /*1d2b0*/  BSYNC B3 ;  /* 0x0000000000037941 */ /* 0x000fea0003800000 */
.L_x_898:
[----:B01----:R-:W0:Y:S01]  /*1d2c0*/  S2R R5, SR_TID.X ;  /* 0x0000000000057919 */ /* 0x003e220000002100 */
        /* <DEDUP_REMOVED lines=9> */
[----:B-1----:R-:W-:Y:S05]  /*1d360*/  @!P0 BRA `(.L_x_901) ;  /* 0x0000000000048947 */ /* 0x002fea0003800000 */
[----:B------:R-:W-:Y:S01]  /*1d370*/  BPT.TRAP 0x1 ;  /* 0x000000040000795c */ /* 0x000fe20000300000 */
.L_x_901:
[----:B------:R-:W-:Y:S05]  /*1d380*/  BSYNC B3 ;  /* 0x0000000000037941 */ /* 0x000fea0003800000 */
.L_x_900:
[----:B------:R-:W3:Y:S04]  /*1d390*/  LDL R5, [R1+0x4] ;  /* 0x0000040001057983 */ /* 0x000ee80000100800 */
[----:B--2---:R-:W2:Y:S01]  /*1d3a0*/  LDL R2, [R1+0x20] ;  /* 0x0000200001027983 */ /* 0x004ea20000100800 */
[----:B------:R-:W-:Y:S01]  /*1d3b0*/  MOV R11, RZ ;  /* 0x000000ff000b7202 */ /* 0x000fe20000000f00 */
[----:B------:R-:W-:Y:S01]  /*1d3c0*/  UIADD3 UR4, UP0, UR36, 0x370, URZ ;  /* 0x0000037024047890 */ /* 0x000fe2000ff1e03f */
[----:B------:R-:W-:Y:S01]  /*1d3d0*/  PLOP3.LUT P0, PT, PT, PT, PT, 0x80, 0x0 ;  /* 0x000000000000781c */ /* 0x000fe20003f0f070 */
[----:B------:R-:W-:Y:S01]  /*1d3e0*/  VIADD R3, R3, 0x34830 ;  /* 0x0003483003037836 */ /* 0x000fe20000000000 */
[----:B------:R-:W-:Y:S01]  /*1d3f0*/  R2UR UR10, R11 ;  /* 0x000000000b0a72ca */ /* 0x000fe200000e0000 */
[----:B------:R-:W-:Y:S01]  /*1d400*/  UIADD3.X UR5, URZ, UR37, URZ, UP0, !UPT ;  /* 0x000000253f057290 */ /* 0x000fe200087fe43f */
[----:B------:R-:W-:Y:S01]  /*1d410*/  UMOV UR6, 0x0 ;  /* 0x0000000000067882 */ /* 0x000fe20000000000 */
[----:B------:R-:W-:Y:S01]  /*1d420*/  UMOV UR7, 0x14f00000 ;  /* 0x14f0000000077882 */ /* 0x000fe20000000000 */
[----:B---3--:R-:W-:Y:S01]  /*1d430*/  IMAD R6, R7, 0xc000, R5 ;  /* 0x0000c00007067824 */ /* 0x008fe200078e0205 */
[----:B--2---:R-:W-:-:S03]  /*1d440*/  LEA R2, R0, R2, 0x7 ;  /* 0x0000000200027211 */ /* 0x004fc600078e38ff */
[----:B------:R-:W-:-:S07]  /*1d450*/  VIADD R5, R6, 0x1c400 ;  /* 0x0001c40006057836 */ /* 0x000fce0000000000 */
.L_x_902:
        /* <DEDUP_REMOVED lines=10> */
[----:B------:R-:W-:Y:S01]  /*1d500*/  MOV R14, 0x40 ;  /* 0x00000040000e7802 */ /* 0x000fe20000000f00 */
[----:B------:R-:W-:Y:S01]  /*1d510*/  VIADD R5, R6, 0x20400 ;  /* 0x0002040006057836 */ /* 0x000fe20000000000 */
[----:B------:R-:W-:Y:S01]  /*1d520*/  PLOP3.LUT P0, PT, PT, PT, PT, 0x80, 0x0 ;  /* 0x000000000000781c */ /* 0x000fe20003f0f070 */
[----:B------:R-:W-:Y:S01]  /*1d530*/  UMOV UR6, 0x0 ;  /* 0x0000000000067882 */ /* 0x000fe20000000000 */
[----:B------:R-:W-:Y:S01]  /*1d540*/  R2UR UR10, R14 ;  /* 0x000000000e0a72ca */ /* 0x000fe200000e0000 */
[----:B------:R-:W-:-:S14]  /*1d550*/  UMOV UR7, 0x14f00000 ;  /* 0x14f0000000077882 */ /* 0x000fdc0000000000 */
.L_x_903:
        /* <DEDUP_REMOVED lines=15> */
.L_x_904:
        /* <DEDUP_REMOVED lines=17> */
.L_x_1032:
[----:B------:R-:W-:Y:S05]  /*1d760*/  BSYNC B3 ;  /* 0x0000000000037941 */ /* 0x000fea0003800000 */
.L_x_905:
[----:B------:R1:W5:Y:S04]  /*1d770*/  LDL R15, [R1+0x4] ;  /* 0x00000400010f7983 */ /* 0x0003680000100800 */
[----:B------:R1:W5:Y:S01]  /*1d780*/  LDL R6, [R1+0x8] ;  /* 0x0000080001067983 */ /* 0x0003620000100800 */
[----:B------:R-:W-:Y:S01]  /*1d790*/  BSSY B3, `(.L_x_907) ;  /* 0x000000c000037945 */ /* 0x000fe20003800000 */
[----:B------:R-:W-:Y:S01]  /*1d7a0*/  MOV R12, 0x0 ;  /* 0x00000000000c7802 */ /* 0x000fe20000000f00 */
[----:B------:R-:W-:Y:S02]  /*1d7b0*/  IMAD.MOV.U32 R13, RZ, RZ, 0x14f00000 ;  /* 0x14f00000ff0d7424 */ /* 0x000fe400078e00ff */
[----:B------:R-:W-:Y:S05]  /*1d7c0*/  @P1 BRA `(.L_x_908) ;  /* 0x0000000000201947 */ /* 0x000fea0003800000 */
[----:B------:R-:W2:Y:S01]  /*1d7d0*/  S2R R5, SR_TID.X ;  /* 0x0000000000057919 */ /* 0x000ea20000002100 */
[----:B0----5:R-:W-:Y:S01]  /*1d7e0*/  LEA R2, R6, R15, 0x3 ;  /* 0x0000000f06027211 */ /* 0x021fe200078e18ff */
[----:B------:R-:W-:-:S04]  /*1d7f0*/  IMAD.MOV.U32 R3, RZ, RZ, 0x8000 ;  /* 0x00008000ff037424 */ /* 0x000fc800078e00ff */
[----:B------:R3:W-:Y:S01]  /*1d800*/  SYNCS.ARRIVE.TRANS64 RZ, [R2+URZ+0x34850], R3 ;  /* 0x0348500302ff79a7 */ /* 0x0007e2000800003f */
[----:B--2---:R-:W-:-:S04]  /*1d810*/  LOP3.LUT R5, R5, 0x1f, RZ, 0xc0, !PT ;  /* 0x0000001f05057812 */ /* 0x004fc800078ec0ff */
[----:B------:R-:W-:-:S13]  /*1d820*/  ISETP.NE.AND P0, PT, R5, RZ, PT ;  /* 0x000000ff0500720c */ /* 0x000fda0003f05270 */
[----:B---3--:R-:W-:Y:S05]  /*1d830*/  @!P0 BRA `(.L_x_908) ;  /* 0x0000000000048947 */ /* 0x008fea0003800000 */
[----:B------:R-:W-:Y:S01]  /*1d840*/  BPT.TRAP 0x1 ;  /* 0x000000040000795c */ /* 0x000fe20000300000 */
.L_x_908:
[----:B------:R-:W-:Y:S05]  /*1d850*/  BSYNC B3 ;  /* 0x0000000000037941 */ /* 0x000fea0003800000 */
.L_x_907:
[----:B------:R-:W2:Y:S04]  /*1d860*/  LDL R5, [R1+0x20] ;  /* 0x0000200001057983 */ /* 0x000ea80000100800 */
[----:B0-----:R-:W2:Y:S01]  /*1d870*/  LDL.LU R3, [R1+0x1c] ;  /* 0x00001c0001037983 */ /* 0x001ea20000300800 */
[----:B------:R-:W-:Y:S01]  /*1d880*/  R2UR UR10, R11 ;  /* 0x000000000b0a72ca */ /* 0x000fe200000e0000 */
[----:B------:R-:W-:Y:S01]  /*1d890*/  UIADD3 UR4, UP0, UR36, 0x470, URZ ;  /* 0x0000047024047890 */ /* 0x000fe2000ff1e03f */
[----:B------:R-:W-:Y:S02]  /*1d8a0*/  R2UR UR6, R12 ;  /* 0x000000000c0672ca */ /* 0x000fe400000e0000 */
[----:B------:R-:W-:Y:S01]  /*1d8b0*/  R2UR UR7, R13 ;  /* 0x000000000d0772ca */ /* 0x000fe200000e0000 */
[----:B------:R-:W-:Y:S01]  /*1d8c0*/  UIADD3.X UR5, URZ, UR37, URZ, UP0, !UPT ;  /* 0x000000253f057290 */ /* 0x000fe200087fe43f */
[C---:B-----5:R-:W-:Y:S01]  /*1d8d0*/  LEA R2, R6.reuse, R15, 0x3 ;  /* 0x0000000f06027211 */ /* 0x060fe200078e18ff */
[----:B------:R-:W-:Y:S01]  /*1d8e0*/  IMAD R6, R6, 0x8000, R15 ;  /* 0x0000800006067824 */ /* 0x000fe200078e020f */
[----:B------:R-:W-:-:S03]  /*1d8f0*/  PLOP3.LUT P0, PT, PT, PT, PT, 0x80, 0x0 ;  /* 0x000000000000781c */ /* 0x000fc60003f0f070 */
[----:B------:R-:W-:Y:S01]  /*1d900*/  VIADD R2, R2, 0x34850 ;  /* 0x0003485002027836 */ /* 0x000fe20000000000 */
[----:B--2---:R-:W-:Y:S02]  /*1d910*/  LEA R3, R3, R5, 0x7 ;  /* 0x0000000503037211 */ /* 0x004fe400078e38ff */
[----:B------:R-:W-:-:S07]  /*1d920*/  IADD3 R5, R6, 0x400, RZ ;  /* 0x0000040006057810 */ /* 0x000fce0007ffe0ff */
.L_x_909:
        /* <DEDUP_REMOVED lines=16> */
.L_x_910:
        /* <DEDUP_REMOVED lines=13> */
.L_x_896:
[----:B------:R-:W-:Y:S05]  /*1db00*/  BSYNC B1 ;  /* 0x0000000000017941 */ /* 0x000fea0003800000 */
.L_x_895:
[----:B0-----:R-:W2:Y:S04]  /*1db10*/  LDL.LU R0, [R1+0x3c] ;  /* 0x00003c0001007983 */ /* 0x001ea80000300800 */
[----:B------:R0:W-:Y:S04]  /*1db20*/  STL [R1+0x8], R7 ;  /* 0x0000080701007387 */ /* 0x0001e80000100800 */
[----:B------:R0:W-:Y:S02]  /*1db30*/  STL [R1+0x18], R9 ;  /* 0x0000180901007387 */ /* 0x0001e40000100800 */
[----:B0-2---:R-:W-:-:S07]  /*1db40*/  IADD3 R0, R0, -0x3, RZ ;  /* 0xfffffffd00007810 */ /* 0x005fce0007ffe0ff */
.L_x_894:
[----:B------:R-:W-:Y:S05]  /*1db50*/  BSYNC B2 ;  /* 0x0000000000027941 */ /* 0x000fea0003800000 */
.L_x_893:
[----:B------:R-:W2:Y:S01]  /*1db60*/  LDL.LU R2, [R1+0x38] ;  /* 0x0000380001027983 */ /* 0x000ea20000300800 */
[----:B------:R-:W-:-:S05]  /*1db70*/  IMAD.MOV R8, RZ, RZ, -R8 ;  /* 0x000000ffff087224 */ /* 0x000fca00078e0a08 */
[----:B--2---:R-:W-:-:S13]  /*1db80*/  ISETP.NE.AND P0, PT, R2, R8, PT ;  /* 0x000000080200720c */ /* 0x004fda0003f05270 */
[----:B------:R-:W-:Y:S05]  /*1db90*/  @!P0 BRA `(.L_x_892) ;  /* 0x0000001400788947 */ /* 0x000fea0003800000 */
[----:B------:R0:W5:Y:S02]  /*1dba0*/  LDL R8, [R1] ;  /* 0x0000000001087983 */ /* 0x0001640000100800 */
.L_x_943:
[----:B--2---:R-:W2:Y:S04]  /*1dbb0*/  LDL R4, [R1+0x10] ;  /* 0x0000100001047983 */ /* 0x004ea80000100800 */
[----:B---3--:R-:W3:Y:S04]  /*1dbc0*/  LDL R3, [R1+0x8] ;  /* 0x0000080001037983 */ /* 0x008ee80000100800 */
[----:B------:R-:W4:Y:S01]  /*1dbd0*/  LDL R2, [R1+0x18] ;  /* 0x0000180001027983 */ /* 0x000f220000100800 */
[----:B------:R-:W-:Y:S05]  /*1dbe0*/  YIELD ;  /* 0x0000000000007946 */ /* 0x000fea0003800000 */
[----:B------:R-:W-:Y:S01]  /*1dbf0*/  BSSY B1, `(.L_x_911) ;  /* 0x00000a9000017945 */ /* 0x000fe20003800000 */
[----:B--2---:R-:W-:-:S02]  /*1dc00*/  LOP3.LUT P1, RZ, R4, 0x1, RZ, 0xc0, !PT ;  /* 0x0000000104ff7812 */ /* 0x004fc4000782c0ff */
[----:B---3--:R-:W-:-:S04]  /*1dc10*/  IADD3 R4, R3, 0x1, RZ ;  /* 0x0000000103047810 */ /* 0x008fc80007ffe0ff */
[----:B------:R-:W-:-:S04]  /*1dc20*/  ISETP.NE.AND P0, PT, R4, 0x2, PT ;  /* 0x000000020400780c */ /* 0x000fc80003f05270 */
[----:B-1----:R-:W-:Y:S02]  /*1dc30*/  SEL R5, RZ, 0x1, P0 ;  /* 0x00000001ff057807 */ /* 0x002fe40000000000 */
[----:B------:R-:W-:Y:S02]  /*1dc40*/  SEL R4, R4, RZ, P0 ;  /* 0x000000ff04047207 */ /* 0x000fe40000000000 */
[----:B----4-:R-:W-:Y:S01]  /*1dc50*/  LOP3.LUT R5, R2, R5, RZ, 0x3c, !PT ;  /* 0x0000000502057212 */ /* 0x010fe200078e3cff */
[----:B------:R-:W-:Y:S06]  /*1dc60*/  @!P1 BRA `(.L_x_912) ;  /* 0x0000000800849947 */ /* 0x000fec0003800000 */
[----:B------:R-:W-:Y:S01]  /*1dc70*/  ULDC.64 UR4, c[0x0][0x418] ;  /* 0x0001060000047ab9 */ /* 0x000fe20000000a00 */
[----:B------:R-:W-:Y:S01]  /*1dc80*/  IMAD.MOV.U32 R6, RZ, RZ, R0 ;  /* 0x000000ffff067224 */ /* 0x000fe200078e0000 */
[----:B------:R-:W-:-:S04]  /*1dc90*/  ISETP.NE.U32.AND P0, PT, RZ, UR4, PT ;  /* 0x00000004ff007c0c */ /* 0x000fc8000bf05070 */
[----:B------:R-:W-:-:S13]  /*1dca0*/  ISETP.NE.AND.EX P0, PT, RZ, UR5, PT, P0 ;  /* 0x00000005ff007c0c */ /* 0x000fda000bf05300 */
[----:B------:R-:W-:Y:S05]  /*1dcb0*/  @!P0 BRA `(.L_x_913) ;  /* 0x00000000004c8947 */ /* 0x000fea0003800000 */
[----:B------:R-:W2:Y:S01]  /*1dcc0*/  LDL R11, [R1+0x28] ;  /* 0x00002800010b7983 */ /* 0x000ea20000100800 */
[----:B------:R-:W1:Y:S01]  /*1dcd0*/  LDC R7, c[0x0][0x43c] ;  /* 0x00010f00ff077b82 */ /* 0x000e620000000800 */
[----:B------:R-:W-:Y:S02]  /*1dce0*/  ULDC.64 UR6, c[0x0][0x428] ;  /* 0x00010a0000067ab9 */ /* 0x000fe40000000a00 */
[----:B------:R-:W3:Y:S01]  /*1dcf0*/  LDL R9, [R1+0x14] ;  /* 0x0000140001097983 */ /* 0x000ee20000100800 */
[----:B-1----:R-:W-:-:S13]  /*1dd00*/  ISETP.NE.AND P0, PT, R7, 0x1, PT ;  /* 0x000000010700780c */ /* 0x002fda0003f05270 */
[----:B------:R-:W1:Y:S02]  /*1dd10*/  @P0 LDC.64 R2, c[0x0][0x440] ;  /* 0x00011000ff020b82 */ /* 0x000e640000000a00 */
[----:B-1----:R-:W-:Y:S01]  /*1dd20*/  @P0 IMAD.HI.U32 R6, R0, R2, RZ ;  /* 0x0000000200060227 */ /* 0x002fe200078e00ff */
[----:B------:R-:W-:-:S04]  /*1dd30*/  MOV R2, R0 ;  /* 0x0000000000027202 */ /* 0x000fc80000000f00 */
[----:B------:R-:W-:-:S04]  /*1dd40*/  @P0 SHF.R.U32.HI R2, RZ, R3, R6 ;  /* 0x00000003ff020219 */ /* 0x000fc80000011606 */
[--C-:B------:R-:W-:Y:S01]  /*1dd50*/  SHF.R.S32.HI R3, RZ, 0x1f, R2.reuse ;  /* 0x0000001fff037819 */ /* 0x100fe20000011402 */
[----:B------:R-:W-:-:S04]  /*1dd60*/  IMAD.MOV R6, RZ, RZ, -R2 ;  /* 0x000000ffff067224 */ /* 0x000fc800078e0a02 */
[----:B------:R-:W-:Y:S02]  /*1dd70*/  IMAD R6, R7, R6, R0 ;  /* 0x0000000607067224 */ /* 0x000fe400078e0200 */
[----:B--2---:R-:W-:-:S04]  /*1dd80*/  IMAD R7, R11, UR6, RZ ;  /* 0x000000060b077c24 */ /* 0x004fc8000f8e02ff */
[C---:B---3--:R-:W-:Y:S02]  /*1dd90*/  IMAD R7, R9.reuse, UR7, R7 ;  /* 0x0000000709077c24 */ /* 0x048fe4000f8e0207 */
[----:B------:R-:W-:-:S05]  /*1dda0*/  IMAD.WIDE.U32 R2, R9, UR6, R2 ;  /* 0x0000000609027c25 */ /* 0x000fca000f8e0002 */
[----:B------:R-:W-:Y:S02]  /*1ddb0*/  IADD3 R3, R7, R3, RZ ;  /* 0x0000000307037210 */ /* 0x000fe40007ffe0ff */
[----:B-----5:R-:W-:-:S04]  /*1ddc0*/  LEA R8, P0, R2, UR4, 0x2 ;  /* 0x0000000402087c11 */ /* 0x020fc8000f8010ff */
[----:B------:R-:W-:-:S05]  /*1ddd0*/  LEA.HI.X R9, R2, UR5, R3, 0x2, P0 ;  /* 0x0000000502097c11 */ /* 0x000fca00080f1403 */
[----:B------:R1:W5:Y:S04]  /*1dde0*/  LDG.E R8, desc[UR42][R8.64] ;  /* 0x0000002a08087981 */ /* 0x000368000c1e1900 */
.L_x_913:
[----:B------:R-:W2:Y:S01]  /*1ddf0*/  LDL R2, [R1+0x4] ;  /* 0x0000040001027983 */ /* 0x000ea20000100800 */
[----:B------:R-:W-:Y:S01]  /*1de00*/  BSSY B2, `(.L_x_914) ;  /* 0x0000005000027945 */ /* 0x000fe20003800000 */
[----:B--2---:R-:W-:Y:S01]  /*1de10*/  IMAD R3, R4, 0x8, R2 ;  /* 0x0000000804037824 */ /* 0x004fe200078e0202 */
[----:B------:R-:W-:-:S04]  /*1de20*/  SHF.L.U32 R2, R5, 0x1f, RZ ;  /* 0x0000001f05027819 */ /* 0x000fc800000006ff */
[----:B------:R-:W2:Y:S02]  /*1de30*/  SYNCS.PHASECHK.TRANS64.TRYWAIT P0, [R3+URZ+0x34840], R2 ;  /* 0x03484002030075a7 */ /* 0x000ea4000800017f */
[----:B--2---:R-:W-:Y:S05]  /*1de40*/  @!P0 BRA `(.L_x_915) ;  /* 0x0000003c00d08947 */ /* 0x004fea0003800000 */
.L_x_1033:
[----:B------:R-:W-:Y:S05]  /*1de50*/  BSYNC B2 ;  /* 0x0000000000027941 */ /* 0x000fea0003800000 */
.L_x_914:
[----:B------:R-:W3:Y:S01]  /*1de60*/  S2R R7, SR_TID.X ;  /* 0x0000000000077919 */ /* 0x000ee20000002100 */
[----:B------:R-:W-:Y:S01]  /*1de70*/  BSSY B2, `(.L_x_916) ;  /* 0x000000b000027945 */ /* 0x000fe20003800000 */
[----:B---3--:R-:W-:-:S04]  /*1de80*/  LOP3.LUT R7, R7, 0x7f, RZ, 0xc0, !PT ;  /* 0x0000007f07077812 */ /* 0x008fc800078ec0ff */
[----:B------:R-:W-:-:S13]  /*1de90*/  ISETP.NE.AND P1, PT, R7, RZ, PT ;  /* 0x000000ff0700720c */ /* 0x000fda0003f25270 */
[----:B------:R-:W-:Y:S05]  /*1dea0*/  @P1 BRA `(.L_x_917) ;  /* 0x00000000001c1947 */ /* 0x000fea0003800000 */
[----:B------:R-:W3:Y:S01]  /*1deb0*/  S2R R7, SR_TID.X ;  /* 0x0000000000077919 */ /* 0x000ee20000002100 */
[----:B--2---:R-:W-:-:S04]  /*1dec0*/  MOV R2, 0xc000 ;  /* 0x0000c00000027802 */ /* 0x004fc80000000f00 */
[----:B------:R4:W-:Y:S01]  /*1ded0*/  SYNCS.ARRIVE.TRANS64 RZ, [R3+URZ+0x34830], R2 ;  /* 0x0348300203ff79a7 */ /* 0x0009e2000800003f */
[----:B---3--:R-:W-:-:S04]  /*1dee0*/  LOP3.LUT R7, R7, 0x1f, RZ, 0xc0, !PT ;  /* 0x0000001f07077812 */ /* 0x008fc800078ec0ff */
[----:B------:R-:W-:-:S13]  /*1def0*/  ISETP.NE.AND P0, PT, R7, RZ, PT ;  /* 0x000000ff0700720c */ /* 0x000fda0003f05270 */
[----:B----4-:R-:W-:Y:S05]  /*1df00*/  @!P0 BRA `(.L_x_917) ;  /* 0x0000000000048947 */ /* 0x010fea0003800000 */
[----:B------:R-:W-:Y:S01]  /*1df10*/  BPT.TRAP 0x1 ;  /* 0x000000040000795c */ /* 0x000fe20000300000 */
.L_x_917:
[----:B------:R-:W-:Y:S05]  /*1df20*/  BSYNC B2 ;  /* 0x0000000000027941 */ /* 0x000fea0003800000 */
.L_x_916:
[----:B------:R-:W3:Y:S04]  /*1df30*/  LDL R7, [R1+0x4] ;  /* 0x0000040001077983 */ /* 0x000ee80000100800 */
[----:B--2---:R-:W2:Y:S01]  /*1df40*/  LDL R2, [R1+0x20] ;  /* 0x0000200001027983 */ /* 0x004ea20000100800 */
[----:B------:R-:W-:Y:S01]  /*1df50*/  IMAD.MOV.U32 R11, RZ, RZ, RZ ;  /* 0x000000ffff0b7224 */ /* 0x000fe200078e00ff */
[----:B------:R-:W-:Y:S01]  /*1df60*/  UIADD3 UR4, UP0, UR36, 0x370, URZ ;  /* 0x0000037024047890 */ /* 0x000fe2000ff1e03f */
[----:B------:R-:W-:Y:S01]  /*1df70*/  PLOP3.LUT P0, PT, PT, PT, PT, 0x80, 0x0 ;  /* 0x000000000000781c */ /* 0x000fe20003f0f070 */
[----:B------:R-:W-:Y:S01]  /*1df80*/  UMOV UR6, 0x0 ;  /* 0x0000000000067882 */ /* 0x000fe20000000000 */
[----:B------:R-:W-:Y:S01]  /*1df90*/  IADD3 R3, R3, 0x34830, RZ ;  /* 0x0003483003037810 */ /* 0x000fe20007ffe0ff */
[----:B------:R-:W-:Y:S01]  /*1dfa0*/  UIADD3.X UR5, URZ, UR37, URZ, UP0, !UPT ;  /* 0x000000253f057290 */ /* 0x000fe200087fe43f */
[----:B------:R-:W-:Y:S01]  /*1dfb0*/  R2UR UR10, R11 ;  /* 0x000000000b0a72ca */ /* 0x000fe200000e0000 */
[----:B------:R-:W-:Y:S01]  /*1dfc0*/  UMOV UR7, 0x14f00000 ;  /* 0x14f0000000077882 */ /* 0x000fe20000000000 */
[----:B---3--:R-:W-:-:S02]  /*1dfd0*/  IMAD R7, R4, 0xc000, R7 ;  /* 0x0000c00004077824 */ /* 0x008fc400078e0207 */
[----:B--2---:R-:W-:-:S03]  /*1dfe0*/  IMAD R2, R6, 0x80, R2 ;  /* 0x0000008006027824 */ /* 0x004fc600078e0202 */
[----:B-1----:R-:W-:-:S08]  /*1dff0*/  IADD3 R9, R7, 0x1c400, RZ ;  /* 0x0001c40007097810 */ /* 0x002fd00007ffe0ff */
.L_x_918:
        /* <DEDUP_REMOVED lines=10> */
[----:B------:R-:W-:Y:S01]  /*1e0a0*/  IMAD.MOV.U32 R14, RZ, RZ, 0x40 ;  /* 0x00000040ff0e7424 */ /* 0x000fe200078e00ff */
[----:B------:R-:W-:Y:S01]  /*1e0b0*/  PLOP3.LUT P0, PT, PT, PT, PT, 0x80, 0x0 ;  /* 0x000000000000781c */ /* 0x000fe20003f0f070 */
[----:B------:R-:W-:Y:S01]  /*1e0c0*/  UMOV UR6, 0x0 ;  /* 0x0000000000067882 */ /* 0x000fe20000000000 */
[----:B------:R-:W-:Y:S01]  /*1e0d0*/  IADD3 R9, R7, 0x20400, RZ ;  /* 0x0002040007097810 */ /* 0x000fe20007ffe0ff */
[----:B------:R-:W-:Y:S01]  /*1e0e0*/  UMOV UR7, 0x14f00000 ;  /* 0x14f0000000077882 */ /* 0x000fe20000000000 */
[----:B------:R-:W-:-:S15]  /*1e0f0*/  R2UR UR10, R14 ;  /* 0x000000000e0a72ca */ /* 0x000fde00000e0000 */
.L_x_919:
        /* <DEDUP_REMOVED lines=15> */
.L_x_920:
        /* <DEDUP_REMOVED lines=10> */
[----:B------:R-:W2:Y:S04]  /*1e290*/  LDL.LU R12, [R1+0x18] ;  /* 0x00001800010c7983 */ /* 0x000ea80000300800 */
[----:B------:R-:W3:Y:S01]  /*1e2a0*/  LDL R9, [R1+0x8] ;  /* 0x0000080001097983 */ /* 0x000ee20000100800 */
[----:B------:R-:W-:Y:S01]  /*1e2b0*/  BSSY B2, `(.L_x_921) ;  /* 0x0000005000027945 */ /* 0x000fe20003800000 */
[----:B--2---:R-:W-:Y:S02]  /*1e2c0*/  SHF.L.U32 R3, R12, 0x1f, RZ ;  /* 0x0000001f0c037819 */ /* 0x004fe400000006ff */
[----:B---3--:R-:W-:-:S04]  /*1e2d0*/  LEA R2, R9, R10, 0x3 ;  /* 0x0000000a09027211 */ /* 0x008fc800078e18ff */
[----:B------:R-:W1:Y:S02]  /*1e2e0*/  SYNCS.PHASECHK.TRANS64.TRYWAIT P0, [R2+URZ+0x60], R3 ;  /* 0x00006003020075a7 */ /* 0x000e64000800017f */
[----:B-1----:R-:W-:Y:S05]  /*1e2f0*/  @!P0 BRA `(.L_x_922) ;  /* 0x0000003800b88947 */ /* 0x002fea0003800000 */
.L_x_1034:
[----:B------:R-:W-:Y:S05]  /*1e300*/  BSYNC B2 ;  /* 0x0000000000027941 */ /* 0x000fea0003800000 */
.L_x_921:
[----:B------:R-:W-:Y:S01]  /*1e310*/  BSSY B2, `(.L_x_923) ;  /* 0x000000b000027945 */ /* 0x000fe20003800000 */
[----:B------:R-:W-:Y:S01]  /*1e320*/  IMAD.MOV.U32 R12, RZ, RZ, 0x0 ;  /* 0x00000000ff0c7424 */ /* 0x000fe200078e00ff */
[----:B------:R-:W-:Y:S02]  /*1e330*/  MOV R13, 0x14f00000 ;  /* 0x14f00000000d7802 */ /* 0x000fe40000000f00 */
        /* <DEDUP_REMOVED lines=8> */
.L_x_924:
[----:B------:R-:W-:Y:S05]  /*1e3c0*/  BSYNC B2 ;  /* 0x0000000000027941 */ /* 0x000fea0003800000 */
.L_x_923:
[----:B------:R-:W2:Y:S04]  /*1e3d0*/  LDL R15, [R1+0x4] ;  /* 0x00000400010f7983 */ /* 0x000ea80000100800 */
[----:B-1----:R-:W2:Y:S04]  /*1e3e0*/  LDL.LU R3, [R1+0x8] ;  /* 0x0000080001037983 */ /* 0x002ea80000300800 */
[----:B------:R-:W3:Y:S04]  /*1e3f0*/  LDL R9, [R1+0x20] ;  /* 0x0000200001097983 */ /* 0x000ee80000100800 */
[----:B------:R-:W3:Y:S01]  /*1e400*/  LDL.LU R7, [R1+0x1c] ;  /* 0x00001c0001077983 */ /* 0x000ee20000300800 */
[----:B------:R-:W-:Y:S01]  /*1e410*/  R2UR UR10, R11 ;  /* 0x000000000b0a72ca */ /* 0x000fe200000e0000 */
[----:B------:R-:W-:Y:S01]  /*1e420*/  UIADD3 UR4, UP0, UR36, 0x470, URZ ;  /* 0x0000047024047890 */ /* 0x000fe2000ff1e03f */
[----:B------:R-:W-:-:S02]  /*1e430*/  R2UR UR6, R12 ;  /* 0x000000000c0672ca */ /* 0x000fc400000e0000 */
[----:B------:R-:W-:Y:S01]  /*1e440*/  R2UR UR7, R13 ;  /* 0x000000000d0772ca */ /* 0x000fe200000e0000 */
[----:B------:R-:W-:Y:S01]  /*1e450*/  UIADD3.X UR5, URZ, UR37, URZ, UP0, !UPT ;  /* 0x000000253f057290 */ /* 0x000fe200087fe43f */
[----:B------:R-:W-:Y:S02]  /*1e460*/  PLOP3.LUT P0, PT, PT, PT, PT, 0x80, 0x0 ;  /* 0x000000000000781c */ /* 0x000fe40003f0f070 */
[----:B------:R-:W-:Y:S02]  /*1e470*/  IADD3 R2, R2, 0x50, RZ ;  /* 0x0000005002027810 */ /* 0x000fe40007ffe0ff */
[----:B--2---:R-:W-:Y:S01]  /*1e480*/  LEA R3, R3, R15, 0xf ;  /* 0x0000000f03037211 */ /* 0x004fe200078e78ff */
[----:B---3--:R-:W-:-:S04]  /*1e490*/  IMAD R7, R7, 0x80, R9 ;  /* 0x0000008007077824 */ /* 0x008fc800078e0209 */
[----:B------:R-:W-:-:S07]  /*1e4a0*/  VIADD R9, R3, 0x400 ;  /* 0x0000040003097836 */ /* 0x000fce0000000000 */
.L_x_925:
        /* <DEDUP_REMOVED lines=10> */
[----:B-1----:R-:W-:Y:S05]  /*1e550*/  @P0 BRA.U.ANY `(.L_x_925) ;  /* 0xfffffffd00d40947 */ /* 0x002fea000393ffff */
[----:B------:R-:W-:Y:S02]  /*1e560*/  R2UR UR10, R14 ;  /* 0x000000000e0a72ca */ /* 0x000fe400000e0000 */
[----:B------:R-:W-:Y:S02]  /*1e570*/  R2UR UR6, R12 ;  /* 0x000000000c0672ca */ /* 0x000fe400000e0000 */
[----:B------:R-:W-:Y:S02]  /*1e580*/  R2UR UR7, R13 ;  /* 0x000000000d0772ca */ /* 0x000fe400000e0000 */
[----:B------:R-:W-:Y:S02]  /*1e590*/  PLOP3.LUT P0, PT, PT, PT, PT, 0x80, 0x0 ;  /* 0x000000000000781c */ /* 0x000fe40003f0f070 */
[----:B------:R-:W-:-:S11]  /*1e5a0*/  IADD3 R3, R3, 0x4400, RZ ;  /* 0x0000440003037810 */ /* 0x000fd60007ffe0ff */
.L_x_926:
        /* <DEDUP_REMOVED lines=11> */
[----:B------:R1:W-:Y:S04]  /*1e660*/  STL [R1+0x1c], R6 ;  /* 0x00001c0601007387 */ /* 0x0003e80000100800 */
[----:B------:R1:W-:Y:S02]  /*1e670*/  STL [R1], R8 ;  /* 0x0000000801007387 */ /* 0x0003e40000100800 */
.L_x_912:
[----:B------:R-:W-:Y:S05]  /*1e680*/  BSYNC B1 ;  /* 0x0000000000017941 */ /* 0x000fea0003800000 */
.L_x_911:
[----:B------:R-:W2:Y:S01]  /*1e690*/  LDL R2, [R1+0x10] ;  /* 0x0000100001027983 */ /* 0x000ea20000100800 */
[----:B------:R-:W-:Y:S01]  /*1e6a0*/  VIADD R3, R4, 0x1 ;  /* 0x0000000104037836 */ /* 0x000fe20000000000 */
[----:B------:R-:W-:Y:S04]  /*1e6b0*/  BSSY B1, `(.L_x_927) ;  /* 0x00000a9000017945 */ /* 0x000fe80003800000 */
[----:B------:R-:W-:-:S04]  /*1e6c0*/  ISETP.NE.AND P0, PT, R3, 0x2, PT ;  /* 0x000000020300780c */ /* 0x000fc80003f05270 */
[----:B------:R-:W-:Y:S02]  /*1e6d0*/  SEL R12, R3, RZ, P0 ;  /* 0x000000ff030c7207 */ /* 0x000fe40000000000 */
[----:B--2---:R-:W-:Y:S02]  /*1e6e0*/  LOP3.LUT P1, RZ, R2, 0x1, RZ, 0xc0, !PT ;  /* 0x0000000102ff7812 */ /* 0x004fe4000782c0ff */
[----:B------:R-:W-:-:S04]  /*1e6f0*/  SEL R2, RZ, 0x1, P0 ;  /* 0x00000001ff027807 */ /* 0x000fc80000000000 */
[----:B------:R-:W-:-:S05]  /*1e700*/  LOP3.LUT R11, R5, R2, RZ, 0x3c, !PT ;  /* 0x00000002050b7212 */ /* 0x000fca00078e3cff */
[----:B------:R2:W-:Y:S04]  /*1e710*/  STL [R1+0x18], R11 ;  /* 0x0000180b01007387 */ /* 0x0005e80000100800 */
[----:B------:R2:W-:Y:S01]  /*1e720*/  STL [R1+0x8], R12 ;  /* 0x0000080c01007387 */ /* 0x0005e20000100800 */
[----:B------:R-:W-:Y:S05]  /*1e730*/  @!P1 BRA `(.L_x_928) ;  /* 0x0000000800809947 */ /* 0x000fea0003800000 */
[----:B------:R-:W-:Y:S01]  /*1e740*/  ULDC.64 UR4, c[0x0][0x418] ;  /* 0x0001060000047ab9 */ /* 0x000fe20000000a00 */
[----:B-1----:R-:W-:Y:S02]  /*1e750*/  IADD3 R6, R0, -0x1, RZ ;  /* 0xffffffff00067810 */ /* 0x002fe40007ffe0ff */
[----:B------:R-:W-:-:S04]  /*1e760*/  ISETP.NE.U32.AND P0, PT, RZ, UR4, PT ;  /* 0x00000004ff007c0c */ /* 0x000fc8000bf05070 */
[----:B------:R-:W-:-:S13]  /*1e770*/  ISETP.NE.AND.EX P0, PT, RZ, UR5, PT, P0 ;  /* 0x00000005ff007c0c */ /* 0x000fda000bf05300 */
[----:B------:R-:W-:Y:S05]  /*1e780*/  @!P0 BRA `(.L_x_929) ;  /* 0x00000000004c8947 */ /* 0x000fea0003800000 */
[----:B------:R-:W3:Y:S01]  /*1e790*/  LDL R13, [R1+0x28] ;  /* 0x00002800010d7983 */ /* 0x000ee20000100800 */
[----:B-----5:R-:W1:Y:S01]  /*1e7a0*/  LDC R8, c[0x0][0x43c] ;  /* 0x00010f00ff087b82 */ /* 0x020e620000000800 */
[----:B------:R-:W-:Y:S02]  /*1e7b0*/  ULDC.64 UR6, c[0x0][0x428] ;  /* 0x00010a0000067ab9 */ /* 0x000fe40000000a00 */
[----:B------:R-:W4:Y:S01]  /*1e7c0*/  LDL R9, [R1+0x14] ;  /* 0x0000140001097983 */ /* 0x000f220000100800 */
[----:B-1----:R-:W-:-:S13]  /*1e7d0*/  ISETP.NE.AND P0, PT, R8, 0x1, PT ;  /* 0x000000010800780c */ /* 0x002fda0003f05270 */
[----:B------:R-:W1:Y:S02]  /*1e7e0*/  @P0 LDC.64 R2, c[0x0][0x440] ;  /* 0x00011000ff020b82 */ /* 0x000e640000000a00 */
[----:B-1----:R-:W-:-:S04]  /*1e7f0*/  @P0 IMAD.HI.U32 R7, R6, R2, RZ ;  /* 0x0000000206070227 */ /* 0x002fc800078e00ff */
[----:B------:R-:W-:Y:S01]  /*1e800*/  IMAD.MOV.U32 R2, RZ, RZ, R6 ;  /* 0x000000ffff027224 */ /* 0x000fe200078e0006 */
[----:B------:R-:W-:-:S04]  /*1e810*/  @P0 SHF.R.U32.HI R2, RZ, R3, R7 ;  /* 0x00000003ff020219 */ /* 0x000fc80000011607 */
[----:B------:R-:W-:-:S05]  /*1e820*/  IADD3 R3, -R2, RZ, RZ ;  /* 0x000000ff02037210 */ /* 0x000fca0007ffe1ff */
[----:B------:R-:W-:Y:S01]  /*1e830*/  IMAD R6, R8, R3, R6 ;  /* 0x0000000308067224 */ /* 0x000fe200078e0206 */
[----:B------:R-:W-:Y:S01]  /*1e840*/  SHF.R.S32.HI R3, RZ, 0x1f, R2 ;  /* 0x0000001fff037819 */ /* 0x000fe20000011402 */
[----:B---3--:R-:W-:-:S04]  /*1e850*/  IMAD R7, R13, UR6, RZ ;  /* 0x000000060d077c24 */ /* 0x008fc8000f8e02ff */
[C---:B----4-:R-:W-:Y:S02]  /*1e860*/  IMAD R7, R9.reuse, UR7, R7 ;  /* 0x0000000709077c24 */ /* 0x050fe4000f8e0207 */
[----:B------:R-:W-:-:S04]  /*1e870*/  IMAD.WIDE.U32 R2, R9, UR6, R2 ;  /* 0x0000000609027c25 */ /* 0x000fc8000f8e0002 */
[----:B------:R-:W-:Y:S01]  /*1e880*/  IMAD.IADD R3, R7, 0x1, R3 ;  /* 0x0000000107037824 */ /* 0x000fe200078e0203 */
[----:B------:R-:W-:-:S04]  /*1e890*/  LEA R8, P0, R2, UR4, 0x2 ;  /* 0x0000000402087c11 */ /* 0x000fc8000f8010ff */
[----:B------:R-:W-:-:S05]  /*1e8a0*/  LEA.HI.X R9, R2, UR5, R3, 0x2, P0 ;  /* 0x0000000502097c11 */ /* 0x000fca00080f1403 */
[----:B------:R1:W5:Y:S04]  /*1e8b0*/  LDG.E R8, desc[UR42][R8.64] ;  /* 0x0000002a08087981 */ /* 0x000368000c1e1900 */
.L_x_929:
[----:B------:R-:W3:Y:S01]  /*1e8c0*/  LDL R2, [R1+0x4] ;  /* 0x0000040001027983 */ /* 0x000ee20000100800 */
[----:B------:R-:W-:Y:S01]  /*1e8d0*/  SHF.L.U32 R3, R11, 0x1f, RZ ;  /* 0x0000001f0b037819 */ /* 0x000fe200000006ff */
[----:B------:R-:W-:Y:S01]  /*1e8e0*/  BSSY B2, `(.L_x_930) ;  /* 0x0000004000027945 */ /* 0x000fe20003800000 */
[----:B---3--:R-:W-:-:S04]  /*1e8f0*/  LEA R2, R12, R2, 0x3 ;  /* 0x000000020c027211 */ /* 0x008fc800078e18ff */
[----:B------:R-:W3:Y:S02]  /*1e900*/  SYNCS.PHASECHK.TRANS64.TRYWAIT P0, [R2+URZ+0x34840], R3 ;  /* 0x03484003020075a7 */ /* 0x000ee4000800017f */
[----:B---3--:R-:W-:Y:S05]  /*1e910*/  @!P0 BRA `(.L_x_931) ;  /* 0x0000003400448947 */ /* 0x008fea0003800000 */
.L_x_1035:
[----:B------:R-:W-:Y:S05]  /*1e920*/  BSYNC B2 ;  /* 0x0000000000027941 */ /* 0x000fea0003800000 */
.L_x_930:
[----:B------:R-:W4:Y:S01]  /*1e930*/  S2R R7, SR_TID.X ;  /* 0x0000000000077919 */ /* 0x000f220000002100 */
[----:B------:R-:W-:Y:S01]  /*1e940*/  BSSY B2, `(.L_x_932) ;  /* 0x000000b000027945 */ /* 0x000fe20003800000 */
[----:B----4-:R-:W-:-:S04]  /*1e950*/  LOP3.LUT R7, R7, 0x7f, RZ, 0xc0, !PT ;  /* 0x0000007f07077812 */ /* 0x010fc800078ec0ff */
[----:B------:R-:W-:-:S13]  /*1e960*/  ISETP.NE.AND P1, PT, R7, RZ, PT ;  /* 0x000000ff0700720c */ /* 0x000fda0003f25270 */
[----:B------:R-:W-:Y:S05]  /*1e970*/  @P1 BRA `(.L_x_933) ;  /* 0x00000000001c1947 */ /* 0x000fea0003800000 */
[----:B------:R-:W4:Y:S01]  /*1e980*/  S2R R7, SR_TID.X ;  /* 0x0000000000077919 */ /* 0x000f220000002100 */
[----:B---3--:R-:W-:-:S04]  /*1e990*/  IMAD.MOV.U32 R3, RZ, RZ, 0xc000 ;  /* 0x0000c000ff037424 */ /* 0x008fc800078e00ff */
[----:B------:R3:W-:Y:S01]  /*1e9a0*/  SYNCS.ARRIVE.TRANS64 RZ, [R2+URZ+0x34830], R3 ;  /* 0x0348300302ff79a7 */ /* 0x0007e2000800003f */
[----:B----4-:R-:W-:-:S04]  /*1e9b0*/  LOP3.LUT R7, R7, 0x1f, RZ, 0xc0, !PT ;  /* 0x0000001f07077812 */ /* 0x010fc800078ec0ff */
[----:B------:R-:W-:-:S13]  /*1e9c0*/  ISETP.NE.AND P0, PT, R7, RZ, PT ;  /* 0x000000ff0700720c */ /* 0x000fda0003f05270 */
[----:B---3--:R-:W-:Y:S05]  /*1e9d0*/  @!P0 BRA `(.L_x_933) ;  /* 0x0000000000048947 */ /* 0x008fea0003800000 */
[----:B------:R-:W-:Y:S01]  /*1e9e0*/  BPT.TRAP 0x1 ;  /* 0x000000040000795c */ /* 0x000fe20000300000 */
.L_x_933:
[----:B------:R-:W-:Y:S05]  /*1e9f0*/  BSYNC B2 ;  /* 0x0000000000027941 */ /* 0x000fea0003800000 */
.L_x_932:
[----:B------:R-:W4:Y:S04]  /*1ea00*/  LDL R7, [R1+0x8] ;  /* 0x0000080001077983 */ /* 0x000f280000100800 */
[----:B-1----:R-:W4:Y:S04]  /*1ea10*/  LDL R9, [R1+0x4] ;  /* 0x0000040001097983 */ /* 0x002f280000100800 */
[----:B---3--:R-:W3:Y:S01]  /*1ea20*/  LDL R2, [R1+0x20] ;  /* 0x0000200001027983 */ /* 0x008ee20000100800 */
[----:B--2---:R-:W-:-:S04]  /*1ea30*/  MOV R11, RZ ;  /* 0x000000ff000b7202 */ /* 0x004fc80000000f00 */
[----:B------:R-:W-:Y:S01]  /*1ea40*/  R2UR UR10, R11 ;  /* 0x000000000b0a72ca */ /* 0x000fe200000e0000 */
[----:B------:R-:W-:Y:S01]  /*1ea50*/  UIADD3 UR4, UP0, UR36, 0x370, URZ ;  /* 0x0000037024047890 */ /* 0x000fe2000ff1e03f */
[----:B------:R-:W-:Y:S01]  /*1ea60*/  PLOP3.LUT P0, PT, PT, PT, PT, 0x80, 0x0 ;  /* 0x000000000000781c */ /* 0x000fe20003f0f070 */
[----:B------:R-:W-:Y:S01]  /*1ea70*/  UMOV UR6, 0x0 ;  /* 0x0000000000067882 */ /* 0x000fe20000000000 */
[----:B------:R-:W-:Y:S01]  /*1ea80*/  UMOV UR7, 0x14f00000 ;  /* 0x14f0000000077882 */ /* 0x000fe20000000000 */
[----:B------:R-:W-:Y:S01]  /*1ea90*/  UIADD3.X UR5, URZ, UR37, URZ, UP0, !UPT ;  /* 0x000000253f057290 */ /* 0x000fe200087fe43f */
[C---:B----4-:R-:W-:Y:S02]  /*1eaa0*/  IMAD R3, R7.reuse, 0x8, R10 ;  /* 0x0000000807037824 */ /* 0x050fe400078e020a */
[----:B------:R-:W-:-:S03]  /*1eab0*/  IMAD R7, R7, 0xc000, R9 ;  /* 0x0000c00007077824 */ /* 0x000fc600078e0209 */
[----:B------:R-:W-:Y:S01]  /*1eac0*/  IADD3 R3, R3, 0x30, RZ ;  /* 0x0000003003037810 */ /* 0x000fe20007ffe0ff */
[----:B---3--:R-:W-:Y:S01]  /*1ead0*/  IMAD R2, R6, 0x80, R2 ;  /* 0x0000008006027824 */ /* 0x008fe200078e0202 */
[----:B------:R-:W-:-:S07]  /*1eae0*/  IADD3 R9, R7, 0x1c400, RZ ;  /* 0x0001c40007097810 */ /* 0x000fce0007ffe0ff */
.L_x_934:
        /* <DEDUP_REMOVED lines=16> */
.L_x_935:
        /* <DEDUP_REMOVED lines=15> */
.L_x_936:
        /* <DEDUP_REMOVED lines=10> */
[----:B------:R-:W-:Y:S01]  /*1ed80*/  SHF.L.U32 R5, R5, 0x1f, RZ ;  /* 0x0000001f05057819 */ /* 0x000fe200000006ff */
[----:B------:R-:W-:Y:S01]  /*1ed90*/  BSSY B2, `(.L_x_937) ;  /* 0x0000004000027945 */ /* 0x000fe20003800000 */
[----:B------:R-:W-:-:S04]  /*1eda0*/  LEA R2, R4, R10, 0x3 ;  /* 0x0000000a04027211 */ /* 0x000fc800078e18ff */
[----:B------:R-:W1:Y:S02]  /*1edb0*/  SYNCS.PHASECHK.TRANS64.TRYWAIT P0, [R2+URZ+0x60], R5 ;  /* 0x00006005020075a7 */ /* 0x000e64000800017f */
[----:B-1----:R-:W-:Y:S05]  /*1edc0*/  @!P0 BRA `(.L_x_938) ;  /* 0x00000030002c8947 */ /* 0x002fea0003800000 */
.L_x_1036:
[----:B------:R-:W-:Y:S05]  /*1edd0*/  BSYNC B2 ;  /* 0x0000000000027941 */ /* 0x000fea0003800000 */
.L_x_937:
[----:B------:R-:W-:Y:S01]  /*1ede0*/  BSSY B2, `(.L_x_939) ;  /* 0x000000b000027945 */ /* 0x000fe20003800000 */
[----:B------:R-:W-:Y:S01]  /*1edf0*/  IMAD.MOV.U32 R12, RZ, RZ, 0x0 ;  /* 0x00000000ff0c7424 */ /* 0x000fe200078e00ff */
[----:B------:R-:W-:Y:S02]  /*1ee00*/  MOV R13, 0x14f00000 ;  /* 0x14f00000000d7802 */ /* 0x000fe40000000f00 */
        /* <DEDUP_REMOVED lines=8> */
.L_x_940:
[----:B------:R-:W-:Y:S05]  /*1ee90*/  BSYNC B2 ;  /* 0x0000000000027941 */ /* 0x000fea0003800000 */
.L_x_939:
[----:B------:R-:W2:Y:S04]  /*1eea0*/  LDL R7, [R1+0x4] ;  /* 0x0000040001077983 */ /* 0x000ea80000100800 */
[----:B-1----:R-:W3:Y:S04]  /*1eeb0*/  LDL R5, [R1+0x20] ;  /* 0x0000200001057983 */ /* 0x002ee80000100800 */
        /* <DEDUP_REMOVED lines=11> */
.L_x_941:
        /* <DEDUP_REMOVED lines=16> */
.L_x_942:
        /* <DEDUP_REMOVED lines=13> */
.L_x_928:
[----:B------:R-:W-:Y:S05]  /*1f140*/  BSYNC B1 ;  /* 0x0000000000017941 */ /* 0x000fea0003800000 */
.L_x_927:
[C---:B------:R-:W-:Y:S01]  /*1f150*/  ISETP.GT.AND P0, PT, R0.reuse, 0x1, PT ;  /* 0x000000010000780c */ /* 0x040fe20003f04270 */
[----:B------:R-:W-:-:S12]  /*1f160*/  VIADD R0, R0, 0xfffffffe ;  /* 0xfffffffe00007836 */ /* 0x000fd80000000000 */
[----:B------:R-:W-:Y:S05]  /*1f170*/  @P0 BRA `(.L_x_943) ;  /* 0xffffffe8008c0947 */ /* 0x000fea000383ffff */
.L_x_892:
[----:B------:R-:W-:Y:S05]  /*1f180*/  BSYNC B0 ;  /* 0x0000000000007941 */ /* 0x000fea0003800000 */
.L_x_891:
[----:B------:R-:W4:Y:S01]  /*1f190*/  S2R R3, SR_TID.X ;  /* 0x0000000000037919 */ /* 0x000f220000002100 */
[----:B------:R-:W-:Y:S01]  /*1f1a0*/  BSSY B0, `(.L_x_944) ;  /* 0x0000010000007945 */ /* 0x000fe20003800000 */
[----:B----4-:R-:W-:-:S04]  /*1f1b0*/  LOP3.LUT R3, R3, 0x7f, RZ, 0xc0, !PT ;  /* 0x0000007f03037812 */ /* 0x010fc800078ec0ff */
[----:B------:R-:W-:-:S13]  /*1f1c0*/  ISETP.NE.AND P0, PT, R3, RZ, PT ;  /* 0x000000ff0300720c */ /* 0x000fda0003f05270 */
[----:B------:R-:W-:Y:S05]  /*1f1d0*/  @P0 BRA `(.L_x_945) ;  /* 0x0000000000300947 */ /* 0x000fea0003800000 */
[----:B------:R-:W4:Y:S01]  /*1f1e0*/  S2R R2, SR_LANEID ;  /* 0x0000000000027919 */ /* 0x000f220000000000 */
[----:B------:R-:W-:Y:S01]  /*1f1f0*/  VOTEU.ANY UR4, UPT, PT ;  /* 0x0000000000047886 */ /* 0x000fe200038e0100 */
[----:B-1----:R-:W1:Y:S01]  /*1f200*/  LDC.64 R4, c[0x0][0xc60] ;  /* 0x00031800ff047b82 */ /* 0x002e620000000a00 */
[----:B------:R-:W4:Y:S02]  /*1f210*/  FLO.U32 R0, UR4 ;  /* 0x0000000400007d00 */ /* 0x000f2400080e0000 */
[----:B----4-:R-:W-:-:S06]  /*1f220*/  ISETP.EQ.U32.AND P0, PT, R0, R2, PT ;  /* 0x000000020000720c */ /* 0x010fcc0003f02070 */
[----:B------:R-:W1:Y:S07]  /*1f230*/  POPC R2, UR4 ;  /* 0x0000000400027d09 */ /* 0x000e6e0008000000 */
[----:B-1----:R-:W4:Y:S04]  /*1f240*/  @P0 ATOMG.E.ADD.STRONG.GPU PT, R2, desc[UR42][R4.64], R2 ;  /* 0x00000002040209a8 */ /* 0x002f2800081ee1ea */
[----:B----4-:R1:W4:Y:S02]  /*1f250*/  SHFL.IDX PT, R2, R2, R0, 0x1f ;  /* 0x00001f0002027589 */ /* 0x01032400000e0000 */
[----:B-1----:R-:W1:Y:S02]  /*1f260*/  S2R R0, SR_LTMASK ;  /* 0x0000000000007919 */ /* 0x002e640000003900 */
[----:B-1----:R-:W-:-:S06]  /*1f270*/  LOP3.LUT R0, R0, UR4, RZ, 0xc0, !PT ;  /* 0x0000000400007c12 */ /* 0x002fcc000f8ec0ff */
[----:B------:R-:W4:Y:S02]  /*1f280*/  POPC R0, R0 ;  /* 0x0000000000007309 */ /* 0x000f240000000000 */
[----:B----4-:R-:W-:-:S07]  /*1f290*/  IADD3 R16, R2, UR38, R0 ;  /* 0x0000002602107c10 */ /* 0x010fce000fffe000 */
.L_x_945:
[----:B------:R-:W-:Y:S05]  /*1f2a0*/  BSYNC B0 ;  /* 0x0000000000007941 */ /* 0x000fea0003800000 */
.L_x_944:
[----:B------:R-:W4:Y:S01]  /*1f2b0*/  LDL R0, [R1+0x10] ;  /* 0x0000100001007983 */ /* 0x000f220000100800 */
[----:B------:R-:W-:Y:S01]  /*1f2c0*/  BSSY B0, `(.L_x_946) ;  /* 0x0000040000007945 */ /* 0x000fe20003800000 */
[----:B----4-:R-:W-:-:S13]  /*1f2d0*/  LOP3.LUT P0, RZ, R0, 0x1, RZ, 0xc0, !PT ;  /* 0x0000000100ff7812 */ /* 0x010fda000780c0ff */
[----:B------:R-:W-:Y:S05]  /*1f2e0*/  @!P0 BRA `(.L_x_947) ;  /* 0x0000000000f48947 */ /* 0x000fea0003800000 */
[----:B------:R-:W4:Y:S04]  /*1f2f0*/  LDL R4, [R1+0x4] ;  /* 0x0000040001047983 */ /* 0x000f280000100800 */
[----:B------:R-:W4:Y:S04]  /*1f300*/  LDL R0, [R1+0x8] ;  /* 0x0000080001007983 */ /* 0x000f280000100800 */
[----:B------:R-:W2:Y:S01]  /*1f310*/  LDL R2, [R1+0x18] ;  /* 0x0000180001027983 */ /* 0x000ea20000100800 */
[----:B------:R-:W-:Y:S01]  /*1f320*/  BSSY B1, `(.L_x_948) ;  /* 0x0000006000017945 */ /* 0x000fe20003800000 */
[----:B------:R-:W-:-:S02]  /*1f330*/  ISETP.NE.AND P1, PT, R3, RZ, PT ;  /* 0x000000ff0300720c */ /* 0x000fc40003f25270 */
[----:B----4-:R-:W-:Y:S02]  /*1f340*/  LEA R0, R0, R4, 0x3 ;  /* 0x0000000400007211 */ /* 0x010fe400078e18ff */
[----:B--2---:R-:W-:-:S04]  /*1f350*/  SHF.L.U32 R2, R2, 0x1f, RZ ;  /* 0x0000001f02027819 */ /* 0x004fc800000006ff */
[----:B------:R-:W2:Y:S02]  /*1f360*/  SYNCS.PHASECHK.TRANS64.TRYWAIT P0, [R0+URZ+0x34860], R2 ;  /* 0x03486002000075a7 */ /* 0x000ea4000800017f */
[----:B--2---:R-:W-:Y:S05]  /*1f370*/  @!P0 BRA `(.L_x_949) ;  /* 0x0000002800d48947 */ /* 0x004fea0003800000 */
.L_x_1037:
[----:B------:R-:W-:Y:S05]  /*1f380*/  BSYNC B1 ;  /* 0x0000000000017941 */ /* 0x000fea0003800000 */
.L_x_948:
[----:B------:R-:W-:Y:S04]  /*1f390*/  BSSY B1, `(.L_x_950) ;  /* 0x0000009000017945 */ /* 0x000fe80003800000 */
[----:B------:R-:W-:Y:S05]  /*1f3a0*/  @P1 BRA `(.L_x_951) ;  /* 0x00000000001c1947 */ /* 0x000fea0003800000 */
[----:B------:R-:W4:Y:S01]  /*1f3b0*/  S2R R3, SR_TID.X ;  /* 0x0000000000037919 */ /* 0x000f220000002100 */
[----:B--2---:R-:W-:-:S04]  /*1f3c0*/  IMAD.MOV.U32 R2, RZ, RZ, 0x8000 ;  /* 0x00008000ff027424 */ /* 0x004fc800078e00ff */
[----:B------:R2:W-:Y:S01]  /*1f3d0*/  SYNCS.ARRIVE.TRANS64 RZ, [R0+URZ+0x34850], R2 ;  /* 0x0348500200ff79a7 */ /* 0x0005e2000800003f */
[----:B----4-:R-:W-:-:S04]  /*1f3e0*/  LOP3.LUT R3, R3, 0x1f, RZ, 0xc0, !PT ;  /* 0x0000001f03037812 */ /* 0x010fc800078ec0ff */
[----:B------:R-:W-:-:S13]  /*1f3f0*/  ISETP.NE.AND P0, PT, R3, RZ, PT ;  /* 0x000000ff0300720c */ /* 0x000fda0003f05270 */
[----:B--2---:R-:W-:Y:S05]  /*1f400*/  @!P0 BRA `(.L_x_951) ;  /* 0x0000000000048947 */ /* 0x004fea0003800000 */
[----:B------:R-:W-:Y:S01]  /*1f410*/  BPT.TRAP 0x1 ;  /* 0x000000040000795c */ /* 0x000fe20000300000 */
.L_x_951:
[----:B------:R-:W-:Y:S05]  /*1f420*/  BSYNC B1 ;  /* 0x0000000000017941 */ /* 0x000fea0003800000 */
.L_x_950:
[----:B-1----:R-:W4:Y:S04]  /*1f430*/  LDL.LU R5, [R1+0x20] ;  /* 0x0000200001057983 */ /* 0x002f280000300800 */
[----:B------:R-:W3:Y:S04]  /*1f440*/  LDL R4, [R1+0x4] ;  /* 0x0000040001047983 */ /* 0x000ee80000100800 */
[----:B--2---:R-:W3:Y:S04]  /*1f450*/  LDL R2, [R1+0x8] ;  /* 0x0000080001027983 */ /* 0x004ee80000100800 */
[----:B------:R-:W4:Y:S01]  /*1f460*/  LDL R3, [R1+0x1c] ;  /* 0x00001c0001037983 */ /* 0x000f220000100800 */
[----:B------:R-:W-:Y:S01]  /*1f470*/  UIADD3 UR4, UP0, UR36, 0x470, URZ ;  /* 0x0000047024047890 */ /* 0x000fe2000ff1e03f */
[----:B------:R-:W-:-:S02]  /*1f480*/  PLOP3.LUT P0, PT, PT, PT, PT, 0x80, 0x0 ;  /* 0x000000000000781c */ /* 0x000fc40003f0f070 */
[----:B------:R-:W-:Y:S01]  /*1f490*/  IADD3 R0, R0, 0x34850, RZ ;  /* 0x0003485000007810 */ /* 0x000fe20007ffe0ff */
[----:B------:R-:W-:Y:S01]  /*1f4a0*/  UIADD3.X UR5, URZ, UR37, URZ, UP0, !UPT ;  /* 0x000000253f057290 */ /* 0x000fe200087fe43f */
[----:B------:R-:W-:Y:S01]  /*1f4b0*/  UMOV UR6, 0x0 ;  /* 0x0000000000067882 */ /* 0x000fe20000000000 */
[----:B------:R-:W-:Y:S01]  /*1f4c0*/  UMOV UR7, 0x14f00000 ;  /* 0x14f0000000077882 */ /* 0x000fe20000000000 */
[----:B------:R-:W-:Y:S01]  /*1f4d0*/  UMOV UR10, URZ ;  /* 0x0000003f000a7c82 */ /* 0x000fe20008000000 */
[----:B---3--:R-:W-:Y:S01]  /*1f4e0*/  IMAD R2, R2, 0x8000, R4 ;  /* 0x0000800002027824 */ /* 0x008fe200078e0204 */
[----:B----4-:R-:W-:-:S03]  /*1f4f0*/  LEA R3, R3, R5, 0x7 ;  /* 0x0000000503037211 */ /* 0x010fc600078e38ff */
[----:B------:R-:W-:-:S07]  /*1f500*/  VIADD R4, R2, 0x400 ;  /* 0x0000040002047836 */ /* 0x000fce0000000000 */
.L_x_952:
        /* <DEDUP_REMOVED lines=11> */
[----:B------:R-:W-:Y:S01]  /*1f5c0*/  PLOP3.LUT P0, PT, PT, PT, PT, 0x80, 0x0 ;  /* 0x000000000000781c */ /* 0x000fe20003f0f070 */
[----:B------:R-:W-:Y:S01]  /*1f5d0*/  UMOV UR6, 0x0 ;  /* 0x0000000000067882 */ /* 0x000fe20000000000 */
[----:B------:R-:W-:Y:S01]  /*1f5e0*/  IADD3 R2, R2, 0x4400, RZ ;  /* 0x0000440002027810 */ /* 0x000fe20007ffe0ff */
[----:B------:R-:W-:Y:S01]  /*1f5f0*/  UMOV UR7, 0x14f00000 ;  /* 0x14f0000000077882 */ /* 0x000fe20000000000 */
[----:B------:R-:W-:-:S09]  /*1f600*/  UMOV UR10, 0x40 ;  /* 0x00000040000a7882 */ /* 0x000fd20000000000 */
.L_x_953:
        /* <DEDUP_REMOVED lines=10> */
[----:B----4-:R-:W-:Y:S05]  /*1f6b0*/  @P0 BRA.U.ANY `(.L_x_953) ;  /* 0xfffffffd00d40947 */ /* 0x010fea000393ffff */
.L_x_947:
[----:B------:R-:W-:Y:S05]  /*1f6c0*/  BSYNC B0 ;  /* 0x0000000000007941 */ /* 0x000fea0003800000 */
.L_x_946:
[----:B-1----:R-:W4:Y:S04]  /*1f6d0*/  LDL.LU R5, [R1+0x8] ;  /* 0x0000080001057983 */ /* 0x002f280000300800 */
[----:B------:R-:W2:Y:S01]  /*1f6e0*/  LDL.LU R4, [R1+0x18] ;  /* 0x0000180001047983 */ /* 0x000ea20000300800 */
[----:B----4-:R-:W-:-:S05]  /*1f6f0*/  VIADD R0, R5, 0x1 ;  /* 0x0000000105007836 */ /* 0x010fca0000000000 */
[----:B------:R-:W-:-:S04]  /*1f700*/  ISETP.NE.AND P0, PT, R0, 0x2, PT ;  /* 0x000000020000780c */ /* 0x000fc80003f05270 */
[----:B------:R-:W-:Y:S02]  /*1f710*/  SEL R2, RZ, 0x1, P0 ;  /* 0x00000001ff027807 */ /* 0x000fe40000000000 */
[----:B------:R-:W-:Y:S02]  /*1f720*/  SEL R0, R0, RZ, P0 ;  /* 0x000000ff00007207 */ /* 0x000fe40000000000 */
[----:B--2---:R-:W-:-:S03]  /*1f730*/  LOP3.LUT R4, R4, R2, RZ, 0x3c, !PT ;  /* 0x0000000204047212 */ /* 0x004fc600078e3cff */
[----:B------:R2:W-:Y:S04]  /*1f740*/  STL [R1+0x8], R0 ;  /* 0x0000080001007387 */ /* 0x0005e80000100800 */
[----:B------:R2:W-:Y:S02]  /*1f750*/  STL [R1+0x18], R4 ;  /* 0x0000180401007387 */ /* 0x0005e40000100800 */
.L_x_871:
[----:B------:R-:W-:Y:S05]  /*1f760*/  BSYNC B7 ;  /* 0x0000000000077941 */ /* 0x000fea0003800000 */
.L_x_869:
[----:B--2---:R-:W2:Y:S02]  /*1f770*/  LDL R0, [R1+0x10] ;  /* 0x0000100001007983 */ /* 0x004ea40000100800 */
[----:B--2---:R-:W-:-:S13]  /*1f780*/  LOP3.LUT P0, RZ, R0, 0x2, RZ, 0xc0, !PT ;  /* 0x0000000200ff7812 */ /* 0x004fda000780c0ff */
[----:B------:R-:W-:Y:S05]  /*1f790*/  @!P0 BRA `(.L_x_954) ;  /* 0x0000000000288947 */ /* 0x000fea0003800000 */
[----:B------:R-:W-:Y:S05]  /*1f7a0*/  WARPSYNC.ALL ;  /* 0x0000000000007948 */ /* 0x000fea0003800000 */
[----:B------:R-:W2:Y:S08]  /*1f7b0*/  S2UR UR5, SR_CgaCtaId ;  /* 0x00000000000579c3 */ /* 0x000eb00000008800 */
[----:B------:R-:W-:Y:S06]  /*1f7c0*/  BAR.SYNC.DEFER_BLOCKING 0x5, 0x180 ;  /* 0x0146000000007b1d */ /* 0x000fec0000010000 */
[----:B------:R-:W-:-:S02]  /*1f7d0*/  UMOV UR4, 0x400 ;  /* 0x0000040000047882 */ /* 0x000fc40000000000 */
[----:B--2---:R-:W-:-:S06]  /*1f7e0*/  ULEA UR4, UR5, UR4, 0x18 ;  /* 0x0000000405047291 */ /* 0x004fcc000f8ec03f */
[----:B------:R-:W-:-:S05]  /*1f7f0*/  MOV R0, UR4 ;  /* 0x0000000400007c02 */ /* 0x000fca0008000f00 */
[----:B------:R4:W2:Y:S04]  /*1f800*/  LDS.128 R16, [R0+0x348d0] ;  /* 0x0348d00000107984 */ /* 0x0008a80000000c00 */
[----:B------:R4:W-:Y:S01]  /*1f810*/  STL [R1+0x4], R0 ;  /* 0x0000040001007387 */ /* 0x0009e20000100800 */
[----:B------:R-:W-:Y:S06]  /*1f820*/  BAR.ARV 0x4, 0x180 ;  /* 0x0106000000007b1d */ /* 0x000fec0000002000 */
[----:B------:R-:W-:Y:S05]  /*1f830*/  BRA `(.L_x_955) ;  /* 0x0000000800487947 */ /* 0x000fea0003800000 */
.L_x_954:
[----:B------:R-:W2:Y:S01]  /*1f840*/  S2R R7, SR_TID.X ;  /* 0x0000000000077919 */ /* 0x000ea20000002100 */
[----:B------:R-:W-:Y:S01]  /*1f850*/  UMOV UR4, 0xffffffff ;  /* 0xffffffff00047882 */ /* 0x000fe20000000000 */
[----:B--2---:R-:W-:-:S04]  /*1f860*/  LOP3.LUT R7, R7, 0x1f, RZ, 0xc0, !PT ;  /* 0x0000001f07077812 */ /* 0x004fc800078ec0ff */
[----:B------:R-:W-:Y:S01]  /*1f870*/  ISETP.NE.AND P0, PT, R7, 0x1f, PT ;  /* 0x0000001f0700780c */ /* 0x000fe20003f05270 */
[----:B------:R-:W-:-:S12]  /*1f880*/  BRA.DIV UR4, `(.L_x_956) ;  /* 0x0000002604a47947 */ /* 0x000fd8000b800000 */
[----:B------:R-:W-:Y:S01]  /*1f890*/  IMAD.IADD R0, R19, 0x1, R7 ;  /* 0x0000000113007824 */ /* 0x000fe200078e0207 */
[----:B------:R-:W-:-:S04]  /*1f8a0*/  ULDC UR4, c[0x0][0xc3c] ;  /* 0x00030f0000047ab9 */ /* 0x000fc80000000800 */
[----:B------:R-:W-:-:S13]  /*1f8b0*/  ISETP.GE.OR P1, PT, R0, UR4, !P0 ;  /* 0x0000000400007c0c */ /* 0x000fda000c726670 */
[----:B------:R-:W2:Y:S02]  /*1f8c0*/  @!P1 LDC.64 R2, c[0x0][0xc80] ;  /* 0x00032000ff029b82 */ /* 0x000ea40000000a00 */
[----:B--2---:R-:W-:-:S06]  /*1f8d0*/  @!P1 IMAD.WIDE R2, R0, 0x4, R2 ;  /* 0x0000000400029825 */ /* 0x004fcc00078e0202 */
[----:B------:R2:W4:Y:S01]  /*1f8e0*/  @!P1 LDG.E R3, desc[UR42][R2.64] ;  /* 0x0000002a02039981 */ /* 0x000522000c1e1900 */
[C---:B------:R-:W-:Y:S02]  /*1f8f0*/  ISETP.GE.U32.AND P2, PT, R7.reuse, 0x2, PT ;  /* 0x000000020700780c */ /* 0x040fe40003f46070 */
[C---:B------:R-:W-:Y:S01]  /*1f900*/  ISETP.GE.U32.AND P3, PT, R7.reuse, 0x4, PT ;  /* 0x000000040700780c */ /* 0x040fe20003f66070 */
[----:B------:R-:W-:Y:S01]  /*1f910*/  SHFL.IDX PT, R0, R16, RZ, 0x1f ;  /* 0x00001fff10007589 */ /* 0x000fe200000e0000 */
[C---:B------:R-:W-:Y:S02]  /*1f920*/  ISETP.GE.U32.AND P4, PT, R7.reuse, 0x8, PT ;  /* 0x000000080700780c */ /* 0x040fe40003f86070 */
[C---:B------:R-:W-:Y:S01]  /*1f930*/  ISETP.GE.U32.AND P5, PT, R7.reuse, 0x10, PT ;  /* 0x000000100700780c */ /* 0x040fe20003fa6070 */
[----:B------:R-:W-:Y:S01]  /*1f940*/  SHFL.IDX PT, R4, R16, 0x1, 0x1f ;  /* 0x00201f0010047f89 */ /* 0x000fe200000e0000 */
[----:B--2---:R-:W-:Y:S01]  /*1f950*/  MOV R2, RZ ;  /* 0x000000ff00027202 */ /* 0x004fe20000000f00 */
[----:B----4-:R-:W-:Y:S01]  /*1f960*/  @!P1 IMAD.MOV.U32 R2, RZ, RZ, R3 ;  /* 0x000000ffff029224 */ /* 0x010fe200078e0003 */
[----:B------:R-:W-:-:S04]  /*1f970*/  ISETP.NE.AND P1, PT, R7, RZ, PT ;  /* 0x000000ff0700720c */ /* 0x000fc80003f25270 */
[----:B------:R-:W2:Y:S02]  /*1f980*/  SHFL.UP PT, R3, R2, 0x1, RZ ;  /* 0x0420000002037989 */ /* 0x000ea400000e00ff */
[----:B--2---:R-:W-:-:S04]  /*1f990*/  SEL R3, R3, RZ, P1 ;  /* 0x000000ff03037207 */ /* 0x004fc80000800000 */
[----:B------:R-:W-:-:S05]  /*1f9a0*/  IADD3 R3, R2, R3, RZ ;  /* 0x0000000302037210 */ /* 0x000fca0007ffe0ff */
[----:B------:R-:W2:Y:S02]  /*1f9b0*/  SHFL.UP PT, R5, R3, 0x2, RZ ;  /* 0x0440000003057989 */ /* 0x000ea400000e00ff */
[----:B--2---:R-:W-:-:S05]  /*1f9c0*/  SEL R5, R5, RZ, P2 ;  /* 0x000000ff05057207 */ /* 0x004fca0001000000 */
[----:B------:R-:W-:-:S05]  /*1f9d0*/  IMAD.IADD R3, R3, 0x1, R5 ;  /* 0x0000000103037824 */ /* 0x000fca00078e0205 */
        /* <DEDUP_REMOVED lines=9> */
[----:B---3--:R2:W3:Y:S02]  /*1fa70*/  SHFL.IDX PT, R6, R5, 0x1f, 0x1f ;  /* 0x03e01f0005067f89 */ /* 0x0084e400000e0000 */
.L_x_1047:
[----:B------:R-:W-:Y:S02]  /*1fa80*/  ULDC UR4, c[0x0][0xc38] ;  /* 0x00030e0000047ab9 */ /* 0x000fe40000000800 */
[----:B------:R-:W-:-:S04]  /*1fa90*/  IMAD.U32 R16, RZ, RZ, UR4 ;  /* 0x00000004ff107e24 */ /* 0x000fc8000f8e00ff */
[----:B---3--:R-:W-:-:S05]  /*1faa0*/  IMAD R6, R6, R16, RZ ;  /* 0x0000001006067224 */ /* 0x008fca00078e02ff */
[----:B------:R-:W-:-:S04]  /*1fab0*/  IADD3 R4, R4, R6, RZ ;  /* 0x0000000604047210 */ /* 0x000fc80007ffe0ff */
[----:B------:R-:W-:-:S13]  /*1fac0*/  ISETP.GT.AND P6, PT, R4, R0, PT ;  /* 0x000000000400720c */ /* 0x000fda0003fc4270 */
[----:B------:R-:W-:Y:S05]  /*1fad0*/  @P6 BRA `(.L_x_957) ;  /* 0x00000000009c6947 */ /* 0x000fea0003800000 */
.L_x_962:
[----:B------:R-:W3:Y:S01]  /*1fae0*/  LDC R2, c[0x0][0xc3c] ;  /* 0x00030f00ff027b82 */ /* 0x000ee20000000800 */
[----:B------:R-:W-:-:S05]  /*1faf0*/  VIADD R19, R19, 0x1f ;  /* 0x0000001f13137836 */ /* 0x000fca0000000000 */
[----:B---3--:R-:W-:-:S13]  /*1fb00*/  ISETP.GE.AND P6, PT, R19, R2, PT ;  /* 0x000000021300720c */ /* 0x008fda0003fc6270 */
[----:B------:R-:W-:Y:S05]  /*1fb10*/  @P6 BRA `(.L_x_958) ;  /* 0x0000000400446947 */ /* 0x000fea0003800000 */
[----:B------:R-:W3:Y:S01]  /*1fb20*/  S2R R3, SR_TID.X ;  /* 0x0000000000037919 */ /* 0x000ee20000002100 */
[----:B------:R-:W-:Y:S01]  /*1fb30*/  BSSY B0, `(.L_x_959) ;  /* 0x0000009000007945 */ /* 0x000fe20003800000 */
[----:B---3--:R-:W-:-:S04]  /*1fb40*/  LOP3.LUT R3, R3, 0x1f, RZ, 0xc0, !PT ;  /* 0x0000001f03037812 */ /* 0x008fc800078ec0ff */
[----:B--2---:R-:W-:-:S04]  /*1fb50*/  IADD3 R5, R19, R3, RZ ;  /* 0x0000000313057210 */ /* 0x004fc80007ffe0ff */
[----:B------:R-:W-:Y:S01]  /*1fb60*/  ISETP.GE.OR P6, PT, R5, R2, !P0 ;  /* 0x000000020500720c */ /* 0x000fe200047c6670 */
[----:B------:R-:W-:-:S12]  /*1fb70*/  IMAD.MOV.U32 R2, RZ, RZ, RZ ;  /* 0x000000ffff027224 */ /* 0x000fd800078e00ff */
[----:B------:R-:W-:Y:S05]  /*1fb80*/  @P6 BRA `(.L_x_960) ;  /* 0x00000000000c6947 */ /* 0x000fea0003800000 */
[----:B------:R-:W2:Y:S02]  /*1fb90*/  LDC.64 R2, c[0x0][0xc80] ;  /* 0x00032000ff027b82 */ /* 0x000ea40000000a00 */
[----:B--2---:R-:W-:-:S06]  /*1fba0*/  IMAD.WIDE R2, R5, 0x4, R2 ;  /* 0x0000000405027825 */ /* 0x004fcc00078e0202 */
[----:B------:R2:W5:Y:S02]  /*1fbb0*/  LDG.E R2, desc[UR42][R2.64] ;  /* 0x0000002a02027981 */ /* 0x000564000c1e1900 */
.L_x_960:
[----:B------:R-:W-:Y:S05]  /*1fbc0*/  BSYNC B0 ;  /* 0x0000000000007941 */ /* 0x000fea0003800000 */
.L_x_959:
[----:B------:R-:W-:-:S03]  /*1fbd0*/  UMOV UR4, 0xffffffff ;  /* 0xffffffff00047882 */ /* 0x000fc60000000000 */
[----:B------:R-:W-:Y:S05]  /*1fbe0*/  BRA.DIV UR4, `(.L_x_961) ;  /* 0x0000002a04087947 */ /* 0x000fea000b800000 */
[----:B--2--5:R-:W2:Y:S02]  /*1fbf0*/  SHFL.UP PT, R3, R2, 0x1, RZ ;  /* 0x0420000002037989 */ /* 0x024ea400000e00ff */
        /* <DEDUP_REMOVED lines=14> */
[----:B------:R2:W3:Y:S02]  /*1fce0*/  SHFL.IDX PT, R6, R5, 0x1f, 0x1f ;  /* 0x03e01f0005067f89 */ /* 0x0004e400000e0000 */
.L_x_1055:
[----:B------:R-:W-:Y:S02]  /*1fcf0*/  ULDC UR4, c[0x0][0xc38] ;  /* 0x00030e0000047ab9 */ /* 0x000fe40000000800 */
[----:B------:R-:W-:-:S04]  /*1fd00*/  IMAD.U32 R16, RZ, RZ, UR4 ;  /* 0x00000004ff107e24 */ /* 0x000fc8000f8e00ff */
[----:B---3--:R-:W-:-:S05]  /*1fd10*/  IMAD R6, R6, R16, RZ ;  /* 0x0000001006067224 */ /* 0x008fca00078e02ff */
[----:B------:R-:W-:-:S04]  /*1fd20*/  IADD3 R4, R6, R4, RZ ;  /* 0x0000000406047210 */ /* 0x000fc80007ffe0ff */
[----:B------:R-:W-:-:S13]  /*1fd30*/  ISETP.GT.AND P6, PT, R4, R0, PT ;  /* 0x000000000400720c */ /* 0x000fda0003fc4270 */
[----:B------:R-:W-:Y:S05]  /*1fd40*/  @!P6 BRA `(.L_x_962) ;  /* 0xfffffffc0064e947 */ /* 0x000fea000383ffff */
.L_x_957:
[----:B------:R-:W-:Y:S01]  /*1fd50*/  IMAD.IADD R6, R4, 0x1, -R6 ;  /* 0x0000000104067824 */ /* 0x000fe200078e0a06 */
[----:B------:R-:W-:-:S03]  /*1fd60*/  UMOV UR4, 0xffffffff ;  /* 0xffffffff00047882 */ /* 0x000fc60000000000 */
[----:B------:R-:W-:-:S05]  /*1fd70*/  IMAD R3, R5, R16, R6 ;  /* 0x0000001005037224 */ /* 0x000fca00078e0206 */
[----:B------:R-:W-:Y:S01]  /*1fd80*/  ISETP.GT.AND P6, PT, R3, R0, PT ;  /* 0x000000000300720c */ /* 0x000fe20003fc4270 */
[----:B------:R-:W-:-:S12]  /*1fd90*/  BRA.DIV UR4, `(.L_x_963) ;  /* 0x0000002a04747947 */ /* 0x000fd8000b800000 */
[----:B------:R-:W-:-:S04]  /*1fda0*/  VOTE.ANY R3, PT, !P6 ;  /* 0x0000000000037806 */ /* 0x000fc800070e0100 */
[----:B------:R-:W3:Y:S02]  /*1fdb0*/  POPC R4, R3 ;  /* 0x0000000300047309 */ /* 0x000ee40000000000 */
[----:B---3--:R3:W4:Y:S02]  /*1fdc0*/  SHFL.IDX PT, R17, R2, R4, 0x1f ;  /* 0x00001f0402117589 */ /* 0x00872400000e0000 */
.L_x_1059:
[----:B------:R-:W-:Y:S02]  /*1fdd0*/  ISETP.NE.AND P0, PT, R3, RZ, PT ;  /* 0x000000ff0300720c */ /* 0x000fe40003f05270 */
[----:B---3--:R-:W-:-:S11]  /*1fde0*/  MOV R2, RZ ;  /* 0x000000ff00027202 */ /* 0x008fd60000000f00 */
[----:B------:R-:W-:Y:S05]  /*1fdf0*/  @!P0 BRA `(.L_x_964) ;  /* 0x0000000000108947 */ /* 0x000fea0003800000 */
[----:B------:R-:W-:Y:S01]  /*1fe00*/  UMOV UR4, 0xffffffff ;  /* 0xffffffff00047882 */ /* 0x000fe20000000000 */
[----:B------:R-:W-:Y:S02]  /*1fe10*/  VIADD R12, R4, 0xffffffff ;  /* 0xffffffff040c7836 */ /* 0x000fe40000000000 */
[----:B------:R-:W-:Y:S05]  /*1fe20*/  BRA.DIV UR4, `(.L_x_965) ;  /* 0x0000002a04987947 */ /* 0x000fea000b800000 */
[----:B------:R3:W0:Y:S02]  /*1fe30*/  SHFL.IDX PT, R2, R5, R12, 0x1f ;  /* 0x00001f0c05027589 */ /* 0x00062400000e0000 */
.L_x_964:
[----:B--234-:R-:W-:Y:S01]  /*1fe40*/  IABS R5, R17 ;  /* 0x0000001100057213 */ /* 0x01cfe20000000000 */
[----:B0-----:R-:W-:Y:S01]  /*1fe50*/  IMAD R16, R2, R16, R6 ;  /* 0x0000001002107224 */ /* 0x001fe200078e0206 */
[----:B------:R-:W-:Y:S02]  /*1fe60*/  IADD3 R19, R4, R19, RZ ;  /* 0x0000001304137210 */ /* 0x000fe40007ffe0ff */
[----:B------:R-:W0:Y:S01]  /*1fe70*/  I2F.RP R2, R5 ;  /* 0x0000000500027306 */ /* 0x000e220000209400 */
[----:B------:R-:W-:-:S07]  /*1fe80*/  IMAD.IADD R0, R0, 0x1, -R16 ;  /* 0x0000000100007824 */ /* 0x000fce00078e0a10 */
[----:B0-----:R-:W0:Y:S02]  /*1fe90*/  MUFU.RCP R2, R2 ;  /* 0x0000000200027308 */ /* 0x001e240000001000 */
[----:B0-----:R-:W-:-:S06]  /*1fea0*/  IADD3 R2, R2, 0xffffffe, RZ ;  /* 0x0ffffffe02027810 */ /* 0x001fcc0007ffe0ff */
[----:B------:R-:W0:Y:S02]  /*1feb0*/  F2I.FTZ.U32.TRUNC.NTZ R3, R2 ;  /* 0x0000000200037305 */ /* 0x000e24000021f000 */
[----:B0-----:R-:W-:-:S04]  /*1fec0*/  IMAD.MOV R2, RZ, RZ, -R3 ;  /* 0x000000ffff027224 */ /* 0x001fc800078e0a03 */
[----:B------:R-:W-:Y:S01]  /*1fed0*/  IMAD R6, R2, R5, RZ ;  /* 0x0000000502067224 */ /* 0x000fe200078e02ff */
[----:B------:R-:W-:-:S05]  /*1fee0*/  MOV R2, RZ ;  /* 0x000000ff00027202 */ /* 0x000fca0000000f00 */
[----:B------:R-:W-:Y:S01]  /*1fef0*/  IMAD.HI.U32 R2, R3, R6, R2 ;  /* 0x0000000603027227 */ /* 0x000fe200078e0002 */
[----:B------:R-:W-:Y:S02]  /*1ff00*/  IABS R6, R17 ;  /* 0x0000001100067213 */ /* 0x000fe40000000000 */
[----:B------:R-:W-:Y:S02]  /*1ff10*/  IABS R3, R0 ;  /* 0x0000000000037213 */ /* 0x000fe40000000000 */
[----:B------:R-:W-:-:S03]  /*1ff20*/  IADD3 R6, RZ, -R6, RZ ;  /* 0x80000006ff067210 */ /* 0x000fc60007ffe0ff */
        /* <DEDUP_REMOVED lines=10> */
[----:B------:R-:W-:Y:S02]  /*1ffd0*/  @!P2 IADD3 R2, -R2, RZ, RZ ;  /* 0x000000ff0202a210 */ /* 0x000fe40007ffe1ff */
[----:B------:R-:W-:-:S05]  /*1ffe0*/  @!P1 LOP3.LUT R2, RZ, R17, RZ, 0x33, !PT ;  /* 0x00000011ff029212 */ /* 0x000fca00078e33ff */
[--C-:B------:R-:W-:Y:S02]  /*1fff0*/  IMAD.MOV R3, RZ, RZ, -R2.reuse ;  /* 0x000000ffff037224 */ /* 0x100fe400078e0a02 */
[----:B------:R-:W-:Y:S02]  /*20000*/  IMAD.MOV.U32 R18, RZ, RZ, R2 ;  /* 0x000000ffff127224 */ /* 0x000fe400078e0002 */
[----:B------:R-:W-:Y:S01]  /*20010*/  IMAD R17, R17, R3, R0 ;  /* 0x0000000311117224 */ /* 0x000fe200078e0200 */
[----:B------:R-:W-:Y:S06]  /*20020*/  BRA `(.L_x_966) ;  /* 0x00000000001c7947 */ /* 0x000fec0003800000 */
.L_x_958:
[----:B------:R-:W-:Y:S01]  /*20030*/  UMOV UR4, URZ ;  /* 0x0000003f00047c82 */ /* 0x000fe20008000000 */
[----:B------:R-:W-:Y:S01]  /*20040*/  UMOV UR5, URZ ;  /* 0x0000003f00057c82 */ /* 0x000fe20008000000 */
[----:B------:R-:W-:Y:S01]  /*20050*/  ULDC UR6, c[0x0][0xc3c] ;  /* 0x00030f0000067ab9 */ /* 0x000fe20000000800 */
[----:B------:R-:W-:Y:S01]  /*20060*/  MOV R16, R0 ;  /* 0x0000000000107202 */ /* 0x000fe20000000f00 */
[----:B------:R-:W-:Y:S01]  /*20070*/  IMAD.U32 R17, RZ, RZ, UR4 ;  /* 0x00000004ff117e24 */ /* 0x000fe2000f8e00ff */
[----:B------:R-:W-:Y:S01]  /*20080*/  MOV R18, UR5 ;  /* 0x0000000500127c02 */ /* 0x000fe20008000f00 */
[----:B------:R-:W-:-:S07]  /*20090*/  IMAD.U32 R19, RZ, RZ, UR6 ;  /* 0x00000006ff137e24 */ /* 0x000fce000f8e00ff */
.L_x_966:
[----:B------:R3:W4:Y:S01]  /*200a0*/  LDL R3, [R1+0x4] ;  /* 0x0000040001037983 */ /* 0x0007220000100800 */
[----:B------:R-:W0:Y:S01]  /*200b0*/  S2R R0, SR_TID.X ;  /* 0x0000000000007919 */ /* 0x000e220000002100 */
[----:B------:R-:W-:Y:S05]  /*200c0*/  WARPSYNC.ALL ;  /* 0x0000000000007948 */ /* 0x000fea0003800000 */
[----:B0-----:R-:W-:Y:S01]  /*200d0*/  LOP3.LUT R0, R0, 0x1f, RZ, 0xc0, !PT ;  /* 0x0000001f00007812 */ /* 0x001fe200078ec0ff */
[----:B------:R-:W-:Y:S03]  /*200e0*/  BAR.SYNC.DEFER_BLOCKING 0x4, 0x180 ;  /* 0x0106000000007b1d */ /* 0x000fe60000010000 */
[----:B------:R-:W-:-:S13]  /*200f0*/  ISETP.NE.AND P0, PT, R0, RZ, PT ;  /* 0x000000ff0000720c */ /* 0x000fda0003f05270 */
[----:B------:R-:W4:Y:S01]  /*20100*/  @!P0 S2R R0, SR_CgaCtaId ;  /* 0x0000000000008919 */ /* 0x000f220000008800 */
[----:B------:R-:W-:-:S04]  /*20110*/  @!P0 MOV R2, 0x400 ;  /* 0x0000040000028802 */ /* 0x000fc80000000f00 */
[----:B----4-:R-:W-:-:S05]  /*20120*/  @!P0 LEA R3, R0, R2, 0x18 ;  /* 0x0000000200038211 */ /* 0x010fca00078ec0ff */
[----:B------:R3:W-:Y:S04]  /*20130*/  @!P0 STS.128 [R3+0x348d0], R16 ;  /* 0x0348d01003008388 */ /* 0x0007e80000000c00 */
[----:B------:R3:W-:Y:S01]  /*20140*/  @!P0 STL [R1+0x4], R3 ;  /* 0x0000040301008387 */ /* 0x0007e20000100800 */
[----:B------:R-:W-:Y:S06]  /*20150*/  BAR.ARV 0x5, 0x180 ;  /* 0x0146000000007b1d */ /* 0x000fec0000002000 */
.L_x_955:
[----:B------:R-:W-:Y:S02]  /*20160*/  ULDC UR4, c[0x0][0xc3c] ;  /* 0x00030f0000047ab9 */ /* 0x000fe40000000800 */
[----:B--2---:R-:W-:-:S13]  /*20170*/  ISETP.GE.AND P0, PT, R19, UR4, PT ;  /* 0x0000000413007c0c */ /* 0x004fda000bf06270 */
[----:B------:R-:W-:Y:S05]  /*20180*/  @!P0 BRA `(.L_x_967) ;  /* 0xffffff9800088947 */ /* 0x000fea000383ffff */
[----:B------:R-:W-:Y:S05]  /*20190*/  BSYNC B8 ;  /* 0x0000000000087941 */ /* 0x000fea0003800000 */
.L_x_827:
[----:B----4-:R-:W2:Y:S01]  /*201a0*/  LDL.LU R0, [R1+0x58] ;  /* 0x0000580001007983 */ /* 0x010ea20000300800 */
[----:B------:R-:W-:Y:S01]  /*201b0*/  BSSY B0, `(.L_x_968) ;  /* 0x000000b000007945 */ /* 0x000fe20003800000 */
[----:B------:R-:W4:Y:S01]  /*201c0*/  S2R R5, SR_CgaCtaId ;  /* 0x0000000000057919 */ /* 0x000f220000008800 */
[----:B--2---:R-:W-:-:S04]  /*201d0*/  IADD3 R0, R0, 0x1, RZ ;  /* 0x0000000100007810 */ /* 0x004fc80007ffe0ff */
[----:B------:R-:W-:-:S04]  /*201e0*/  LEA.HI R2, R0, R0, RZ, 0x1 ;  /* 0x0000000000027211 */ /* 0x000fc800078f08ff */
[----:B0--3--:R-:W-:-:S05]  /*201f0*/  LOP3.LUT R3, R2, 0xfffffffe, RZ, 0xc0, !PT ;  /* 0xfffffffe02037812 */ /* 0x009fca00078ec0ff */
[----:B------:R-:W-:Y:S01]  /*20200*/  IMAD.IADD R3, R0, 0x1, -R3 ;  /* 0x0000000100037824 */ /* 0x000fe200078e0a03 */
[----:B------:R-:W-:-:S04]  /*20210*/  MOV R0, 0x400 ;  /* 0x0000040000007802 */ /* 0x000fc80000000f00 */
[----:B----4-:R-:W-:Y:S02]  /*20220*/  LEA R0, R5, R0, 0x18 ;  /* 0x0000000005007211 */ /* 0x010fe400078ec0ff */
[----:B------:R-:W-:-:S04]  /*20230*/  SHF.L.U32 R3, R3, 0x1f, RZ ;  /* 0x0000001f03037819 */ /* 0x000fc800000006ff */
[----:B------:R-:W0:Y:S02]  /*20240*/  SYNCS.PHASECHK.TRANS64.TRYWAIT P0, [R0+URZ+0x34820], R3 ;  /* 0x03482003000075a7 */ /* 0x000e24000800017f */
[----:B0-----:R-:W-:Y:S05]  /*20250*/  @!P0 BRA `(.L_x_969) ;  /* 0x0000002400b48947 */ /* 0x001fea0003800000 */
.L_x_1062:
[----:B------:R-:W-:Y:S05]  /*20260*/  BSYNC B0 ;  /* 0x0000000000007941 */ /* 0x000fea0003800000 */
.L_x_968:
[----:B------:R-:W-:-:S03]  /*20270*/  UMOV UR4, 0xffffffff ;  /* 0xffffffff00047882 */ /* 0x000fc60000000000 */
[----:B------:R-:W-:Y:S05]  /*20280*/  BRA.DIV UR4, `(.L_x_970) ;  /* 0x0000002604bc7947 */ /* 0x000fea000b800000 */
[----:B------:R-:W2:Y:S02]  /*20290*/  S2R R2, SR_TID.X ;  /* 0x0000000000027919 */ /* 0x000ea40000002100 */
[----:B--2---:R-:W-:-:S04]  /*202a0*/  SHF.R.U32.HI R2, RZ, 0x5, R2 ;  /* 0x00000005ff027819 */ /* 0x004fc80000011602 */
[----:B------:R-:W-:-:S05]  /*202b0*/  LOP3.LUT R2, R2, 0x3, RZ, 0xc0, !PT ;  /* 0x0000000302027812 */ /* 0x000fca00078ec0ff */
[----:B------:R2:W3:Y:S02]  /*202c0*/  SHFL.IDX PT, R14, R2, RZ, 0x1f ;  /* 0x00001fff020e7589 */ /* 0x0004e400000e0000 */
.L_x_1065:
[----:B---3--:R-:W-:-:S13]  /*202d0*/  ISETP.NE.AND P0, PT, R14, RZ, PT ;  /* 0x000000ff0e00720c */ /* 0x008fda0003f05270 */
[----:B------:R-:W-:Y:S05]  /*202e0*/  @P0 BRA `(.L_x_612) ;  /* 0x00000000009c0947 */ /* 0x000fea0003800000 */
[----:B------:R-:W-:-:S03]  /*202f0*/  UMOV UR4, 0xffffffff ;  /* 0xffffffff00047882 */ /* 0x000fc60000000000 */
[----:B------:R-:W-:Y:S05]  /*20300*/  BRA.DIV UR4, `(.L_x_971) ;  /* 0x0000002604d07947 */ /* 0x000fea000b800000 */
[----:B------:R-:W-:-:S13]  /*20310*/  ELECT P6, URZ, PT ;  /* 0x00000000003f782f */ /* 0x000fda00038c0000 */
.L_x_1068:
[----:B------:R-:W-:Y:S05]  /*20320*/  @!P6 BRA `(.L_x_612) ;  /* 0x00000000008ce947 */ /* 0x000fea0003800000 */
[----:B--2---:R-:W2:Y:S02]  /*20330*/  LDL R2, [R1+0x60] ;  /* 0x0000600001027983 */ /* 0x004ea40000100800 */
[----:B--2---:R-:W-:-:S13]  /*20340*/  R2UR UR4, R2 ;  /* 0x00000000020472ca */ /* 0x004fda00000e0000 */
[----:B------:R-:W-:-:S06]  /*20350*/  ULOP3.LUT UR4, UR4, 0x2, URZ, 0xfc, !UPT ;  /* 0x0000000204047892 */ /* 0x000fcc000f8efc3f */
[----:B------:R-:W-:-:S04]  /*20360*/  MOV R2, UR4 ;  /* 0x0000000400027c02 */ /* 0x000fc80008000f00 */
[----:B------:R-:W-:-:S13]  /*20370*/  ISETP.NE.AND P2, PT, R2, 0x3, PT ;  /* 0x000000030200780c */ /* 0x000fda0003f45270 */
[----:B------:R-:W-:Y:S05]  /*20380*/  @!P2 BRA `(.L_x_972) ;  /* 0x000000000004a947 */ /* 0x000fea0003800000 */
[----:B------:R-:W-:Y:S01]  /*20390*/  BPT.TRAP 0x1 ;  /* 0x000000040000795c */ /* 0x000fe20000300000 */
.L_x_972:
[----:B0-----:R-:W2:Y:S04]  /*203a0*/  LDL R3, [R1+0x8] ;  /* 0x0000080001037983 */ /* 0x001ea80000100800 */
[----:B------:R-:W3:Y:S01]  /*203b0*/  LDL.LU R7, [R1+0x18] ;  /* 0x0000180001077983 */ /* 0x000ee20000300800 */
        /* <DEDUP_REMOVED lines=8> */
[----:B------:R-:W-:Y:S02]  /*20440*/  LOP3.LUT R4, R7, R4, RZ, 0x3c, !PT ;  /* 0x0000000407047212 */ /* 0x000fe400078e3cff */
[----:B------:R-:W-:-:S02]  /*20450*/  LEA R7, R3, R2, 0x3 ;  /* 0x0000000203077211 */ /* 0x000fc400078e18ff */
[----:B------:R-:W-:Y:S01]  /*20460*/  SHF.L.U32 R2, R4, 0x1f, RZ ;  /* 0x0000001f04027819 */ /* 0x000fe200000006ff */
[----:B0-----:R-:W-:Y:S06]  /*20470*/  @!P0 BRA `(.L_x_973) ;  /* 0x0000002400948947 */ /* 0x001fec0003800000 */
.L_x_1069:
[----:B------:R-:W2:Y:S02]  /*20480*/  SYNCS.PHASECHK.TRANS64.TRYWAIT P0, [R7+URZ], R2 ;  /* 0x00000002070075a7 */ /* 0x000ea4000800017f */
[----:B--2---:R-:W-:Y:S05]  /*20490*/  @!P0 BRA `(.L_x_974) ;  /* 0x0000002400a08947 */ /* 0x004fea0003800000 */
.L_x_1070:
[----:B------:R-:W-:Y:S05]  /*204a0*/  @!P2 BRA `(.L_x_975) ;  /* 0x000000000004a947 */ /* 0x000fea0003800000 */
[----:B------:R-:W-:Y:S01]  /*204b0*/  BPT.TRAP 0x1 ;  /* 0x000000040000795c */ /* 0x000fe20000300000 */
.L_x_975:
[----:B------:R-:W3:Y:S01]  /*204c0*/  LDL.LU R4, [R1+0x8] ;  /* 0x0000080001047983 */ /* 0x000ee20000300800 */
[----:B------:R-:W-:-:S05]  /*204d0*/  VIADD R0, R0, 0x34860 ;  /* 0x0003486000007836 */ /* 0x000fca0000000000 */
[----:B---3--:R-:W-:-:S04]  /*204e0*/  LEA R4, R4, R0, 0x3 ;  /* 0x0000000004047211 */ /* 0x008fc800078e18ff */
[----:B------:R-:W3:Y:S02]  /*204f0*/  SYNCS.PHASECHK.TRANS64.TRYWAIT P0, [R4+URZ], R5 ;  /* 0x00000005040075a7 */ /* 0x000ee4000800017f */
[----:B---3--:R-:W-:Y:S05]  /*20500*/  @!P0 BRA `(.L_x_976) ;  /* 0x0000002400988947 */ /* 0x008fea0003800000 */
.L_x_1071:
[----:B------:R-:W-:-:S07]  /*20510*/  IMAD R3, R3, 0x8, R0 ;  /* 0x0000000803037824 */ /* 0x000fce00078e0200 */
.L_x_977:
[----:B----4-:R4:W0:Y:S02]  /*20520*/  SYNCS.PHASECHK.TRANS64.TRYWAIT P0, [R3+URZ], R2 ;  /* 0x00000002030075a7 */ /* 0x010824000800017f */
[----:B0-----:R-:W-:Y:S05]  /*20530*/  @!P0 NANOSLEEP.SYNCS 0x989680 ;  /* 0x009896800000895d */ /* 0x001fea0003900000 */
[----:B------:R-:W0:Y:S02]  /*20540*/  @!P0 SYNCS.PHASECHK.TRANS64 P0, [R3+URZ], R2 ;  /* 0x00000002030085a7 */ /* 0x000e24000800007f */
[----:B0-----:R-:W-:Y:S05]  /*20550*/  @!P0 BRA `(.L_x_977) ;  /* 0xfffffffc00f08947 */ /* 0x001fea000383ffff */
.L_x_612:
[----:B------:R-:W-:Y:S05]  /*20560*/  BSYNC B9 ;  /* 0x0000000000097941 */ /* 0x000fea0003800000 */
.L_x_609:
[----:B------:R-:W-:Y:S05]  /*20570*/  EXIT ;  /* 0x000000000000794d */ /* 0x000fea0003800000 */
.L_x_630:
[----:B-1----:R1:W2:Y:S02]  /*20580*/  SYNCS.PHASECHK.TRANS64.TRYWAIT P5, [R3+URZ+0x34890], R0 ;  /* 0x03489000030075a7 */ /* 0x0022a400080a017f */
[----:B--2---:R-:W-:Y:S05]  /*20590*/  @!P5 NANOSLEEP.SYNCS 0x989680 ;  /* 0x009896800000d95d */ /* 0x004fea0003900000 */
[----:B------:R-:W2:Y:S02]  /*205a0*/  @!P5 SYNCS.PHASECHK.TRANS64 P5, [R3+URZ+0x34890], R0 ;  /* 0x034890000300d5a7 */ /* 0x000ea400080a007f */
[----:B--2---:R-:W-:Y:S05]  /*205b0*/  @!P5 BRA `(.L_x_630) ;  /* 0xfffffffc00f0d947 */ /* 0x004fea000383ffff */
[----:B------:R-:W-:Y:S05]  /*205c0*/  BRA `(.L_x_978) ;  /* 0xfffffe30005c7947 */ /* 0x000fea000383ffff */
.L_x_684:
[----:B-1----:R1:W3:Y:S02]  /*205d0*/  SYNCS.PHASECHK.TRANS64.TRYWAIT P5, [R3+URZ+0x34890], R0 ;  /* 0x03489000030075a7 */ /* 0x0022e400080a017f */
[----:B---3--:R-:W-:Y:S05]  /*205e0*/  @!P5 NANOSLEEP.SYNCS 0x989680 ;  /* 0x009896800000d95d */ /* 0x008fea0003900000 */
[----:B------:R-:W3:Y:S02]  /*205f0*/  @!P5 SYNCS.PHASECHK.TRANS64 P5, [R3+URZ+0x34890], R0 ;  /* 0x034890000300d5a7 */ /* 0x000ee400080a007f */
[----:B---3--:R-:W-:Y:S05]  /*20600*/  @!P5 BRA `(.L_x_684) ;  /* 0xfffffffc00f0d947 */ /* 0x008fea000383ffff */
[----:B------:R-:W-:Y:S05]  /*20610*/  BRA `(.L_x_979) ;  /* 0xfffffe6000d87947 */ /* 0x000fea000383ffff */
.L_x_709:
[----:B-1----:R1:W2:Y:S02]  /*20620*/  SYNCS.PHASECHK.TRANS64.TRYWAIT P4, [R3+URZ+0x34890], R0 ;  /* 0x03489000030075a7 */ /* 0x0022a4000808017f */
[----:B--2---:R-:W-:Y:S05]  /*20630*/  @!P4 NANOSLEEP.SYNCS 0x989680 ;  /* 0x009896800000c95d */ /* 0x004fea0003900000 */
[----:B------:R-:W2:Y:S02]  /*20640*/  @!P4 SYNCS.PHASECHK.TRANS64 P4, [R3+URZ+0x34890], R0 ;  /* 0x034890000300c5a7 */ /* 0x000ea4000808007f */
[----:B--2---:R-:W-:Y:S05]  /*20650*/  @!P4 BRA `(.L_x_709) ;  /* 0xfffffffc00f0c947 */ /* 0x004fea000383ffff */
[----:B------:R-:W-:Y:S05]  /*20660*/  BRA `(.L_x_980) ;  /* 0xfffffe9000d87947 */ /* 0x000fea000383ffff */
.L_x_715:
[----:B0-----:R0:W2:Y:S02]  /*20670*/  SYNCS.PHASECHK.TRANS64.TRYWAIT P4, [R3+URZ+0x348b0], R0 ;  /* 0x0348b000030075a7 */ /* 0x0010a4000808017f */
[----:B--2---:R-:W-:Y:S05]  /*20680*/  @!P4 NANOSLEEP.SYNCS 0x989680 ;  /* 0x009896800000c95d */ /* 0x004fea0003900000 */
[----:B------:R-:W2:Y:S02]  /*20690*/  @!P4 SYNCS.PHASECHK.TRANS64 P4, [R3+URZ+0x348b0], R0 ;  /* 0x0348b0000300c5a7 */ /* 0x000ea4000808007f */
[----:B--2---:R-:W-:Y:S05]  /*206a0*/  @!P4 BRA `(.L_x_715) ;  /* 0xfffffffc00f0c947 */ /* 0x004fea000383ffff */
[----:B------:R-:W-:Y:S05]  /*206b0*/  BRA `(.L_x_981) ;  /* 0xfffffe9400dc7947 */ /* 0x000fea000383ffff */
.L_x_733:
[----:B------:R-:W-:Y:S01]  /*206c0*/  BSSY B1, `(.L_x_982) ;  /* 0x0000008000017945 */ /* 0x000fe20003800000 */
[----:B------:R-:W-:Y:S01]  /*206d0*/  MOV R13, R25 ;  /* 0x00000019000d7202 */ /* 0x000fe20000000f00 */
[----:B------:R-:W-:Y:S01]  /*206e0*/  IMAD.MOV.U32 R12, RZ, RZ, RZ ;  /* 0x000000ffff0c7224 */ /* 0x000fe200078e00ff */
[----:B------:R-:W-:Y:S01]  /*206f0*/  MOV R11, 0x1c1f ;  /* 0x00001c1f000b7802 */ /* 0x000fe20000000f00 */
[----:B------:R-:W-:-:S07]  /*20700*/  IMAD.MOV.U32 R15, RZ, RZ, -0x1 ;  /* 0xffffffffff0f7424 */ /* 0x000fce00078e00ff */
[----:B------:R-:W-:Y:S05]  /*20710*/  WARPSYNC.COLLECTIVE R15, `(.L_x_983) ;  /* 0x000000000f087348 */ /* 0x000fea0003c00000 */
[----:B------:R0:W1:Y:S02]  /*20720*/  SHFL.IDX P6, R14, R13, R12, R11 ;  /* 0x0000000c0d0e7389 */ /* 0x00006400000c000b */
[----:B01----:R-:W-:Y:S01]  /*20730*/  ENDCOLLECTIVE ;  /* 0x000000000000791b */ /* 0x003fe20003800000 */
.L_x_983:
[----:B------:R-:W-:Y:S05]  /*20740*/  BSYNC B1 ;  /* 0x0000000000017941 */ /* 0x000fea0003800000 */
.L_x_982:
[----:B------:R-:W-:Y:S01]  /*20750*/  IMAD.MOV.U32 R13, RZ, RZ, R24 ;  /* 0x000000ffff0d7224 */ /* 0x000fe200078e0018 */
[----:B------:R-:W-:Y:S01]  /*20760*/  MOV R12, RZ ;  /* 0x000000ff000c7202 */ /* 0x000fe20000000f00 */
[----:B------:R-:W-:Y:S01]  /*20770*/  IMAD.MOV.U32 R11, RZ, RZ, 0x1c1f ;  /* 0x00001c1fff0b7424 */ /* 0x000fe200078e00ff */
[----:B------:R-:W-:Y:S02]  /*20780*/  MOV R15, 0xffffffff ;  /* 0xffffffff000f7802 */ /* 0x000fe40000000f00 */
[----:B------:R-:W-:-:S07]  /*20790*/  MOV R0, R14 ;  /* 0x0000000e00007202 */ /* 0x000fce0000000f00 */
[----:B------:R-:W-:Y:S05]  /*207a0*/  WARPSYNC.COLLECTIVE R15, `(.L_x_984) ;  /* 0x000000000f087348 */ /* 0x000fea0003c00000 */
[----:B------:R0:W1:Y:S02]  /*207b0*/  SHFL.IDX P6, R14, R13, R12, R11 ;  /* 0x0000000c0d0e7389 */ /* 0x00006400000c000b */
[----:B01----:R-:W-:Y:S01]  /*207c0*/  ENDCOLLECTIVE ;  /* 0x000000000000791b */ /* 0x003fe20003800000 */
.L_x_984:
[----:B------:R-:W-:Y:S01]  /*207d0*/  MOV R13, R27 ;  /* 0x0000001b000d7202 */ /* 0x000fe20000000f00 */
[----:B------:R-:W-:-:S07]  /*207e0*/  IMAD.MOV.U32 R3, RZ, RZ, R14 ;  /* 0x000000ffff037224 */ /* 0x000fce00078e000e */
[----:B------:R-:W-:Y:S05]  /*207f0*/  WARPSYNC.COLLECTIVE R15, `(.L_x_985) ;  /* 0x000000000f087348 */ /* 0x000fea0003c00000 */
[----:B------:R0:W1:Y:S02]  /*20800*/  SHFL.IDX P6, R14, R13, R12, R11 ;  /* 0x0000000c0d0e7389 */ /* 0x00006400000c000b */
[----:B01----:R-:W-:Y:S01]  /*20810*/  ENDCOLLECTIVE ;  /* 0x000000000000791b */ /* 0x003fe20003800000 */
.L_x_985:
[----:B------:R-:W-:Y:S01]  /*20820*/  MOV R13, R26 ;  /* 0x0000001a000d7202 */ /* 0x000fe20000000f00 */
[----:B------:R-:W-:-:S07]  /*20830*/  IMAD.MOV.U32 R4, RZ, RZ, R14 ;  /* 0x000000ffff047224 */ /* 0x000fce00078e000e */
[----:B------:R-:W-:Y:S05]  /*20840*/  WARPSYNC.COLLECTIVE R15, `(.L_x_986) ;  /* 0x000000000f087348 */ /* 0x000fea0003c00000 */
[----:B------:R0:W1:Y:S02]  /*20850*/  SHFL.IDX P6, R14, R13, R12, R11 ;  /* 0x0000000c0d0e7389 */ /* 0x00006400000c000b */
[----:B01----:R-:W-:Y:S01]  /*20860*/  ENDCOLLECTIVE ;  /* 0x000000000000791b */ /* 0x003fe20003800000 */
.L_x_986:
[----:B------:R-:W-:Y:S01]  /*20870*/  IMAD.MOV.U32 R5, RZ, RZ, R14 ;  /* 0x000000ffff057224 */ /* 0x000fe200078e000e */
[----:B------:R-:W-:Y:S06]  /*20880*/  BRA `(.L_x_987) ;  /* 0xfffffea000a87947 */ /* 0x000fec000383ffff */
.L_x_737:
[----:B0-----:R0:W1:Y:S02]  /*20890*/  SYNCS.PHASECHK.TRANS64.TRYWAIT P0, [R2+URZ+0x34800], R5 ;  /* 0x03480005020075a7 */ /* 0x001064000800017f */
[----:B-1----:R-:W-:Y:S05]  /*208a0*/  @!P0 NANOSLEEP.SYNCS 0x989680 ;  /* 0x009896800000895d */ /* 0x002fea0003900000 */
[----:B------:R-:W1:Y:S02]  /*208b0*/  @!P0 SYNCS.PHASECHK.TRANS64 P0, [R2+URZ+0x34800], R5 ;  /* 0x03480005020085a7 */ /* 0x000e64000800007f */
[----:B-1----:R-:W-:Y:S05]  /*208c0*/  @!P0 BRA `(.L_x_737) ;  /* 0xfffffffc00f08947 */ /* 0x002fea000383ffff */
[----:B------:R-:W-:Y:S05]  /*208d0*/  BRA `(.L_x_988) ;  /* 0xfffffeac00247947 */ /* 0x000fea000383ffff */
.L_x_761:
        /* <DEDUP_REMOVED lines=8> */
.L_x_990:
[----:B------:R-:W-:Y:S05]  /*20960*/  BSYNC B1 ;  /* 0x0000000000017941 */ /* 0x000fea0003800000 */
.L_x_989:
        /* <DEDUP_REMOVED lines=8> */
.L_x_991:
[----:B------:R-:W-:Y:S02]  /*209f0*/  MOV R43, R3 ;  /* 0x00000003002b7202 */ /* 0x000fe40000000f00 */
[----:B------:R-:W-:Y:S01]  /*20a00*/  MOV R13, R27 ;  /* 0x0000001b000d7202 */ /* 0x000fe20000000f00 */
[----:B------:R-:W-:-:S07]  /*20a10*/  IMAD.MOV.U32 R0, RZ, RZ, R14 ;  /* 0x000000ffff007224 */ /* 0x000fce00078e000e */
[----:B------:R-:W-:Y:S05]  /*20a20*/  WARPSYNC.COLLECTIVE R15, `(.L_x_992) ;  /* 0x000000000f087348 */ /* 0x000fea0003c00000 */
[----:B------:R0:W1:Y:S02]  /*20a30*/  SHFL.IDX P6, R14, R13, R12, R11 ;  /* 0x0000000c0d0e7389 */ /* 0x00006400000c000b */
[----:B01----:R-:W-:Y:S01]  /*20a40*/  ENDCOLLECTIVE ;  /* 0x000000000000791b */ /* 0x003fe20003800000 */
.L_x_992:
[----:B------:R-:W-:Y:S01]  /*20a50*/  IMAD.MOV.U32 R42, RZ, RZ, R0 ;  /* 0x000000ffff2a7224 */ /* 0x000fe200078e0000 */
[----:B------:R-:W-:Y:S01]  /*20a60*/  MOV R13, R26 ;  /* 0x0000001a000d7202 */ /* 0x000fe20000000f00 */
[----:B------:R-:W-:-:S07]  /*20a70*/  IMAD.MOV.U32 R5, RZ, RZ, R14 ;  /* 0x000000ffff057224 */ /* 0x000fce00078e000e */
[----:B------:R-:W-:Y:S05]  /*20a80*/  WARPSYNC.COLLECTIVE R15, `(.L_x_993) ;  /* 0x000000000f087348 */ /* 0x000fea0003c00000 */
[----:B------:R0:W1:Y:S02]  /*20a90*/  SHFL.IDX P6, R14, R13, R12, R11 ;  /* 0x0000000c0d0e7389 */ /* 0x00006400000c000b */
[----:B01----:R-:W-:Y:S01]  /*20aa0*/  ENDCOLLECTIVE ;  /* 0x000000000000791b */ /* 0x003fe20003800000 */
.L_x_993:
[----:B------:R-:W-:Y:S05]  /*20ab0*/  BRA `(.L_x_994) ;  /* 0xfffffec800c47947 */ /* 0x000fea000383ffff */
.L_x_765:
[----:B0-----:R0:W1:Y:S02]  /*20ac0*/  SYNCS.PHASECHK.TRANS64.TRYWAIT P0, [R2+URZ+0x34800], R5 ;  /* 0x03480005020075a7 */ /* 0x001064000800017f */
[----:B-1----:R-:W-:Y:S05]  /*20ad0*/  @!P0 NANOSLEEP.SYNCS 0x989680 ;  /* 0x009896800000895d */ /* 0x002fea0003900000 */
[----:B------:R-:W1:Y:S02]  /*20ae0*/  @!P0 SYNCS.PHASECHK.TRANS64 P0, [R2+URZ+0x34800], R5 ;  /* 0x03480005020085a7 */ /* 0x000e64000800007f */
[----:B-1----:R-:W-:Y:S05]  /*20af0*/  @!P0 BRA `(.L_x_765) ;  /* 0xfffffffc00f08947 */ /* 0x002fea000383ffff */
[----:B------:R-:W-:Y:S05]  /*20b00*/  BRA `(.L_x_995) ;  /* 0xfffffed000c47947 */ /* 0x000fea000383ffff */
.L_x_779:
[----:B-1----:R1:W2:Y:S02]  /*20b10*/  SYNCS.PHASECHK.TRANS64.TRYWAIT P2, [R0+URZ+0x34830], R3 ;  /* 0x03483003000075a7 */ /* 0x0022a4000804017f */
[----:B--2---:R-:W-:Y:S05]  /*20b20*/  @!P2 NANOSLEEP.SYNCS 0x989680 ;  /* 0x009896800000a95d */ /* 0x004fea0003900000 */
[----:B------:R-:W2:Y:S02]  /*20b30*/  @!P2 SYNCS.PHASECHK.TRANS64 P2, [R0+URZ+0x34830], R3 ;  /* 0x034830030000a5a7 */ /* 0x000ea4000804007f */
[----:B--2---:R-:W-:Y:S05]  /*20b40*/  @!P2 BRA `(.L_x_779) ;  /* 0xfffffffc00f0a947 */ /* 0x004fea000383ffff */
[----:B------:R-:W-:Y:S05]  /*20b50*/  BRA `(.L_x_778) ;  /* 0xfffffef400c47947 */ /* 0x000fea000383ffff */
.L_x_786:
[----:B-1----:R1:W2:Y:S02]  /*20b60*/  SYNCS.PHASECHK.TRANS64.TRYWAIT P2, [R10+URZ+0x34830], R7 ;  /* 0x034830070a0075a7 */ /* 0x0022a4000804017f */
[----:B--2---:R-:W-:Y:S05]  /*20b70*/  @!P2 NANOSLEEP.SYNCS 0x989680 ;  /* 0x009896800000a95d */ /* 0x004fea0003900000 */
[----:B------:R-:W2:Y:S02]  /*20b80*/  @!P2 SYNCS.PHASECHK.TRANS64 P2, [R10+URZ+0x34830], R7 ;  /* 0x034830070a00a5a7 */ /* 0x000ea4000804007f */
[----:B--2---:R-:W-:Y:S05]  /*20b90*/  @!P2 BRA `(.L_x_786) ;  /* 0xfffffffc00f0a947 */ /* 0x004fea000383ffff */
[----:B------:R-:W-:Y:S05]  /*20ba0*/  BRA `(.L_x_785) ;  /* 0xffffff2800447947 */ /* 0x000fea000383ffff */
.L_x_791:
[----:B-1----:R1:W2:Y:S02]  /*20bb0*/  SYNCS.PHASECHK.TRANS64.TRYWAIT P2, [R13+URZ+0x34850], R0 ;  /* 0x034850000d0075a7 */ /* 0x0022a4000804017f */
[----:B--2---:R-:W-:Y:S05]  /*20bc0*/  @!P2 NANOSLEEP.SYNCS 0x989680 ;  /* 0x009896800000a95d */ /* 0x004fea0003900000 */
[----:B------:R-:W2:Y:S02]  /*20bd0*/  @!P2 SYNCS.PHASECHK.TRANS64 P2, [R13+URZ+0x34850], R0 ;  /* 0x034850000d00a5a7 */ /* 0x000ea4000804007f */
[----:B--2---:R-:W-:Y:S05]  /*20be0*/  @!P2 BRA `(.L_x_791) ;  /* 0xfffffffc00f0a947 */ /* 0x004fea000383ffff */
[----:B------:R-:W-:Y:S05]  /*20bf0*/  BRA `(.L_x_790) ;  /* 0xffffff3400187947 */ /* 0x000fea000383ffff */
.L_x_797:
[----:B-1----:R1:W2:Y:S02]  /*20c00*/  SYNCS.PHASECHK.TRANS64.TRYWAIT P0, [R8+URZ+0x34850], R5 ;  /* 0x03485005080075a7 */ /* 0x0022a4000800017f */
[----:B--2---:R-:W-:Y:S05]  /*20c10*/  @!P0 NANOSLEEP.SYNCS 0x989680 ;  /* 0x009896800000895d */ /* 0x004fea0003900000 */
[----:B------:R-:W2:Y:S02]  /*20c20*/  @!P0 SYNCS.PHASECHK.TRANS64 P0, [R8+URZ+0x34850], R5 ;  /* 0x03485005080085a7 */ /* 0x000ea4000800007f */
[----:B--2---:R-:W-:Y:S05]  /*20c30*/  @!P0 BRA `(.L_x_797) ;  /* 0xfffffffc00f08947 */ /* 0x004fea000383ffff */
[----:B------:R-:W-:Y:S05]  /*20c40*/  BRA `(.L_x_796) ;  /* 0xffffff5800387947 */ /* 0x000fea000383ffff */
.L_x_833:
[----:B------:R-:W0:Y:S01]  /*20c50*/  S2R R7, SR_TID.X ;  /* 0x0000000000077919 */ /* 0x000e220000002100 */
[----:B------:R-:W-:Y:S01]  /*20c60*/  BSSY B1, `(.L_x_996) ;  /* 0x000000a000017945 */ /* 0x000fe20003800000 */
[----:B------:R-:W-:Y:S01]  /*20c70*/  MOV R12, RZ ;  /* 0x000000ff000c7202 */ /* 0x000fe20000000f00 */
[----:B------:R-:W-:Y:S01]  /*20c80*/  IMAD.MOV.U32 R11, RZ, RZ, 0x1f ;  /* 0x0000001fff0b7424 */ /* 0x000fe200078e00ff */
[----:B------:R-:W-:Y:S02]  /*20c90*/  MOV R15, 0xffffffff ;  /* 0xffffffff000f7802 */ /* 0x000fe40000000f00 */
[----:B0-----:R-:W-:-:S04]  /*20ca0*/  SHF.R.U32.HI R7, RZ, 0x5, R7 ;  /* 0x00000005ff077819 */ /* 0x001fc80000011607 */
[----:B------:R-:W-:-:S05]  /*20cb0*/  LOP3.LUT R7, R7, 0x3, RZ, 0xc0, !PT ;  /* 0x0000000307077812 */ /* 0x000fca00078ec0ff */
[----:B------:R-:W-:-:S07]  /*20cc0*/  IMAD.MOV.U32 R13, RZ, RZ, R7 ;  /* 0x000000ffff0d7224 */ /* 0x000fce00078e0007 */
[----:B-1----:R-:W-:Y:S05]  /*20cd0*/  WARPSYNC.COLLECTIVE R15, `(.L_x_997) ;  /* 0x000000000f087348 */ /* 0x002fea0003c00000 */
[----:B------:R0:W2:Y:S02]  /*20ce0*/  SHFL.IDX P6, R14, R13, R12, R11 ;  /* 0x0000000c0d0e7389 */ /* 0x0000a400000c000b */
[----:B012---:R-:W-:Y:S01]  /*20cf0*/  ENDCOLLECTIVE ;  /* 0x000000000000791b */ /* 0x007fe20003800000 */
.L_x_997:
[----:B------:R-:W-:Y:S05]  /*20d00*/  BSYNC B1 ;  /* 0x0000000000017941 */ /* 0x000fea0003800000 */
.L_x_996:
[----:B------:R-:W-:Y:S05]  /*20d10*/  BRA `(.L_x_998) ;  /* 0xffffff9000e87947 */ /* 0x000fea000383ffff */
.L_x_835:
[----:B------:R-:W-:Y:S01]  /*20d20*/  BSSY B1, `(.L_x_999) ;  /* 0x0000006000017945 */ /* 0x000fe20003800000 */
[----:B------:R-:W-:-:S07]  /*20d30*/  IMAD.MOV.U32 R15, RZ, RZ, -0x1 ;  /* 0xffffffffff0f7424 */ /* 0x000fce00078e00ff */
[----:B01----:R-:W-:Y:S05]  /*20d40*/  WARPSYNC.COLLECTIVE R15, `(.L_x_1000) ;  /* 0x000000000f0c7348 */ /* 0x003fea0003c00000 */
[----:B------:R-:W-:Y:S02]  /*20d50*/  ELECT P6, UR62, PT ;  /* 0x00000000003e782f */ /* 0x000fe400038c0000 */
[----:B------:R-:W-:Y:S01]  /*20d60*/  MOV R14, UR62 ;  /* 0x0000003e000e7c02 */ /* 0x000fe20008000f00 */
[----:B01----:R-:W-:Y:S10]  /*20d70*/  ENDCOLLECTIVE ;  /* 0x000000000000791b */ /* 0x003ff40003800000 */
.L_x_1000:
[----:B------:R-:W-:Y:S05]  /*20d80*/  BSYNC B1 ;  /* 0x0000000000017941 */ /* 0x000fea0003800000 */
.L_x_999:
[----:B------:R-:W-:Y:S05]  /*20d90*/  BRA `(.L_x_834) ;  /* 0xffffff9000e07947 */ /* 0x000fea000383ffff */
.L_x_837:
[----:B0-----:R-:W2:Y:S02]  /*20da0*/  LDL R3, [R1+0x4] ;  /* 0x0000040001037983 */ /* 0x001ea40000100800 */
[----:B--2---:R0:W2:Y:S02]  /*20db0*/  SYNCS.PHASECHK.TRANS64.TRYWAIT P0, [R3+URZ+0x34820], R2 ;  /* 0x03482002030075a7 */ /* 0x0040a4000800017f */
[----:B--2---:R-:W-:Y:S05]  /*20dc0*/  @!P0 NANOSLEEP.SYNCS 0x989680 ;  /* 0x009896800000895d */ /* 0x004fea0003900000 */
[----:B------:R-:W2:Y:S02]  /*20dd0*/  @!P0 SYNCS.PHASECHK.TRANS64 P0, [R3+URZ+0x34820], R2 ;  /* 0x03482002030085a7 */ /* 0x000ea4000800007f */
[----:B--2---:R-:W-:Y:S05]  /*20de0*/  @!P0 BRA `(.L_x_837) ;  /* 0xfffffffc00ec8947 */ /* 0x004fea000383ffff */
[----:B------:R-:W-:Y:S05]  /*20df0*/  BRA `(.L_x_1001) ;  /* 0xffffff9000f07947 */ /* 0x000fea000383ffff */
.L_x_841:
[----:B0-----:R0:W2:Y:S02]  /*20e00*/  SYNCS.PHASECHK.TRANS64.TRYWAIT P0, [R4+URZ+0x348a0], R8 ;  /* 0x0348a008040075a7 */ /* 0x0010a4000800017f */
[----:B--2---:R-:W-:Y:S05]  /*20e10*/  @!P0 NANOSLEEP.SYNCS 0x989680 ;  /* 0x009896800000895d */ /* 0x004fea0003900000 */
[----:B------:R-:W2:Y:S02]  /*20e20*/  @!P0 SYNCS.PHASECHK.TRANS64 P0, [R4+URZ+0x348a0], R8 ;  /* 0x0348a008040085a7 */ /* 0x000ea4000800007f */
[----:B--2---:R-:W-:Y:S05]  /*20e30*/  @!P0 BRA `(.L_x_841) ;  /* 0xfffffffc00f08947 */ /* 0x004fea000383ffff */
[----:B------:R-:W-:Y:S05]  /*20e40*/  BRA `(.L_x_1002) ;  /* 0xffffff9400147947 */ /* 0x000fea000383ffff */
.L_x_848:
[----:B--2---:R2:W3:Y:S02]  /*20e50*/  SYNCS.PHASECHK.TRANS64.TRYWAIT P0, [R4+URZ+0x348c0], R8 ;  /* 0x0348c008040075a7 */ /* 0x0044e4000800017f */
[----:B---3--:R-:W-:Y:S05]  /*20e60*/  @!P0 NANOSLEEP.SYNCS 0x989680 ;  /* 0x009896800000895d */ /* 0x008fea0003900000 */
[----:B------:R-:W3:Y:S02]  /*20e70*/  @!P0 SYNCS.PHASECHK.TRANS64 P0, [R4+URZ+0x348c0], R8 ;  /* 0x0348c008040085a7 */ /* 0x000ee4000800007f */
[----:B---3--:R-:W-:Y:S05]  /*20e80*/  @!P0 BRA `(.L_x_848) ;  /* 0xfffffffc00f08947 */ /* 0x008fea000383ffff */
[----:B------:R-:W-:Y:S05]  /*20e90*/  BRA `(.L_x_1003) ;  /* 0xffffff9800147947 */ /* 0x000fea000383ffff */
.L_x_856:
[----:B0-----:R0:W2:Y:S02]  /*20ea0*/  SYNCS.PHASECHK.TRANS64.TRYWAIT P1, [R6+URZ+0x348a0], R5 ;  /* 0x0348a005060075a7 */ /* 0x0010a4000802017f */
[----:B--2---:R-:W-:Y:S05]  /*20eb0*/  @!P1 NANOSLEEP.SYNCS 0x989680 ;  /* 0x009896800000995d */ /* 0x004fea0003900000 */
[----:B------:R-:W2:Y:S02]  /*20ec0*/  @!P1 SYNCS.PHASECHK.TRANS64 P1, [R6+URZ+0x348a0], R5 ;  /* 0x0348a005060095a7 */ /* 0x000ea4000802007f */
[----:B--2---:R-:W-:Y:S05]  /*20ed0*/  @!P1 BRA `(.L_x_856) ;  /* 0xfffffffc00f09947 */ /* 0x004fea000383ffff */
[----:B------:R-:W-:Y:S05]  /*20ee0*/  BRA `(.L_x_1004) ;  /* 0xffffff9c00447947 */ /* 0x000fea000383ffff */
.L_x_863:
[----:B--2---:R2:W3:Y:S02]  /*20ef0*/  SYNCS.PHASECHK.TRANS64.TRYWAIT P1, [R6+URZ+0x348c0], R5 ;  /* 0x0348c005060075a7 */ /* 0x0044e4000802017f */
[----:B---3--:R-:W-:Y:S05]  /*20f00*/  @!P1 NANOSLEEP.SYNCS 0x989680 ;  /* 0x009896800000995d */ /* 0x008fea0003900000 */
[----:B------:R-:W3:Y:S02]  /*20f10*/  @!P1 SYNCS.PHASECHK.TRANS64 P1, [R6+URZ+0x348c0], R5 ;  /* 0x0348c005060095a7 */ /* 0x000ee4000802007f */
[----:B---3--:R-:W-:Y:S05]  /*20f20*/  @!P1 BRA `(.L_x_863) ;  /* 0xfffffffc00f09947 */ /* 0x008fea000383ffff */
[----:B------:R-:W-:Y:S05]  /*20f30*/  BRA `(.L_x_1005) ;  /* 0xffffffa000407947 */ /* 0x000fea000383ffff */
.L_x_877:
[----:B------:R-:W0:Y:S01]  /*20f40*/  S2R R4, SR_TID.X ;  /* 0x0000000000047919 */ /* 0x000e220000002100 */
[----:B------:R-:W-:Y:S01]  /*20f50*/  BSSY B0, `(.L_x_1006) ;  /* 0x000000a000007945 */ /* 0x000fe20003800000 */
[----:B------:R-:W-:Y:S01]  /*20f60*/  IMAD.MOV.U32 R12, RZ, RZ, RZ ;  /* 0x000000ffff0c7224 */ /* 0x000fe200078e00ff */
[----:B------:R-:W-:Y:S01]  /*20f70*/  MOV R11, 0x1f ;  /* 0x0000001f000b7802 */ /* 0x000fe20000000f00 */
[----:B------:R-:W-:Y:S01]  /*20f80*/  IMAD.MOV.U32 R15, RZ, RZ, -0x1 ;  /* 0xffffffffff0f7424 */ /* 0x000fe200078e00ff */
[----:B0-----:R-:W-:-:S04]  /*20f90*/  SHF.R.U32.HI R4, RZ, 0x5, R4 ;  /* 0x00000005ff047819 */ /* 0x001fc80000011604 */
[----:B------:R-:W-:-:S04]  /*20fa0*/  LOP3.LUT R4, R4, 0x3, RZ, 0xc0, !PT ;  /* 0x0000000304047812 */ /* 0x000fc800078ec0ff */
[----:B------:R-:W-:-:S07]  /*20fb0*/  MOV R13, R4 ;  /* 0x00000004000d7202 */ /* 0x000fce0000000f00 */
[----:B-1----:R-:W-:Y:S05]  /*20fc0*/  WARPSYNC.COLLECTIVE R15, `(.L_x_1007) ;  /* 0x000000000f087348 */ /* 0x002fea0003c00000 */
[----:B------:R0:W2:Y:S02]  /*20fd0*/  SHFL.IDX P6, R14, R13, R12, R11 ;  /* 0x0000000c0d0e7389 */ /* 0x0000a400000c000b */
[----:B012---:R-:W-:Y:S01]  /*20fe0*/  ENDCOLLECTIVE ;  /* 0x000000000000791b */ /* 0x007fe20003800000 */
.L_x_1007:
[----:B------:R-:W-:Y:S05]  /*20ff0*/  BSYNC B0 ;  /* 0x0000000000007941 */ /* 0x000fea0003800000 */
.L_x_1006:
[----:B------:R-:W-:Y:S05]  /*21000*/  BRA `(.L_x_1008) ;  /* 0xffffffa800bc7947 */ /* 0x000fea000383ffff */
.L_x_879:
[----:B------:R-:W-:Y:S01]  /*21010*/  BSSY B0, `(.L_x_1009) ;  /* 0x0000006000007945 */ /* 0x000fe20003800000 */
[----:B------:R-:W-:-:S07]  /*21020*/  MOV R15, 0xffffffff ;  /* 0xffffffff000f7802 */ /* 0x000fce0000000f00 */
[----:B01----:R-:W-:Y:S05]  /*21030*/  WARPSYNC.COLLECTIVE R15, `(.L_x_1010) ;  /* 0x000000000f0c7348 */ /* 0x003fea0003c00000 */
[----:B------:R-:W-:Y:S02]  /*21040*/  ELECT P6, UR62, PT ;  /* 0x00000000003e782f */ /* 0x000fe400038c0000 */
[----:B------:R-:W-:Y:S01]  /*21050*/  MOV R14, UR62 ;  /* 0x0000003e000e7c02 */ /* 0x000fe20008000f00 */
[----:B01----:R-:W-:Y:S10]  /*21060*/  ENDCOLLECTIVE ;  /* 0x000000000000791b */ /* 0x003ff40003800000 */
.L_x_1010:
[----:B------:R-:W-:Y:S05]  /*21070*/  BSYNC B0 ;  /* 0x0000000000007941 */ /* 0x000fea0003800000 */
.L_x_1009:
[----:B------:R-:W-:Y:S05]  /*21080*/  BRA `(.L_x_1011) ;  /* 0xffffffa800c87947 */ /* 0x000fea000383ffff */
.L_x_881:
[----:B0-----:R0:W2:Y:S02]  /*21090*/  SYNCS.PHASECHK.TRANS64.TRYWAIT P0, [R0+URZ+0x34840], R2 ;  /* 0x03484002000075a7 */ /* 0x0010a4000800017f */
[----:B--2---:R-:W-:Y:S05]  /*210a0*/  @!P0 NANOSLEEP.SYNCS 0x989680 ;  /* 0x009896800000895d */ /* 0x004fea0003900000 */
[----:B------:R-:W2:Y:S02]  /*210b0*/  @!P0 SYNCS.PHASECHK.TRANS64 P0, [R0+URZ+0x34840], R2 ;  /* 0x03484002000085a7 */ /* 0x000ea4000800007f */
[----:B--2---:R-:W-:Y:S05]  /*210c0*/  @!P0 BRA `(.L_x_881) ;  /* 0xfffffffc00f08947 */ /* 0x004fea000383ffff */
[----:B------:R-:W-:Y:S05]  /*210d0*/  BRA `(.L_x_1012) ;  /* 0xffffffac00347947 */ /* 0x000fea000383ffff */
.L_x_885:
[----:B------:R0:W5:Y:S01]  /*210e0*/  LDL.LU R8, [R1+0x54] ;  /* 0x0000540001087983 */ /* 0x0001620000300800 */
[----:B------:R-:W-:Y:S01]  /*210f0*/  IMAD.MOV.U32 R13, RZ, RZ, R3 ;  /* 0x000000ffff0d7224 */ /* 0x000fe200078e0003 */
[----:B------:R-:W-:Y:S01]  /*21100*/  MOV R12, RZ ;  /* 0x000000ff000c7202 */ /* 0x000fe20000000f00 */
[----:B------:R-:W-:Y:S01]  /*21110*/  IMAD.MOV.U32 R11, RZ, RZ, 0x181f ;  /* 0x0000181fff0b7424 */ /* 0x000fe200078e00ff */
[----:B------:R-:W-:-:S07]  /*21120*/  MOV R15, 0xffffffff ;  /* 0xffffffff000f7802 */ /* 0x000fce0000000f00 */
[----:B0----5:R-:W-:Y:S05]  /*21130*/  WARPSYNC.COLLECTIVE R15, `(.L_x_1013) ;  /* 0x000000000f087348 */ /* 0x021fea0003c00000 */
[----:B------:R1:W2:Y:S02]  /*21140*/  SHFL.IDX P6, R14, R13, R12, R11 ;  /* 0x0000000c0d0e7389 */ /* 0x0002a400000c000b */
[----:B012--5:R-:W-:Y:S01]  /*21150*/  ENDCOLLECTIVE ;  /* 0x000000000000791b */ /* 0x027fe20003800000 */
.L_x_1013:
[----:B------:R-:W-:Y:S01]  /*21160*/  MOV R13, R4 ;  /* 0x00000004000d7202 */ /* 0x000fe20000000f00 */
[----:B------:R-:W-:-:S07]  /*21170*/  IMAD.MOV.U32 R6, RZ, RZ, R14 ;  /* 0x000000ffff067224 */ /* 0x000fce00078e000e */
[----:B------:R-:W-:Y:S05]  /*21180*/  WARPSYNC.COLLECTIVE R15, `(.L_x_1014) ;  /* 0x000000000f087348 */ /* 0x000fea0003c00000 */
[----:B------:R0:W1:Y:S02]  /*21190*/  SHFL.IDX P6, R14, R13, R12, R11 ;  /* 0x0000000c0d0e7389 */ /* 0x00006400000c000b */
[----:B01----:R-:W-:Y:S01]  /*211a0*/  ENDCOLLECTIVE ;  /* 0x000000000000791b */ /* 0x003fe20003800000 */
.L_x_1014:
[----:B------:R-:W-:Y:S01]  /*211b0*/  MOV R13, R3 ;  /* 0x00000003000d7202 */ /* 0x000fe20000000f00 */
[----:B------:R-:W-:Y:S02]  /*211c0*/  IMAD.MOV.U32 R12, RZ, RZ, 0x1 ;  /* 0x00000001ff0c7424 */ /* 0x000fe400078e00ff */
[----:B------:R-:W-:Y:S02]  /*211d0*/  IMAD R2, R8, R7, RZ ;  /* 0x0000000708027224 */ /* 0x000fe400078e02ff */
[----:B------:R-:W0:Y:S01]  /*211e0*/  S2R R8, SR_TID.X ;  /* 0x0000000000087919 */ /* 0x000e220000002100 */
[----:B------:R-:W-:-:S07]  /*211f0*/  IMAD.MOV.U32 R7, RZ, RZ, R14 ;  /* 0x000000ffff077224 */ /* 0x000fce00078e000e */
[----:B0-----:R-:W-:Y:S05]  /*21200*/  WARPSYNC.COLLECTIVE R15, `(.L_x_1015) ;  /* 0x000000000f087348 */ /* 0x001fea0003c00000 */
[----:B------:R1:W2:Y:S02]  /*21210*/  SHFL.IDX P6, R14, R13, R12, R11 ;  /* 0x0000000c0d0e7389 */ /* 0x0002a400000c000b */
[----:B012---:R-:W-:Y:S01]  /*21220*/  ENDCOLLECTIVE ;  /* 0x000000000000791b */ /* 0x007fe20003800000 */
.L_x_1015:
[----:B------:R-:W-:Y:S01]  /*21230*/  IMAD.MOV.U32 R13, RZ, RZ, R4 ;  /* 0x000000ffff0d7224 */ /* 0x000fe200078e0004 */
[----:B------:R-:W-:-:S07]  /*21240*/  MOV R9, R14 ;  /* 0x0000000e00097202 */ /* 0x000fce0000000f00 */
[----:B------:R-:W-:Y:S05]  /*21250*/  WARPSYNC.COLLECTIVE R15, `(.L_x_1016) ;  /* 0x000000000f087348 */ /* 0x000fea0003c00000 */
[----:B------:R0:W1:Y:S02]  /*21260*/  SHFL.IDX P6, R14, R13, R12, R11 ;  /* 0x0000000c0d0e7389 */ /* 0x00006400000c000b */
[----:B01----:R-:W-:Y:S01]  /*21270*/  ENDCOLLECTIVE ;  /* 0x000000000000791b */ /* 0x003fe20003800000 */
.L_x_1016:
[----:B------:R-:W-:-:S04]  /*21280*/  LOP3.LUT R8, R8, 0x7f, RZ, 0xc0, !PT ;  /* 0x0000007f08087812 */ /* 0x000fc800078ec0ff */
[----:B------:R-:W-:-:S04]  /*21290*/  SHF.R.U32.HI R5, RZ, 0x3, R8 ;  /* 0x00000003ff057819 */ /* 0x000fc80000011608 */
[----:B------:R-:W-:Y:S02]  /*212a0*/  IADD3 R0, R5, R17, RZ ;  /* 0x0000001105007210 */ /* 0x000fe40007ffe0ff */
[----:B------:R-:W0:Y:S02]  /*212b0*/  S2R R17, SR_TID.X ;  /* 0x0000000000117919 */ /* 0x000e240000002100 */
[C---:B------:R-:W-:Y:S01]  /*212c0*/  ISETP.GE.AND P3, PT, R0.reuse, R2, PT ;  /* 0x000000020000720c */ /* 0x040fe20003f66270 */
[----:B------:R-:W-:Y:S01]  /*212d0*/  VIADD R5, R0, 0x10 ;  /* 0x0000001000057836 */ /* 0x000fe20000000000 */
[----:B------:R-:W-:Y:S01]  /*212e0*/  MOV R12, 0x2 ;  /* 0x00000002000c7802 */ /* 0x000fe20000000f00 */
[----:B------:R-:W-:Y:S02]  /*212f0*/  IMAD.MOV.U32 R13, RZ, RZ, R3 ;  /* 0x000000ffff0d7224 */ /* 0x000fe400078e0003 */
[----:B0-----:R-:W-:-:S05]  /*21300*/  IMAD.SHL.U32 R17, R17, 0x8, RZ ;  /* 0x0000000811117824 */ /* 0x001fca00078e00ff */
[----:B------:R-:W-:-:S04]  /*21310*/  LOP3.LUT R17, R17, 0x38, RZ, 0xc0, !PT ;  /* 0x0000003811117812 */ /* 0x000fc800078ec0ff */
[----:B------:R-:W-:-:S04]  /*21320*/  @!P3 LEA R7, P5, R17, R7, 0x1 ;  /* 0x000000071107b211 */ /* 0x000fc800078a08ff */
[----:B------:R-:W-:-:S04]  /*21330*/  @!P3 IADD3.X R6, RZ, R6, RZ, P5, !PT ;  /* 0x00000006ff06b210 */ /* 0x000fc80002ffe4ff */
        /* <DEDUP_REMOVED lines=9> */
[----:B------:R-:W-:Y:S02]  /*213d0*/  ISETP.GE.AND P3, PT, R5, R2, PT ;  /* 0x000000020500720c */ /* 0x000fe40003f66270 */
[----:B------:R-:W-:-:S11]  /*213e0*/  MOV R5, R14 ;  /* 0x0000000e00057202 */ /* 0x000fd60000000f00 */
[----:B0-----:R-:W-:Y:S05]  /*213f0*/  WARPSYNC.COLLECTIVE R15, `(.L_x_1017) ;  /* 0x000000000f087348 */ /* 0x001fea0003c00000 */
[----:B------:R1:W2:Y:S02]  /*21400*/  SHFL.IDX P6, R14, R13, R12, R11 ;  /* 0x0000000c0d0e7389 */ /* 0x0002a400000c000b */
[----:B012---:R-:W-:Y:S01]  /*21410*/  ENDCOLLECTIVE ;  /* 0x000000000000791b */ /* 0x007fe20003800000 */
.L_x_1017:
[----:B------:R-:W-:-:S04]  /*21420*/  @!P3 LEA R8, P5, R17, R5, 0x1 ;  /* 0x000000051108b211 */ /* 0x000fc800078a08ff */
[----:B------:R-:W-:Y:S01]  /*21430*/  @!P3 MOV R6, R8 ;  /* 0x000000080006b202 */ /* 0x000fe20000000f00 */
[----:B------:R-:W-:Y:S01]  /*21440*/  @!P3 IMAD.X R5, RZ, RZ, R9, P5 ;  /* 0x000000ffff05b224 */ /* 0x000fe200028e0609 */
[----:B------:R-:W-:-:S03]  /*21450*/  MOV R13, R4 ;  /* 0x00000004000d7202 */ /* 0x000fc60000000f00 */
[----:B------:R-:W-:Y:S01]  /*21460*/  @!P3 IMAD.MOV.U32 R7, RZ, RZ, R5 ;  /* 0x000000ffff07b224 */ /* 0x000fe200078e0005 */
[----:B------:R-:W-:-:S04]  /*21470*/  IADD3 R5, R0, 0x20, RZ ;  /* 0x0000002000057810 */ /* 0x000fc80007ffe0ff */
[----:B------:R-:W-:Y:S01]  /*21480*/  @!PT LDS RZ, [RZ] ;  /* 0x00000000fffff984 */ /* 0x000fe20000000800 */
[----:B------:R-:W-:Y:S01]  /*21490*/  @!PT LDS RZ, [RZ] ;  /* 0x00000000fffff984 */ /* 0x000fe20000000800 */
[----:B------:R-:W-:Y:S01]  /*214a0*/  @!PT LDS RZ, [RZ] ;  /* 0x00000000fffff984 */ /* 0x000fe20000000800 */
[----:B------:R0:W-:Y:S01]  /*214b0*/  @!P3 LDGSTS.E.BYPASS.LTC128B.128 [R10+0x10c00], desc[UR42][R6.64], !P2 ;  /* 0x10c00000060abfae */ /* 0x0001e2000d101d6a */
[----:B------:R-:W-:-:S07]  /*214c0*/  IMAD.MOV.U32 R8, RZ, RZ, R14 ;  /* 0x000000ffff087224 */ /* 0x000fce00078e000e */
[----:B0-----:R-:W-:Y:S05]  /*214d0*/  WARPSYNC.COLLECTIVE R15, `(.L_x_1018) ;  /* 0x000000000f087348 */ /* 0x001fea0003c00000 */
[----:B------:R1:W2:Y:S02]  /*214e0*/  SHFL.IDX P6, R14, R13, R12, R11 ;  /* 0x0000000c0d0e7389 */ /* 0x0002a400000c000b */
[----:B012---:R-:W-:Y:S01]  /*214f0*/  ENDCOLLECTIVE ;  /* 0x000000000000791b */ /* 0x007fe20003800000 */
.L_x_1018:
[----:B------:R-:W-:Y:S01]  /*21500*/  @!PT LDS RZ, [RZ] ;  /* 0x00000000fffff984 */ /* 0x000fe20000000800 */
[----:B------:R-:W-:Y:S01]  /*21510*/  @!PT LDS RZ, [RZ] ;  /* 0x00000000fffff984 */ /* 0x000fe20000000800 */
[----:B------:R-:W-:Y:S01]  /*21520*/  @!PT LDS RZ, [RZ] ;  /* 0x00000000fffff984 */ /* 0x000fe20000000800 */
[----:B------:R0:W-:Y:S04]  /*21530*/  @!P3 LDGSTS.E.BYPASS.LTC128B.128 [R10+0x14c00], desc[UR42][R6.64+0x80], !P1 ;  /* 0x14c00080060abfae */ /* 0x0001e8000c901d6a */
[----:B------:R0:W-:Y:S01]  /*21540*/  @!P3 LDGSTS.E.BYPASS.LTC128B.128 [R10+0x18c00], desc[UR42][R6.64+0x100], !P0 ;  /* 0x18c00100060abfae */ /* 0x0001e2000c101d6a */
[----:B------:R-:W-:Y:S02]  /*21550*/  ISETP.GE.AND P3, PT, R5, R2, PT ;  /* 0x000000020500720c */ /* 0x000fe40003f66270 */
[----:B------:R-:W-:Y:S01]  /*21560*/  MOV R13, R3 ;  /* 0x00000003000d7202 */ /* 0x000fe20000000f00 */
[----:B------:R-:W-:Y:S02]  /*21570*/  IMAD.MOV.U32 R12, RZ, RZ, 0x3 ;  /* 0x00000003ff0c7424 */ /* 0x000fe400078e00ff */
[----:B------:R-:W-:-:S08]  /*21580*/  IMAD.MOV.U32 R5, RZ, RZ, R14 ;  /* 0x000000ffff057224 */ /* 0x000fd000078e000e */
[----:B0-----:R-:W-:Y:S05]  /*21590*/  WARPSYNC.COLLECTIVE R15, `(.L_x_1019) ;  /* 0x000000000f087348 */ /* 0x001fea0003c00000 */
[----:B------:R1:W2:Y:S02]  /*215a0*/  SHFL.IDX P6, R14, R13, R12, R11 ;  /* 0x0000000c0d0e7389 */ /* 0x0002a400000c000b */
[----:B012---:R-:W-:Y:S01]  /*215b0*/  ENDCOLLECTIVE ;  /* 0x000000000000791b */ /* 0x007fe20003800000 */
.L_x_1019:
[----:B------:R-:W-:-:S04]  /*215c0*/  @!P3 LEA R5, P4, R17, R5, 0x1 ;  /* 0x000000051105b211 */ /* 0x000fc800078808ff */
[----:B------:R-:W-:-:S05]  /*215d0*/  @!P3 IADD3.X R6, RZ, R8, RZ, P4, !PT ;  /* 0x00000008ff06b210 */ /* 0x000fca00027fe4ff */
[----:B------:R-:W-:Y:S01]  /*215e0*/  @!P3 IMAD.MOV.U32 R7, RZ, RZ, R6 ;  /* 0x000000ffff07b224 */ /* 0x000fe200078e0006 */
[----:B------:R-:W-:Y:S01]  /*215f0*/  @!P3 MOV R6, R5 ;  /* 0x000000050006b202 */ /* 0x000fe20000000f00 */
[----:B------:R-:W-:Y:S02]  /*21600*/  IMAD.MOV.U32 R13, RZ, RZ, R4 ;  /* 0x000000ffff0d7224 */ /* 0x000fe400078e0004 */
[----:B------:R-:W-:Y:S02]  /*21610*/  VIADD R5, R0, 0x30 ;  /* 0x0000003000057836 */ /* 0x000fe40000000000 */
[----:B------:R-:W-:Y:S01]  /*21620*/  @!PT LDS RZ, [RZ] ;  /* 0x00000000fffff984 */ /* 0x000fe20000000800 */
[----:B------:R-:W-:Y:S01]  /*21630*/  @!PT LDS RZ, [RZ] ;  /* 0x00000000fffff984 */ /* 0x000fe20000000800 */
[----:B------:R-:W-:Y:S01]  /*21640*/  @!PT LDS RZ, [RZ] ;  /* 0x00000000fffff984 */ /* 0x000fe20000000800 */
[----:B------:R-:W-:Y:S04]  /*21650*/  @!P3 LDGSTS.E.BYPASS.LTC128B.128 [R10+0x11400], desc[UR42][R6.64], !P2 ;  /* 0x11400000060abfae */ /* 0x000fe8000d101d6a */
[----:B------:R-:W-:Y:S04]  /*21660*/  @!P3 LDGSTS.E.BYPASS.LTC128B.128 [R10+0x15400], desc[UR42][R6.64+0x80], !P1 ;  /* 0x15400080060abfae */ /* 0x000fe8000c901d6a */
[----:B------:R0:W-:Y:S01]  /*21670*/  @!P3 LDGSTS.E.BYPASS.LTC128B.128 [R10+0x19400], desc[UR42][R6.64+0x100], !P0 ;  /* 0x19400100060abfae */ /* 0x0001e2000c101d6a */
[----:B------:R-:W-:-:S02]  /*21680*/  ISETP.GE.AND P3, PT, R5, R2, PT ;  /* 0x000000020500720c */ /* 0x000fc40003f66270 */
[----:B0-----:R-:W-:-:S11]  /*21690*/  MOV R6, R14 ;  /* 0x0000000e00067202 */ /* 0x001fd60000000f00 */
[----:B------:R-:W-:Y:S05]  /*216a0*/  WARPSYNC.COLLECTIVE R15, `(.L_x_1020) ;  /* 0x000000000f087348 */ /* 0x000fea0003c00000 */
[----:B------:R0:W1:Y:S02]  /*216b0*/  SHFL.IDX P6, R14, R13, R12, R11 ;  /* 0x0000000c0d0e7389 */ /* 0x00006400000c000b */
[----:B01----:R-:W-:Y:S01]  /*216c0*/  ENDCOLLECTIVE ;  /* 0x000000000000791b */ /* 0x003fe20003800000 */
.L_x_1020:
[----:B------:R-:W-:Y:S01]  /*216d0*/  IMAD.MOV.U32 R13, RZ, RZ, R3 ;  /* 0x000000ffff0d7224 */ /* 0x000fe200078e0003 */
[----:B------:R-:W-:Y:S02]  /*216e0*/  MOV R12, 0x4 ;  /* 0x00000004000c7802 */ /* 0x000fe40000000f00 */
[----:B------:R-:W-:-:S07]  /*216f0*/  MOV R5, R14 ;  /* 0x0000000e00057202 */ /* 0x000fce0000000f00 */
[----:B------:R-:W-:Y:S05]  /*21700*/  WARPSYNC.COLLECTIVE R15, `(.L_x_1021) ;  /* 0x000000000f087348 */ /* 0x000fea0003c00000 */
[----:B------:R0:W1:Y:S02]  /*21710*/  SHFL.IDX P6, R14, R13, R12, R11 ;  /* 0x0000000c0d0e7389 */ /* 0x00006400000c000b */
[----:B01----:R-:W-:Y:S01]  /*21720*/  ENDCOLLECTIVE ;  /* 0x000000000000791b */ /* 0x003fe20003800000 */
.L_x_1021:
[----:B------:R-:W-:-:S05]  /*21730*/  @!P3 LEA R5, P4, R17, R5, 0x1 ;  /* 0x000000051105b211 */ /* 0x000fca00078808ff */
[----:B------:R-:W-:-:S05]  /*21740*/  @!P3 IMAD.X R6, RZ, RZ, R6, P4 ;  /* 0x000000ffff06b224 */ /* 0x000fca00020e0606 */
[----:B------:R-:W-:Y:S01]  /*21750*/  @!P3 MOV R7, R6 ;  /* 0x000000060007b202 */ /* 0x000fe20000000f00 */
[----:B------:R-:W-:Y:S01]  /*21760*/  @!P3 IMAD.MOV.U32 R6, RZ, RZ, R5 ;  /* 0x000000ffff06b224 */ /* 0x000fe200078e0005 */
[----:B------:R-:W-:Y:S02]  /*21770*/  MOV R13, R4 ;  /* 0x00000004000d7202 */ /* 0x000fe40000000f00 */
[----:B------:R-:W-:Y:S02]  /*21780*/  IADD3 R5, R0, 0x40, RZ ;  /* 0x0000004000057810 */ /* 0x000fe40007ffe0ff */
        /* <DEDUP_REMOVED lines=11> */
.L_x_1022:
[----:B------:R-:W-:Y:S01]  /*21840*/  MOV R13, R3 ;  /* 0x00000003000d7202 */ /* 0x000fe20000000f00 */
[----:B------:R-:W-:Y:S02]  /*21850*/  IMAD.MOV.U32 R12, RZ, RZ, 0x5 ;  /* 0x00000005ff0c7424 */ /* 0x000fe400078e00ff */
[----:B------:R-:W-:-:S07]  /*21860*/  IMAD.MOV.U32 R5, RZ, RZ, R14 ;  /* 0x000000ffff057224 */ /* 0x000fce00078e000e */
[----:B------:R-:W-:Y:S05]  /*21870*/  WARPSYNC.COLLECTIVE R15, `(.L_x_1023) ;  /* 0x000000000f087348 */ /* 0x000fea0003c00000 */
[----:B------:R0:W1:Y:S02]  /*21880*/  SHFL.IDX P6, R14, R13, R12, R11 ;  /* 0x0000000c0d0e7389 */ /* 0x00006400000c000b */
[----:B01----:R-:W-:Y:S01]  /*21890*/  ENDCOLLECTIVE ;  /* 0x000000000000791b */ /* 0x003fe20003800000 */
.L_x_1023:
        /* <DEDUP_REMOVED lines=17> */
.L_x_1024:
[----:B------:R-:W-:Y:S01]  /*219b0*/  MOV R13, R3 ;  /* 0x00000003000d7202 */ /* 0x000fe20000000f00 */
[----:B------:R-:W-:Y:S01]  /*219c0*/  IMAD.MOV.U32 R12, RZ, RZ, 0x6 ;  /* 0x00000006ff0c7424 */ /* 0x000fe200078e00ff */
[----:B------:R-:W-:-:S07]  /*219d0*/  MOV R5, R14 ;  /* 0x0000000e00057202 */ /* 0x000fce0000000f00 */
[----:B------:R-:W-:Y:S05]  /*219e0*/  WARPSYNC.COLLECTIVE R15, `(.L_x_1025) ;  /* 0x000000000f087348 */ /* 0x000fea0003c00000 */
[----:B------:R0:W1:Y:S02]  /*219f0*/  SHFL.IDX P6, R14, R13, R12, R11 ;  /* 0x0000000c0d0e7389 */ /* 0x00006400000c000b */
[----:B01----:R-:W-:Y:S01]  /*21a00*/  ENDCOLLECTIVE ;  /* 0x000000000000791b */ /* 0x003fe20003800000 */
.L_x_1025:
[----:B------:R-:W-:-:S05]  /*21a10*/  @!P3 LEA R5, P4, R17, R5, 0x1 ;  /* 0x000000051105b211 */ /* 0x000fca00078808ff */
[----:B------:R-:W-:-:S05]  /*21a20*/  @!P3 IMAD.X R6, RZ, RZ, R6, P4 ;  /* 0x000000ffff06b224 */ /* 0x000fca00020e0606 */
[----:B------:R-:W-:Y:S01]  /*21a30*/  @!P3 MOV R7, R6 ;  /* 0x000000060007b202 */ /* 0x000fe20000000f00 */
[----:B------:R-:W-:Y:S02]  /*21a40*/  @!P3 IMAD.MOV.U32 R6, RZ, RZ, R5 ;  /* 0x000000ffff06b224 */ /* 0x000fe400078e0005 */
[----:B------:R-:W-:-:S03]  /*21a50*/  IMAD.MOV.U32 R13, RZ, RZ, R4 ;  /* 0x000000ffff0d7224 */ /* 0x000fc600078e0004 */
[----:B------:R-:W-:Y:S01]  /*21a60*/  @!PT LDS RZ, [RZ] ;  /* 0x00000000fffff984 */ /* 0x000fe20000000800 */
[----:B------:R-:W-:Y:S01]  /*21a70*/  @!PT LDS RZ, [RZ] ;  /* 0x00000000fffff984 */ /* 0x000fe20000000800 */
[----:B------:R-:W-:Y:S01]  /*21a80*/  @!PT LDS RZ, [RZ] ;  /* 0x00000000fffff984 */ /* 0x000fe20000000800 */
[----:B------:R-:W-:Y:S04]  /*21a90*/  @!P3 LDGSTS.E.BYPASS.LTC128B.128 [R10+0x12c00], desc[UR42][R6.64], !P2 ;  /* 0x12c00000060abfae */ /* 0x000fe8000d101d6a */
[----:B------:R-:W-:Y:S04]  /*21aa0*/  @!P3 LDGSTS.E.BYPASS.LTC128B.128 [R10+0x16c00], desc[UR42][R6.64+0x80], !P1 ;  /* 0x16c00080060abfae */ /* 0x000fe8000c901d6a */
[----:B------:R0:W-:Y:S02]  /*21ab0*/  @!P3 LDGSTS.E.BYPASS.LTC128B.128 [R10+0x1ac00], desc[UR42][R6.64+0x100], !P0 ;  /* 0x1ac00100060abfae */ /* 0x0001e4000c101d6a */
[----:B0-----:R-:W-:Y:S01]  /*21ac0*/  MOV R6, R14 ;  /* 0x0000000e00067202 */ /* 0x001fe20000000f00 */
[----:B------:R-:W-:-:S07]  /*21ad0*/  VIADD R7, R0, 0x60 ;  /* 0x0000006000077836 */ /* 0x000fce0000000000 */
[----:B------:R-:W-:Y:S05]  /*21ae0*/  WARPSYNC.COLLECTIVE R15, `(.L_x_1026) ;  /* 0x000000000f087348 */ /* 0x000fea0003c00000 */
[----:B------:R0:W1:Y:S02]  /*21af0*/  SHFL.IDX P6, R14, R13, R12, R11 ;  /* 0x0000000c0d0e7389 */ /* 0x00006400000c000b */
[----:B01----:R-:W-:Y:S01]  /*21b00*/  ENDCOLLECTIVE ;  /* 0x000000000000791b */ /* 0x003fe20003800000 */
.L_x_1026:
[----:B------:R-:W-:Y:S01]  /*21b10*/  ISETP.GE.AND P4, PT, R7, R2, PT ;  /* 0x000000020700720c */ /* 0x000fe20003f86270 */
[----:B------:R-:W-:Y:S01]  /*21b20*/  IMAD.MOV.U32 R13, RZ, RZ, R3 ;  /* 0x000000ffff0d7224 */ /* 0x000fe200078e0003 */
[----:B------:R-:W-:Y:S02]  /*21b30*/  MOV R12, 0x7 ;  /* 0x00000007000c7802 */ /* 0x000fe40000000f00 */
[----:B------:R-:W-:-:S09]  /*21b40*/  MOV R5, R14 ;  /* 0x0000000e00057202 */ /* 0x000fd20000000f00 */
[----:B------:R-:W-:Y:S05]  /*21b50*/  WARPSYNC.COLLECTIVE R15, `(.L_x_1027) ;  /* 0x000000000f087348 */ /* 0x000fea0003c00000 */
[----:B------:R0:W1:Y:S02]  /*21b60*/  SHFL.IDX P6, R14, R13, R12, R11 ;  /* 0x0000000c0d0e7389 */ /* 0x00006400000c000b */
[----:B01----:R-:W-:Y:S01]  /*21b70*/  ENDCOLLECTIVE ;  /* 0x000000000000791b */ /* 0x003fe20003800000 */
.L_x_1027:
[----:B------:R-:W-:-:S04]  /*21b80*/  @!P4 LEA R5, P3, R17, R5, 0x1 ;  /* 0x000000051105c211 */ /* 0x000fc800078608ff */
[----:B------:R-:W-:-:S05]  /*21b90*/  @!P4 IADD3.X R6, RZ, R6, RZ, P3, !PT ;  /* 0x00000006ff06c210 */ /* 0x000fca0001ffe4ff */
[----:B------:R-:W-:Y:S01]  /*21ba0*/  @!P4 IMAD.MOV.U32 R7, RZ, RZ, R6 ;  /* 0x000000ffff07c224 */ /* 0x000fe200078e0006 */
[----:B------:R-:W-:Y:S02]  /*21bb0*/  @!P4 MOV R6, R5 ;  /* 0x000000050006c202 */ /* 0x000fe40000000f00 */
[----:B------:R-:W-:-:S03]  /*21bc0*/  MOV R13, R4 ;  /* 0x00000004000d7202 */ /* 0x000fc60000000f00 */
        /* <DEDUP_REMOVED lines=10> */
.L_x_1028:
[----:B------:R-:W-:Y:S01]  /*21c70*/  IMAD.MOV.U32 R3, RZ, RZ, R14 ;  /* 0x000000ffff037224 */ /* 0x000fe200078e000e */
[----:B------:R-:W-:Y:S06]  /*21c80*/  BRA `(.L_x_1029) ;  /* 0xffffffb0000c7947 */ /* 0x000fec000383ffff */
.L_x_890:
[----:B0-----:R-:W2:Y:S02]  /*21c90*/  LDL R2, [R1+0x4] ;  /* 0x0000040001027983 */ /* 0x001ea40000100800 */
[----:B--2---:R0:W2:Y:S02]  /*21ca0*/  SYNCS.PHASECHK.TRANS64.TRYWAIT P0, [R2+URZ+0x34820], R0 ;  /* 0x03482000020075a7 */ /* 0x0040a4000800017f */
[----:B--2---:R-:W-:Y:S05]  /*21cb0*/  @!P0 NANOSLEEP.SYNCS 0x989680 ;  /* 0x009896800000895d */ /* 0x004fea0003900000 */
[----:B------:R-:W2:Y:S02]  /*21cc0*/  @!P0 SYNCS.PHASECHK.TRANS64 P0, [R2+URZ+0x34820], R0 ;  /* 0x03482000020085a7 */ /* 0x000ea4000800007f */
[----:B--2---:R-:W-:Y:S05]  /*21cd0*/  @!P0 BRA `(.L_x_890) ;  /* 0xfffffffc00ec8947 */ /* 0x004fea000383ffff */
[----:B------:R-:W-:Y:S05]  /*21ce0*/  BRA `(.L_x_1030) ;  /* 0xffffffb000907947 */ /* 0x000fea000383ffff */
.L_x_899:
[----:B--2---:R2:W3:Y:S02]  /*21cf0*/  SYNCS.PHASECHK.TRANS64.TRYWAIT P0, [R3+URZ+0x34840], R2 ;  /* 0x03484002030075a7 */ /* 0x0044e4000800017f */
[----:B---3--:R-:W-:Y:S05]  /*21d00*/  @!P0 NANOSLEEP.SYNCS 0x989680 ;  /* 0x009896800000895d */ /* 0x008fea0003900000 */
[----:B------:R-:W3:Y:S02]  /*21d10*/  @!P0 SYNCS.PHASECHK.TRANS64 P0, [R3+URZ+0x34840], R2 ;  /* 0x03484002030085a7 */ /* 0x000ee4000800007f */
[----:B---3--:R-:W-:Y:S05]  /*21d20*/  @!P0 BRA `(.L_x_899) ;  /* 0xfffffffc00f08947 */ /* 0x008fea000383ffff */
[----:B------:R-:W-:Y:S05]  /*21d30*/  BRA `(.L_x_1031) ;  /* 0xffffffb4005c7947 */ /* 0x000fea000383ffff */
.L_x_906:
[----:B0-----:R0:W1:Y:S02]  /*21d40*/  SYNCS.PHASECHK.TRANS64.TRYWAIT P0, [R3+URZ+0x60], R2 ;  /* 0x00006002030075a7 */ /* 0x001064000800017f */
[----:B-1----:R-:W-:Y:S05]  /*21d50*/  @!P0 NANOSLEEP.SYNCS 0x989680 ;  /* 0x009896800000895d */ /* 0x002fea0003900000 */
[----:B------:R-:W1:Y:S02]  /*21d60*/  @!P0 SYNCS.PHASECHK.TRANS64 P0, [R3+URZ+0x60], R2 ;  /* 0x00006002030085a7 */ /* 0x000e64000800007f */
[----:B-1----:R-:W-:Y:S05]  /*21d70*/  @!P0 BRA `(.L_x_906) ;  /* 0xfffffffc00f08947 */ /* 0x002fea000383ffff */
[----:B------:R-:W-:Y:S05]  /*21d80*/  BRA `(.L_x_1032) ;  /* 0xffffffb800747947 */ /* 0x000fea000383ffff */
.L_x_915:
[----:B--2---:R2:W3:Y:S02]  /*21d90*/  SYNCS.PHASECHK.TRANS64.TRYWAIT P0, [R3+URZ+0x34840], R2 ;  /* 0x03484002030075a7 */ /* 0x0044e4000800017f */
[----:B---3--:R-:W-:Y:S05]  /*21da0*/  @!P0 NANOSLEEP.SYNCS 0x989680 ;  /* 0x009896800000895d */ /* 0x008fea0003900000 */
[----:B------:R-:W3:Y:S02]  /*21db0*/  @!P0 SYNCS.PHASECHK.TRANS64 P0, [R3+URZ+0x34840], R2 ;  /* 0x03484002030085a7 */ /* 0x000ee4000800007f */
[----:B---3--:R-:W-:Y:S05]  /*21dc0*/  @!P0 BRA `(.L_x_915) ;  /* 0xfffffffc00f08947 */ /* 0x008fea000383ffff */
[----:B------:R-:W-:Y:S05]  /*21dd0*/  BRA `(.L_x_1033) ;  /* 0xffffffc0001c7947 */ /* 0x000fea000383ffff */
.L_x_922:
[----:B-1----:R1:W2:Y:S02]  /*21de0*/  SYNCS.PHASECHK.TRANS64.TRYWAIT P0, [R2+URZ+0x60], R3 ;  /* 0x00006003020075a7 */ /* 0x0022a4000800017f */
[----:B--2---:R-:W-:Y:S05]  /*21df0*/  @!P0 NANOSLEEP.SYNCS 0x989680 ;  /* 0x009896800000895d */ /* 0x004fea0003900000 */
[----:B------:R-:W2:Y:S02]  /*21e00*/  @!P0 SYNCS.PHASECHK.TRANS64 P0, [R2+URZ+0x60], R3 ;  /* 0x00006003020085a7 */ /* 0x000ea4000800007f */
[----:B--2---:R-:W-:Y:S05]  /*21e10*/  @!P0 BRA `(.L_x_922) ;  /* 0xfffffffc00f08947 */ /* 0x004fea000383ffff */
[----:B------:R-:W-:Y:S05]  /*21e20*/  BRA `(.L_x_1034) ;  /* 0xffffffc400347947 */ /* 0x000fea000383ffff */
.L_x_931:
[----:B---3--:R3:W4:Y:S02]  /*21e30*/  SYNCS.PHASECHK.TRANS64.TRYWAIT P0, [R2+URZ+0x34840], R3 ;  /* 0x03484003020075a7 */ /* 0x008724000800017f */
[----:B----4-:R-:W-:Y:S05]  /*21e40*/  @!P0 NANOSLEEP.SYNCS 0x989680 ;  /* 0x009896800000895d */ /* 0x010fea0003900000 */
[----:B------:R-:W4:Y:S02]  /*21e50*/  @!P0 SYNCS.PHASECHK.TRANS64 P0, [R2+URZ+0x34840], R3 ;  /* 0x03484003020085a7 */ /* 0x000f24000800007f */
[----:B----4-:R-:W-:Y:S05]  /*21e60*/  @!P0 BRA `(.L_x_931) ;  /* 0xfffffffc00f08947 */ /* 0x010fea000383ffff */
[----:B------:R-:W-:Y:S05]  /*21e70*/  BRA `(.L_x_1035) ;  /* 0xffffffc800a87947 */ /* 0x000fea000383ffff */
.L_x_938:
[----:B-1----:R1:W2:Y:S02]  /*21e80*/  SYNCS.PHASECHK.TRANS64.TRYWAIT P0, [R2+URZ+0x60], R5 ;  /* 0x00006005020075a7 */ /* 0x0022a4000800017f */
[----:B--2---:R-:W-:Y:S05]  /*21e90*/  @!P0 NANOSLEEP.SYNCS 0x989680 ;  /* 0x009896800000895d */ /* 0x004fea0003900000 */
[----:B------:R-:W2:Y:S02]  /*21ea0*/  @!P0 SYNCS.PHASECHK.TRANS64 P0, [R2+URZ+0x60], R5 ;  /* 0x00006005020085a7 */ /* 0x000ea4000800007f */
[----:B--2---:R-:W-:Y:S05]  /*21eb0*/  @!P0 BRA `(.L_x_938) ;  /* 0xfffffffc00f08947 */ /* 0x004fea000383ffff */
[----:B------:R-:W-:Y:S05]  /*21ec0*/  BRA `(.L_x_1036) ;  /* 0xffffffcc00c07947 */ /* 0x000fea000383ffff */
.L_x_949:
[----:B--2---:R2:W4:Y:S02]  /*21ed0*/  SYNCS.PHASECHK.TRANS64.TRYWAIT P0, [R0+URZ+0x34860], R2 ;  /* 0x03486002000075a7 */ /* 0x004524000800017f */
[----:B----4-:R-:W-:Y:S05]  /*21ee0*/  @!P0 NANOSLEEP.SYNCS 0x989680 ;  /* 0x009896800000895d */ /* 0x010fea0003900000 */
[----:B------:R-:W4:Y:S02]  /*21ef0*/  @!P0 SYNCS.PHASECHK.TRANS64 P0, [R0+URZ+0x34860], R2 ;  /* 0x03486002000085a7 */ /* 0x000f24000800007f */
[----:B----4-:R-:W-:Y:S05]  /*21f00*/  @!P0 BRA `(.L_x_949) ;  /* 0xfffffffc00f08947 */ /* 0x010fea000383ffff */
[----:B------:R-:W-:Y:S05]  /*21f10*/  BRA `(.L_x_1037) ;  /* 0xffffffd400187947 */ /* 0x000fea000383ffff */
.L_x_956:
[----:B------:R-:W-:Y:S01]  /*21f20*/  BSSY B0, `(.L_x_1038) ;  /* 0x0000008000007945 */ /* 0x000fe20003800000 */
[----:B------:R-:W-:Y:S01]  /*21f30*/  MOV R13, R16 ;  /* 0x00000010000d7202 */ /* 0x000fe20000000f00 */
[----:B------:R-:W-:Y:S01]  /*21f40*/  IMAD.MOV.U32 R12, RZ, RZ, RZ ;  /* 0x000000ffff0c7224 */ /* 0x000fe200078e00ff */
[----:B------:R-:W-:Y:S01]  /*21f50*/  MOV R11, 0x1f ;  /* 0x0000001f000b7802 */ /* 0x000fe20000000f00 */
[----:B------:R-:W-:-:S07]  /*21f60*/  IMAD.MOV.U32 R15, RZ, RZ, -0x1 ;  /* 0xffffffffff0f7424 */ /* 0x000fce00078e00ff */
[----:B01-3-5:R-:W-:Y:S05]  /*21f70*/  WARPSYNC.COLLECTIVE R15, `(.L_x_1039) ;  /* 0x000000000f087348 */ /* 0x02bfea0003c00000 */
[----:B------:R2:W4:Y:S02]  /*21f80*/  SHFL.IDX P6, R14, R13, R12, R11 ;  /* 0x0000000c0d0e7389 */ /* 0x00052400000c000b */
[----:B012345:R-:W-:Y:S01]  /*21f90*/  ENDCOLLECTIVE ;  /* 0x000000000000791b */ /* 0x03ffe20003800000 */
.L_x_1039:
[----:B------:R-:W-:Y:S05]  /*21fa0*/  BSYNC B0 ;  /* 0x0000000000007941 */ /* 0x000fea0003800000 */
.L_x_1038:
[----:B------:R-:W-:Y:S01]  /*21fb0*/  IMAD.MOV.U32 R13, RZ, RZ, R16 ;  /* 0x000000ffff0d7224 */ /* 0x000fe200078e0010 */
[----:B------:R-:W-:Y:S01]  /*21fc0*/  MOV R12, 0x1 ;  /* 0x00000001000c7802 */ /* 0x000fe20000000f00 */
[----:B------:R-:W-:Y:S01]  /*21fd0*/  IMAD.MOV.U32 R11, RZ, RZ, 0x1f ;  /* 0x0000001fff0b7424 */ /* 0x000fe200078e00ff */
[----:B------:R-:W-:Y:S02]  /*21fe0*/  MOV R15, 0xffffffff ;  /* 0xffffffff000f7802 */ /* 0x000fe40000000f00 */
[----:B------:R-:W-:Y:S02]  /*21ff0*/  MOV R0, R14 ;  /* 0x0000000e00007202 */ /* 0x000fe40000000f00 */
[----:B------:R-:W-:-:S07]  /*22000*/  IADD3 R5, R19, R7, RZ ;  /* 0x0000000713057210 */ /* 0x000fce0007ffe0ff */
[----:B------:R-:W-:Y:S05]  /*22010*/  WARPSYNC.COLLECTIVE R15, `(.L_x_1040) ;  /* 0x000000000f087348 */ /* 0x000fea0003c00000 */
[----:B------:R0:W1:Y:S02]  /*22020*/  SHFL.IDX P6, R14, R13, R12, R11 ;  /* 0x0000000c0d0e7389 */ /* 0x00006400000c000b */
[----:B01----:R-:W-:Y:S01]  /*22030*/  ENDCOLLECTIVE ;  /* 0x000000000000791b */ /* 0x003fe20003800000 */
.L_x_1040:
[----:B------:R-:W-:Y:S02]  /*22040*/  ULDC UR4, c[0x0][0xc3c] ;  /* 0x00030f0000047ab9 */ /* 0x000fe40000000800 */
[----:B------:R-:W-:-:S13]  /*22050*/  ISETP.GE.OR P1, PT, R5, UR4, !P0 ;  /* 0x0000000405007c0c */ /* 0x000fda000c726670 */
[----:B------:R-:W0:Y:S01]  /*22060*/  @!P1 LDC.64 R2, c[0x0][0xc80] ;  /* 0x00032000ff029b82 */ /* 0x000e220000000a00 */
[----:B------:R-:W-:Y:S01]  /*22070*/  MOV R11, RZ ;  /* 0x000000ff000b7202 */ /* 0x000fe20000000f00 */
[----:B------:R-:W-:Y:S02]  /*22080*/  IMAD.MOV.U32 R4, RZ, RZ, R14 ;  /* 0x000000ffff047224 */ /* 0x000fe400078e000e */
[----:B0-----:R-:W-:-:S06]  /*22090*/  @!P1 IMAD.WIDE R2, R5, 0x4, R2 ;  /* 0x0000000405029825 */ /* 0x001fcc00078e0202 */
[----:B------:R0:W2:Y:S01]  /*220a0*/  @!P1 LDG.E R3, desc[UR42][R2.64] ;  /* 0x0000002a02039981 */ /* 0x0000a2000c1e1900 */
[C---:B------:R-:W-:Y:S02]  /*220b0*/  ISETP.GE.U32.AND P2, PT, R7.reuse, 0x2, PT ;  /* 0x000000020700780c */ /* 0x040fe40003f46070 */
[C---:B------:R-:W-:Y:S02]  /*220c0*/  ISETP.GE.U32.AND P3, PT, R7.reuse, 0x4, PT ;  /* 0x000000040700780c */ /* 0x040fe40003f66070 */
[C---:B------:R-:W-:Y:S02]  /*220d0*/  ISETP.GE.U32.AND P4, PT, R7.reuse, 0x8, PT ;  /* 0x000000080700780c */ /* 0x040fe40003f86070 */
[C---:B------:R-:W-:Y:S01]  /*220e0*/  ISETP.GE.U32.AND P5, PT, R7.reuse, 0x10, PT ;  /* 0x000000100700780c */ /* 0x040fe20003fa6070 */
[----:B0-----:R-:W-:Y:S01]  /*220f0*/  IMAD.MOV.U32 R2, RZ, RZ, RZ ;  /* 0x000000ffff027224 */ /* 0x001fe200078e00ff */
[----:B--2---:R-:W-:Y:S02]  /*22100*/  @!P1 MOV R2, R3 ;  /* 0x0000000300029202 */ /* 0x004fe40000000f00 */
[----:B------:R-:W-:-:S03]  /*22110*/  ISETP.NE.AND P1, PT, R7, RZ, PT ;  /* 0x000000ff0700720c */ /* 0x000fc60003f25270 */
[----:B------:R-:W-:-:S10]  /*22120*/  IMAD.MOV.U32 R13, RZ, RZ, R2 ;  /* 0x000000ffff0d7224 */ /* 0x000fd400078e0002 */
[----:B------:R-:W-:Y:S05]  /*22130*/  WARPSYNC.COLLECTIVE R15, `(.L_x_1041) ;  /* 0x000000000f087348 */ /* 0x000fea0003c00000 */
[----:B------:R0:W1:Y:S02]  /*22140*/  SHFL.UP P6, R14, R13, R12, R11 ;  /* 0x0400000c0d0e7389 */ /* 0x00006400000c000b */
[----:B01----:R-:W-:Y:S01]  /*22150*/  ENDCOLLECTIVE ;  /* 0x000000000000791b */ /* 0x003fe20003800000 */
.L_x_1041:
[----:B------:R-:W-:Y:S01]  /*22160*/  MOV R12, 0x2 ;  /* 0x00000002000c7802 */ /* 0x000fe20000000f00 */
[----:B------:R-:W-:-:S05]  /*22170*/  IMAD.MOV.U32 R3, RZ, RZ, R14 ;  /* 0x000000ffff037224 */ /* 0x000fca00078e000e */
[----:B------:R-:W-:-:S04]  /*22180*/  SEL R3, R3, RZ, P1 ;  /* 0x000000ff03037207 */ /* 0x000fc80000800000 */
[----:B------:R-:W-:-:S05]  /*22190*/  IADD3 R3, R2, R3, RZ ;  /* 0x0000000302037210 */ /* 0x000fca0007ffe0ff */
[----:B------:R-:W-:-:S07]  /*221a0*/  IMAD.MOV.U32 R13, RZ, RZ, R3 ;  /* 0x000000ffff0d7224 */ /* 0x000fce00078e0003 */
[----:B------:R-:W-:Y:S05]  /*221b0*/  WARPSYNC.COLLECTIVE R15, `(.L_x_1042) ;  /* 0x000000000f087348 */ /* 0x000fea0003c00000 */
[----:B------:R0:W1:Y:S02]  /*221c0*/  SHFL.UP P6, R14, R13, R12, R11 ;  /* 0x0400000c0d0e7389 */ /* 0x00006400000c000b */
[----:B01----:R-:W-:Y:S01]  /*221d0*/  ENDCOLLECTIVE ;  /* 0x000000000000791b */ /* 0x003fe20003800000 */
.L_x_1042:
        /* <DEDUP_REMOVED lines=8> */
.L_x_1043:
        /* <DEDUP_REMOVED lines=8> */
.L_x_1044:
        /* <DEDUP_REMOVED lines=8> */
.L_x_1045:
[----:B------:R-:W-:Y:S01]  /*22360*/  MOV R12, 0x1f ;  /* 0x0000001f000c7802 */ /* 0x000fe20000000f00 */
[----:B------:R-:W-:Y:S02]  /*22370*/  IMAD.MOV.U32 R11, RZ, RZ, 0x1f ;  /* 0x0000001fff0b7424 */ /* 0x000fe400078e00ff */
[----:B------:R-:W-:-:S05]  /*22380*/  IMAD.MOV.U32 R5, RZ, RZ, R14 ;  /* 0x000000ffff057224 */ /* 0x000fca00078e000e */
[----:B------:R-:W-:-:S04]  /*22390*/  SEL R5, R5, RZ, P5 ;  /* 0x000000ff05057207 */ /* 0x000fc80002800000 */
[----:B------:R-:W-:-:S05]  /*223a0*/  IADD3 R5, R3, R5, RZ ;  /* 0x0000000503057210 */ /* 0x000fca0007ffe0ff */
[----:B------:R-:W-:-:S07]  /*223b0*/  IMAD.MOV.U32 R13, RZ, RZ, R5 ;  /* 0x000000ffff0d7224 */ /* 0x000fce00078e0005 */
[----:B------:R-:W-:Y:S05]  /*223c0*/  WARPSYNC.COLLECTIVE R15, `(.L_x_1046) ;  /* 0x000000000f087348 */ /* 0x000fea0003c00000 */
[----:B------:R0:W1:Y:S02]  /*223d0*/  SHFL.IDX P6, R14, R13, R12, R11 ;  /* 0x0000000c0d0e7389 */ /* 0x00006400000c000b */
[----:B01----:R-:W-:Y:S01]  /*223e0*/  ENDCOLLECTIVE ;  /* 0x000000000000791b */ /* 0x003fe20003800000 */
.L_x_1046:
[----:B------:R-:W-:Y:S01]  /*223f0*/  MOV R6, R14 ;  /* 0x0000000e00067202 */ /* 0x000fe20000000f00 */
[----:B------:R-:W-:Y:S06]  /*22400*/  BRA `(.L_x_1047) ;  /* 0xffffffd4009c7947 */ /* 0x000fec000383ffff */
.L_x_961:
[----:B------:R-:W-:Y:S01]  /*22410*/  BSSY B0, `(.L_x_1048) ;  /* 0x0000008000007945 */ /* 0x000fe20003800000 */
[----:B-----5:R-:W-:Y:S01]  /*22420*/  IMAD.MOV.U32 R13, RZ, RZ, R2 ;  /* 0x000000ffff0d7224 */ /* 0x020fe200078e0002 */
[----:B------:R-:W-:Y:S01]  /*22430*/  MOV R12, 0x1 ;  /* 0x00000001000c7802 */ /* 0x000fe20000000f00 */
[----:B------:R-:W-:Y:S01]  /*22440*/  IMAD.MOV.U32 R11, RZ, RZ, RZ ;  /* 0x000000ffff0b7224 */ /* 0x000fe200078e00ff */
[----:B------:R-:W-:-:S07]  /*22450*/  MOV R15, 0xffffffff ;  /* 0xffffffff000f7802 */ /* 0x000fce0000000f00 */
[----:B012---:R-:W-:Y:S05]  /*22460*/  WARPSYNC.COLLECTIVE R15, `(.L_x_1049) ;  /* 0x000000000f087348 */ /* 0x007fea0003c00000 */
[----:B------:R3:W4:Y:S02]  /*22470*/  SHFL.UP P6, R14, R13, R12, R11 ;  /* 0x0400000c0d0e7389 */ /* 0x00072400000c000b */
[----:B01234-:R-:W-:Y:S01]  /*22480*/  ENDCOLLECTIVE ;  /* 0x000000000000791b */ /* 0x01ffe20003800000 */
.L_x_1049:
[----:B------:R-:W-:Y:S05]  /*22490*/  BSYNC B0 ;  /* 0x0000000000007941 */ /* 0x000fea0003800000 */
.L_x_1048:
[----:B------:R-:W-:Y:S01]  /*224a0*/  IMAD.MOV.U32 R3, RZ, RZ, R14 ;  /* 0x000000ffff037224 */ /* 0x000fe200078e000e */
[----:B------:R-:W-:Y:S01]  /*224b0*/  MOV R12, 0x2 ;  /* 0x00000002000c7802 */ /* 0x000fe20000000f00 */
[----:B------:R-:W-:Y:S01]  /*224c0*/  IMAD.MOV.U32 R11, RZ, RZ, RZ ;  /* 0x000000ffff0b7224 */ /* 0x000fe200078e00ff */
[----:B------:R-:W-:Y:S02]  /*224d0*/  MOV R15, 0xffffffff ;  /* 0xffffffff000f7802 */ /* 0x000fe40000000f00 */
[----:B------:R-:W-:-:S04]  /*224e0*/  SEL R3, R3, RZ, P1 ;  /* 0x000000ff03037207 */ /* 0x000fc80000800000 */
[----:B------:R-:W-:-:S05]  /*224f0*/  IADD3 R3, R2, R3, RZ ;  /* 0x0000000302037210 */ /* 0x000fca0007ffe0ff */
[----:B------:R-:W-:-:S07]  /*22500*/  IMAD.MOV.U32 R13, RZ, RZ, R3 ;  /* 0x000000ffff0d7224 */ /* 0x000fce00078e0003 */
[----:B------:R-:W-:Y:S05]  /*22510*/  WARPSYNC.COLLECTIVE R15, `(.L_x_1050) ;  /* 0x000000000f087348 */ /* 0x000fea0003c00000 */
[----:B------:R0:W1:Y:S02]  /*22520*/  SHFL.UP P6, R14, R13, R12, R11 ;  /* 0x0400000c0d0e7389 */ /* 0x00006400000c000b */
[----:B01----:R-:W-:Y:S01]  /*22530*/  ENDCOLLECTIVE ;  /* 0x000000000000791b */ /* 0x003fe20003800000 */
.L_x_1050:
        /* <DEDUP_REMOVED lines=8> */
.L_x_1051:
        /* <DEDUP_REMOVED lines=8> */
.L_x_1052:
        /* <DEDUP_REMOVED lines=8> */
.L_x_1053:
        /* <DEDUP_REMOVED lines=9> */
.L_x_1054:
[----:B------:R-:W-:Y:S01]  /*22750*/  MOV R6, R14 ;  /* 0x0000000e00067202 */ /* 0x000fe20000000f00 */
[----:B------:R-:W-:Y:S06]  /*22760*/  BRA `(.L_x_1055) ;  /* 0xffffffd400607947 */ /* 0x000fec000383ffff */
.L_x_963:
[----:B------:R-:W-:Y:S01]  /*22770*/  BSSY B0, `(.L_x_1056) ;  /* 0x0000006000007945 */ /* 0x000fe20003800000 */
[----:B------:R-:W-:Y:S01]  /*22780*/  PLOP3.LUT P6, PT, P6, PT, PT, 0x8, 0x0 ;  /* 0x000000000000781c */ /* 0x000fe200037ce170 */
[----:B------:R-:W-:-:S12]  /*22790*/  IMAD.MOV.U32 R15, RZ, RZ, -0x1 ;  /* 0xffffffffff0f7424 */ /* 0x000fd800078e00ff */
[----:B012--5:R-:W-:Y:S05]  /*227a0*/  WARPSYNC.COLLECTIVE R15, `(.L_x_1057) ;  /* 0x000000000f087348 */ /* 0x027fea0003c00000 */
[----:B------:R-:W-:Y:S01]  /*227b0*/  VOTE.ANY R14, PT, P6 ;  /* 0x00000000000e7806 */ /* 0x000fe200030e0100 */
[----:B012--5:R-:W-:Y:S06]  /*227c0*/  ENDCOLLECTIVE ;  /* 0x000000000000791b */ /* 0x027fec0003800000 */
.L_x_1057:
[----:B------:R-:W-:Y:S05]  /*227d0*/  BSYNC B0 ;  /* 0x0000000000007941 */ /* 0x000fea0003800000 */
.L_x_1056:
[----:B------:R-:W-:Y:S01]  /*227e0*/  MOV R3, R14 ;  /* 0x0000000e00037202 */ /* 0x000fe20000000f00 */
[----:B------:R-:W-:Y:S01]  /*227f0*/  IMAD.MOV.U32 R13, RZ, RZ, R2 ;  /* 0x000000ffff0d7224 */ /* 0x000fe200078e0002 */
[----:B------:R-:W-:Y:S01]  /*22800*/  MOV R15, 0xffffffff ;  /* 0xffffffff000f7802 */ /* 0x000fe20000000f00 */
[----:B------:R-:W-:Y:S01]  /*22810*/  IMAD.MOV.U32 R11, RZ, RZ, 0x1f ;  /* 0x0000001fff0b7424 */ /* 0x000fe200078e00ff */
[----:B------:R-:W0:Y:S02]  /*22820*/  POPC R4, R3 ;  /* 0x0000000300047309 */ /* 0x000e240000000000 */
[----:B0-----:R-:W-:-:S07]  /*22830*/  MOV R12, R4 ;  /* 0x00000004000c7202 */ /* 0x001fce0000000f00 */
[----:B------:R-:W-:Y:S05]  /*22840*/  WARPSYNC.COLLECTIVE R15, `(.L_x_1058) ;  /* 0x000000000f087348 */ /* 0x000fea0003c00000 */
[----:B------:R0:W1:Y:S02]  /*22850*/  SHFL.IDX P6, R14, R13, R12, R11 ;  /* 0x0000000c0d0e7389 */ /* 0x00006400000c000b */
[----:B01----:R-:W-:Y:S01]  /*22860*/  ENDCOLLECTIVE ;  /* 0x000000000000791b */ /* 0x003fe20003800000 */
.L_x_1058:
[----:B------:R-:W-:Y:S01]  /*22870*/  IMAD.MOV.U32 R17, RZ, RZ, R14 ;  /* 0x000000ffff117224 */ /* 0x000fe200078e000e */
[----:B------:R-:W-:Y:S06]  /*22880*/  BRA `(.L_x_1059) ;  /* 0xffffffd400507947 */ /* 0x000fec000383ffff */
.L_x_965:
[----:B------:R-:W-:Y:S01]  /*22890*/  BSSY B0, `(.L_x_1060) ;  /* 0x0000007000007945 */ /* 0x000fe20003800000 */
[----:B------:R-:W-:Y:S01]  /*228a0*/  MOV R13, R5 ;  /* 0x00000005000d7202 */ /* 0x000fe20000000f00 */
[----:B------:R-:W-:Y:S01]  /*228b0*/  IMAD.MOV.U32 R11, RZ, RZ, 0x1f ;  /* 0x0000001fff0b7424 */ /* 0x000fe200078e00ff */
[----:B------:R-:W-:-:S07]  /*228c0*/  MOV R15, 0xffffffff ;  /* 0xffffffff000f7802 */ /* 0x000fce0000000f00 */
[----:B012-45:R-:W-:Y:S05]  /*228d0*/  WARPSYNC.COLLECTIVE R15, `(.L_x_1061) ;  /* 0x000000000f087348 */ /* 0x037fea0003c00000 */
[----:B------:R3:W0:Y:S02]  /*228e0*/  SHFL.IDX P6, R14, R13, R12, R11 ;  /* 0x0000000c0d0e7389 */ /* 0x00062400000c000b */
[----:B012345:R-:W-:Y:S01]  /*228f0*/  ENDCOLLECTIVE ;  /* 0x000000000000791b */ /* 0x03ffe20003800000 */
.L_x_1061:
[----:B------:R-:W-:Y:S05]  /*22900*/  BSYNC B0 ;  /* 0x0000000000007941 */ /* 0x000fea0003800000 */
.L_x_1060:
[----:B------:R-:W-:Y:S01]  /*22910*/  IMAD.MOV.U32 R2, RZ, RZ, R14 ;  /* 0x000000ffff027224 */ /* 0x000fe200078e000e */
[----:B------:R-:W-:Y:S06]  /*22920*/  BRA `(.L_x_964) ;  /* 0xffffffd400447947 */ /* 0x000fec000383ffff */
.L_x_969:
[----:B0-----:R0:W2:Y:S02]  /*22930*/  SYNCS.PHASECHK.TRANS64.TRYWAIT P0, [R0+URZ+0x34820], R3 ;  /* 0x03482003000075a7 */ /* 0x0010a4000800017f */
[----:B--2---:R-:W-:Y:S05]  /*22940*/  @!P0 NANOSLEEP.SYNCS 0x989680 ;  /* 0x009896800000895d */ /* 0x004fea0003900000 */
[----:B------:R-:W2:Y:S02]  /*22950*/  @!P0 SYNCS.PHASECHK.TRANS64 P0, [R0+URZ+0x34820], R3 ;  /* 0x03482003000085a7 */ /* 0x000ea4000800007f */
[----:B--2---:R-:W-:Y:S05]  /*22960*/  @!P0 BRA `(.L_x_969) ;  /* 0xfffffffc00f08947 */ /* 0x004fea000383ffff */
[----:B------:R-:W-:Y:S05]  /*22970*/  BRA `(.L_x_1062) ;  /* 0xffffffd800387947 */ /* 0x000fea000383ffff */
.L_x_970:
[----:B------:R-:W2:Y:S01]  /*22980*/  S2R R2, SR_TID.X ;  /* 0x0000000000027919 */ /* 0x000ea20000002100 */
[----:B------:R-:W-:Y:S01]  /*22990*/  BSSY B0, `(.L_x_1063) ;  /* 0x000000a000007945 */ /* 0x000fe20003800000 */
[----:B------:R-:W-:Y:S01]  /*229a0*/  IMAD.MOV.U32 R12, RZ, RZ, RZ ;  /* 0x000000ffff0c7224 */ /* 0x000fe200078e00ff */
[----:B------:R-:W-:Y:S01]  /*229b0*/  MOV R11, 0x1f ;  /* 0x0000001f000b7802 */ /* 0x000fe20000000f00 */
[----:B------:R-:W-:Y:S01]  /*229c0*/  IMAD.MOV.U32 R15, RZ, RZ, -0x1 ;  /* 0xffffffffff0f7424 */ /* 0x000fe200078e00ff */
[----:B--2---:R-:W-:-:S04]  /*229d0*/  SHF.R.U32.HI R2, RZ, 0x5, R2 ;  /* 0x00000005ff027819 */ /* 0x004fc80000011602 */
[----:B------:R-:W-:-:S04]  /*229e0*/  LOP3.LUT R2, R2, 0x3, RZ, 0xc0, !PT ;  /* 0x0000000302027812 */ /* 0x000fc800078ec0ff */
[----:B------:R-:W-:-:S07]  /*229f0*/  MOV R13, R2 ;  /* 0x00000002000d7202 */ /* 0x000fce0000000f00 */
[----:B01---5:R-:W-:Y:S05]  /*22a00*/  WARPSYNC.COLLECTIVE R15, `(.L_x_1064) ;  /* 0x000000000f087348 */ /* 0x023fea0003c00000 */
[----:B------:R2:W3:Y:S02]  /*22a10*/  SHFL.IDX P6, R14, R13, R12, R11 ;  /* 0x0000000c0d0e7389 */ /* 0x0004e400000c000b */
[----:B0123-5:R-:W-:Y:S01]  /*22a20*/  ENDCOLLECTIVE ;  /* 0x000000000000791b */ /* 0x02ffe20003800000 */
.L_x_1064:
[----:B------:R-:W-:Y:S05]  /*22a30*/  BSYNC B0 ;  /* 0x0000000000007941 */ /* 0x000fea0003800000 */
.L_x_1063:
[----:B------:R-:W-:Y:S05]  /*22a40*/  BRA `(.L_x_1065) ;  /* 0xffffffd800207947 */ /* 0x000fea000383ffff */
.L_x_971:
[----:B------:R-:W-:Y:S01]  /*22a50*/  BSSY B0, `(.L_x_1066) ;  /* 0x0000006000007945 */ /* 0x000fe20003800000 */
[----:B------:R-:W-:-:S07]  /*22a60*/  MOV R15, 0xffffffff ;  /* 0xffffffff000f7802 */ /* 0x000fce0000000f00 */
[----:B012--5:R-:W-:Y:S05]  /*22a70*/  WARPSYNC.COLLECTIVE R15, `(.L_x_1067) ;  /* 0x000000000f0c7348 */ /* 0x027fea0003c00000 */
[----:B------:R-:W-:Y:S02]  /*22a80*/  ELECT P6, UR62, PT ;  /* 0x00000000003e782f */ /* 0x000fe400038c0000 */
[----:B------:R-:W-:Y:S01]  /*22a90*/  MOV R14, UR62 ;  /* 0x0000003e000e7c02 */ /* 0x000fe20008000f00 */
[----:B012--5:R-:W-:Y:S10]  /*22aa0*/  ENDCOLLECTIVE ;  /* 0x000000000000791b */ /* 0x027ff40003800000 */
.L_x_1067:
[----:B------:R-:W-:Y:S05]  /*22ab0*/  BSYNC B0 ;  /* 0x0000000000007941 */ /* 0x000fea0003800000 */
.L_x_1066:
[----:B------:R-:W-:Y:S05]  /*22ac0*/  BRA `(.L_x_1068) ;  /* 0xffffffd800147947 */ /* 0x000fea000383ffff */
.L_x_973:
[----:B0-----:R0:W2:Y:S02]  /*22ad0*/  SYNCS.PHASECHK.TRANS64.TRYWAIT P0, [R6+URZ], R5 ;  /* 0x00000005060075a7 */ /* 0x0010a4000800017f */
[----:B--2---:R-:W-:Y:S05]  /*22ae0*/  @!P0 NANOSLEEP.SYNCS 0x989680 ;  /* 0x009896800000895d */ /* 0x004fea0003900000 */
[----:B------:R-:W2:Y:S02]  /*22af0*/  @!P0 SYNCS.PHASECHK.TRANS64 P0, [R6+URZ], R5 ;  /* 0x00000005060085a7 */ /* 0x000ea4000800007f */
[----:B--2---:R-:W-:Y:S05]  /*22b00*/  @!P0 BRA `(.L_x_973) ;  /* 0xfffffffc00f08947 */ /* 0x004fea000383ffff */
[----:B------:R-:W-:Y:S05]  /*22b10*/  BRA `(.L_x_1069) ;  /* 0xffffffd800587947 */ /* 0x000fea000383ffff */
.L_x_974:
[----:B--2---:R2:W3:Y:S02]  /*22b20*/  SYNCS.PHASECHK.TRANS64.TRYWAIT P0, [R7+URZ], R2 ;  /* 0x00000002070075a7 */ /* 0x0044e4000800017f */
[----:B---3--:R-:W-:Y:S05]  /*22b30*/  @!P0 NANOSLEEP.SYNCS 0x989680 ;  /* 0x009896800000895d */ /* 0x008fea0003900000 */
[----:B------:R-:W3:Y:S02]  /*22b40*/  @!P0 SYNCS.PHASECHK.TRANS64 P0, [R7+URZ], R2 ;  /* 0x00000002070085a7 */ /* 0x000ee4000800007f */
[----:B---3--:R-:W-:Y:S05]  /*22b50*/  @!P0 BRA `(.L_x_974) ;  /* 0xfffffffc00f08947 */ /* 0x008fea000383ffff */
[----:B------:R-:W-:Y:S05]  /*22b60*/  BRA `(.L_x_1070) ;  /* 0xffffffd8004c7947 */ /* 0x000fea000383ffff */
.L_x_976:
[----:B---3--:R3:W4:Y:S02]  /*22b70*/  SYNCS.PHASECHK.TRANS64.TRYWAIT P0, [R4+URZ], R5 ;  /* 0x00000005040075a7 */ /* 0x008724000800017f */
[----:B----4-:R-:W-:Y:S05]  /*22b80*/  @!P0 NANOSLEEP.SYNCS 0x989680 ;  /* 0x009896800000895d */ /* 0x010fea0003900000 */
[----:B------:R-:W4:Y:S02]  /*22b90*/  @!P0 SYNCS.PHASECHK.TRANS64 P0, [R4+URZ], R5 ;  /* 0x00000005040085a7 */ /* 0x000f24000800007f */
[----:B----4-:R-:W-:Y:S05]  /*22ba0*/  @!P0 BRA `(.L_x_976) ;  /* 0xfffffffc00f08947 */ /* 0x010fea000383ffff */
[----:B------:R-:W-:Y:S05]  /*22bb0*/  BRA `(.L_x_1071) ;  /* 0xffffffd800547947 */ /* 0x000fea000383ffff */
.L_x_1072:
        /* <DEDUP_REMOVED lines=12> */
.L_x_3196:


//--------------------- .text._ZN7cutlass13device_kernelIN5flash11enable_sm90INS1_16FlashAttnFwdSm90INS1_25CollectiveMainloopFwdSm90ILi2EN4cute5tupleIJNS5_1CILi1EEES8_S8_EEENS6_IJNS7_ILi128EEENS7_ILi96EEENS7_ILi192EEEEEELi128ENS_6half_tEfNS_4arch4Sm90ELb0ELb1ELb1ELb0ELb0ELb0ELb0ELb1ELb1ELb1ELb0ELb0EEENS1_21CollectiveEpilogueFwdINS6_IJSA_SA_SB_EEES9_SE_SG_Li256ELb0ELb1ELb0ELb0EEENS1_30DynamicPersistentTileSchedulerILi256ELi128ELb0ELb1ELb1EEEEEEEEEvNT_6ParamsE --------------------------
	.section	.text._ZN7cutlass13device_kernelIN5flash11enable_sm90INS1_16FlashAttnFwdSm90INS1_25CollectiveMainloopFwdSm90ILi2EN4cute5tupleIJNS5_1CILi1EEES8_S8_EEENS6_IJNS7_ILi128EEENS7_ILi96EEENS7_ILi192EEEEEELi128ENS_6half_tEfNS_4arch4Sm90ELb0ELb1ELb1ELb0ELb0ELb0ELb0ELb1ELb1ELb1ELb0ELb0EEENS1_21CollectiveEpilogueFwdINS6_IJSA_SA_SB_EEES9_SE_SG_Li256ELb0ELb1ELb0ELb0EEENS1_30DynamicPersistentTileSchedulerILi256ELi128ELb0ELb1ELb1EEEEEEEEEvNT_6ParamsE,"ax",@progbits
	.align	128
.text._ZN7cutlass13device_kernelIN5flash11enable_sm90INS1_16FlashAttnFwdSm90INS1_25CollectiveMainloopFwdSm90ILi2EN4cute5tupleIJNS5_1CILi1EEES8_S8_EEENS6_IJNS7_ILi128EEENS7_ILi96EEENS7_ILi192EEEEEELi128ENS_6half_tEfNS_4arch4Sm90ELb0ELb1ELb1ELb0ELb0ELb0ELb0ELb1ELb1ELb1ELb0ELb0EEENS1_21CollectiveEpilogueFwdINS6_IJSA_SA_SB_EEES9_SE_SG_Li256ELb0ELb1ELb0ELb0EEENS1_30DynamicPersistentTileSchedulerILi256ELi128ELb0ELb1ELb1EEEEEEEEEvNT_6ParamsE:
        .type           _ZN7cutlass13device_kernelIN5flash11enable_sm90INS1_16FlashAttnFwdSm90INS1_25CollectiveMainloopFwdSm90ILi2EN4cute5tupleIJNS5_1CILi1EEES8_S8_EEENS6_IJNS7_ILi128EEENS7_ILi96EEENS7_ILi192EEEEEELi128ENS_6half_tEfNS_4arch4Sm90ELb0ELb1ELb1ELb0ELb0ELb0ELb0ELb1ELb1ELb1ELb0ELb0EEENS1_21CollectiveEpilogueFwdINS6_IJSA_SA_SB_EEES9_SE_SG_Li256ELb0ELb1ELb0ELb0EEENS1_30DynamicPersistentTileSchedulerILi256ELi128ELb0ELb1ELb1EEEEEEEEEvNT_6ParamsE,@function
        .size           _ZN7cutlass13device_kernelIN5flash11enable_sm90INS1_16FlashAttnFwdSm90INS1_25CollectiveMainloopFwdSm90ILi2EN4cute5tupleIJNS5_1CILi1EEES8_S8_EEENS6_IJNS7_ILi128EEENS7_ILi96EEENS7_ILi192EEEEEELi128ENS_6half_tEfNS_4arch4Sm90ELb0ELb1ELb1ELb0ELb0ELb0ELb0ELb1ELb1ELb1ELb0ELb0EEENS1_21CollectiveEpilogueFwdINS6_IJSA_SA_SB_EEES9_SE_SG_Li256ELb0ELb1ELb0ELb0EEENS1_30DynamicPersistentTileSchedulerILi256ELi128ELb0ELb1ELb1EEEEEEEEEvNT_6ParamsE,(.L_x_3197 - _ZN7cutlass13device_kernelIN5flash11enable_sm90INS1_16FlashAttnFwdSm90INS1_25CollectiveMainloopFwdSm90ILi2EN4cute5tupleIJNS5_1CILi1EEES8_S8_EEENS6_IJNS7_ILi128EEENS7_ILi96EEENS7_ILi192EEEEEELi128ENS_6half_tEfNS_4arch4Sm90ELb0ELb1ELb1ELb0ELb0ELb0ELb0ELb1ELb1ELb1ELb0ELb0EEENS1_21CollectiveEpilogueFwdINS6_IJSA_SA_SB_EEES9_SE_SG_Li256ELb0ELb1ELb0ELb0EEENS1_30DynamicPersistentTileSchedulerILi256ELi128ELb0ELb1ELb1EEEEEEEEEvNT_6ParamsE)
        .other          _ZN7cutlass13device_kernelIN5flash11enable_sm90INS1_16FlashAttnFwdSm90INS1_25CollectiveMainloopFwdSm90ILi2EN4cute5tupleIJNS5_1CILi1EEES8_S8_EEENS6_IJNS7_ILi128EEENS7_ILi96EEENS7_ILi192EEEEEELi128ENS_6half_tEfNS_4arch4Sm90ELb0ELb1ELb1ELb0ELb0ELb0ELb0ELb1ELb1ELb1ELb0ELb0EEENS1_21CollectiveEpilogueFwdINS6_IJSA_SA_SB_EEES9_SE_SG_Li256ELb0ELb1ELb0ELb0EEENS1_30DynamicPersistentTileSchedulerILi256ELi128ELb0ELb1ELb1EEEEEEEEEvNT_6ParamsE,@"STO_CUDA_ENTRY STV_DEFAULT"
_ZN7cutlass13device_kernelIN5flash11enable_sm90INS1_16FlashAttnFwdSm90INS1_25CollectiveMainloopFwdSm90ILi2EN4cute5tupleIJNS5_1CILi1EEES8_S8_EEENS6_IJNS7_ILi128EEENS7_ILi96EEENS7_ILi192EEEEEELi128ENS_6half_tEfNS_4arch4Sm90ELb0ELb1ELb1ELb0ELb0ELb0ELb0ELb1ELb1ELb1ELb0ELb0EEENS1_21CollectiveEpilogueFwdINS6_IJSA_SA_SB_EEES9_SE_SG_Li256ELb0ELb1ELb0ELb0EEENS1_30DynamicPersistentTileSchedulerILi256ELi128ELb0ELb1ELb1EEEEEEEEEvNT_6ParamsE:
        /* <DEDUP_REMOVED lines=18> */
.L_x_1074:
[----:B------:R-:W-:Y:S05]  /*0120*/  BSYNC B0 ;  /* 0x0000000000007941 */ /* 0x000fea0003800000 */
.L_x_1073:
        /* <DEDUP_REMOVED lines=41> */
.L_x_1075:
        /* <DEDUP_REMOVED lines=22> */
.L_x_1076:
        /* <DEDUP_REMOVED lines=18> */
.L_x_1077:
        /* <DEDUP_REMOVED lines=22> */
.L_x_1078:
        /* <DEDUP_REMOVED lines=22> */
.L_x_1079:
        /* <DEDUP_REMOVED lines=8> */
.L_x_1081:
[----:B------:R-:W-:-:S08]  /*0980*/  NOP ;  /* 0x0000000000007918 */ /* 0x000fd00000000000 */
[----:B------:R-:W1:Y:S02]  /*0990*/  USETMAXREG.TRY_ALLOC.CTAPOOL UP0, 0xf0 ;  /* 0x000000f0000079c8 */ /* 0x000e640008000600 */
[----:B-1----:R-:W-:-:S13]  /*09a0*/  PLOP3.LUT P0, PT, PT, PT, UP0, 0x80, 0x0 ;  /* 0x000000000000781c */ /* 0x002fda0003f0f008 */
[----:B------:R-:W-:Y:S05]  /*09b0*/  @!P0 BRA `(.L_x_1081) ;  /* 0xfffffffc00f08947 */ /* 0x000fea000383ffff */
[----:B------:R-:W1:Y:S08]  /*09c0*/  S2UR UR4, SR_CTAID.X ;  /* 0x00000000000479c3 */ /* 0x000e700000002500 */
[----:B------:R-:W-:Y:S08]  /*09d0*/  BAR.ARV 0x4, 0x180 ;  /* 0x0106000000007b1d */ /* 0x000ff00000002000 */
[----:B------:R-:W1:Y:S08]  /*09e0*/  LDC R0, c[0x0][0xc38] ;  /* 0x00030e00ff007b82 */ /* 0x000e700000000800 */
[----:B------:R-:W-:Y:S06]  /*09f0*/  BAR.ARV 0x8, 0x180 ;  /* 0x0206000000007b1d */ /* 0x000fec0000002000 */
[----:B-1----:R-:W-:-:S13]  /*0a00*/  ISETP.LE.AND P0, PT, R0, UR4, PT ;  /* 0x0000000400007c0c */ /* 0x002fda000bf03270 */
[----:B------:R-:W-:Y:S05]  /*0a10*/  @P0 EXIT ;  /* 0x000000000000094d */ /* 0x000fea0003800000 */
[----:B------:R-:W2:Y:S01]  /*0a20*/  LDL R3, [R1+0x1c] ;  /* 0x00001c0001037983 */ /* 0x000ea20000100800 */
[----:B------:R-:W-:Y:S01]  /*0a30*/  IMAD.MOV.U32 R165, RZ, RZ, RZ ;  /* 0x000000ffffa57224 */ /* 0x000fe200078e00ff */
[----:B------:R-:W-:Y:S01]  /*0a40*/  UMOV UR36, URZ ;  /* 0x0000003f00247c82 */ /* 0x000fe20008000000 */
[----:B------:R-:W-:Y:S01]  /*0a50*/  UMOV UR37, URZ ;  /* 0x0000003f00257c82 */ /* 0x000fe20008000000 */
[----:B0-----:R-:W0:Y:S02]  /*0a60*/  S2R R2, SR_TID.X ;  /* 0x0000000000027919 */ /* 0x001e240000002100 */
[----:B0-----:R-:W-:Y:S01]  /*0a70*/  VIADD R172, R2, 0xffffff80 ;  /* 0xffffff8002ac7836 */ /* 0x001fe20000000000 */
[----:B--2---:R-:W-:-:S04]  /*0a80*/  R2UR UR5, R3 ;  /* 0x00000000030572ca */ /* 0x004fc800000e0000 */
[----:B------:R-:W-:-:S04]  /*0a90*/  SHF.R.S32.HI R3, RZ, 0x1f, R172 ;  /* 0x0000001fff037819 */ /* 0x000fc800000114ac */
[CC--:B------:R-:W-:Y:S02]  /*0aa0*/  LEA.HI R0, R3.reuse, R172.reuse, RZ, 0x7 ;  /* 0x000000ac03007211 */ /* 0x0c0fe400078f38ff */
[CC--:B------:R-:W-:Y:S02]  /*0ab0*/  LEA.HI R2, R3.reuse, R172.reuse, RZ, 0x4 ;  /* 0x000000ac03027211 */ /* 0x0c0fe400078f20ff */
[----:B------:R-:W-:Y:S02]  /*0ac0*/  LOP3.LUT R5, R0, 0xffffff80, RZ, 0xc0, !PT ;  /* 0xffffff8000057812 */ /* 0x000fe400078ec0ff */
[----:B------:R-:W-:Y:S01]  /*0ad0*/  SHF.R.S32.HI R7, RZ, 0x4, R2 ;  /* 0x00000004ff077819 */ /* 0x000fe20000011402 */
[----:B------:R-:W-:Y:S01]  /*0ae0*/  ULOP3.LUT UR61, UR5, 0x1, URZ, 0xfc, !UPT ;  /* 0x00000001053d7892 */ /* 0x000fe2000f8efc3f */
[----:B------:R-:W-:Y:S01]  /*0af0*/  LEA.HI R4, R3, R172, RZ, 0x5 ;  /* 0x000000ac03047211 */ /* 0x000fe200078f28ff */
[----:B------:R-:W-:Y:S01]  /*0b00*/  IMAD.IADD R166, R172, 0x1, -R5 ;  /* 0x00000001aca67824 */ /* 0x000fe200078e0a05 */
[----:B------:R-:W-:-:S02]  /*0b10*/  LOP3.LUT R5, R2, 0x3fffff0, RZ, 0xc0, !PT ;  /* 0x03fffff002057812 */ /* 0x000fc400078ec0ff */
[----:B------:R-:W-:Y:S01]  /*0b20*/  LEA.HI R2, R2, R7, RZ, 0x1 ;  /* 0x0000000702027211 */ /* 0x000fe200078f08ff */
[----:B------:R-:W-:Y:S01]  /*0b30*/  IMAD.SHL.U32 R4, R4, 0x20, RZ ;  /* 0x0000002004047824 */ /* 0x000fe200078e00ff */
[----:B------:R-:W-:Y:S01]  /*0b40*/  SHF.R.S32.HI R9, RZ, 0x1f, R166 ;  /* 0x0000001fff097819 */ /* 0x000fe200000114a6 */
[----:B------:R-:W-:Y:S01]  /*0b50*/  IMAD.IADD R5, R172, 0x1, -R5 ;  /* 0x00000001ac057824 */ /* 0x000fe200078e0a05 */
[----:B------:R-:W-:Y:S02]  /*0b60*/  LOP3.LUT R2, R2, 0x1ffffffe, RZ, 0xc0, !PT ;  /* 0x1ffffffe02027812 */ /* 0x000fe400078ec0ff */
[----:B------:R-:W-:Y:S02]  /*0b70*/  LEA.HI R6, R9, R166, RZ, 0x2 ;  /* 0x000000a609067211 */ /* 0x000fe400078f10ff */
[----:B------:R-:W-:Y:S01]  /*0b80*/  LEA.HI R10, R3, R172, RZ, 0x2 ;  /* 0x000000ac030a7211 */ /* 0x000fe200078f10ff */
[----:B------:R-:W-:Y:S01]  /*0b90*/  IMAD.IADD R2, R7, 0x1, -R2 ;  /* 0x0000000107027824 */ /* 0x000fe200078e0a02 */
[----:B------:R-:W-:-:S02]  /*0ba0*/  SHF.R.S32.HI R8, RZ, 0x2, R6 ;  /* 0x00000002ff087819 */ /* 0x000fc40000011406 */
[----:B------:R-:W-:Y:S02]  /*0bb0*/  SHF.R.S32.HI R11, RZ, 0x1f, R6 ;  /* 0x0000001fff0b7819 */ /* 0x000fe40000011406 */
[----:B------:R-:W-:Y:S02]  /*0bc0*/  LOP3.LUT R4, R4, 0xfffffc00, RZ, 0xc0, !PT ;  /* 0xfffffc0004047812 */ /* 0x000fe400078ec0ff */
[----:B------:R-:W-:Y:S02]  /*0bd0*/  LOP3.LUT R7, R10, 0xfffffffc, RZ, 0xc0, !PT ;  /* 0xfffffffc0a077812 */ /* 0x000fe400078ec0ff */
[----:B------:R-:W-:Y:S01]  /*0be0*/  LEA.HI R3, R3, R172, RZ, 0x3 ;  /* 0x000000ac03037211 */ /* 0x000fe200078f18ff */
[----:B------:R-:W-:Y:S01]  /*0bf0*/  IMAD R5, R5, 0x40, R4 ;  /* 0x0000004005057824 */ /* 0x000fe200078e0204 */
[----:B------:R-:W-:Y:S01]  /*0c00*/  LEA.HI R11, R11, R8, RZ, 0x3 ;  /* 0x000000080b0b7211 */ /* 0x000fe200078f18ff */
[----:B------:R-:W-:Y:S01]  /*0c10*/  IMAD.IADD R4, R172, 0x1, -R7 ;  /* 0x00000001ac047824 */ /* 0x000fe200078e0a07 */
[----:B------:R-:W-:Y:S01]  /*0c20*/  SHF.R.S32.HI R167, RZ, 0x7, R0 ;  /* 0x00000007ffa77819 */ /* 0x000fe20000011400 */
[----:B------:R-:W-:Y:S01]  /*0c30*/  IMAD R169, R2, 0x8, R5 ;  /* 0x0000000802a97824 */ /* 0x000fe200078e0205 */
[----:B------:R-:W-:-:S02]  /*0c40*/  LOP3.LUT R7, R3, 0xfffffff8, RZ, 0xc0, !PT ;  /* 0xfffffff803077812 */ /* 0x000fc400078ec0ff */
[----:B------:R-:W-:Y:S02]  /*0c50*/  LOP3.LUT R11, R11, 0xfffffff8, RZ, 0xc0, !PT ;  /* 0xfffffff80b0b7812 */ /* 0x000fe400078ec0ff */
[----:B------:R-:W-:Y:S01]  /*0c60*/  LEA.HI R9, R9, R166, RZ, 0x5 ;  /* 0x000000a609097211 */ /* 0x000fe200078f28ff */
[----:B------:R-:W-:Y:S01]  /*0c70*/  IMAD.IADD R162, R172, 0x1, -R7 ;  /* 0x00000001aca27824 */ /* 0x000fe200078e0a07 */
[----:B------:R-:W-:Y:S01]  /*0c80*/  LEA.HI R0, R0, R167, RZ, 0x1 ;  /* 0x000000a700007211 */ /* 0x000fe200078f08ff */
[----:B------:R-:W-:Y:S01]  /*0c90*/  IMAD.IADD R8, R8, 0x1, -R11 ;  /* 0x0000000108087824 */ /* 0x000fe200078e0a0b */
[----:B------:R-:W-:Y:S01]  /*0ca0*/  SHF.R.S32.HI R9, RZ, 0x5, R9 ;  /* 0x00000005ff097819 */ /* 0x000fe20000011409 */
[----:B------:R-:W-:Y:S01]  /*0cb0*/  IMAD.SHL.U32 R23, R162, 0x8, RZ ;  /* 0x00000008a2177824 */ /* 0x000fe200078e00ff */
[----:B------:R-:W-:Y:S02]  /*0cc0*/  LEA.HI R10, R4, R4, RZ, 0x1 ;  /* 0x00000004040a7211 */ /* 0x000fe400078f08ff */
[----:B------:R-:W-:Y:S01]  /*0cd0*/  LOP3.LUT R0, R0, 0x3fffffe, RZ, 0xc0, !PT ;  /* 0x03fffffe00007812 */ /* 0x000fe200078ec0ff */
[----:B------:R-:W-:Y:S01]  /*0ce0*/  IMAD R9, R9, 0x10, R8 ;  /* 0x0000001009097824 */ /* 0x000fe200078e0208 */
[----:B------:R-:W-:Y:S01]  /*0cf0*/  LOP3.LUT R11, R10, 0x1ffffffe, RZ, 0xc0, !PT ;  /* 0x1ffffffe0a0b7812 */ /* 0x000fe200078ec0ff */
[----:B------:R-:W-:Y:S01]  /*0d00*/  VIADD R160, R23, 0x40 ;  /* 0x0000004017a07836 */ /* 0x000fe20000000000 */
[----:B------:R-:W-:Y:S01]  /*0d10*/  LOP3.LUT R5, R6, 0x7ffffffc, RZ, 0xc0, !PT ;  /* 0x7ffffffc06057812 */ /* 0x000fe200078ec0ff */
[----:B------:R-:W-:Y:S01]  /*0d20*/  IMAD.IADD R0, R167, 0x1, -R0 ;  /* 0x00000001a7007824 */ /* 0x000fe200078e0a00 */
[----:B------:R-:W-:Y:S01]  /*0d30*/  SHF.R.S32.HI R164, RZ, 0x3, R3 ;  /* 0x00000003ffa47819 */ /* 0x000fe20000011403 */
[----:B------:R-:W-:Y:S01]  /*0d40*/  IMAD.IADD R11, R4, 0x1, -R11 ;  /* 0x00000001040b7824 */ /* 0x000fe200078e0a0b */
[----:B------:R-:W-:Y:S01]  /*0d50*/  SHF.R.S32.HI R171, RZ, 0x1f, R23 ;  /* 0x0000001fffab7819 */ /* 0x000fe20000011417 */
[----:B------:R-:W-:Y:S01]  /*0d60*/  IMAD R168, R0, 0x40, R9 ;  /* 0x0000004000a87824 */ /* 0x000fe200078e0209 */
[----:B------:R-:W-:Y:S01]  /*0d70*/  SHF.R.S32.HI R170, RZ, 0x1f, R160 ;  /* 0x0000001fffaa7819 */ /* 0x000fe200000114a0 */
[----:B------:R-:W-:-:S02]  /*0d80*/  IMAD.U32 R0, RZ, RZ, UR4 ;  /* 0x00000004ff007e24 */ /* 0x000fc4000f8e00ff */
[----:B------:R-:W-:Y:S02]  /*0d90*/  IMAD.IADD R18, R166, 0x1, -R5 ;  /* 0x00000001a6127824 */ /* 0x000fe400078e0a05 */
[----:B------:R-:W-:-:S07]  /*0da0*/  IMAD R19, R11, 0x8, R168 ;  /* 0x000000080b137824 */ /* 0x000fce00078e02a8 */
.L_x_1178:
[----:B0----5:R-:W0:Y:S01]  /*0db0*/  LDC R5, c[0x0][0xc60] ;  /* 0x00031800ff057b82 */ /* 0x021e220000000800 */
[----:B--2---:R-:W-:Y:S01]  /*0dc0*/  IMAD.MOV.U32 R2, RZ, RZ, R0 ;  /* 0x000000ffff027224 */ /* 0x004fe200078e0000 */
[----:B------:R-:W-:Y:S01]  /*0dd0*/  ULDC UR4, c[0x0][0xc78] ;  /* 0x00031e0000047ab9 */ /* 0x000fe20000000800 */
[----:B0-----:R-:W-:-:S13]  /*0de0*/  ISETP.NE.AND P0, PT, R5, 0x1, PT ;  /* 0x000000010500780c */ /* 0x001fda0003f05270 */
[----:B---3--:R-:W0:Y:S08]  /*0df0*/  @P0 LDC R3, c[0x0][0xc64] ;  /* 0x00031900ff030b82 */ /* 0x008e300000000800 */
[----:B------:R-:W1:Y:S01]  /*0e00*/  @P0 LDC R4, c[0x0][0xc68] ;  /* 0x00031a00ff040b82 */ /* 0x000e620000000800 */
[----:B0-----:R-:W-:-:S05]  /*0e10*/  @P0 IMAD.HI.U32 R3, R0, R3, RZ ;  /* 0x0000000300030227 */ /* 0x001fca00078e00ff */
[----:B-1----:R-:W-:-:S04]  /*0e20*/  @P0 SHF.R.U32.HI R2, RZ, R4, R3 ;  /* 0x00000004ff020219 */ /* 0x002fc80000011603 */
[----:B------:R-:W-:Y:S01]  /*0e30*/  ISETP.GE.AND P0, PT, R2, UR4, PT ;  /* 0x0000000402007c0c */ /* 0x000fe2000bf06270 */
[----:B------:R-:W-:-:S04]  /*0e40*/  IMAD.MOV R3, RZ, RZ, -R2 ;  /* 0x000000ffff037224 */ /* 0x000fc800078e0a02 */
[----:B------:R-:W-:-:S08]  /*0e50*/  IMAD R15, R5, R3, R0 ;  /* 0x00000003050f7224 */ /* 0x000fd000078e0200 */
[----:B----4-:R-:W-:Y:S05]  /*0e60*/  @!P0 BRA `(.L_x_1082) ;  /* 0x0000000000208947 */ /* 0x010fea0003800000 */
[----:B------:R-:W0:Y:S01]  /*0e70*/  LDC R3, c[0x0][0xc6c] ;  /* 0x00031b00ff037b82 */ /* 0x000e220000000800 */
[----:B------:R-:W-:Y:S01]  /*0e80*/  IMAD.MOV.U32 R0, RZ, RZ, R15 ;  /* 0x000000ffff007224 */ /* 0x000fe200078e000f */
[----:B0-----:R-:W-:-:S13]  /*0e90*/  ISETP.NE.AND P0, PT, R3, 0x1, PT ;  /* 0x000000010300780c */ /* 0x001fda0003f05270 */
[----:B------:R-:W0:Y:S02]  /*0ea0*/  @P0 LDC.64 R4, c[0x0][0xc70] ;  /* 0x00031c00ff040b82 */ /* 0x000e240000000a00 */
[----:B0-----:R-:W-:-:S05]  /*0eb0*/  @P0 IMAD.HI.U32 R4, R15, R4, RZ ;  /* 0x000000040f040227 */ /* 0x001fca00078e00ff */
[----:B------:R-:W-:-:S05]  /*0ec0*/  @P0 SHF.R.U32.HI R0, RZ, R5, R4 ;  /* 0x00000005ff000219 */ /* 0x000fca0000011604 */
[----:B------:R-:W-:Y:S01]  /*0ed0*/  IMAD R3, R0, R3, RZ ;  /* 0x0000000300037224 */ /* 0x000fe200078e02ff */
[----:B------:R-:W-:Y:S06]  /*0ee0*/  BRA `(.L_x_1083) ;  /* 0x00000000001c7947 */ /* 0x000fec0003800000 */
.L_x_1082:
[----:B------:R-:W0:Y:S01]  /*0ef0*/  LDC R3, c[0x0][0xc54] ;  /* 0x00031500ff037b82 */ /* 0x000e220000000800 */
[----:B------:R-:W-:Y:S01]  /*0f00*/  IMAD.MOV.U32 R0, RZ, RZ, R15 ;  /* 0x000000ffff007224 */ /* 0x000fe200078e000f */
[----:B0-----:R-:W-:-:S13]  /*0f10*/  ISETP.NE.AND P0, PT, R3, 0x1, PT ;  /* 0x000000010300780c */ /* 0x001fda0003f05270 */
[----:B------:R-:W0:Y:S02]  /*0f20*/  @P0 LDC.64 R4, c[0x0][0xc58] ;  /* 0x00031600ff040b82 */ /* 0x000e240000000a00 */
[----:B0-----:R-:W-:-:S05]  /*0f30*/  @P0 IMAD.HI.U32 R4, R15, R4, RZ ;  /* 0x000000040f040227 */ /* 0x001fca00078e00ff */
[----:B------:R-:W-:-:S05]  /*0f40*/  @P0 SHF.R.U32.HI R0, RZ, R5, R4 ;  /* 0x00000005ff000219 */ /* 0x000fca0000011604 */
[----:B------:R-:W-:-:S07]  /*0f50*/  IMAD R3, R0, R3, RZ ;  /* 0x0000000300037224 */ /* 0x000fce00078e02ff */
.L_x_1083:
[----:B------:R-:W0:Y:S01]  /*0f60*/  LDC R163, c[0x0][0xc48] ;  /* 0x00031200ffa37b82 */ /* 0x000e220000000800 */
[----:B------:R-:W-:Y:S01]  /*0f70*/  LOP3.LUT R0, RZ, R0, RZ, 0x33, !PT ;  /* 0x00000000ff007212 */ /* 0x000fe200078e33ff */
[----:B------:R-:W-:Y:S01]  /*0f80*/  IMAD.IADD R3, R15, 0x1, -R3 ;  /* 0x000000010f037824 */ /* 0x000fe200078e0a03 */
[----:B------:R-:W-:Y:S01]  /*0f90*/  ULDC UR4, c[0x0][0xc3c] ;  /* 0x00030f0000047ab9 */ /* 0x000fe20000000800 */
[----:B------:R-:W-:Y:S02]  /*0fa0*/  ULDC UR6, c[0x0][0xc54] ;  /* 0x0003150000067ab9 */ /* 0x000fe40000000800 */
[----:B------:R-:W-:Y:S01]  /*0fb0*/  VIADD R0, R0, UR4 ;  /* 0x0000000400007c36 */ /* 0x000fe20008000000 */
[----:B------:R-:W-:Y:S01]  /*0fc0*/  ULDC.64 UR4, c[0x0][0x418] ;  /* 0x0001060000047ab9 */ /* 0x000fe20000000a00 */
[----:B------:R-:W1:Y:S01]  /*0fd0*/  LDC R4, c[0x0][0x448] ;  /* 0x00011200ff047b82 */ /* 0x000e620000000800 */
[----:B------:R-:W-:Y:S01]  /*0fe0*/  IMAD R15, R2, UR6, R3 ;  /* 0x00000006020f7c24 */ /* 0x000fe2000f8e0203 */
[----:B------:R-:W-:Y:S01]  /*0ff0*/  ISETP.NE.U32.AND P0, PT, RZ, UR4, PT ;  /* 0x00000004ff007c0c */ /* 0x000fe2000bf05070 */
[----:B------:R-:W-:-:S02]  /*1000*/  IMAD.SHL.U32 R17, R0, 0x80, RZ ;  /* 0x0000008000117824 */ /* 0x000fc400078e00ff */
[----:B------:R-:W-:Y:S01]  /*1010*/  IMAD.MOV.U32 R161, RZ, RZ, R15 ;  /* 0x000000ffffa17224 */ /* 0x000fe200078e000f */
[----:B------:R-:W-:Y:S01]  /*1020*/  ISETP.NE.AND.EX P0, PT, RZ, UR5, PT, P0 ;  /* 0x00000005ff007c0c */ /* 0x000fe2000bf05300 */
[----:B------:R-:W-:Y:S01]  /*1030*/  VIADD R2, R17, 0x7f ;  /* 0x0000007f11027836 */ /* 0x000fe20000000000 */
[----:B------:R-:W2:Y:S01]  /*1040*/  LDC.64 R12, c[0x0][0x9e0] ;  /* 0x00027800ff0c7b82 */ /* 0x000ea20000000a00 */
[----:B0-----:R-:W-:-:S07]  /*1050*/  ISETP.NE.AND P2, PT, R163, 0x1, PT ;  /* 0x00000001a300780c */ /* 0x001fce0003f45270 */
[----:B------:R-:W0:Y:S01]  /*1060*/  LDC R8, c[0x0][0x288] ;  /* 0x0000a200ff087b82 */ /* 0x000e220000000800 */
[----:B-1----:R-:W-:-:S07]  /*1070*/  ISETP.NE.AND P1, PT, R4, 0x1, PT ;  /* 0x000000010400780c */ /* 0x002fce0003f25270 */
[----:B------:R-:W1:Y:S08]  /*1080*/  LDC R72, c[0x0][0x424] ;  /* 0x00010900ff487b82 */ /* 0x000e700000000800 */
[----:B------:R-:W3:Y:S08]  /*1090*/  @P2 LDC R4, c[0x0][0xc4c] ;  /* 0x00031300ff042b82 */ /* 0x000ef00000000800 */
[----:B------:R-:W4:Y:S01]  /*10a0*/  @P2 LDC R7, c[0x0][0xc50] ;  /* 0x00031400ff072b82 */ /* 0x000f220000000800 */
[----:B0-----:R-:W-:-:S07]  /*10b0*/  IADD3 R5, -R8, 0x1, RZ ;  /* 0x0000000108057810 */ /* 0x001fce0007ffe1ff */
[----:B------:R-:W0:Y:S01]  /*10c0*/  @P1 LDC R11, c[0x0][0x44c] ;  /* 0x00011300ff0b1b82 */ /* 0x000e220000000800 */
[----:B-1----:R-:W-:-:S07]  /*10d0*/  SEL R72, R72, 0x1, P0 ;  /* 0x0000000148487807 */ /* 0x002fce0000000000 */
[----:B------:R-:W1:Y:S01]  /*10e0*/  @P1 LDC R6, c[0x0][0x450] ;  /* 0x00011400ff061b82 */ /* 0x000e620000000800 */
[----:B---3--:R-:W-:-:S07]  /*10f0*/  @P2 IMAD.HI.U32 R0, R15, R4, RZ ;  /* 0x000000040f002227 */ /* 0x008fce00078e00ff */
[----:B------:R-:W3:Y:S01]  /*1100*/  LDC R9, c[0x0][0x2f0] ;  /* 0x0000bc00ff097b82 */ /* 0x000ee20000000800 */
[----:B----4-:R-:W-:Y:S02]  /*1110*/  @P2 SHF.R.U32.HI R161, RZ, R7, R0 ;  /* 0x00000007ffa12219 */ /* 0x010fe40000011600 */
[----:B--2---:R-:W-:-:S03]  /*1120*/  ISETP.GE.AND P2, PT, R13, 0x1, PT ;  /* 0x000000010d00780c */ /* 0x004fc60003f46270 */
[----:B------:R-:W-:Y:S02]  /*1130*/  IMAD.MOV R0, RZ, RZ, -R161 ;  /* 0x000000ffff007224 */ /* 0x000fe400078e0aa1 */
[----:B0-----:R-:W-:-:S04]  /*1140*/  @P1 IMAD.HI.U32 R3, R2, R11, RZ ;  /* 0x0000000b02031227 */ /* 0x001fc800078e00ff */
[----:B------:R-:W-:Y:S01]  /*1150*/  IMAD R163, R163, R0, R15 ;  /* 0x00000000a3a37224 */ /* 0x000fe200078e020f */
[----:B-1----:R-:W-:Y:S01]  /*1160*/  @P1 SHF.R.U32.HI R2, RZ, R6, R3 ;  /* 0x00000006ff021219 */ /* 0x002fe20000011603 */
[CC--:B---3--:R-:W-:Y:S02]  /*1170*/  IMAD R5, R72.reuse, R9.reuse, R5 ;  /* 0x0000000948057224 */ /* 0x0c8fe400078e0205 */
[----:B------:R-:W-:Y:S02]  /*1180*/  IMAD R16, R72, R9, RZ ;  /* 0x0000000948107224 */ /* 0x000fe400078e02ff */
[----:B------:R-:W-:-:S04]  /*1190*/  IMAD.IADD R3, R5, 0x1, R2 ;  /* 0x0000000105037824 */ /* 0x000fc800078e0202 */
[----:B------:R-:W-:Y:S01]  /*11a0*/  IMAD.IADD R0, R3, 0x1, R12 ;  /* 0x0000000103007824 */ /* 0x000fe200078e020c */
[----:B------:R-:W-:Y:S06]  /*11b0*/  @!P2 BRA `(.L_x_1084) ;  /* 0x000000000040a947 */ /* 0x000fec0003800000 */
[C---:B------:R-:W-:Y:S01]  /*11c0*/  ISETP.GT.AND P0, PT, R3.reuse, RZ, PT ;  /* 0x000000ff0300720c */ /* 0x040fe20003f04270 */
[----:B------:R-:W-:-:S12]  /*11d0*/  VIADD R2, R3, 0xffffffff ;  /* 0xffffffff03027836 */ /* 0x000fd80000000000 */
[----:B------:R-:W-:Y:S05]  /*11e0*/  @P0 BRA `(.L_x_1085) ;  /* 0x00000000001c0947 */ /* 0x000fea0003800000 */
[----:B------:R-:W-:Y:S01]  /*11f0*/  ISETP.NE.AND P0, PT, R13, 0x1, PT ;  /* 0x000000010d00780c */ /* 0x000fe20003f05270 */
[----:B------:R-:W-:-:S12]  /*1200*/  IMAD.MOV R3, RZ, RZ, -R3 ;  /* 0x000000ffff037224 */ /* 0x000fd800078e0a03 */
[----:B------:R-:W0:Y:S02]  /*1210*/  @P0 LDC.64 R4, c[0x0][0x9e8] ;  /* 0x00027a00ff040b82 */ /* 0x000e240000000a00 */
[----:B0-----:R-:W-:-:S05]  /*1220*/  @P0 IMAD.HI.U32 R2, R3, R4, RZ ;  /* 0x0000000403020227 */ /* 0x001fca00078e00ff */
[----:B------:R-:W-:-:S04]  /*1230*/  @P0 SHF.R.U32.HI R3, RZ, R5, R2 ;  /* 0x00000005ff030219 */ /* 0x000fc80000011602 */
[----:B------:R-:W-:Y:S01]  /*1240*/  LOP3.LUT R2, RZ, R3, RZ, 0x33, !PT ;  /* 0x00000003ff027212 */ /* 0x000fe200078e33ff */
[----:B------:R-:W-:Y:S06]  /*1250*/  BRA `(.L_x_1086) ;  /* 0x0000000000107947 */ /* 0x000fec0003800000 */
.L_x_1085:
[----:B------:R-:W-:-:S13]  /*1260*/  ISETP.NE.AND P0, PT, R13, 0x1, PT ;  /* 0x000000010d00780c */ /* 0x000fda0003f05270 */
[----:B------:R-:W0:Y:S02]  /*1270*/  @P0 LDC.64 R4, c[0x0][0x9e8] ;  /* 0x00027a00ff040b82 */ /* 0x000e240000000a00 */
[----:B0-----:R-:W-:-:S05]  /*1280*/  @P0 IMAD.HI.U32 R4, R2, R4, RZ ;  /* 0x0000000402040227 */ /* 0x001fca00078e00ff */
[----:B------:R-:W-:-:S07]  /*1290*/  @P0 SHF.R.U32.HI R2, RZ, R5, R4 ;  /* 0x00000005ff020219 */ /* 0x000fce0000011604 */
.L_x_1086:
[----:B------:R-:W-:-:S05]  /*12a0*/  IMAD R3, R2, R13, R13 ;  /* 0x0000000d02037224 */ /* 0x000fca00078e020d */
[----:B------:R-:W-:-:S07]  /*12b0*/  VIMNMX R0, R0, R3, PT ;  /* 0x0000000300007248 */ /* 0x000fce0003fe0100 */
.L_x_1084:
[----:B------:R-:W0:Y:S01]  /*12c0*/  @P1 LDC R4, c[0x0][0x44c] ;  /* 0x00011300ff041b82 */ /* 0x000e220000000800 */
[----:B------:R-:W-:Y:S01]  /*12d0*/  VIADD R2, R0, 0x5f ;  /* 0x0000005f00027836 */ /* 0x000fe20000000000 */
[----:B------:R-:W-:Y:S01]  /*12e0*/  ULDC UR4, c[0x0][0x9dc] ;  /* 0x0002770000047ab9 */ /* 0x000fe20000000800 */
[----:B------:R-:W-:Y:S02]  /*12f0*/  IMAD R0, R72, R9, 0x5f ;  /* 0x0000005f48007424 */ /* 0x000fe400078e0209 */
[----:B------:R-:W-:-:S03]  /*1300*/  IMAD.HI R2, R2, 0x2aaaaaab, RZ ;  /* 0x2aaaaaab02027827 */ /* 0x000fc600078e02ff */
[----:B------:R-:W1:Y:S01]  /*1310*/  @P1 LDC R11, c[0x0][0x450] ;  /* 0x00011400ff0b1b82 */ /* 0x000e620000000800 */
[----:B------:R-:W-:Y:S01]  /*1320*/  IMAD.HI R0, R0, 0x2aaaaaab, RZ ;  /* 0x2aaaaaab00007827 */ /* 0x000fe200078e02ff */
[----:B------:R-:W-:-:S03]  /*1330*/  SHF.R.U32.HI R5, RZ, 0x1f, R2 ;  /* 0x0000001fff057819 */ /* 0x000fc60000011602 */
[----:B------:R-:W-:Y:S01]  /*1340*/  IMAD.MOV.U32 R7, RZ, RZ, R17 ;  /* 0x000000ffff077224 */ /* 0x000fe200078e0011 */
[----:B------:R-:W-:Y:S01]  /*1350*/  SHF.R.U32.HI R3, RZ, 0x1f, R0 ;  /* 0x0000001fff037819 */ /* 0x000fe20000011600 */
[----:B------:R-:W-:Y:S01]  /*1360*/  IMAD R72, R72, R9, -R8 ;  /* 0x0000000948487224 */ /* 0x000fe200078e0a08 */
[----:B------:R-:W-:Y:S02]  /*1370*/  LEA.HI.SX32 R2, R2, R5, 0x1c ;  /* 0x0000000502027211 */ /* 0x000fe400078fe2ff */
[----:B------:R-:W-:-:S04]  /*1380*/  LEA.HI.SX32 R3, R0, R3, 0x1c ;  /* 0x0000000300037211 */ /* 0x000fc800078fe2ff */
[----:B------:R-:W-:Y:S01]  /*1390*/  VIMNMX R73, R3, R2, PT ;  /* 0x0000000203497248 */ /* 0x000fe20003fe0100 */
[----:B0-----:R-:W-:-:S05]  /*13a0*/  @P1 IMAD.HI.U32 R4, R17, R4, RZ ;  /* 0x0000000411041227 */ /* 0x001fca00078e00ff */
[----:B-1----:R-:W-:-:S05]  /*13b0*/  @P1 SHF.R.U32.HI R7, RZ, R11, R4 ;  /* 0x0000000bff071219 */ /* 0x002fca0000011604 */
[----:B------:R-:W-:-:S04]  /*13c0*/  IMAD.IADD R0, R72, 0x1, R7 ;  /* 0x0000000148007824 */ /* 0x000fc800078e0207 */
[----:B------:R-:W-:Y:S01]  /*13d0*/  VIADD R2, R0, -UR4 ;  /* 0x8000000400027c36 */ /* 0x000fe20008000000 */
[----:B------:R-:W-:Y:S06]  /*13e0*/  @!P2 BRA `(.L_x_1087) ;  /* 0x00000000003ca947 */ /* 0x000fec0003800000 */
[----:B------:R-:W-:-:S13]  /*13f0*/  ISETP.GT.AND P0, PT, R0, -0x1, PT ;  /* 0xffffffff0000780c */ /* 0x000fda0003f04270 */
[----:B------:R-:W-:Y:S05]  /*1400*/  @P0 BRA `(.L_x_1088) ;  /* 0x00000000001c0947 */ /* 0x000fea0003800000 */
[----:B------:R-:W-:Y:S02]  /*1410*/  ISETP.NE.AND P0, PT, R13, 0x1, PT ;  /* 0x000000010d00780c */ /* 0x000fe40003f05270 */
[----:B------:R-:W-:-:S11]  /*1420*/  LOP3.LUT R3, RZ, R0, RZ, 0x33, !PT ;  /* 0x00000000ff037212 */ /* 0x000fd600078e33ff */
[----:B------:R-:W0:Y:S02]  /*1430*/  @P0 LDC.64 R4, c[0x0][0x9e8] ;  /* 0x00027a00ff040b82 */ /* 0x000e240000000a00 */
[----:B0-----:R-:W-:-:S05]  /*1440*/  @P0 IMAD.HI.U32 R0, R3, R4, RZ ;  /* 0x0000000403000227 */ /* 0x001fca00078e00ff */
[----:B------:R-:W-:-:S04]  /*1450*/  @P0 SHF.R.U32.HI R3, RZ, R5, R0 ;  /* 0x00000005ff030219 */ /* 0x000fc80000011600 */
[----:B------:R-:W-:Y:S01]  /*1460*/  LOP3.LUT R0, RZ, R3, RZ, 0x33, !PT ;  /* 0x00000003ff007212 */ /* 0x000fe200078e33ff */
[----:B------:R-:W-:Y:S06]  /*1470*/  BRA `(.L_x_1089) ;  /* 0x0000000000107947 */ /* 0x000fec0003800000 */
.L_x_1088:
[----:B------:R-:W-:-:S13]  /*1480*/  ISETP.NE.AND P0, PT, R13, 0x1, PT ;  /* 0x000000010d00780c */ /* 0x000fda0003f05270 */
[----:B------:R-:W0:Y:S02]  /*1490*/  @P0 LDC.64 R4, c[0x0][0x9e8] ;  /* 0x00027a00ff040b82 */ /* 0x000e240000000a00 */
[----:B0-----:R-:W-:-:S05]  /*14a0*/  @P0 IMAD.HI.U32 R4, R0, R4, RZ ;  /* 0x0000000400040227 */ /* 0x001fca00078e00ff */
[----:B------:R-:W-:-:S07]  /*14b0*/  @P0 SHF.R.U32.HI R0, RZ, R5, R4 ;  /* 0x00000005ff000219 */ /* 0x000fce0000011604 */
.L_x_1089:
[----:B------:R-:W-:-:S05]  /*14c0*/  IMAD R3, R0, R13, RZ ;  /* 0x0000000d00037224 */ /* 0x000fca00078e02ff */
[----:B------:R-:W-:-:S07]  /*14d0*/  VIMNMX R2, R2, R3, !PT ;  /* 0x0000000302027248 */ /* 0x000fce0007fe0100 */
.L_x_1087:
[----:B------:R-:W-:Y:S01]  /*14e0*/  IMAD.HI R2, R2, 0x2aaaaaab, RZ ;  /* 0x2aaaaaab02027827 */ /* 0x000fe200078e02ff */
[----:B------:R-:W-:Y:S02]  /*14f0*/  PLOP3.LUT P0, PT, PT, PT, PT, 0x80, 0x0 ;  /* 0x000000000000781c */ /* 0x000fe40003f0f070 */
[----:B------:R-:W-:Y:S02]  /*1500*/  CS2R R88, SRZ ;  /* 0x0000000000587805 */ /* 0x000fe4000001ff00 */
[----:B------:R-:W-:Y:S02]  /*1510*/  CS2R R86, SRZ ;  /* 0x0000000000567805 */ /* 0x000fe4000001ff00 */
[----:B------:R-:W-:Y:S02]  /*1520*/  CS2R R84, SRZ ;  /* 0x0000000000547805 */ /* 0x000fe4000001ff00 */
[----:B------:R-:W-:Y:S02]  /*1530*/  SHF.R.U32.HI R3, RZ, 0x1f, R2 ;  /* 0x0000001fff037819 */ /* 0x000fe40000011602 */
[----:B------:R-:W-:-:S02]  /*1540*/  CS2R R82, SRZ ;  /* 0x0000000000527805 */ /* 0x000fc4000001ff00 */
[----:B------:R-:W-:Y:S02]  /*1550*/  CS2R R80, SRZ ;  /* 0x0000000000507805 */ /* 0x000fe4000001ff00 */
[----:B------:R-:W-:Y:S02]  /*1560*/  CS2R R78, SRZ ;  /* 0x00000000004e7805 */ /* 0x000fe4000001ff00 */
[----:B------:R-:W-:Y:S02]  /*1570*/  LEA.HI.SX32 R3, R2, R3, 0x1c ;  /* 0x0000000302037211 */ /* 0x000fe400078fe2ff */
[----:B------:R-:W-:Y:S02]  /*1580*/  CS2R R76, SRZ ;  /* 0x00000000004c7805 */ /* 0x000fe4000001ff00 */
[----:B------:R-:W-:Y:S02]  /*1590*/  CS2R R74, SRZ ;  /* 0x00000000004a7805 */ /* 0x000fe4000001ff00 */
[----:B------:R-:W-:-:S02]  /*15a0*/  CS2R R44, SRZ ;  /* 0x00000000002c7805 */ /* 0x000fc4000001ff00 */
[----:B------:R-:W-:Y:S02]  /*15b0*/  VIMNMX R22, RZ, R3, !PT ;  /* 0x00000003ff167248 */ /* 0x000fe40007fe0100 */
[----:B------:R-:W-:Y:S02]  /*15c0*/  CS2R R70, SRZ ;  /* 0x0000000000467805 */ /* 0x000fe4000001ff00 */
[----:B------:R-:W-:Y:S02]  /*15d0*/  CS2R R68, SRZ ;  /* 0x0000000000447805 */ /* 0x000fe4000001ff00 */
[----:B------:R-:W-:Y:S02]  /*15e0*/  CS2R R66, SRZ ;  /* 0x0000000000427805 */ /* 0x000fe4000001ff00 */
[----:B------:R-:W-:Y:S02]  /*15f0*/  ISETP.GT.AND P1, PT, R73, R22, PT ;  /* 0x000000164900720c */ /* 0x000fe40003f24270 */
[----:B------:R-:W-:-:S02]  /*1600*/  CS2R R64, SRZ ;  /* 0x0000000000407805 */ /* 0x000fc4000001ff00 */
[----:B------:R-:W-:Y:S02]  /*1610*/  CS2R R62, SRZ ;  /* 0x00000000003e7805 */ /* 0x000fe4000001ff00 */
[----:B------:R-:W-:Y:S02]  /*1620*/  CS2R R60, SRZ ;  /* 0x00000000003c7805 */ /* 0x000fe4000001ff00 */
[----:B------:R-:W-:Y:S02]  /*1630*/  CS2R R58, SRZ ;  /* 0x00000000003a7805 */ /* 0x000fe4000001ff00 */
[----:B------:R-:W-:Y:S01]  /*1640*/  CS2R R56, SRZ ;  /* 0x0000000000387805 */ /* 0x000fe2000001ff00 */
[----:B------:R-:W-:Y:S01]  /*1650*/  IMAD.MOV.U32 R55, RZ, RZ, RZ ;  /* 0x000000ffff377224 */ /* 0x000fe200078e00ff */
[----:B------:R-:W-:Y:S01]  /*1660*/  CS2R R52, SRZ ;  /* 0x0000000000347805 */ /* 0x000fe2000001ff00 */
[----:B------:R-:W-:Y:S01]  /*1670*/  IMAD.MOV.U32 R46, RZ, RZ, RZ ;  /* 0x000000ffff2e7224 */ /* 0x000fe200078e00ff */
        /* <DEDUP_REMOVED lines=10> */
[----:B------:R-:W-:Y:S01]  /*1720*/  IMAD.MOV.U32 R106, RZ, RZ, RZ ;  /* 0x000000ffff6a7224 */ /* 0x000fe200078e00ff */
[----:B------:R-:W-:Y:S01]  /*1730*/  CS2R R6, SRZ ;  /* 0x0000000000067805 */ /* 0x000fe2000001ff00 */
[----:B------:R-:W-:Y:S02]  /*1740*/  IMAD.MOV.U32 R30, RZ, RZ, RZ ;  /* 0x000000ffff1e7224 */ /* 0x000fe400078e00ff */
[----:B------:R-:W-:Y:S02]  /*1750*/  IMAD.MOV.U32 R29, RZ, RZ, RZ ;  /* 0x000000ffff1d7224 */ /* 0x000fe400078e00ff */
[----:B------:R-:W-:-:S02]  /*1760*/  IMAD.MOV.U32 R27, RZ, RZ, RZ ;  /* 0x000000ffff1b7224 */ /* 0x000fc400078e00ff */
[----:B------:R-:W-:Y:S02]  /*1770*/  IMAD.MOV.U32 R108, RZ, RZ, RZ ;  /* 0x000000ffff6c7224 */ /* 0x000fe400078e00ff */
[----:B------:R-:W-:Y:S01]  /*1780*/  IMAD.MOV.U32 R3, RZ, RZ, RZ ;  /* 0x000000ffff037224 */ /* 0x000fe200078e00ff */
[----:B------:R-:W-:Y:S06]  /*1790*/  @!P1 BRA `(.L_x_1090) ;  /* 0x000000cc00489947 */ /* 0x000fec0003800000 */
[----:B------:R-:W0:Y:S01]  /*17a0*/  SHFL.IDX PT, R0, R167, RZ, 0x1f ;  /* 0x00001fffa7007589 */ /* 0x000e2200000e0000 */
[----:B------:R-:W1:Y:S01]  /*17b0*/  S2UR UR6, SR_CgaCtaId ;  /* 0x00000000000679c3 */ /* 0x000e620000008800 */
[----:B------:R-:W-:Y:S01]  /*17c0*/  UMOV UR38, 0x400 ;  /* 0x0000040000267882 */ /* 0x000fe20000000000 */
        /* <DEDUP_REMOVED lines=28> */
.L_x_1091:
[----:B------:R-:W-:Y:S01]  /*1990*/  LEA.HI R0, R165, R165, RZ, 0x1 ;  /* 0x000000a5a5007211 */ /* 0x000fe200078f08ff */
[----:B------:R-:W-:-:S03]  /*19a0*/  IMAD.U32 R2, RZ, RZ, UR61 ;  /* 0x0000003dff027e24 */ /* 0x000fc6000f8e00ff */
[----:B------:R-:W-:Y:S02]  /*19b0*/  LOP3.LUT R0, R0, 0xfffffffe, RZ, 0xc0, !PT ;  /* 0xfffffffe00007812 */ /* 0x000fe400078ec0ff */
[----:B------:R-:W-:-:S03]  /*19c0*/  ISETP.NE.AND P0, PT, R2, 0x3, PT ;  /* 0x000000030200780c */ /* 0x000fc60003f05270 */
[----:B------:R-:W-:-:S05]  /*19d0*/  IMAD.IADD R0, R165, 0x1, -R0 ;  /* 0x00000001a5007824 */ /* 0x000fca00078e0a00 */
[----:B------:R-:W-:-:S04]  /*19e0*/  SHF.L.U32 R0, R0, 0x1f, RZ ;  /* 0x0000001f00007819 */ /* 0x000fc800000006ff */
[----:B------:R-:W0:Y:S02]  /*19f0*/  SYNCS.PHASECHK.TRANS64.TRYWAIT P1, [UR38+0x2a800], R0 ;  /* 0x02a80000ff0075a7 */ /* 0x000e240008020166 */
[----:B0-----:R-:W-:Y:S05]  /*1a00*/  @!P1 BRA `(.L_x_1092) ;  /* 0x0000013400b49947 */ /* 0x001fea0003800000 */
.L_x_1288:
[----:B------:R-:W-:Y:S05]  /*1a10*/  @!P0 BRA `(.L_x_1093) ;  /* 0x0000000000048947 */ /* 0x000fea0003800000 */
[----:B------:R-:W-:Y:S01]  /*1a20*/  BPT.TRAP 0x1 ;  /* 0x000000040000795c */ /* 0x000fe20000300000 */
.L_x_1093:
[----:B------:R-:W-:Y:S02]  /*1a30*/  IMAD.U32 R21, RZ, RZ, UR37 ;  /* 0x00000025ff157e24 */ /* 0x000fe4000f8e00ff */
[----:B0-----:R-:W-:-:S03]  /*1a40*/  IMAD.U32 R0, RZ, RZ, UR36 ;  /* 0x00000024ff007e24 */ /* 0x001fc6000f8e00ff */
[----:B------:R-:W-:Y:S02]  /*1a50*/  LEA R21, R21, UR38, 0x3 ;  /* 0x0000002615157c11 */ /* 0x000fe4000f8e18ff */
[----:B------:R-:W-:-:S04]  /*1a60*/  SHF.L.U32 R0, R0, 0x1f, RZ ;  /* 0x0000001f00007819 */ /* 0x000fc800000006ff */
[----:B------:R0:W1:Y:S01]  /*1a70*/  SYNCS.PHASECHK.TRANS64.TRYWAIT P1, [R21+URZ+0x2a830], R0 ;  /* 0x02a83000150075a7 */ /* 0x000062000802017f */
[----:B------:R-:W-:Y:S05]  /*1a80*/  @!P0 BRA `(.L_x_1094) ;  /* 0x0000000000048947 */ /* 0x000fea0003800000 */
[----:B------:R-:W-:Y:S01]  /*1a90*/  BPT.TRAP 0x1 ;  /* 0x000000040000795c */ /* 0x000fe20000300000 */
.L_x_1094:
[----:B------:R-:W2:Y:S01]  /*1aa0*/  LDL.LU R2, [R1+0xc] ;  /* 0x00000c0001027983 */ /* 0x000ea20000300800 */
[----:B------:R-:W3:Y:S02]  /*1ab0*/  S2R R3, SR_TID.X ;  /* 0x0000000000037919 */ /* 0x000ee40000002100 */
[----:B---3--:R-:W-:Y:S02]  /*1ac0*/  LOP3.LUT P2, RZ, R3, 0x7f, RZ, 0xc0, !PT ;  /* 0x0000007f03ff7812 */ /* 0x008fe4000784c0ff */
[----:B--2---:R-:W-:-:S11]  /*1ad0*/  LOP3.LUT R2, R2, 0xffefffff, RZ, 0xc0, !PT ;  /* 0xffefffff02027812 */ /* 0x004fd600078ec0ff */
[----:B------:R-:W-:-:S05]  /*1ae0*/  @P2 LOP3.LUT R2, R2, 0x100000, RZ, 0xfc, !PT ;  /* 0x0010000002022812 */ /* 0x000fca00078efcff */
[----:B------:R2:W-:Y:S01]  /*1af0*/  STL [R1+0xc], R2 ;  /* 0x00000c0201007387 */ /* 0x0005e20000100800 */
[----:B-1----:R-:W-:Y:S05]  /*1b00*/  @P1 BRA `(.L_x_1095) ;  /* 0x0000000000081947 */ /* 0x002fea0003800000 */
[----:B------:R-:W1:Y:S02]  /*1b10*/  SYNCS.PHASECHK.TRANS64.TRYWAIT P1, [R21+URZ+0x2a830], R0 ;  /* 0x02a83000150075a7 */ /* 0x000e64000802017f */
[----:B-1----:R-:W-:Y:S05]  /*1b20*/  @!P1 BRA `(.L_x_1096) ;  /* 0x0000013400849947 */ /* 0x002fea0003800000 */
.L_x_1095:
[----:B------:R-:W-:Y:S05]  /*1b30*/  WARPSYNC.ALL ;  /* 0x0000000000007948 */ /* 0x000fea0003800000 */
[----:B------:R-:W-:Y:S01]  /*1b40*/  UIADD3 UR4, UR38, 0x18400, URZ ;  /* 0x0001840026047890 */ /* 0x000fe2000fffe03f */
[----:B------:R-:W-:Y:S01]  /*1b50*/  WARPGROUP.ARRIVE ;  /* 0x00000000000079c5 */ /* 0x000fe20000000000 */
[----:B------:R-:W-:Y:S01]  /*1b60*/  UMOV UR9, 0x40000040 ;  /* 0x4000004000097882 */ /* 0x000fe20000000000 */
[----:B------:R-:W-:Y:S01]  /*1b70*/  UMOV UR11, 0x40000040 ;  /* 0x40000040000b7882 */ /* 0x000fe20000000000 */
[----:B------:R-:W-:Y:S01]  /*1b80*/  USHF.R.U32.HI UR4, URZ, 0x4, UR4 ;  /* 0x000000043f047899 */ /* 0x000fe20008011604 */
[----:B------:R-:W-:Y:S01]  /*1b90*/  IMAD.U32 R5, RZ, RZ, UR9 ;  /* 0x00000009ff057e24 */ /* 0x000fe2000f8e00ff */
[----:B------:R-:W-:Y:S01]  /*1ba0*/  UMOV UR57, 0x40000040 ;  /* 0x4000004000397882 */ /* 0x000fe20000000000 */
[----:B------:R-:W-:Y:S01]  /*1bb0*/  UMOV UR59, 0x40000040 ;  /* 0x40000040003b7882 */ /* 0x000fe20000000000 */
[----:B------:R-:W-:Y:S01]  /*1bc0*/  ULOP3.LUT UR4, UR4, 0x3fff, URZ, 0xc0, !UPT ;  /* 0x00003fff04047892 */ /* 0x000fe2000f8ec03f */
[----:B------:R-:W3:Y:S01]  /*1bd0*/  LDC R10, c[0x0][0x448] ;  /* 0x00011200ff0a7b82 */ /* 0x000ee20000000800 */
[----:B------:R-:W-:Y:S01]  /*1be0*/  UMOV UR53, 0x40000040 ;  /* 0x4000004000357882 */ /* 0x000fe20000000000 */
[----:B------:R-:W-:Y:S01]  /*1bf0*/  UMOV UR55, 0x40000040 ;  /* 0x4000004000377882 */ /* 0x000fe20000000000 */
[----:B------:R-:W-:Y:S01]  /*1c00*/  ULOP3.LUT UR60, UR4, 0x10000, URZ, 0xfc, !UPT ;  /* 0x00010000043c7892 */ /* 0x000fe2000f8efc3f */
[----:B------:R-:W4:Y:S01]  /*1c10*/  S2R R20, SR_TID.X ;  /* 0x0000000000147919 */ /* 0x000f220000002100 */
[----:B------:R-:W-:Y:S01]  /*1c20*/  ULOP3.LUT UR4, UR39, 0x10000, URZ, 0xfc, !UPT ;  /* 0x0001000027047892 */ /* 0x000fe2000f8efc3f */
[----:B------:R-:W-:Y:S01]  /*1c30*/  IMAD.IADD R9, R19, 0x1, R17 ;  /* 0x0000000113097824 */ /* 0x000fe200078e0211 */
[----:B------:R-:W-:Y:S01]  /*1c40*/  UIMAD UR5, UR37, 0x900, UR60 ;  /* 0x00000900250578a4 */ /* 0x000fe2000f8e023c */
[----:B------:R-:W5:Y:S01]  /*1c50*/  LDC R13, c[0x0][0x288] ;  /* 0x0000a200ff0d7b82 */ /* 0x000f620000000800 */
[----:B------:R-:W-:-:S02]  /*1c60*/  UIADD3 UR56, UR4, 0x2, URZ ;  /* 0x0000000204387890 */ /* 0x000fc4000fffe03f */
[----:B------:R-:W-:Y:S01]  /*1c70*/  UIADD3 UR58, UR5, 0x2, URZ ;  /* 0x00000002053a7890 */ /* 0x000fe2000fffe03f */
[----:B------:R-:W-:Y:S02]  /*1c80*/  UMOV UR8, UR4 ;  /* 0x0000000400087c82 */ /* 0x000fe40008000000 */
[----:B------:R-:W-:Y:S01]  /*1c90*/  UMOV UR10, UR5 ;  /* 0x00000005000a7c82 */ /* 0x000fe20008000000 */
[----:B------:R-:W-:Y:S01]  /*1ca0*/  UIADD3 UR52, UR4, 0x4, URZ ;  /* 0x0000000404347890 */ /* 0x000fe2000fffe03f */
[----:B------:R-:W-:Y:S01]  /*1cb0*/  HGMMA.64x96x16.F32 R24, gdesc[UR8], RZ, !UPT, gsb0 ;  /* 0x01600000081879f0 */ /* 0x000fe2000c0008ff */
[----:B------:R-:W-:Y:S01]  /*1cc0*/  UIADD3 UR54, UR5, 0x4, URZ ;  /* 0x0000000405367890 */ /* 0x000fe2000fffe03f */
[----:B------:R-:W-:Y:S01]  /*1cd0*/  IMAD.U32 R4, RZ, RZ, UR8 ;  /* 0x00000008ff047e24 */ /* 0x000fe2000f8e00ff */
[----:B------:R-:W-:Y:S02]  /*1ce0*/  UIADD3 UR8, UR4, 0x6, URZ ;  /* 0x0000000604087890 */ /* 0x000fe4000fffe03f */
[----:B------:R-:W-:Y:S01]  /*1cf0*/  UIADD3 UR10, UR5, 0x6, URZ ;  /* 0x00000006050a7890 */ /* 0x000fe2000fffe03f */
[----:B------:R-:W-:Y:S01]  /*1d00*/  UMOV UR9, 0x40000040 ;  /* 0x4000004000097882 */ /* 0x000fe20000000000 */
[----:B------:R-:W-:Y:S01]  /*1d10*/  UMOV UR11, 0x40000040 ;  /* 0x40000040000b7882 */ /* 0x000fe20000000000 */
[----:B------:R-:W-:Y:S01]  /*1d20*/  UIADD3 UR12, UR4, 0x400, URZ ;  /* 0x00000400040c7890 */ /* 0x000fe2000fffe03f */
[----:B---3--:R-:W-:Y:S01]  /*1d30*/  ISETP.NE.AND P2, PT, R10, 0x1, PT ;  /* 0x000000010a00780c */ /* 0x008fe20003f45270 */
[----:B------:R-:W-:Y:S01]  /*1d40*/  UIADD3 UR14, UR5, 0x300, URZ ;  /* 0x00000300050e7890 */ /* 0x000fe2000fffe03f */
[----:B------:R-:W-:Y:S01]  /*1d50*/  UMOV UR13, 0x40000040 ;  /* 0x40000040000d7882 */ /* 0x000fe20000000000 */
[----:B------:R-:W-:Y:S01]  /*1d60*/  UMOV UR15, 0x40000040 ;  /* 0x40000040000f7882 */ /* 0x000fe20000000000 */
[----:B------:R-:W-:-:S02]  /*1d70*/  UIADD3 UR16, UR4, 0x402, URZ ;  /* 0x0000040204107890 */ /* 0x000fc4000fffe03f */
[----:B------:R-:W-:Y:S01]  /*1d80*/  UIADD3 UR18, UR5, 0x302, URZ ;  /* 0x0000030205127890 */ /* 0x000fe2000fffe03f */
[----:B------:R-:W-:Y:S01]  /*1d90*/  UMOV UR17, 0x40000040 ;  /* 0x4000004000117882 */ /* 0x000fe20000000000 */
[----:B------:R-:W-:Y:S01]  /*1da0*/  UMOV UR19, 0x40000040 ;  /* 0x4000004000137882 */ /* 0x000fe20000000000 */
[----:B------:R-:W-:Y:S01]  /*1db0*/  UIADD3 UR20, UR4, 0x404, URZ ;  /* 0x0000040404147890 */ /* 0x000fe2000fffe03f */
[----:B----4-:R-:W-:Y:S01]  /*1dc0*/  LOP3.LUT P1, RZ, R20, 0x7f, RZ, 0xc0, !PT ;  /* 0x0000007f14ff7812 */ /* 0x010fe2000782c0ff */
[----:B------:R-:W-:Y:S02]  /*1dd0*/  UIADD3 UR22, UR5, 0x304, URZ ;  /* 0x0000030405167890 */ /* 0x000fe4000fffe03f */
[----:B------:R-:W3:Y:S01]  /*1de0*/  @P2 LDC R14, c[0x0][0x44c] ;  /* 0x00011300ff0e2b82 */ /* 0x000ee20000000800 */
[----:B------:R-:W-:Y:S01]  /*1df0*/  UMOV UR21, 0x40000040 ;  /* 0x4000004000157882 */ /* 0x000fe20000000000 */
[----:B------:R-:W-:Y:S01]  /*1e00*/  UMOV UR23, 0x40000040 ;  /* 0x4000004000177882 */ /* 0x000fe20000000000 */
[----:B------:R-:W-:-:S02]  /*1e10*/  UIADD3 UR24, UR4, 0x406, URZ ;  /* 0x0000040604187890 */ /* 0x000fc4000fffe03f */
[----:B------:R-:W-:Y:S01]  /*1e20*/  UIADD3 UR26, UR5, 0x306, URZ ;  /* 0x00000306051a7890 */ /* 0x000fe2000fffe03f */
[----:B------:R-:W-:Y:S01]  /*1e30*/  UMOV UR25, 0x40000040 ;  /* 0x4000004000197882 */ /* 0x000fe20000000000 */
[----:B------:R-:W-:Y:S01]  /*1e40*/  UMOV UR27, 0x40000040 ;  /* 0x40000040001b7882 */ /* 0x000fe20000000000 */
[----:B------:R-:W-:Y:S01]  /*1e50*/  UIADD3 UR28, UR4, 0x800, URZ ;  /* 0x00000800041c7890 */ /* 0x000fe2000fffe03f */
[----:B------:R-:W4:Y:S01]  /*1e60*/  @P2 LDC R15, c[0x0][0x450] ;  /* 0x00011400ff0f2b82 */ /* 0x000f220000000800 */
        /* <DEDUP_REMOVED lines=9> */
[----:B---3--:R-:W-:Y:S01]  /*1f00*/  @P2 IMAD.HI.U32 R14, R9, R14, RZ ;  /* 0x0000000e090e2227 */ /* 0x008fe200078e00ff */
[----:B------:R-:W-:Y:S01]  /*1f10*/  UMOV UR41, 0x40000040 ;  /* 0x4000004000297882 */ /* 0x000fe20000000000 */
[----:B------:R-:W-:Y:S01]  /*1f20*/  UMOV UR43, 0x40000040 ;  /* 0x40000040002b7882 */ /* 0x000fe20000000000 */
[----:B------:R-:W-:Y:S02]  /*1f30*/  UIADD3 UR48, UR4, 0x806, URZ ;  /* 0x0000080604307890 */ /* 0x000fe4000fffe03f */
[----:B------:R-:W-:Y:S01]  /*1f40*/  UIADD3 UR50, UR5, 0x606, URZ ;  /* 0x0000060605327890 */ /* 0x000fe2000fffe03f */
[----:B------:R-:W-:Y:S01]  /*1f50*/  UMOV UR49, 0x40000040 ;  /* 0x4000004000317882 */ /* 0x000fe20000000000 */
[----:B------:R-:W-:Y:S01]  /*1f60*/  UMOV UR51, 0x40000040 ;  /* 0x4000004000337882 */ /* 0x000fe20000000000 */
[----:B------:R-:W-:Y:S01]  /*1f70*/  ULDC UR4, c[0x0][0x9d8] ;  /* 0x0002760000047ab9 */ /* 0x000fe20000000800 */
[----:B------:R-:W-:-:S02]  /*1f80*/  WARPGROUP.DEPBAR.LE gsb0, 0x0 ;  /* 0x00008000000079c5 */ /* 0x000fc40000010000 */
[----:B------:R-:W-:-:S06]  /*1f90*/  WARPGROUP.ARRIVE ;  /* 0x00000000000079c5 */ /* 0x000fcc0000000000 */
[----:B------:R-:W-:Y:S03]  /*1fa0*/  HGMMA.64x96x16.F32 R24, gdesc[UR56], R24, gsb0 ;  /* 0x01600000381879f0 */ /* 0x000fe60008000818 */
[----:B------:R-:W-:Y:S02]  /*1fb0*/  WARPGROUP.DEPBAR.LE gsb0, 0x0 ;  /* 0x00008000000079c5 */ /* 0x000fe40000010000 */
        /* <DEDUP_REMOVED lines=28> */
[----:B------:R-:W-:Y:S01]  /*2180*/  HGMMA.64x96x16.F32 R24, gdesc[UR48], R24, gsb0 ;  /* 0x01600000301879f0 */ /* 0x000fe20008000818 */
[----:B------:R-:W-:Y:S02]  /*2190*/  ULDC UR51, c[0x0][0x9dc] ;  /* 0x0002770000337ab9 */ /* 0x000fe40000000800 */
[----:B------:R-:W-:Y:S01]  /*21a0*/  ULOP3.LUT UR51, URZ, UR51, URZ, 0x33, !UPT ;  /* 0x000000333f337292 */ /* 0x000fe2000f8e333f */
[----:B------:R-:W-:Y:S02]  /*21b0*/  WARPGROUP.DEPBAR.LE gsb0, 0x0 ;  /* 0x00008000000079c5 */ /* 0x000fe40000010000 */
[----:B------:R-:W-:Y:S01]  /*21c0*/  FMUL.FTZ R25, R25, UR4 ;  /* 0x0000000419197c20 */ /* 0x000fe20008410000 */
[----:B------:R-:W-:Y:S01]  /*21d0*/  FMUL.FTZ R8, R24, UR4 ;  /* 0x0000000418087c20 */ /* 0x000fe20008410000 */
[----:B------:R-:W-:Y:S01]  /*21e0*/  FMUL.FTZ R7, R67, UR4 ;  /* 0x0000000443077c20 */ /* 0x000fe20008410000 */
[----:B------:R-:W-:Y:S01]  /*21f0*/  IMAD.MOV.U32 R24, RZ, RZ, -0x60 ;  /* 0xffffffa0ff187424 */ /* 0x000fe200078e00ff */
[----:B------:R3:W5:Y:S01]  /*2200*/  MUFU.TANH R74, R25 ;  /* 0x00000019004a7308 */ /* 0x0007620000002400 */
[----:B01----:R-:W-:Y:S01]  /*2210*/  FMUL.FTZ R0, R27, UR4 ;  /* 0x000000041b007c20 */ /* 0x003fe20008410000 */
[----:B------:R-:W-:Y:S01]  /*2220*/  FMUL.FTZ R3, R26, UR4 ;  /* 0x000000041a037c20 */ /* 0x000fe20008410000 */
[----:B------:R-:W-:-:S02]  /*2230*/  IMAD R27, R73, R24, 0x61 ;  /* 0x00000061491b7424 */ /* 0x000fc400078e0218 */
[----:B--2---:R-:W-:Y:S01]  /*2240*/  FMUL.FTZ R2, R30, UR4 ;  /* 0x000000041e027c20 */ /* 0x004fe20008410000 */
[----:B------:R-:W-:Y:S01]  /*2250*/  FMUL.FTZ R6, R31, UR4 ;  /* 0x000000041f067c20 */ /* 0x000fe20008410000 */
[----:B------:R-:W-:Y:S01]  /*2260*/  FMUL.FTZ R32, R32, UR4 ;  /* 0x0000000420207c20 */ /* 0x000fe20008410000 */
[----:B------:R-:W-:Y:S01]  /*2270*/  FMUL.FTZ R33, R33, UR4 ;  /* 0x0000000421217c20 */ /* 0x000fe20008410000 */
[----:B------:R-:W-:Y:S01]  /*2280*/  FMUL.FTZ R11, R34, UR4 ;  /* 0x00000004220b7c20 */ /* 0x000fe20008410000 */
[----:B---3--:R-:W-:Y:S01]  /*2290*/  IMAD.MOV.U32 R25, RZ, RZ, R9 ;  /* 0x000000ffff197224 */ /* 0x008fe200078e0009 */
[----:B----4-:R-:W-:Y:S01]  /*22a0*/  @P2 SHF.R.U32.HI R25, RZ, R15, R14 ;  /* 0x0000000fff192219 */ /* 0x010fe2000001160e */
[----:B------:R-:W-:Y:S01]  /*22b0*/  @!P1 VIADD R9, R21, 0x2a840 ;  /* 0x0002a84015099836 */ /* 0x000fe20000000000 */
[----:B------:R-:W0:Y:S01]  /*22c0*/  LDC.64 R14, c[0x0][0x9e0] ;  /* 0x00027800ff0e7b82 */ /* 0x000e220000000a00 */
[----:B------:R-:W-:Y:S01]  /*22d0*/  FMUL.FTZ R12, R35, UR4 ;  /* 0x00000004230c7c20 */ /* 0x000fe20008410000 */
[----:B------:R-:W-:Y:S01]  /*22e0*/  FMUL.FTZ R36, R36, UR4 ;  /* 0x0000000424247c20 */ /* 0x000fe20008410000 */
[----:B------:R-:W1:Y:S01]  /*22f0*/  SHFL.IDX PT, R67, R25, RZ, 0x1c1f ;  /* 0x001c1fff19437589 */ /* 0x000e6200000e0000 */
[----:B------:R-:W-:Y:S01]  /*2300*/  @!P1 PRMT R9, RZ, 0x654, R9 ;  /* 0x00000654ff099816 */ /* 0x000fe20000000009 */
[----:B------:R-:W-:Y:S01]  /*2310*/  FMUL.FTZ R37, R37, UR4 ;  /* 0x0000000425257c20 */ /* 0x000fe20008410000 */
[----:B------:R-:W-:Y:S01]  /*2320*/  FMUL.FTZ R39, R39, UR4 ;  /* 0x0000000427277c20 */ /* 0x000fe20008410000 */
[----:B------:R-:W-:Y:S01]  /*2330*/  FMUL.FTZ R40, R40, UR4 ;  /* 0x0000000428287c20 */ /* 0x000fe20008410000 */
[----:B------:R2:W-:Y:S01]  /*2340*/  @!P1 SYNCS.ARRIVE.TRANS64.RED.A1T0 RZ, [R9+URZ], RZ ;  /* 0x000000ff09ff99a7 */ /* 0x0005e2000810043f */
[----:B------:R-:W-:Y:S01]  /*2350*/  FMUL.FTZ R41, R41, UR4 ;  /* 0x0000000429297c20 */ /* 0x000fe20008410000 */
        /* <DEDUP_REMOVED lines=20> */
[----:B--2---:R-:W-:Y:S01]  /*24a0*/  FMUL.FTZ R9, R71, UR4 ;  /* 0x0000000447097c20 */ /* 0x004fe20008410000 */
[----:B------:R-:W-:Y:S01]  /*24b0*/  FMUL.FTZ R28, R28, UR4 ;  /* 0x000000041c1c7c20 */ /* 0x000fe20008410000 */
[----:B------:R-:W-:Y:S01]  /*24c0*/  FMUL.FTZ R29, R29, UR4 ;  /* 0x000000041d1d7c20 */ /* 0x000fe20008410000 */
[----:B------:R-:W-:Y:S01]  /*24d0*/  FMUL.FTZ R58, R58, UR4 ;  /* 0x000000043a3a7c20 */ /* 0x000fe20008410000 */
[----:B------:R-:W-:Y:S01]  /*24e0*/  FMUL.FTZ R60, R60, UR4 ;  /* 0x000000043c3c7c20 */ /* 0x000fe20008410000 */
[----:B------:R-:W-:Y:S01]  /*24f0*/  FMUL.FTZ R62, R62, UR4 ;  /* 0x000000043e3e7c20 */ /* 0x000fe20008410000 */
[----:B------:R-:W-:Y:S01]  /*2500*/  FMUL.FTZ R64, R64, UR4 ;  /* 0x0000000440407c20 */ /* 0x000fe20008410000 */
[----:B------:R-:W-:Y:S01]  /*2510*/  FMUL.FTZ R66, R66, UR4 ;  /* 0x0000000442427c20 */ /* 0x000fe20008410000 */
[----:B------:R-:W-:Y:S01]  /*2520*/  IMAD R24, R18, -0x2, R27 ;  /* 0xfffffffe12187824 */ /* 0x000fe200078e021b */
[----:B0-----:R-:W-:Y:S01]  /*2530*/  ISETP.GE.AND P1, PT, R15, 0x1, PT ;  /* 0x000000010f00780c */ /* 0x001fe20003f26270 */
[----:B------:R-:W-:Y:S01]  /*2540*/  IMAD R21, R73, -0x60, R16 ;  /* 0xffffffa049157824 */ /* 0x000fe200078e0210 */
[----:B------:R-:W0:Y:S01]  /*2550*/  MUFU.TANH R8, R8 ;  /* 0x0000000800087308 */ /* 0x000e220000002400 */
[----:B------:R-:W-:Y:S01]  /*2560*/  FMUL.FTZ R46, R46, UR4 ;  /* 0x000000042e2e7c20 */ /* 0x000fe20008410000 */
[----:B------:R-:W-:Y:S01]  /*2570*/  FMUL.FTZ R38, R38, UR4 ;  /* 0x0000000426267c20 */ /* 0x000fe20008410000 */
[----:B------:R-:W-:-:S02]  /*2580*/  VIADD R21, R21, 0x60 ;  /* 0x0000006015157836 */ /* 0x000fc40000000000 */
[----:B------:R-:W-:Y:S01]  /*2590*/  FMUL.FTZ R50, R50, UR4 ;  /* 0x0000000432327c20 */ /* 0x000fe20008410000 */
[----:B------:R-:W-:Y:S01]  /*25a0*/  FMUL.FTZ R54, R54, UR4 ;  /* 0x0000000436367c20 */ /* 0x000fe20008410000 */
[----:B------:R-:W-:Y:S01]  /*25b0*/  P2R R173, PR, RZ, 0x2 ;  /* 0x00000002ffad7803 */ /* 0x000fe20000000000 */
[----:B------:R-:W2:Y:S08]  /*25c0*/  MUFU.TANH R3, R3 ;  /* 0x0000000300037308 */ /* 0x000eb00000002400 */
[----:B------:R-:W3:Y:S08]  /*25d0*/  MUFU.TANH R0, R0 ;  /* 0x0000000000007308 */ /* 0x000ef00000002400 */
[----:B------:R-:W4:Y:S08]  /*25e0*/  MUFU.TANH R75, R28 ;  /* 0x0000001c004b7308 */ /* 0x000f300000002400 */
[----:B------:R5:W0:Y:S08]  /*25f0*/  MUFU.TANH R76, R29 ;  /* 0x0000001d004c7308 */ /* 0x000a300000002400 */
[----:B------:R-:W0:Y:S01]  /*2600*/  MUFU.TANH R2, R2 ;  /* 0x0000000200027308 */ /* 0x000e220000002400 */
[----:B-----5:R-:W-:-:S07]  /*2610*/  IADD3 R29, R24, -R13, R16 ;  /* 0x8000000d181d7210 */ /* 0x020fce0007ffe010 */
[----:B------:R-:W0:Y:S08]  /*2620*/  MUFU.TANH R6, R6 ;  /* 0x0000000600067308 */ /* 0x000e300000002400 */
        /* <DEDUP_REMOVED lines=36> */
[----:B------:R5:W0:Y:S08]  /*2870*/  MUFU.TANH R35, R46 ;  /* 0x0000002e00237308 */ /* 0x000a300000002400 */
[----:B------:R1:W0:Y:S01]  /*2880*/  MUFU.TANH R31, R38 ;  /* 0x00000026001f7308 */ /* 0x0002220000002400 */
[----:B-----5:R-:W-:-:S02]  /*2890*/  VIADD R46, R29, UR51 ;  /* 0x000000331d2e7c36 */ /* 0x020fc40008000000 */
[----:B------:R-:W-:-:S05]  /*28a0*/  IMAD.IADD R29, R29, 0x1, R14 ;  /* 0x000000011d1d7824 */ /* 0x000fca00078e020e */
[----:B------:R5:W0:Y:S01]  /*28b0*/  MUFU.TANH R77, R50 ;  /* 0x00000032004d7308 */ /* 0x000a220000002400 */
[----:B-1----:R-:W-:Y:S02]  /*28c0*/  IMAD R38, R18, -0x2, R21 ;  /* 0xfffffffe12267824 */ /* 0x002fe400078e0215 */
[----:B------:R-:W-:-:S03]  /*28d0*/  IMAD.IADD R21, R46, 0x1, R67 ;  /* 0x000000012e157824 */ /* 0x000fc600078e0243 */
[----:B------:R-:W-:Y:S02]  /*28e0*/  VIADDMNMX R26, R67, R29, R38, PT ;  /* 0x0000001d431a7246 */ /* 0x000fe40003800126 */
[----:B------:R1:W0:Y:S01]  /*28f0*/  MUFU.TANH R78, R54 ;  /* 0x00000036004e7308 */ /* 0x0002220000002400 */
[----:B-----5:R-:W-:Y:S02]  /*2900*/  VIADD R50, R27, 0xffffffff ;  /* 0xffffffff1b327836 */ /* 0x020fe40000000000 */
[----:B-1----:R-:W-:Y:S01]  /*2910*/  VIADD R54, R24, 0xffffffff ;  /* 0xffffffff18367836 */ /* 0x002fe20000000000 */
[----:B--234-:R-:W-:Y:S06]  /*2920*/  @!P1 BRA `(.L_x_1097) ;  /* 0x00000000004c9947 */ /* 0x01cfec0003800000 */
[----:B------:R-:W-:Y:S01]  /*2930*/  IADD3 R24, R16, -R13, R67 ;  /* 0x8000000d10187210 */ /* 0x000fe20007ffe043 */
[----:B------:R-:W-:Y:S03]  /*2940*/  BSSY B0, `(.L_x_1098) ;  /* 0x000000e000007945 */ /* 0x000fe60003800000 */
[----:B------:R-:W-:-:S13]  /*2950*/  ISETP.GT.AND P1, PT, R24, -0x1, PT ;  /* 0xffffffff1800780c */ /* 0x000fda0003f24270 */
[----:B------:R-:W-:Y:S05]  /*2960*/  @P1 BRA `(.L_x_1099) ;  /* 0x00000000001c1947 */ /* 0x000fea0003800000 */
[----:B------:R-:W-:Y:S02]  /*2970*/  ISETP.NE.AND P1, PT, R15, 0x1, PT ;  /* 0x000000010f00780c */ /* 0x000fe40003f25270 */
[----:B------:R-:W-:-:S11]  /*2980*/  LOP3.LUT R27, RZ, R24, RZ, 0x33, !PT ;  /* 0x00000018ff1b7212 */ /* 0x000fd600078e33ff */
[----:B------:R-:W1:Y:S02]  /*2990*/  @P1 LDC.64 R66, c[0x0][0x9e8] ;  /* 0x00027a00ff421b82 */ /* 0x000e640000000a00 */
[----:B-1----:R-:W-:-:S05]  /*29a0*/  @P1 IMAD.HI.U32 R24, R27, R66, RZ ;  /* 0x000000421b181227 */ /* 0x002fca00078e00ff */
[----:B------:R-:W-:-:S04]  /*29b0*/  @P1 SHF.R.U32.HI R27, RZ, R67, R24 ;  /* 0x00000043ff1b1219 */ /* 0x000fc80000011618 */
[----:B------:R-:W-:Y:S01]  /*29c0*/  LOP3.LUT R24, RZ, R27, RZ, 0x33, !PT ;  /* 0x0000001bff187212 */ /* 0x000fe200078e33ff */
[----:B------:R-:W-:Y:S06]  /*29d0*/  BRA `(.L_x_1100) ;  /* 0x0000000000107947 */ /* 0x000fec0003800000 */
.L_x_1099:
[----:B------:R-:W-:-:S13]  /*29e0*/  ISETP.NE.AND P1, PT, R15, 0x1, PT ;  /* 0x000000010f00780c */ /* 0x000fda0003f25270 */
[----:B------:R-:W1:Y:S02]  /*29f0*/  @P1 LDC.64 R66, c[0x0][0x9e8] ;  /* 0x00027a00ff421b82 */ /* 0x000e640000000a00 */
[----:B-1----:R-:W-:-:S05]  /*2a00*/  @P1 IMAD.HI.U32 R28, R24, R66, RZ ;  /* 0x00000042181c1227 */ /* 0x002fca00078e00ff */
[----:B------:R-:W-:-:S07]  /*2a10*/  @P1 SHF.R.U32.HI R24, RZ, R67, R28 ;  /* 0x00000043ff181219 */ /* 0x000fce000001161c */
.L_x_1100:
[----:B------:R-:W-:Y:S05]  /*2a20*/  BSYNC B0 ;  /* 0x0000000000007941 */ /* 0x000fea0003800000 */
.L_x_1098:
[----:B------:R-:W-:-:S05]  /*2a30*/  IMAD R24, R24, R15, R54 ;  /* 0x0000000f18187224 */ /* 0x000fca00078e0236 */
[----:B------:R-:W-:Y:S02]  /*2a40*/  VIMNMX R21, R21, R24, !PT ;  /* 0x0000001815157248 */ /* 0x000fe40007fe0100 */
[----:B------:R-:W-:-:S07]  /*2a50*/  VIADDMNMX R26, R24, R15, R26, PT ;  /* 0x0000000f181a7246 */ /* 0x000fce000380011a */
.L_x_1097:
[C---:B------:R-:W-:Y:S01]  /*2a60*/  ISETP.GE.AND P1, PT, R50.reuse, 0x2, PT ;  /* 0x000000023200780c */ /* 0x040fe20003f26270 */
[----:B------:R-:W1:Y:S01]  /*2a70*/  SHFL.IDX PT, R25, R25, 0x1, 0x1c1f ;  /* 0x003c1f0019197f89 */ /* 0x000e6200000e0000 */
[C---:B------:R-:W-:Y:S02]  /*2a80*/  ISETP.GE.AND P5, PT, R50.reuse, 0x9, PT ;  /* 0x000000093200780c */ /* 0x040fe40003fa6270 */
[----:B------:R-:W-:Y:S02]  /*2a90*/  ISETP.GT.AND P2, PT, R21, 0x1, !P1 ;  /* 0x000000011500780c */ /* 0x000fe40004f44270 */
[----:B------:R-:W-:Y:S02]  /*2aa0*/  ISETP.GE.AND P3, PT, R50, 0xa, PT ;  /* 0x0000000a3200780c */ /* 0x000fe40003f66270 */
[----:B------:R-:W-:Y:S02]  /*2ab0*/  ISETP.LT.OR P2, PT, R26, 0x2, P2 ;  /* 0x000000021a00780c */ /* 0x000fe40001741670 */
[----:B------:R-:W-:-:S02]  /*2ac0*/  P2R R27, PR, RZ, 0x8 ;  /* 0x00000008ff1b7803 */ /* 0x000fc40000000000 */
[----:B------:R-:W-:Y:S02]  /*2ad0*/  FSEL R67, R74, -INF , !P2 ;  /* 0xff8000004a437808 */ /* 0x000fe40005000000 */
[----:B------:R-:W-:Y:S02]  /*2ae0*/  ISETP.GT.AND P2, PT, R21, 0x8, !P5 ;  /* 0x000000081500780c */ /* 0x000fe40006f44270 */
[----:B------:R-:W-:Y:S02]  /*2af0*/  ISETP.GE.AND P6, PT, R50, 0x52, PT ;  /* 0x000000523200780c */ /* 0x000fe40003fc6270 */
[----:B------:R-:W-:-:S04]  /*2b00*/  ISETP.LT.OR P2, PT, R26, 0x9, P2 ;  /* 0x000000091a00780c */ /* 0x000fc80001741670 */
[----:B------:R-:W-:Y:S02]  /*2b10*/  FSEL R75, R75, -INF , !P2 ;  /* 0xff8000004b4b7808 */ /* 0x000fe40005000000 */
[----:B------:R-:W-:Y:S02]  /*2b20*/  ISETP.GT.AND P2, PT, R21, 0x9, !P3 ;  /* 0x000000091500780c */ /* 0x000fe40005f44270 */
[----:B------:R-:W-:Y:S02]  /*2b30*/  ISETP.GE.AND P3, PT, R50, 0x11, PT ;  /* 0x000000113200780c */ /* 0x000fe40003f66270 */
[----:B------:R-:W-:Y:S02]  /*2b40*/  ISETP.LT.OR P2, PT, R26, 0xa, P2 ;  /* 0x0000000a1a00780c */ /* 0x000fe40001741670 */
[----:B------:R-:W-:Y:S02]  /*2b50*/  P2R R58, PR, RZ, 0x8 ;  /* 0x00000008ff3a7803 */ /* 0x000fe40000000000 */
[----:B0-----:R-:W-:-:S02]  /*2b60*/  FSEL R71, R76, -INF , !P2 ;  /* 0xff8000004c477808 */ /* 0x001fc40005000000 */
[C---:B------:R-:W-:Y:S02]  /*2b70*/  ISETP.GT.AND P2, PT, R21.reuse, 0x10, !P3 ;  /* 0x000000101500780c */ /* 0x040fe40005f44270 */
[----:B------:R-:W-:Y:S02]  /*2b80*/  ISETP.GE.AND P3, PT, R50, 0x12, PT ;  /* 0x000000123200780c */ /* 0x000fe40003f66270 */
[----:B------:R-:W-:Y:S02]  /*2b90*/  ISETP.LT.OR P2, PT, R26, 0x11, P2 ;  /* 0x000000111a00780c */ /* 0x000fe40001741670 */
[----:B------:R-:W-:Y:S02]  /*2ba0*/  P2R R60, PR, RZ, 0x8 ;  /* 0x00000008ff3c7803 */ /* 0x000fe40000000000 */
[----:B------:R-:W-:Y:S02]  /*2bb0*/  FSEL R83, R32, -INF , !P2 ;  /* 0xff80000020537808 */ /* 0x000fe40005000000 */
[----:B------:R-:W-:-:S02]  /*2bc0*/  ISETP.GT.AND P2, PT, R21, 0x11, !P3 ;  /* 0x000000111500780c */ /* 0x000fc40005f44270 */
[----:B------:R-:W-:Y:S02]  /*2bd0*/  ISETP.GE.AND P3, PT, R50, 0x19, PT ;  /* 0x000000193200780c */ /* 0x000fe40003f66270 */
[----:B------:R-:W-:Y:S02]  /*2be0*/  ISETP.LT.OR P2, PT, R26, 0x12, P2 ;  /* 0x000000121a00780c */ /* 0x000fe40001741670 */
[----:B------:R-:W-:Y:S02]  /*2bf0*/  P2R R62, PR, RZ, 0x8 ;  /* 0x00000008ff3e7803 */ /* 0x000fe40000000000 */
[----:B------:R-:W-:Y:S02]  /*2c00*/  FSEL R85, R33, -INF , !P2 ;  /* 0xff80000021557808 */ /* 0x000fe40005000000 */
[----:B------:R-:W-:Y:S02]  /*2c10*/  ISETP.GT.AND P2, PT, R21, 0x18, !P3 ;  /* 0x000000181500780c */ /* 0x000fe40005f44270 */
[----:B------:R-:W-:-:S02]  /*2c20*/  ISETP.GE.AND P3, PT, R50, 0x1a, PT ;  /* 0x0000001a3200780c */ /* 0x000fc40003f66270 */
[----:B------:R-:W-:Y:S02]  /*2c30*/  ISETP.LT.OR P2, PT, R26, 0x19, P2 ;  /* 0x000000191a00780c */ /* 0x000fe40001741670 */
[----:B------:R-:W-:Y:S02]  /*2c40*/  P2R R64, PR, RZ, 0x8 ;  /* 0x00000008ff407803 */ /* 0x000fe40000000000 */
[----:B------:R-:W-:Y:S02]  /*2c50*/  FSEL R87, R36, -INF , !P2 ;  /* 0xff80000024577808 */ /* 0x000fe40005000000 */
[----:B------:R-:W-:Y:S02]  /*2c60*/  ISETP.GT.AND P2, PT, R21, 0x19, !P3 ;  /* 0x000000191500780c */ /* 0x000fe40005f44270 */
[----:B------:R-:W-:Y:S02]  /*2c70*/  ISETP.GE.AND P3, PT, R50, 0x21, PT ;  /* 0x000000213200780c */ /* 0x000fe40003f66270 */
[----:B------:R-:W-:-:S04]  /*2c80*/  ISETP.LT.OR P2, PT, R26, 0x1a, P2 ;  /* 0x0000001a1a00780c */ /* 0x000fc80001741670 */
[----:B------:R-:W-:Y:S02]  /*2c90*/  FSEL R89, R37, -INF , !P2 ;  /* 0xff80000025597808 */ /* 0x000fe40005000000 */
[----:B------:R-:W-:Y:S02]  /*2ca0*/  ISETP.GT.AND P2, PT, R21, 0x20, !P3 ;  /* 0x000000201500780c */ /* 0x000fe40005f44270 */
[----:B------:R-:W-:Y:S02]  /*2cb0*/  P2R R37, PR, RZ, 0x8 ;  /* 0x00000008ff257803 */ /* 0x000fe40000000000 */
[----:B------:R-:W-:Y:S02]  /*2cc0*/  ISETP.LT.OR P2, PT, R26, 0x21, P2 ;  /* 0x000000211a00780c */ /* 0x000fe40001741670 */
[----:B------:R-:W-:Y:S02]  /*2cd0*/  ISETP.GE.AND P3, PT, R50, 0x22, PT ;  /* 0x000000223200780c */ /* 0x000fe40003f66270 */
[----:B------:R-:W-:-:S02]  /*2ce0*/  FSEL R91, R40, -INF , !P2 ;  /* 0xff800000285b7808 */ /* 0x000fc40005000000 */
[----:B------:R-:W-:Y:S02]  /*2cf0*/  ISETP.GT.AND P2, PT, R21, 0x21, !P3 ;  /* 0x000000211500780c */ /* 0x000fe40005f44270 */
[----:B------:R-:W-:Y:S02]  /*2d00*/  P2R R66, PR, RZ, 0x8 ;  /* 0x00000008ff427803 */ /* 0x000fe40000000000 */
[----:B------:R-:W-:Y:S02]  /*2d10*/  ISETP.LT.OR P2, PT, R26, 0x22, P2 ;  /* 0x000000221a00780c */ /* 0x000fe40001741670 */
[----:B------:R-:W-:Y:S02]  /*2d20*/  ISETP.GE.AND P3, PT, R50, 0x29, PT ;  /* 0x000000293200780c */ /* 0x000fe40003f66270 */
[----:B------:R-:W-:Y:S02]  /*2d30*/  FSEL R41, R41, -INF , !P2 ;  /* 0xff80000029297808 */ /* 0x000fe40005000000 */
[----:B------:R-:W-:-:S02]  /*2d40*/  ISETP.GT.AND P2, PT, R21, 0x28, !P3 ;  /* 0x000000281500780c */ /* 0x000fc40005f44270 */
[----:B------:R-:W-:Y:S02]  /*2d50*/  P2R R70, PR, RZ, 0x8 ;  /* 0x00000008ff467803 */ /* 0x000fe40000000000 */
[----:B------:R-:W-:Y:S02]  /*2d60*/  ISETP.LT.OR P2, PT, R26, 0x29, P2 ;  /* 0x000000291a00780c */ /* 0x000fe40001741670 */
[----:B------:R-:W-:Y:S02]  /*2d70*/  ISETP.GE.AND P3, PT, R50, 0x2a, PT ;  /* 0x0000002a3200780c */ /* 0x000fe40003f66270 */
[----:B------:R-:W-:Y:S02]  /*2d80*/  FSEL R93, R44, -INF , !P2 ;  /* 0xff8000002c5d7808 */ /* 0x000fe40005000000 */
[----:B------:R-:W-:Y:S02]  /*2d90*/  ISETP.GT.AND P2, PT, R21, 0x29, !P3 ;  /* 0x000000291500780c */ /* 0x000fe40005f44270 */
[----:B------:R-:W-:-:S02]  /*2da0*/  P2R R74, PR, RZ, 0x8 ;  /* 0x00000008ff4a7803 */ /* 0x000fc40000000000 */
[----:B------:R-:W-:Y:S02]  /*2db0*/  ISETP.LT.OR P2, PT, R26, 0x2a, P2 ;  /* 0x0000002a1a00780c */ /* 0x000fe40001741670 */
[----:B------:R-:W-:Y:S02]  /*2dc0*/  ISETP.GE.AND P3, PT, R50, 0x31, PT ;  /* 0x000000313200780c */ /* 0x000fe40003f66270 */
[----:B------:R-:W-:Y:S02]  /*2dd0*/  FSEL R45, R45, -INF , !P2 ;  /* 0xff8000002d2d7808 */ /* 0x000fe40005000000 */
[----:B------:R-:W-:Y:S02]  /*2de0*/  ISETP.GT.AND P2, PT, R21, 0x30, !P3 ;  /* 0x000000301500780c */ /* 0x000fe40005f44270 */
[----:B------:R-:W-:Y:S02]  /*2df0*/  P2R R76, PR, RZ, 0x8 ;  /* 0x00000008ff4c7803 */ /* 0x000fe40000000000 */
[----:B------:R-:W-:-:S02]  /*2e00*/  ISETP.LT.OR P2, PT, R26, 0x31, P2 ;  /* 0x000000311a00780c */ /* 0x000fc40001741670 */
[----:B------:R-:W-:Y:S02]  /*2e10*/  ISETP.GE.AND P3, PT, R50, 0x32, PT ;  /* 0x000000323200780c */ /* 0x000fe40003f66270 */
[----:B------:R-:W-:Y:S02]  /*2e20*/  FSEL R95, R48, -INF , !P2 ;  /* 0xff800000305f7808 */ /* 0x000fe40005000000 */
[----:B------:R-:W-:Y:S02]  /*2e30*/  ISETP.GT.AND P2, PT, R21, 0x31, !P3 ;  /* 0x000000311500780c */ /* 0x000fe40005f44270 */
[----:B------:R-:W-:Y:S02]  /*2e40*/  P2R R82, PR, RZ, 0x8 ;  /* 0x00000008ff527803 */ /* 0x000fe40000000000 */
[----:B------:R-:W-:Y:S02]  /*2e50*/  ISETP.LT.OR P2, PT, R26, 0x32, P2 ;  /* 0x000000321a00780c */ /* 0x000fe40001741670 */
[----:B------:R-:W-:-:S02]  /*2e60*/  ISETP.GE.AND P3, PT, R50, 0x39, PT ;  /* 0x000000393200780c */ /* 0x000fc40003f66270 */
        /* <DEDUP_REMOVED lines=34> */
[----:B-1----:R-:W-:Y:S02]  /*3090*/  VIADDMNMX R40, R25, R29, R38, PT ;  /* 0x0000001d19287246 */ /* 0x002fe40003800126 */
[----:B------:R-:W-:-:S02]  /*30a0*/  FSEL R30, R30, -INF , !P2 ;  /* 0xff8000001e1e7808 */ /* 0x000fc40005000000 */
[----:B------:R-:W-:-:S04]  /*30b0*/  ISETP.GT.AND P2, PT, R21, 0x51, !P6 ;  /* 0x000000511500780c */ /* 0x000fc80007744270 */
[----:B------:R-:W-:-:S04]  /*30c0*/  ISETP.LT.OR P2, PT, R26, 0x52, P2 ;  /* 0x000000521a00780c */ /* 0x000fc80001741670 */
[----:B------:R-:W-:Y:S02]  /*30d0*/  FSEL R28, R65, -INF , !P2 ;  /* 0xff800000411c7808 */ /* 0x000fe40005000000 */
[----:B------:R-:W-:-:S04]  /*30e0*/  ISETP.GE.AND P2, PT, R50, 0x59, PT ;  /* 0x000000593200780c */ /* 0x000fc80003f46270 */
[----:B------:R-:W-:-:S04]  /*30f0*/  ISETP.GT.AND P3, PT, R21, 0x58, !P2 ;  /* 0x000000581500780c */ /* 0x000fc80005764270 */
[----:B------:R-:W-:-:S04]  /*3100*/  ISETP.LT.OR P3, PT, R26, 0x59, P3 ;  /* 0x000000591a00780c */ /* 0x000fc80001f61670 */
[----:B------:R-:W-:Y:S02]  /*3110*/  FSEL R24, R68, -INF , !P3 ;  /* 0xff80000044187808 */ /* 0x000fe40005800000 */
[----:B------:R-:W-:-:S04]  /*3120*/  ISETP.GE.AND P3, PT, R50, 0x1, PT ;  /* 0x000000013200780c */ /* 0x000fc80003f66270 */
[----:B------:R-:W-:-:S04]  /*3130*/  ISETP.GT.AND P4, PT, R21, RZ, !P3 ;  /* 0x000000ff1500720c */ /* 0x000fc80005f84270 */
[----:B------:R-:W-:-:S04]  /*3140*/  ISETP.LT.OR P4, PT, R26, 0x1, P4 ;  /* 0x000000011a00780c */ /* 0x000fc80002781670 */
[----:B------:R-:W-:Y:S02]  /*3150*/  FSEL R33, R8, -INF , !P4 ;  /* 0xff80000008217808 */ /* 0x000fe40006000000 */
[----:B------:R-:W-:-:S04]  /*3160*/  ISETP.GE.AND P4, PT, R50, 0x5a, PT ;  /* 0x0000005a3200780c */ /* 0x000fc80003f86270 */
[----:B------:R-:W-:Y:S02]  /*3170*/  P2R R65, PR, RZ, 0x10 ;  /* 0x00000010ff417803 */ /* 0x000fe40000000000 */
[----:B------:R-:W-:Y:S01]  /*3180*/  ISETP.GT.AND P4, PT, R21, 0x59, !P4 ;  /* 0x000000591500780c */ /* 0x000fe20006784270 */
[----:B------:R-:W-:-:S03]  /*3190*/  IMAD.IADD R21, R46, 0x1, R25 ;  /* 0x000000012e157824 */ /* 0x000fc600078e0219 */
[----:B------:R-:W-:-:S04]  /*31a0*/  ISETP.LT.OR P4, PT, R26, 0x5a, P4 ;  /* 0x0000005a1a00780c */ /* 0x000fc80002781670 */
[----:B------:R-:W-:Y:S02]  /*31b0*/  FSEL R26, R69, -INF , !P4 ;  /* 0xff800000451a7808 */ /* 0x000fe40006000000 */
[----:B------:R-:W-:-:S13]  /*31c0*/  ISETP.GE.AND P4, PT, R15, 0x1, PT ;  /* 0x000000010f00780c */ /* 0x000fda0003f86270 */
[----:B------:R-:W-:Y:S05]  /*31d0*/  @!P4 BRA `(.L_x_1101) ;  /* 0x00000000004cc947 */ /* 0x000fea0003800000 */
[----:B------:R-:W-:Y:S01]  /*31e0*/  IADD3 R8, R16, -R13, R25 ;  /* 0x8000000d10087210 */ /* 0x000fe20007ffe019 */
[----:B------:R-:W-:Y:S03]  /*31f0*/  BSSY B0, `(.L_x_1102) ;  /* 0x000000e000007945 */ /* 0x000fe60003800000 */
        /* <DEDUP_REMOVED lines=9> */
.L_x_1103:
[----:B------:R-:W-:-:S13]  /*3290*/  ISETP.NE.AND P4, PT, R15, 0x1, PT ;  /* 0x000000010f00780c */ /* 0x000fda0003f85270 */
[----:B------:R-:W0:Y:S02]  /*32a0*/  @P4 LDC.64 R56, c[0x0][0x9e8] ;  /* 0x00027a00ff384b82 */ /* 0x000e240000000a00 */
[----:B0-----:R-:W-:-:S05]  /*32b0*/  @P4 IMAD.HI.U32 R38, R8, R56, RZ ;  /* 0x0000003808264227 */ /* 0x001fca00078e00ff */
[----:B------:R-:W-:-:S07]  /*32c0*/  @P4 SHF.R.U32.HI R8, RZ, R57, R38 ;  /* 0x00000039ff084219 */ /* 0x000fce0000011626 */
.L_x_1104:
[----:B------:R-:W-:Y:S05]  /*32d0*/  BSYNC B0 ;  /* 0x0000000000007941 */ /* 0x000fea0003800000 */
.L_x_1102:
[----:B------:R-:W-:-:S05]  /*32e0*/  IMAD R8, R8, R15, R54 ;  /* 0x0000000f08087224 */ /* 0x000fca00078e0236 */
[----:B------:R-:W-:Y:S02]  /*32f0*/  VIMNMX R21, R21, R8, !PT ;  /* 0x0000000815157248 */ /* 0x000fe40007fe0100 */
[----:B------:R-:W-:-:S07]  /*3300*/  VIADDMNMX R40, R8, R15, R40, PT ;  /* 0x0000000f08287246 */ /* 0x000fce0003800128 */
.L_x_1101:
[C---:B------:R-:W-:Y:S01]  /*3310*/  ISETP.GT.AND P1, PT, R21.reuse, 0x1, !P1 ;  /* 0x000000011500780c */ /* 0x040fe20004f24270 */
[----:B------:R-:W-:Y:S01]  /*3320*/  ULDC UR4, c[0x0][0x988] ;  /* 0x0002620000047ab9 */ /* 0x000fe20000000800 */
[----:B------:R-:W-:Y:S02]  /*3330*/  ISETP.GT.AND P5, PT, R21, 0x8, !P5 ;  /* 0x000000081500780c */ /* 0x000fe40006fa4270 */
[C---:B------:R-:W-:Y:S02]  /*3340*/  ISETP.LT.OR P1, PT, R40.reuse, 0x2, P1 ;  /* 0x000000022800780c */ /* 0x040fe40000f21670 */
[----:B------:R-:W-:Y:S02]  /*3350*/  ISETP.LT.OR P5, PT, R40, 0x9, P5 ;  /* 0x000000092800780c */ /* 0x000fe40002fa1670 */
[----:B------:R-:W-:Y:S02]  /*3360*/  FSEL R25, R0, -INF , !P1 ;  /* 0xff80000000197808 */ /* 0x000fe40004800000 */
[----:B------:R-:W-:-:S02]  /*3370*/  ISETP.NE.AND P1, PT, R27, RZ, PT ;  /* 0x000000ff1b00720c */ /* 0x000fc40003f25270 */
[----:B------:R-:W-:Y:S02]  /*3380*/  FSEL R44, R2, -INF , !P5 ;  /* 0xff800000022c7808 */ /* 0x000fe40006800000 */
[----:B------:R-:W-:Y:S02]  /*3390*/  ISETP.GT.AND P1, PT, R21, 0x9, !P1 ;  /* 0x000000091500780c */ /* 0x000fe40004f24270 */
[----:B------:R-:W-:Y:S02]  /*33a0*/  ISETP.NE.AND P5, PT, R64, RZ, PT ;  /* 0x000000ff4000720c */ /* 0x000fe40003fa5270 */
[----:B------:R-:W-:Y:S02]  /*33b0*/  ISETP.LT.OR P1, PT, R40, 0xa, P1 ;  /* 0x0000000a2800780c */ /* 0x000fe40000f21670 */
[----:B------:R-:W-:Y:S02]  /*33c0*/  ISETP.NE.AND P4, PT, R37, RZ, PT ;  /* 0x000000ff2500720c */ /* 0x000fe40003f85270 */
[----:B------:R-:W-:-:S02]  /*33d0*/  FSEL R46, R6, -INF , !P1 ;  /* 0xff800000062e7808 */ /* 0x000fc40004800000 */
[----:B------:R-:W-:Y:S02]  /*33e0*/  ISETP.NE.AND P1, PT, R58, RZ, PT ;  /* 0x000000ff3a00720c */ /* 0x000fe40003f25270 */
[C---:B------:R-:W-:Y:S02]  /*33f0*/  ISETP.GT.AND P3, PT, R21.reuse, RZ, !P3 ;  /* 0x000000ff1500720c */ /* 0x040fe40005f64270 */
[C---:B------:R-:W-:Y:S02]  /*3400*/  ISETP.GT.AND P1, PT, R21.reuse, 0x10, !P1 ;  /* 0x000000101500780c */ /* 0x040fe40004f24270 */
[C---:B------:R-:W-:Y:S02]  /*3410*/  ISETP.LT.OR P3, PT, R40.reuse, 0x1, P3 ;  /* 0x000000012800780c */ /* 0x040fe40001f61670 */
[----:B------:R-:W-:Y:S02]  /*3420*/  ISETP.LT.OR P1, PT, R40, 0x11, P1 ;  /* 0x000000112800780c */ /* 0x000fe40000f21670 */
[----:B------:R-:W-:-:S02]  /*3430*/  ISETP.GT.AND P6, PT, R21, 0x51, !P6 ;  /* 0x000000511500780c */ /* 0x000fc400077c4270 */
[----:B------:R-:W-:Y:S01]  /*3440*/  FSEL R48, R11, -INF , !P1 ;  /* 0xff8000000b307808 */ /* 0x000fe20004800000 */
[----:B------:R-:W-:Y:S01]  /*3450*/  IMAD.U32 R11, RZ, RZ, UR4 ;  /* 0x00000004ff0b7e24 */ /* 0x000fe2000f8e00ff */
[----:B------:R-:W-:Y:S02]  /*3460*/  ISETP.NE.AND P1, PT, R60, RZ, PT ;  /* 0x000000ff3c00720c */ /* 0x000fe40003f25270 */
[C---:B------:R-:W-:Y:S02]  /*3470*/  ISETP.GT.AND P2, PT, R21.reuse, 0x58, !P2 ;  /* 0x000000581500780c */ /* 0x040fe40005744270 */
[----:B------:R-:W-:Y:S02]  /*3480*/  ISETP.GT.AND P1, PT, R21, 0x11, !P1 ;  /* 0x000000111500780c */ /* 0x000fe40004f24270 */
[C---:B------:R-:W-:Y:S02]  /*3490*/  ISETP.LT.OR P6, PT, R40.reuse, 0x52, P6 ;  /* 0x000000522800780c */ /* 0x040fe400037c1670 */
[----:B------:R-:W-:-:S02]  /*34a0*/  ISETP.LT.OR P1, PT, R40, 0x12, P1 ;  /* 0x000000122800780c */ /* 0x000fc40000f21670 */
[----:B------:R-:W-:Y:S02]  /*34b0*/  ISETP.LT.OR P2, PT, R40, 0x59, P2 ;  /* 0x000000592800780c */ /* 0x000fe40001741670 */
[----:B------:R-:W-:Y:S02]  /*34c0*/  FSEL R50, R12, -INF , !P1 ;  /* 0xff8000000c327808 */ /* 0x000fe40004800000 */
[----:B------:R-:W-:Y:S02]  /*34d0*/  ISETP.NE.AND P1, PT, R62, RZ, PT ;  /* 0x000000ff3e00720c */ /* 0x000fe40003f25270 */
[----:B------:R-:W-:Y:S02]  /*34e0*/  FSEL R20, R20, -INF , !P2 ;  /* 0xff80000014147808 */ /* 0x000fe40005000000 */
[----:B------:R-:W-:-:S04]  /*34f0*/  ISETP.GT.AND P1, PT, R21, 0x18, !P1 ;  /* 0x000000181500780c */ /* 0x000fc80004f24270 */
[----:B------:R-:W-:-:S04]  /*3500*/  ISETP.LT.OR P1, PT, R40, 0x19, P1 ;  /* 0x000000192800780c */ /* 0x000fc80000f21670 */
[----:B------:R-:W-:Y:S02]  /*3510*/  FSEL R52, R31, -INF , !P1 ;  /* 0xff8000001f347808 */ /* 0x000fe40004800000 */
[----:B------:R-:W-:Y:S02]  /*3520*/  ISETP.GT.AND P1, PT, R21, 0x19, !P5 ;  /* 0x000000191500780c */ /* 0x000fe40006f24270 */
[----:B------:R-:W-:Y:S02]  /*3530*/  ISETP.NE.AND P5, PT, R92, RZ, PT ;  /* 0x000000ff5c00720c */ /* 0x000fe40003fa5270 */
[----:B------:R-:W-:-:S04]  /*3540*/  ISETP.LT.OR P1, PT, R40, 0x1a, P1 ;  /* 0x0000001a2800780c */ /* 0x000fc80000f21670 */
[----:B------:R-:W-:Y:S02]  /*3550*/  FSEL R54, R39, -INF , !P1 ;  /* 0xff80000027367808 */ /* 0x000fe40004800000 */
[----:B------:R-:W-:Y:S02]  /*3560*/  ISETP.GT.AND P1, PT, R21, 0x20, !P4 ;  /* 0x000000201500780c */ /* 0x000fe40006724270 */
[----:B------:R-:W-:Y:S02]  /*3570*/  ISETP.NE.AND P4, PT, R94, RZ, PT ;  /* 0x000000ff5e00720c */ /* 0x000fe40003f85270 */
[----:B------:R-:W-:-:S04]  /*3580*/  ISETP.LT.OR P1, PT, R40, 0x21, P1 ;  /* 0x000000212800780c */ /* 0x000fc80000f21670 */
[----:B------:R-:W-:Y:S02]  /*3590*/  FSEL R56, R42, -INF , !P1 ;  /* 0xff8000002a387808 */ /* 0x000fe40004800000 */
[----:B------:R-:W-:Y:S02]  /*35a0*/  FSEL R42, R3, -INF , !P3 ;  /* 0xff800000032a7808 */ /* 0x000fe40005800000 */
[----:B------:R-:W-:Y:S02]  /*35b0*/  FMNMX.FTZ R3, R33, R67, !PT ;  /* 0x0000004321037209 */ /* 0x000fe40007810000 */
[----:B------:R-:W-:Y:S02]  /*35c0*/  ISETP.NE.AND P1, PT, R66, RZ, PT ;  /* 0x000000ff4200720c */ /* 0x000fe40003f25270 */
[----:B------:R-:W-:Y:S02]  /*35d0*/  FMNMX.FTZ R3, R75, R3, !PT ;  /* 0x000000034b037209 */ /* 0x000fe40007810000 */
[----:B------:R-:W-:-:S02]  /*35e0*/  ISETP.GT.AND P1, PT, R21, 0x21, !P1 ;  /* 0x000000211500780c */ /* 0x000fc40004f24270 */
[----:B------:R-:W-:Y:S02]  /*35f0*/  FMNMX.FTZ R3, R71, R3, !PT ;  /* 0x0000000347037209 */ /* 0x000fe40007810000 */
[----:B------:R-:W-:Y:S02]  /*3600*/  ISETP.LT.OR P1, PT, R40, 0x22, P1 ;  /* 0x000000222800780c */ /* 0x000fe40000f21670 */
[----:B------:R-:W-:Y:S02]  /*3610*/  FMNMX.FTZ R3, R83, R3, !PT ;  /* 0x0000000353037209 */ /* 0x000fe40007810000 */
[----:B------:R-:W-:Y:S02]  /*3620*/  FSEL R58, R43, -INF , !P1 ;  /* 0xff8000002b3a7808 */ /* 0x000fe40004800000 */
[----:B------:R-:W-:Y:S02]  /*3630*/  FMNMX.FTZ R3, R85, R3, !PT ;  /* 0x0000000355037209 */ /* 0x000fe40007810000 */
[----:B------:R-:W-:-:S02]  /*3640*/  ISETP.NE.AND P1, PT, R70, RZ, PT ;  /* 0x000000ff4600720c */ /* 0x000fc40003f25270 */
[----:B------:R-:W-:Y:S02]  /*3650*/  FMNMX.FTZ R3, R87, R3, !PT ;  /* 0x0000000357037209 */ /* 0x000fe40007810000 */
[----:B------:R-:W-:Y:S02]  /*3660*/  ISETP.GT.AND P1, PT, R21, 0x28, !P1 ;  /* 0x000000281500780c */ /* 0x000fe40004f24270 */
[----:B------:R-:W-:Y:S02]  /*3670*/  FMNMX.FTZ R3, R89, R3, !PT ;  /* 0x0000000359037209 */ /* 0x000fe40007810000 */
[----:B------:R-:W-:Y:S02]  /*3680*/  ISETP.LT.OR P1, PT, R40, 0x29, P1 ;  /* 0x000000292800780c */ /* 0x000fe40000f21670 */
[----:B------:R-:W-:Y:S02]  /*3690*/  FMNMX.FTZ R3, R91, R3, !PT ;  /* 0x000000035b037209 */ /* 0x000fe40007810000 */
[----:B------:R-:W-:-:S02]  /*36a0*/  FSEL R60, R35, -INF , !P1 ;  /* 0xff800000233c7808 */ /* 0x000fc40004800000 */
[----:B------:R-:W-:Y:S02]  /*36b0*/  FMNMX.FTZ R3, R41, R3, !PT ;  /* 0x0000000329037209 */ /* 0x000fe40007810000 */
[----:B------:R-:W-:Y:S02]  /*36c0*/  ISETP.NE.AND P1, PT, R74, RZ, PT ;  /* 0x000000ff4a00720c */ /* 0x000fe40003f25270 */
[----:B------:R-:W-:Y:S02]  /*36d0*/  FMNMX.FTZ R3, R93, R3, !PT ;  /* 0x000000035d037209 */ /* 0x000fe40007810000 */
[----:B------:R-:W-:Y:S02]  /*36e0*/  ISETP.GT.AND P1, PT, R21, 0x29, !P1 ;  /* 0x000000291500780c */ /* 0x000fe40004f24270 */
[----:B------:R-:W-:Y:S02]  /*36f0*/  FMNMX.FTZ R3, R45, R3, !PT ;  /* 0x000000032d037209 */ /* 0x000fe40007810000 */
[----:B------:R-:W-:-:S02]  /*3700*/  ISETP.LT.OR P1, PT, R40, 0x2a, P1 ;  /* 0x0000002a2800780c */ /* 0x000fc40000f21670 */
[----:B------:R-:W-:Y:S02]  /*3710*/  FMNMX.FTZ R3, R95, R3, !PT ;  /* 0x000000035f037209 */ /* 0x000fe40007810000 */
        /* <DEDUP_REMOVED lines=16> */
[----:B------:R-:W-:Y:S01]  /*3820*/  FSEL R66, R51, -INF , !P1 ;  /* 0xff80000033427808 */ /* 0x000fe20004800000 */
[----:B------:R-:W-:Y:S01]  /*3830*/  IMAD.MOV.U32 R51, RZ, RZ, R17 ;  /* 0x000000ffff337224 */ /* 0x000fe200078e0011 */
[----:B------:R-:W-:-:S02]  /*3840*/  FMNMX.FTZ R3, R28, R3, !PT ;  /* 0x000000031c037209 */ /* 0x000fc40007810000 */
[----:B------:R-:W-:Y:S02]  /*3850*/  ISETP.NE.AND P1, PT, R84, RZ, PT ;  /* 0x000000ff5400720c */ /* 0x000fe40003f25270 */
[----:B------:R-:W-:Y:S02]  /*3860*/  FMNMX.FTZ R3, R24, R3, !PT ;  /* 0x0000000318037209 */ /* 0x000fe40007810000 */
[----:B------:R-:W-:Y:S02]  /*3870*/  ISETP.GT.AND P1, PT, R21, 0x38, !P1 ;  /* 0x000000381500780c */ /* 0x000fe40004f24270 */
[----:B------:R-:W-:Y:S02]  /*3880*/  FMNMX.FTZ R3, R26, R3, !PT ;  /* 0x000000031a037209 */ /* 0x000fe40007810000 */
[----:B------:R-:W-:Y:S02]  /*3890*/  ISETP.LT.OR P1, PT, R40, 0x39, P1 ;  /* 0x000000392800780c */ /* 0x000fe40000f21670 */
[----:B------:R-:W-:Y:S01]  /*38a0*/  FSEL R74, R7, -INF , !P6 ;  /* 0xff800000074a7808 */ /* 0x000fe20007000000 */
[----:B------:R-:W0:Y:S01]  /*38b0*/  SHFL.BFLY PT, R8, R3, 0x2, 0x1f ;  /* 0x0c401f0003087f89 */ /* 0x000e2200000e0000 */
[----:B------:R-:W-:-:S02]  /*38c0*/  FSEL R68, R78, -INF , !P1 ;  /* 0xff8000004e447808 */ /* 0x000fc40004800000 */
[----:B------:R-:W-:-:S04]  /*38d0*/  ISETP.NE.AND P1, PT, R86, RZ, PT ;  /* 0x000000ff5600720c */ /* 0x000fc80003f25270 */
[----:B------:R-:W-:-:S04]  /*38e0*/  ISETP.GT.AND P1, PT, R21, 0x39, !P1 ;  /* 0x000000391500780c */ /* 0x000fc80004f24270 */
[----:B------:R-:W-:-:S04]  /*38f0*/  ISETP.LT.OR P1, PT, R40, 0x3a, P1 ;  /* 0x0000003a2800780c */ /* 0x000fc80000f21670 */
[----:B------:R-:W-:Y:S02]  /*3900*/  FSEL R38, R55, -INF , !P1 ;  /* 0xff80000037267808 */ /* 0x000fe40004800000 */
[----:B------:R-:W-:-:S04]  /*3910*/  ISETP.NE.AND P1, PT, R88, RZ, PT ;  /* 0x000000ff5800720c */ /* 0x000fc80003f25270 */
[----:B------:R-:W-:Y:S02]  /*3920*/  ISETP.GT.AND P1, PT, R21, 0x40, !P1 ;  /* 0x000000401500780c */ /* 0x000fe40004f24270 */
[----:B0-----:R-:W-:Y:S02]  /*3930*/  FMNMX.FTZ R27, R3, R8, !PT ;  /* 0x00000008031b7209 */ /* 0x001fe40007810000 */
[----:B------:R-:W-:Y:S02]  /*3940*/  FMNMX.FTZ R3, R42, R25, !PT ;  /* 0x000000192a037209 */ /* 0x000fe40007810000 */
[----:B------:R-:W-:Y:S01]  /*3950*/  ISETP.LT.OR P1, PT, R40, 0x41, P1 ;  /* 0x000000412800780c */ /* 0x000fe20000f21670 */
[----:B------:R-:W0:Y:S01]  /*3960*/  SHFL.BFLY PT, R8, R27, 0x1, 0x1f ;  /* 0x0c201f001b087f89 */ /* 0x000e2200000e0000 */
        /* <DEDUP_REMOVED lines=19> */
[----:B0-----:R-:W-:-:S02]  /*3aa0*/  FMNMX.FTZ R8, R27, R8, !PT ;  /* 0x000000081b087209 */ /* 0x001fc40007810000 */
[----:B------:R-:W-:Y:S02]  /*3ab0*/  FMNMX.FTZ R3, R64, R3, !PT ;  /* 0x0000000340037209 */ /* 0x000fe40007810000 */
[----:B------:R-:W-:Y:S01]  /*3ac0*/  ISETP.LT.OR P1, PT, R40, 0x4a, P1 ;  /* 0x0000004a2800780c */ /* 0x000fe20000f21670 */
[----:B------:R-:W-:Y:S01]  /*3ad0*/  FMUL.FTZ R29, R8, R11 ;  /* 0x0000000b081d7220 */ /* 0x000fe20000410000 */
[----:B------:R-:W-:Y:S02]  /*3ae0*/  FMNMX.FTZ R3, R66, R3, !PT ;  /* 0x0000000342037209 */ /* 0x000fe40007810000 */
[----:B------:R-:W-:Y:S02]  /*3af0*/  FSEL R0, R63, -INF , !P1 ;  /* 0xff8000003f007808 */ /* 0x000fe40004800000 */
[----:B------:R-:W-:Y:S02]  /*3b00*/  FMNMX.FTZ R3, R68, R3, !PT ;  /* 0x0000000344037209 */ /* 0x000fe40007810000 */
[----:B------:R-:W-:-:S02]  /*3b10*/  FSETP.NEU.FTZ.AND P1, PT, R8, -INF , PT ;  /* 0xff8000000800780b */ /* 0x000fc40003f3d000 */
[----:B------:R-:W-:Y:S02]  /*3b20*/  FMNMX.FTZ R3, R38, R3, !PT ;  /* 0x0000000326037209 */ /* 0x000fe40007810000 */
[----:B------:R-:W-:Y:S02]  /*3b30*/  ISETP.NE.AND P4, PT, R61, RZ, PT ;  /* 0x000000ff3d00720c */ /* 0x000fe40003f85270 */
[----:B------:R-:W-:Y:S02]  /*3b40*/  FMNMX.FTZ R3, R12, R3, !PT ;  /* 0x000000030c037209 */ /* 0x000fe40007810000 */
[----:B------:R-:W-:Y:S02]  /*3b50*/  FSEL R78, R29, RZ, P1 ;  /* 0x000000ff1d4e7208 */ /* 0x000fe40000800000 */
[----:B------:R-:W-:Y:S02]  /*3b60*/  ISETP.GT.AND P1, PT, R21, 0x50, !P4 ;  /* 0x000000501500780c */ /* 0x000fe40006724270 */
[----:B------:R-:W-:Y:S01]  /*3b70*/  FMNMX.FTZ R3, R6, R3, !PT ;  /* 0x0000000306037209 */ /* 0x000fe20007810000 */
[-CC-:B------:R-:W-:Y:S01]  /*3b80*/  FFMA.FTZ R7, R41, R11.reuse, -R78.reuse ;  /* 0x0000000b29077223 */ /* 0x180fe2000001084e */
[----:B------:R-:W-:Y:S01]  /*3b90*/  ISETP.LT.OR P1, PT, R40, 0x51, P1 ;  /* 0x000000512800780c */ /* 0x000fe20000f21670 */
[--C-:B------:R-:W-:Y:S01]  /*3ba0*/  FFMA.FTZ R39, R49, R11, -R78.reuse ;  /* 0x0000000b31277223 */ /* 0x100fe2000001084e */
[----:B------:R-:W-:Y:S01]  /*3bb0*/  FMNMX.FTZ R3, R2, R3, !PT ;  /* 0x0000000302037209 */ /* 0x000fe20007810000 */
[----:B------:R-:W-:Y:S01]  /*3bc0*/  MUFU.EX2 R148, R7 ;  /* 0x0000000700947308 */ /* 0x000fe20000000800 */
[----:B------:R-:W-:Y:S01]  /*3bd0*/  ISETP.NE.AND P4, PT, R65, RZ, PT ;  /* 0x000000ff4100720c */ /* 0x000fe20003f85270 */
[-CC-:B------:R-:W-:Y:S01]  /*3be0*/  FFMA.FTZ R43, R53, R11.reuse, -R78.reuse ;  /* 0x0000000b352b7223 */ /* 0x180fe2000001084e */
[----:B------:R-:W-:Y:S01]  /*3bf0*/  FSEL R70, R81, -INF , !P1 ;  /* 0xff80000051467808 */ /* 0x000fe20004800000 */
[--C-:B------:R-:W-:Y:S01]  /*3c00*/  FFMA.FTZ R27, R33, R11, -R78.reuse ;  /* 0x0000000b211b7223 */ /* 0x100fe2000001084e */
[----:B------:R-:W-:Y:S01]  /*3c10*/  FMNMX.FTZ R3, R0, R3, !PT ;  /* 0x0000000300037209 */ /* 0x000fe20007810000 */
[--C-:B------:R-:W-:Y:S01]  /*3c20*/  FFMA.FTZ R29, R67, R11, -R78.reuse ;  /* 0x0000000b431d7223 */ /* 0x100fe2000001084e */
[----:B------:R-:W-:Y:S01]  /*3c30*/  ISETP.GT.AND P1, PT, R21, 0x59, !P4 ;  /* 0x000000591500780c */ /* 0x000fe20006724270 */
[----:B------:R-:W-:Y:S01]  /*3c40*/  MUFU.EX2 R144, R39 ;  /* 0x0000002700907308 */ /* 0x000fe20000000800 */
[----:B------:R-:W-:Y:S01]  /*3c50*/  FMNMX.FTZ R3, R70, R3, !PT ;  /* 0x0000000346037209 */ /* 0x000fe20007810000 */
[-CC-:B------:R-:W-:Y:S01]  /*3c60*/  FFMA.FTZ R31, R75, R11.reuse, -R78.reuse ;  /* 0x0000000b4b1f7223 */ /* 0x180fe2000001084e */
[----:B------:R-:W-:Y:S01]  /*3c70*/  ISETP.LT.OR P1, PT, R40, 0x5a, P1 ;  /* 0x0000005a2800780c */ /* 0x000fe20000f21670 */
[--C-:B------:R-:W-:Y:S01]  /*3c80*/  FFMA.FTZ R33, R71, R11, -R78.reuse ;  /* 0x0000000b47217223 */ /* 0x100fe2000001084e */
[----:B------:R-:W-:Y:S01]  /*3c90*/  FMNMX.FTZ R3, R74, R3, !PT ;  /* 0x000000034a037209 */ /* 0x000fe20007810000 */
[--C-:B------:R-:W-:Y:S01]  /*3ca0*/  FFMA.FTZ R35, R83, R11, -R78.reuse ;  /* 0x0000000b53237223 */ /* 0x100fe2000001084e */
[----:B------:R-:W-:Y:S01]  /*3cb0*/  FSEL R40, R9, -INF , !P1 ;  /* 0xff80000009287808 */ /* 0x000fe20004800000 */
[----:B------:R-:W-:Y:S01]  /*3cc0*/  MUFU.EX2 R146, R43 ;  /* 0x0000002b00927308 */ /* 0x000fe20000000800 */
[----:B------:R-:W-:Y:S01]  /*3cd0*/  FMNMX.FTZ R3, R20, R3, !PT ;  /* 0x0000000314037209 */ /* 0x000fe20007810000 */
[-CC-:B------:R-:W-:Y:S01]  /*3ce0*/  FFMA.FTZ R26, R26, R11.reuse, -R78.reuse ;  /* 0x0000000b1a1a7223 */ /* 0x180fe2000001084e */
[-CC-:B------:R-:W-:Y:S01]  /*3cf0*/  FFMA.FTZ R37, R87, R11.reuse, -R78.reuse ;  /* 0x0000000b57257223 */ /* 0x180fe2000001084e */
[--C-:B------:R-:W-:Y:S01]  /*3d00*/  FFMA.FTZ R21, R45, R11, -R78.reuse ;  /* 0x0000000b2d157223 */ /* 0x100fe2000001084e */
[----:B------:R-:W-:Y:S01]  /*3d10*/  FMNMX.FTZ R3, R40, R3, !PT ;  /* 0x0000000328037209 */ /* 0x000fe20007810000 */
[-CC-:B------:R-:W-:Y:S01]  /*3d20*/  FFMA.FTZ R28, R28, R11.reuse, -R78.reuse ;  /* 0x0000000b1c1c7223 */ /* 0x180fe2000001084e */
[-CC-:B------:R-:W-:Y:S01]  /*3d30*/  FFMA.FTZ R9, R93, R11.reuse, -R78.reuse ;  /* 0x0000000b5d097223 */ /* 0x180fe2000001084e */
[----:B------:R-:W-:Y:S01]  /*3d40*/  MUFU.EX2 R27, R27 ;  /* 0x0000001b001b7308 */ /* 0x000fe20000000800 */
[-CC-:B------:R-:W-:Y:S01]  /*3d50*/  FFMA.FTZ R41, R97, R11.reuse, -R78.reuse ;  /* 0x0000000b61297223 */ /* 0x180fe2000001084e */
[----:B------:R-:W0:Y:S01]  /*3d60*/  SHFL.BFLY PT, R76, R3, 0x2, 0x1f ;  /* 0x0c401f00034c7f89 */ /* 0x000e2200000e0000 */
[----:B------:R-:W-:Y:S01]  /*3d70*/  ISETP.NE.AND P4, PT, R10, 0x1, PT ;  /* 0x000000010a00780c */ /* 0x000fe20003f85270 */
[-CC-:B------:R-:W-:Y:S01]  /*3d80*/  FFMA.FTZ R45, R99, R11.reuse, -R78.reuse ;  /* 0x0000000b632d7223 */ /* 0x180fe2000001084e */
[-CC-:B------:R-:W-:Y:S01]  /*3d90*/  FFMA.FTZ R32, R32, R11.reuse, -R78.reuse ;  /* 0x0000000b20207223 */ /* 0x180fe2000001084e */
[-CC-:B------:R-:W-:Y:S01]  /*3da0*/  FFMA.FTZ R36, R36, R11.reuse, -R78.reuse ;  /* 0x0000000b24247223 */ /* 0x180fe2000001084e */
[-CC-:B------:R-:W-:Y:S01]  /*3db0*/  FFMA.FTZ R34, R34, R11.reuse, -R78.reuse ;  /* 0x0000000b22227223 */ /* 0x180fe2000001084e */
[----:B------:R1:W2:Y:S01]  /*3dc0*/  MUFU.EX2 R156, R29 ;  /* 0x0000001d009c7308 */ /* 0x0002a20000000800 */
[-CC-:B------:R-:W-:Y:S01]  /*3dd0*/  FFMA.FTZ R30, R30, R11.reuse, -R78.reuse ;  /* 0x0000000b1e1e7223 */ /* 0x180fe2000001084e */
[----:B------:R-:W-:-:S06]  /*3de0*/  FFMA.FTZ R24, R24, R11, -R78 ;  /* 0x0000000b18187223 */ /* 0x000fcc000001084e */
[----:B------:R-:W3:Y:S01]  /*3df0*/  MUFU.EX2 R31, R31 ;  /* 0x0000001f001f7308 */ /* 0x000ee20000000800 */
[----:B-1----:R-:W-:Y:S01]  /*3e00*/  FFMA.FTZ R29, R85, R11, -R78 ;  /* 0x0000000b551d7223 */ /* 0x002fe2000001084e */
[----:B------:R-:W1:Y:S06]  /*3e10*/  @P4 LDC R53, c[0x0][0x450] ;  /* 0x00011400ff354b82 */ /* 0x000e6c0000000800 */
[----:B------:R4:W5:Y:S01]  /*3e20*/  MUFU.EX2 R158, R33 ;  /* 0x00000021009e7308 */ /* 0x0009620000000800 */
[----:B0-----:R-:W-:-:S05]  /*3e30*/  FMNMX.FTZ R76, R3, R76, !PT ;  /* 0x0000004c034c7209 */ /* 0x001fca0007810000 */
[----:B------:R-:W0:Y:S02]  /*3e40*/  SHFL.BFLY PT, R7, R76, 0x1, 0x1f ;  /* 0x0c201f004c077f89 */ /* 0x000e2400000e0000 */
[----:B------:R-:W5:Y:S01]  /*3e50*/  MUFU.EX2 R35, R35 ;  /* 0x0000002300237308 */ /* 0x000f620000000800 */
[----:B----4-:R-:W-:-:S07]  /*3e60*/  FFMA.FTZ R33, R89, R11, -R78 ;  /* 0x0000000b59217223 */ /* 0x010fce000001084e */
[----:B------:R4:W-:Y:S08]  /*3e70*/  MUFU.EX2 R152, R29 ;  /* 0x0000001d00987308 */ /* 0x0009f00000000800 */
[----:B------:R-:W-:Y:S01]  /*3e80*/  MUFU.EX2 R37, R37 ;  /* 0x0000002500257308 */ /* 0x000fe20000000800 */
[----:B----4-:R-:W-:Y:S01]  /*3e90*/  FFMA.FTZ R29, R91, R11, -R78 ;  /* 0x0000000b5b1d7223 */ /* 0x010fe2000001084e */
[----:B0-----:R-:W-:-:S06]  /*3ea0*/  FMNMX.FTZ R7, R76, R7, !PT ;  /* 0x000000074c077209 */ /* 0x001fcc0007810000 */
[----:B------:R0:W-:Y:S01]  /*3eb0*/  MUFU.EX2 R154, R33 ;  /* 0x00000021009a7308 */ /* 0x0001e20000000800 */
[C---:B------:R-:W-:Y:S01]  /*3ec0*/  FSETP.NEU.FTZ.AND P1, PT, R7.reuse, -INF , PT ;  /* 0xff8000000700780b */ /* 0x040fe20003f3d000 */
[----:B------:R-:W-:-:S06]  /*3ed0*/  FMUL.FTZ R39, R7, R11 ;  /* 0x0000000b07277220 */ /* 0x000fcc0000410000 */
[----:B------:R-:W-:Y:S01]  /*3ee0*/  MUFU.EX2 R29, R29 ;  /* 0x0000001d001d7308 */ /* 0x000fe20000000800 */
[----:B------:R-:W-:Y:S01]  /*3ef0*/  FSEL R43, R39, RZ, P1 ;  /* 0x000000ff272b7208 */ /* 0x000fe20000800000 */
[----:B0-----:R-:W-:-:S04]  /*3f00*/  FFMA.FTZ R33, R95, R11, -R78 ;  /* 0x0000000b5f217223 */ /* 0x001fc8000001084e */
        /* <DEDUP_REMOVED lines=14> */
[----:B--2---:R-:W-:Y:S01]  /*3ff0*/  FADD.FTZ R26, R27, R156 ;  /* 0x0000009c1b1a7221 */ /* 0x004fe20000010000 */
[-CC-:B------:R-:W-:Y:S01]  /*4000*/  FFMA.FTZ R64, R64, R11.reuse, -R43.reuse ;  /* 0x0000000b40407223 */ /* 0x180fe2000001082b */
[-CC-:B------:R-:W-:Y:S01]  /*4010*/  FFMA.FTZ R66, R66, R11.reuse, -R43.reuse ;  /* 0x0000000b42427223 */ /* 0x180fe2000001082b */
[-CC-:B------:R-:W-:Y:S01]  /*4020*/  FFMA.FTZ R68, R68, R11.reuse, -R43.reuse ;  /* 0x0000000b44447223 */ /* 0x180fe2000001082b */
[----:B---3--:R-:W-:Y:S01]  /*4030*/  FADD.FTZ R47, R31, R26 ;  /* 0x0000001a1f2f7221 */ /* 0x008fe20000010000 */
[-CC-:B------:R-:W-:Y:S01]  /*4040*/  FFMA.FTZ R6, R6, R11.reuse, -R43.reuse ;  /* 0x0000000b06067223 */ /* 0x180fe2000001082b */
[-C--:B------:R-:W-:Y:S01]  /*4050*/  FFMA.FTZ R38, R38, R11.reuse, -R43 ;  /* 0x0000000b26267223 */ /* 0x080fe2000001082b */
[----:B------:R-:W0:Y:S01]  /*4060*/  MUFU.EX2 R25, R25 ;  /* 0x0000001900197308 */ /* 0x000e220000000800 */
[----:B-----5:R-:W-:Y:S01]  /*4070*/  FADD.FTZ R26, R158, R47 ;  /* 0x0000002f9e1a7221 */ /* 0x020fe20000010000 */
[-CC-:B------:R-:W-:Y:S01]  /*4080*/  FFMA.FTZ R12, R12, R11.reuse, -R43.reuse ;  /* 0x0000000b0c0c7223 */ /* 0x180fe2000001082b */
[-CC-:B------:R-:W-:Y:S01]  /*4090*/  FFMA.FTZ R2, R2, R11.reuse, -R43.reuse ;  /* 0x0000000b02027223 */ /* 0x180fe2000001082b */
[-CC-:B------:R-:W-:Y:S01]  /*40a0*/  FFMA.FTZ R0, R0, R11.reuse, -R43.reuse ;  /* 0x0000000b00007223 */ /* 0x180fe2000001082b */
[----:B------:R-:W-:Y:S01]  /*40b0*/  FADD.FTZ R49, R35, R26 ;  /* 0x0000001a23317221 */ /* 0x000fe20000010000 */
[-CC-:B------:R-:W-:Y:S01]  /*40c0*/  FFMA.FTZ R70, R70, R11.reuse, -R43.reuse ;  /* 0x0000000b46467223 */ /* 0x180fe2000001082b */
[-CC-:B------:R-:W-:Y:S01]  /*40d0*/  FFMA.FTZ R74, R74, R11.reuse, -R43.reuse ;  /* 0x0000000b4a4a7223 */ /* 0x180fe2000001082b */
[----:B------:R-:W2:Y:S01]  /*40e0*/  MUFU.EX2 R44, R44 ;  /* 0x0000002c002c7308 */ /* 0x000ea20000000800 */
[-CC-:B------:R-:W-:Y:S01]  /*40f0*/  FFMA.FTZ R20, R20, R11.reuse, -R43.reuse ;  /* 0x0000000b14147223 */ /* 0x180fe2000001082b */
[----:B------:R-:W-:Y:S01]  /*4100*/  FFMA.FTZ R40, R40, R11, -R43 ;  /* 0x0000000b28287223 */ /* 0x000fe2000001082b */
[----:B------:R-:W-:-:S02]  /*4110*/  F2FP.F16.F32.PACK_AB R156, R156, R27 ;  /* 0x0000001b9c9c723e */ /* 0x000fc400000000ff */
[----:B------:R-:W-:-:S03]  /*4120*/  F2FP.F16.F32.PACK_AB R158, R158, R31 ;  /* 0x0000001f9e9e723e */ /* 0x000fc600000000ff */
[----:B------:R-:W3:Y:S01]  /*4130*/  MUFU.EX2 R159, R46 ;  /* 0x0000002e009f7308 */ /* 0x000ee20000000800 */
[----:B0-----:R-:W-:Y:S01]  /*4140*/  FADD.FTZ R47, R42, R25 ;  /* 0x000000192a2f7221 */ /* 0x001fe20000010000 */
[----:B------:R-:W-:-:S06]  /*4150*/  F2FP.F16.F32.PACK_AB R157, R25, R42 ;  /* 0x0000002a199d723e */ /* 0x000fcc00000000ff */
[----:B------:R-:W0:Y:S01]  /*4160*/  MUFU.EX2 R48, R48 ;  /* 0x0000003000307308 */ /* 0x000e220000000800 */
[----:B--2---:R-:W-:-:S07]  /*4170*/  FADD.FTZ R26, R44, R47 ;  /* 0x0000002f2c1a7221 */ /* 0x004fce0000010000 */
[----:B------:R-:W2:Y:S01]  /*4180*/  MUFU.EX2 R153, R50 ;  /* 0x0000003200997308 */ /* 0x000ea20000000800 */
[C---:B---3--:R-:W-:Y:S01]  /*4190*/  FADD.FTZ R47, R159.reuse, R26 ;  /* 0x0000001a9f2f7221 */ /* 0x048fe20000010000 */
[----:B------:R-:W-:-:S06]  /*41a0*/  F2FP.F16.F32.PACK_AB R159, R159, R44 ;  /* 0x0000002c9f9f723e */ /* 0x000fcc00000000ff */
[----:B------:R-:W3:Y:S01]  /*41b0*/  MUFU.EX2 R52, R52 ;  /* 0x0000003400347308 */ /* 0x000ee20000000800 */
[----:B0-----:R-:W-:-:S07]  /*41c0*/  FADD.FTZ R26, R48, R47 ;  /* 0x0000002f301a7221 */ /* 0x001fce0000010000 */
[----:B------:R-:W0:Y:S01]  /*41d0*/  MUFU.EX2 R155, R54 ;  /* 0x00000036009b7308 */ /* 0x000e220000000800 */
[C---:B--2---:R-:W-:Y:S01]  /*41e0*/  FADD.FTZ R47, R153.reuse, R26 ;  /* 0x0000001a992f7221 */ /* 0x044fe20000010000 */
[----:B------:R-:W-:-:S06]  /*41f0*/  F2FP.F16.F32.PACK_AB R153, R153, R48 ;  /* 0x000000309999723e */ /* 0x000fcc00000000ff */
[----:B------:R-:W2:Y:S01]  /*4200*/  MUFU.EX2 R56, R56 ;  /* 0x0000003800387308 */ /* 0x000ea20000000800 */
[----:B---3--:R-:W-:-:S07]  /*4210*/  FADD.FTZ R26, R52, R47 ;  /* 0x0000002f341a7221 */ /* 0x008fce0000010000 */
[----:B------:R-:W-:Y:S01]  /*4220*/  MUFU.EX2 R150, R21 ;  /* 0x0000001500967308 */ /* 0x000fe20000000800 */
[C---:B0-----:R-:W-:Y:S01]  /*4230*/  FADD.FTZ R47, R155.reuse, R26 ;  /* 0x0000001a9b2f7221 */ /* 0x041fe20000010000 */
[----:B------:R-:W-:-:S06]  /*4240*/  F2FP.F16.F32.PACK_AB R155, R155, R52 ;  /* 0x000000349b9b723e */ /* 0x000fcc00000000ff */
[----:B------:R0:W-:Y:S01]  /*4250*/  MUFU.EX2 R21, R28 ;  /* 0x0000001c00157308 */ /* 0x0001e20000000800 */
[----:B--2---:R-:W-:-:S07]  /*4260*/  FADD.FTZ R26, R56, R47 ;  /* 0x0000002f381a7221 */ /* 0x004fce0000010000 */
[----:B------:R-:W2:Y:S01]  /*4270*/  MUFU.EX2 R149, R58 ;  /* 0x0000003a00957308 */ /* 0x000ea20000000800 */
[C---:B0-----:R-:W-:Y:S01]  /*4280*/  FADD.FTZ R28, R152.reuse, R49 ;  /* 0x00000031981c7221 */ /* 0x041fe20000010000 */
[----:B------:R-:W-:-:S03]  /*4290*/  F2FP.F16.F32.PACK_AB R152, R152, R35 ;  /* 0x000000239898723e */ /* 0x000fc600000000ff */
[----:B------:R-:W-:-:S03]  /*42a0*/  FADD.FTZ R49, R37, R28 ;  /* 0x0000001c25317221 */ /* 0x000fc60000010000 */
[----:B------:R-:W0:Y:S01]  /*42b0*/  MUFU.EX2 R9, R9 ;  /* 0x0000000900097308 */ /* 0x000e220000000800 */
[C---:B------:R-:W-:Y:S01]  /*42c0*/  FADD.FTZ R28, R154.reuse, R49 ;  /* 0x000000319a1c7221 */ /* 0x040fe20000010000 */
[----:B------:R-:W-:-:S03]  /*42d0*/  F2FP.F16.F32.PACK_AB R154, R154, R37 ;  /* 0x000000259a9a723e */ /* 0x000fc600000000ff */
[----:B------:R-:W-:-:S03]  /*42e0*/  FADD.FTZ R49, R29, R28 ;  /* 0x0000001c1d317221 */ /* 0x000fc60000010000 */
[----:B------:R-:W-:Y:S01]  /*42f0*/  MUFU.EX2 R60, R60 ;  /* 0x0000003c003c7308 */ /* 0x000fe20000000800 */
[C---:B------:R-:W-:Y:S01]  /*4300*/  FADD.FTZ R28, R148.reuse, R49 ;  /* 0x00000031941c7221 */ /* 0x040fe20000010000 */
[C---:B--2---:R-:W-:Y:S01]  /*4310*/  FADD.FTZ R47, R149.reuse, R26 ;  /* 0x0000001a952f7221 */ /* 0x044fe20000010000 */
[----:B------:R-:W-:Y:S02]  /*4320*/  F2FP.F16.F32.PACK_AB R148, R148, R29 ;  /* 0x0000001d9494723e */ /* 0x000fe400000000ff */
[----:B------:R-:W-:-:S03]  /*4330*/  F2FP.F16.F32.PACK_AB R149, R149, R56 ;  /* 0x000000389595723e */ /* 0x000fc600000000ff */
[----:B------:R-:W-:Y:S01]  /*4340*/  MUFU.EX2 R151, R62 ;  /* 0x0000003e00977308 */ /* 0x000fe20000000800 */
[----:B0-----:R-:W-:-:S04]  /*4350*/  FADD.FTZ R49, R9, R28 ;  /* 0x0000001c09317221 */ /* 0x001fc80000010000 */
[C---:B------:R-:W-:Y:S01]  /*4360*/  FADD.FTZ R28, R150.reuse, R49 ;  /* 0x00000031961c7221 */ /* 0x040fe20000010000 */
[----:B------:R-:W-:Y:S02]  /*4370*/  F2FP.F16.F32.PACK_AB R150, R150, R9 ;  /* 0x000000099696723e */ /* 0x000fe400000000ff */
[----:B------:R-:W0:Y:S08]  /*4380*/  MUFU.EX2 R33, R33 ;  /* 0x0000002100217308 */ /* 0x000e300000000800 */
[----:B------:R-:W-:Y:S08]  /*4390*/  MUFU.EX2 R64, R64 ;  /* 0x0000004000407308 */ /* 0x000ff00000000800 */
[----:B------:R-:W-:Y:S01]  /*43a0*/  MUFU.EX2 R145, R66 ;  /* 0x0000004200917308 */ /* 0x000fe20000000800 */
[----:B0-----:R-:W-:-:S04]  /*43b0*/  FADD.FTZ R49, R33, R28 ;  /* 0x0000001c21317221 */ /* 0x001fc80000010000 */
[C---:B------:R-:W-:Y:S01]  /*43c0*/  FADD.FTZ R26, R144.reuse, R49 ;  /* 0x00000031901a7221 */ /* 0x040fe20000010000 */
[----:B------:R-:W-:Y:S02]  /*43d0*/  F2FP.F16.F32.PACK_AB R144, R144, R33 ;  /* 0x000000219090723e */ /* 0x000fe400000000ff */
[----:B------:R-:W0:Y:S08]  /*43e0*/  MUFU.EX2 R41, R41 ;  /* 0x0000002900297308 */ /* 0x000e300000000800 */
[----:B------:R-:W-:Y:S08]  /*43f0*/  MUFU.EX2 R68, R68 ;  /* 0x0000004400447308 */ /* 0x000ff00000000800 */
[----:B------:R2:W-:Y:S08]  /*4400*/  MUFU.EX2 R141, R6 ;  /* 0x00000006008d7308 */ /* 0x0005f00000000800 */
[----:B------:R-:W-:Y:S01]  /*4410*/  MUFU.EX2 R147, R38 ;  /* 0x0000002600937308 */ /* 0x000fe20000000800 */
[----:B--2---:R-:W-:Y:S01]  /*4420*/  FADD.FTZ R6, R60, R47 ;  /* 0x0000002f3c067221 */ /* 0x004fe20000010000 */
[----:B0-----:R-:W-:-:S03]  /*4430*/  FADD.FTZ R47, R41, R26 ;  /* 0x0000001a292f7221 */ /* 0x001fc60000010000 */
[C---:B------:R-:W-:Y:S01]  /*4440*/  FADD.FTZ R43, R151.reuse, R6 ;  /* 0x00000006972b7221 */ /* 0x040fe20000010000 */
[C---:B------:R-:W-:Y:S01]  /*4450*/  FADD.FTZ R26, R146.reuse, R47 ;  /* 0x0000002f921a7221 */ /* 0x040fe20000010000 */
[----:B------:R-:W-:Y:S01]  /*4460*/  F2FP.F16.F32.PACK_AB R146, R146, R41 ;  /* 0x000000299292723e */ /* 0x000fe200000000ff */
[----:B------:R-:W0:Y:S01]  /*4470*/  MUFU.EX2 R45, R45 ;  /* 0x0000002d002d7308 */ /* 0x000e220000000800 */
[----:B------:R-:W-:Y:S01]  /*4480*/  FADD.FTZ R6, R64, R43 ;  /* 0x0000002b40067221 */ /* 0x000fe20000010000 */
[----:B------:R-:W-:-:S03]  /*4490*/  F2FP.F16.F32.PACK_AB R151, R151, R60 ;  /* 0x0000003c9797723e */ /* 0x000fc600000000ff */
[C---:B------:R-:W-:Y:S01]  /*44a0*/  FADD.FTZ R27, R145.reuse, R6 ;  /* 0x00000006911b7221 */ /* 0x040fe20000010000 */
[----:B------:R-:W-:Y:S02]  /*44b0*/  F2FP.F16.F32.PACK_AB R145, R145, R64 ;  /* 0x000000409191723e */ /* 0x000fe400000000ff */
[----:B------:R2:W-:Y:S08]  /*44c0*/  MUFU.EX2 R3, R32 ;  /* 0x0000002000037308 */ /* 0x0005f00000000800 */
[----:B------:R-:W-:Y:S01]  /*44d0*/  MUFU.EX2 R12, R12 ;  /* 0x0000000c000c7308 */ /* 0x000fe20000000800 */
[----:B--2---:R-:W2:Y:S01]  /*44e0*/  @P4 LDC R32, c[0x0][0x44c] ;  /* 0x00011300ff204b82 */ /* 0x004ea20000000800 */
[----:B0-----:R-:W-:-:S06]  /*44f0*/  FADD.FTZ R43, R45, R26 ;  /* 0x0000001a2d2b7221 */ /* 0x001fcc0000010000 */
[----:B------:R-:W0:Y:S08]  /*4500*/  MUFU.EX2 R36, R36 ;  /* 0x0000002400247308 */ /* 0x000e300000000800 */
[----:B------:R-:W3:Y:S08]  /*4510*/  MUFU.EX2 R34, R34 ;  /* 0x0000002200227308 */ /* 0x000ef00000000800 */
[----:B------:R-:W4:Y:S01]  /*4520*/  MUFU.EX2 R2, R2 ;  /* 0x0000000200027308 */ /* 0x000f220000000800 */
[C---:B0-----:R-:W-:Y:S01]  /*4530*/  FADD.FTZ R43, R36.reuse, R43 ;  /* 0x0000002b242b7221 */ /* 0x041fe20000010000 */
[----:B--2---:R-:W-:Y:S01]  /*4540*/  @P4 IMAD.HI.U32 R32, R17, R32, RZ ;  /* 0x0000002011204227 */ /* 0x004fe200078e00ff */
[----:B------:R-:W-:-:S04]  /*4550*/  F2FP.F16.F32.PACK_AB R140, R36, R45 ;  /* 0x0000002d248c723e */ /* 0x000fc800000000ff */
[----:B-1----:R-:W-:Y:S01]  /*4560*/  @P4 SHF.R.U32.HI R51, RZ, R53, R32 ;  /* 0x00000035ff334219 */ /* 0x002fe20000011620 */
[----:B------:R0:W1:Y:S01]  /*4570*/  MUFU.EX2 R143, R0 ;  /* 0x00000000008f7308 */ /* 0x0000620000000800 */
[----:B---3--:R-:W-:Y:S01]  /*4580*/  FADD.FTZ R6, R34, R43 ;  /* 0x0000002b22067221 */ /* 0x008fe20000010000 */
[----:B------:R-:W-:Y:S02]  /*4590*/  F2FP.F16.F32.PACK_AB R142, R3, R34 ;  /* 0x00000022038e723e */ /* 0x000fe400000000ff */
[----:B------:R-:W-:Y:S01]  /*45a0*/  ISETP.GE.AND P4, PT, R15, 0x1, PT ;  /* 0x000000010f00780c */ /* 0x000fe20003f86270 */
[----:B------:R-:W-:Y:S01]  /*45b0*/  FADD.FTZ R29, R3, R6 ;  /* 0x00000006031d7221 */ /* 0x000fe20000010000 */
[----:B------:R-:W-:Y:S02]  /*45c0*/  IMAD.IADD R47, R72, 0x1, R51 ;  /* 0x00000001482f7824 */ /* 0x000fe400078e0233 */
[----:B------:R-:W2:Y:S01]  /*45d0*/  MUFU.EX2 R70, R70 ;  /* 0x0000004600467308 */ /* 0x000ea20000000800 */
[----:B0-----:R-:W-:Y:S01]  /*45e0*/  FADD.FTZ R0, R68, R27 ;  /* 0x0000001b44007221 */ /* 0x001fe20000010000 */
[----:B------:R-:W-:-:S03]  /*45f0*/  IMAD.IADD R14, R47, 0x1, R14 ;  /* 0x000000012f0e7824 */ /* 0x000fc600078e020e */
[C---:B------:R-:W-:Y:S01]  /*4600*/  FADD.FTZ R27, R147.reuse, R0 ;  /* 0x00000000931b7221 */ /* 0x040fe20000010000 */
[----:B------:R-:W-:Y:S02]  /*4610*/  F2FP.F16.F32.PACK_AB R147, R147, R68 ;  /* 0x000000449393723e */ /* 0x000fe400000000ff */
[----:B------:R-:W0:Y:S01]  /*4620*/  MUFU.EX2 R30, R30 ;  /* 0x0000001e001e7308 */ /* 0x000e220000000800 */
[----:B------:R-:W-:-:S04]  /*4630*/  FADD.FTZ R0, R12, R27 ;  /* 0x0000001b0c007221 */ /* 0x000fc80000010000 */
[C---:B------:R-:W-:Y:S01]  /*4640*/  FADD.FTZ R9, R141.reuse, R0 ;  /* 0x000000008d097221 */ /* 0x040fe20000010000 */
[----:B------:R-:W-:Y:S02]  /*4650*/  F2FP.F16.F32.PACK_AB R141, R141, R12 ;  /* 0x0000000c8d8d723e */ /* 0x000fe400000000ff */
[----:B------:R-:W3:Y:S01]  /*4660*/  MUFU.EX2 R137, R74 ;  /* 0x0000004a00897308 */ /* 0x000ee20000000800 */
[----:B----4-:R-:W-:Y:S01]  /*4670*/  FADD.FTZ R0, R2, R9 ;  /* 0x0000000902007221 */ /* 0x010fe20000010000 */
[----:B------:R-:W-:-:S03]  /*4680*/  VIADD R9, R73, 0xfffffffe ;  /* 0xfffffffe49097836 */ /* 0x000fc60000000000 */
[C---:B-1----:R-:W-:Y:S01]  /*4690*/  FADD.FTZ R3, R143.reuse, R0 ;  /* 0x000000008f037221 */ /* 0x042fe20000010000 */
[----:B------:R-:W-:Y:S02]  /*46a0*/  F2FP.F16.F32.PACK_AB R143, R143, R2 ;  /* 0x000000028f8f723e */ /* 0x000fe400000000ff */
[----:B------:R-:W1:Y:S01]  /*46b0*/  MUFU.EX2 R20, R20 ;  /* 0x0000001400147308 */ /* 0x000e620000000800 */
[----:B--2---:R-:W-:Y:S01]  /*46c0*/  FADD.FTZ R0, R70, R3 ;  /* 0x0000000346007221 */ /* 0x004fe20000010000 */
[----:B0-----:R-:W-:Y:S01]  /*46d0*/  FADD.FTZ R6, R30, R29 ;  /* 0x0000001d1e067221 */ /* 0x001fe20000010000 */
[----:B------:R-:W-:-:S03]  /*46e0*/  F2FP.F16.F32.PACK_AB R136, R21, R30 ;  /* 0x0000001e1588723e */ /* 0x000fc600000000ff */
[----:B------:R-:W-:Y:S02]  /*46f0*/  FADD.FTZ R27, R21, R6 ;  /* 0x00000006151b7221 */ /* 0x000fe40000010000 */
[----:B------:R-:W0:Y:S01]  /*4700*/  MUFU.EX2 R24, R24 ;  /* 0x0000001800187308 */ /* 0x000e220000000800 */
[C---:B---3--:R-:W-:Y:S01]  /*4710*/  FADD.FTZ R3, R137.reuse, R0 ;  /* 0x0000000089037221 */ /* 0x048fe20000010000 */
[----:B------:R-:W-:-:S06]  /*4720*/  F2FP.F16.F32.PACK_AB R137, R137, R70 ;  /* 0x000000468989723e */ /* 0x000fcc00000000ff */
[----:B------:R-:W2:Y:S01]  /*4730*/  MUFU.EX2 R139, R40 ;  /* 0x00000028008b7308 */ /* 0x000ea20000000800 */
[----:B-1----:R-:W-:Y:S01]  /*4740*/  FADD.FTZ R0, R20, R3 ;  /* 0x0000000314007221 */ /* 0x002fe20000010000 */
[----:B0-----:R-:W-:Y:S01]  /*4750*/  FADD.FTZ R6, R24, R27 ;  /* 0x0000001b18067221 */ /* 0x001fe20000010000 */
[----:B------:R-:W-:-:S03]  /*4760*/  F2FP.F16.F32.PACK_AB R138, R39, R24 ;  /* 0x00000018278a723e */ /* 0x000fc600000000ff */
[----:B------:R-:W-:Y:S01]  /*4770*/  FADD.FTZ R6, R39, R6 ;  /* 0x0000000627067221 */ /* 0x000fe20000010000 */
[C---:B--2---:R-:W-:Y:S01]  /*4780*/  FADD.FTZ R3, R139.reuse, R0 ;  /* 0x000000008b037221 */ /* 0x044fe20000010000 */
[----:B------:R-:W-:Y:S01]  /*4790*/  F2FP.F16.F32.PACK_AB R139, R139, R20 ;  /* 0x000000148b8b723e */ /* 0x000fe200000000ff */
        /* <DEDUP_REMOVED lines=11> */
.L_x_1106:
[----:B------:R-:W-:-:S13]  /*4850*/  ISETP.NE.AND P1, PT, R15, 0x1, PT ;  /* 0x000000010f00780c */ /* 0x000fda0003f25270 */
[----:B------:R-:W0:Y:S02]  /*4860*/  @P1 LDC.64 R20, c[0x0][0x9e8] ;  /* 0x00027a00ff141b82 */ /* 0x000e240000000a00 */
[----:B0-----:R-:W-:-:S05]  /*4870*/  @P1 IMAD.HI.U32 R2, R0, R20, RZ ;  /* 0x0000001400021227 */ /* 0x001fca00078e00ff */
[----:B------:R-:W-:-:S07]  /*4880*/  @P1 SHF.R.U32.HI R0, RZ, R21, R2 ;  /* 0x00000015ff001219 */ /* 0x000fce0000011602 */
.L_x_1107:
[----:B------:R-:W-:-:S05]  /*4890*/  IMAD R15, R0, R15, R15 ;  /* 0x0000000f000f7224 */ /* 0x000fca00078e020f */
[----:B------:R-:W-:-:S07]  /*48a0*/  VIMNMX R14, R14, R15, PT ;  /* 0x0000000f0e0e7248 */ /* 0x000fce0003fe0100 */
.L_x_1105:
[----:B------:R-:W-:Y:S01]  /*48b0*/  IMAD.HI R14, R14, 0x2aaaaaab, RZ ;  /* 0x2aaaaaab0e0e7827 */ /* 0x000fe200078e02ff */
[----:B------:R-:W-:Y:S02]  /*48c0*/  CS2R R86, SRZ ;  /* 0x0000000000567805 */ /* 0x000fe4000001ff00 */
[----:B------:R-:W-:Y:S02]  /*48d0*/  CS2R R84, SRZ ;  /* 0x0000000000547805 */ /* 0x000fe4000001ff00 */
[----:B------:R-:W-:Y:S01]  /*48e0*/  CS2R R82, SRZ ;  /* 0x0000000000527805 */ /* 0x000fe2000001ff00 */
[----:B------:R-:W-:Y:S01]  /*48f0*/  IMAD.MOV.U32 R2, RZ, RZ, 0x3f800000 ;  /* 0x3f800000ff027424 */ /* 0x000fe200078e00ff */
[----:B------:R-:W-:Y:S01]  /*4900*/  SHF.R.U32.HI R15, RZ, 0x1f, R14 ;  /* 0x0000001fff0f7819 */ /* 0x000fe2000001160e */
[----:B------:R-:W-:Y:S01]  /*4910*/  IMAD.MOV.U32 R0, RZ, RZ, 0x3f800000 ;  /* 0x3f800000ff007424 */ /* 0x000fe200078e00ff */
[----:B------:R-:W-:Y:S02]  /*4920*/  CS2R R80, SRZ ;  /* 0x0000000000507805 */ /* 0x000fe4000001ff00 */
[----:B------:R-:W-:-:S02]  /*4930*/  CS2R R78, SRZ ;  /* 0x00000000004e7805 */ /* 0x000fc4000001ff00 */
[----:B------:R-:W-:Y:S02]  /*4940*/  LEA.HI.SX32 R15, R14, R15, 0x1c ;  /* 0x0000000f0e0f7211 */ /* 0x000fe400078fe2ff */
[----:B------:R-:W-:Y:S02]  /*4950*/  CS2R R76, SRZ ;  /* 0x00000000004c7805 */ /* 0x000fe4000001ff00 */
[----:B------:R-:W-:Y:S02]  /*4960*/  CS2R R74, SRZ ;  /* 0x00000000004a7805 */ /* 0x000fe4000001ff00 */
[----:B------:R-:W-:Y:S02]  /*4970*/  CS2R R72, SRZ ;  /* 0x0000000000487805 */ /* 0x000fe4000001ff00 */
[----:B------:R-:W-:Y:S02]  /*4980*/  VIMNMX R12, R22, R15, !PT ;  /* 0x0000000f160c7248 */ /* 0x000fe40007fe0100 */
[----:B------:R-:W-:-:S02]  /*4990*/  CS2R R70, SRZ ;  /* 0x0000000000467805 */ /* 0x000fc4000001ff00 */
[----:B------:R-:W-:Y:S02]  /*49a0*/  CS2R R68, SRZ ;  /* 0x0000000000447805 */ /* 0x000fe4000001ff00 */
[----:B------:R-:W-:Y:S02]  /*49b0*/  CS2R R66, SRZ ;  /* 0x0000000000427805 */ /* 0x000fe4000001ff00 */
        /* <DEDUP_REMOVED lines=22> */
[----:B------:R-:W-:Y:S06]  /*4b20*/  @!P1 BRA `(.L_x_1108) ;  /* 0x0000003000f89947 */ /* 0x000fec0003800000 */
[----:B------:R-:W-:Y:S01]  /*4b30*/  IMAD.MOV.U32 R2, RZ, RZ, 0x3f800000 ;  /* 0x3f800000ff027424 */ /* 0x000fe200078e00ff */
[----:B------:R-:W-:Y:S01]  /*4b40*/  ULDC UR50, c[0x0][0x9e4] ;  /* 0x0002790000327ab9 */ /* 0x000fe20000000800 */
[----:B------:R-:W-:Y:S01]  /*4b50*/  IMAD.MOV.U32 R87, RZ, RZ, RZ ;  /* 0x000000ffff577224 */ /* 0x000fe200078e00ff */
[----:B------:R-:W-:Y:S01]  /*4b60*/  ULDC UR4, c[0x0][0x9d8] ;  /* 0x0002760000047ab9 */ /* 0x000fe20000000800 */
[----:B------:R-:W-:-:S05]  /*4b70*/  ULDC UR54, c[0x0][0x9e0] ;  /* 0x0002780000367ab9 */ /* 0x000fca0000000800 */
.L_x_1125:
[----:B------:R-:W-:-:S04]  /*4b80*/  UIADD3 UR5, UR37, 0x1, URZ ;  /* 0x0000000125057890 */ /* 0x000fc8000fffe03f */
[----:B------:R-:W-:-:S04]  /*4b90*/  UISETP.NE.AND UP0, UPT, UR5, 0x2, UPT ;  /* 0x000000020500788c */ /* 0x000fc8000bf05270 */
[----:B------:R-:W-:Y:S02]  /*4ba0*/  USEL UR39, URZ, 0x1, UP0 ;  /* 0x000000013f277887 */ /* 0x000fe40008000000 */
[----:B------:R-:W-:Y:S02]  /*4bb0*/  USEL UR5, UR5, URZ, UP0 ;  /* 0x0000003f05057287 */ /* 0x000fe40008000000 */
[----:B------:R-:W-:Y:S01]  /*4bc0*/  ULOP3.LUT UR39, UR36, UR39, URZ, 0x3c, !UPT ;  /* 0x0000002724277292 */ /* 0x000fe2000f8e3c3f */
[----:B------:R-:W-:Y:S11]  /*4bd0*/  @!P0 BRA `(.L_x_1109) ;  /* 0x0000000000048947 */ /* 0x000ff60003800000 */
[----:B------:R-:W-:Y:S01]  /*4be0*/  BPT.TRAP 0x1 ;  /* 0x000000040000795c */ /* 0x000fe20000300000 */
.L_x_1109:
[----:B------:R-:W-:Y:S01]  /*4bf0*/  ULEA UR7, UR5, UR38, 0x3 ;  /* 0x0000002605077291 */ /* 0x000fe2000f8e183f */
[----:B------:R-:W-:-:S05]  /*4c00*/  IMAD.U32 R11, RZ, RZ, UR39 ;  /* 0x00000027ff0b7e24 */ /* 0x000fca000f8e00ff */
[----:B------:R-:W-:-:S04]  /*4c10*/  SHF.L.U32 R11, R11, 0x1f, RZ ;  /* 0x0000001f0b0b7819 */ /* 0x000fc800000006ff */
[----:B------:R0:W1:Y:S01]  /*4c20*/  SYNCS.PHASECHK.TRANS64.TRYWAIT P1, [UR7+0x2a830], R11 ;  /* 0x02a8300bff0075a7 */ /* 0x0000620008020147 */
[----:B------:R-:W-:Y:S05]  /*4c30*/  @!P0 BRA `(.L_x_1110) ;  /* 0x0000000000048947 */ /* 0x000fea0003800000 */
[----:B------:R-:W-:Y:S01]  /*4c40*/  BPT.TRAP 0x1 ;  /* 0x000000040000795c */ /* 0x000fe20000300000 */
.L_x_1110:
[----:B-1----:R-:W-:Y:S05]  /*4c50*/  @P1 BRA `(.L_x_1111) ;  /* 0x0000000000081947 */ /* 0x002fea0003800000 */
[----:B------:R-:W1:Y:S02]  /*4c60*/  SYNCS.PHASECHK.TRANS64.TRYWAIT P1, [UR7+0x2a830], R11 ;  /* 0x02a8300bff0075a7 */ /* 0x000e640008020147 */
[----:B-1----:R-:W-:Y:S05]  /*4c70*/  @!P1 BRA `(.L_x_1112) ;  /* 0x0000010400449947 */ /* 0x002fea0003800000 */
.L_x_1111:
        /* <DEDUP_REMOVED lines=15> */
[----:B------:R-:W-:Y:S01]  /*4d70*/  HGMMA.64x96x16.F32 R88, gdesc[UR44], RZ, !UPT, gsb0 ;  /* 0x016000002c5879f0 */ /* 0x000fe2000c0008ff */
[----:B------:R-:W-:Y:S01]  /*4d80*/  UIADD3 UR46, UR6, 0x2, URZ ;  /* 0x00000002062e7890 */ /* 0x000fe2000fffe03f */
[-C--:B------:R-:W-:Y:S01]  /*4d90*/  FMUL.FTZ R29, R29, R0.reuse ;  /* 0x000000001d1d7220 */ /* 0x080fe20000410000 */
[----:B------:R-:W-:Y:S01]  /*4da0*/  UMOV UR44, UR56 ;  /* 0x00000038002c7c82 */ /* 0x000fe20008000000 */
[----:B------:R-:W-:Y:S01]  /*4db0*/  UMOV UR45, UR57 ;  /* 0x00000039002d7c82 */ /* 0x000fe20008000000 */
        /* <DEDUP_REMOVED lines=73> */
[----:B------:R-:W-:Y:S01]  /*5250*/  HGMMA.64x96x16.F32 R88, gdesc[UR44], R88, gsb0 ;  /* 0x016000002c5879f0 */ /* 0x000fe20008000858 */
[----:B------:R-:W-:Y:S01]  /*5260*/  UIADD3 UR46, UR6, 0x4, URZ ;  /* 0x00000004062e7890 */ /* 0x000fe2000fffe03f */
[----:B------:R-:W-:Y:S01]  /*5270*/  UMOV UR44, UR52 ;  /* 0x00000034002c7c82 */ /* 0x000fe20008000000 */
[----:B------:R-:W-:Y:S01]  /*5280*/  UMOV UR45, UR53 ;  /* 0x00000035002d7c82 */ /* 0x000fe20008000000 */
[----:B------:R-:W-:Y:S01]  /*5290*/  UMOV UR47, 0x40000040 ;  /* 0x40000040002f7882 */ /* 0x000fe20000000000 */
[----:B------:R-:W-:Y:S02]  /*52a0*/  WARPGROUP.DEPBAR.LE gsb0, 0x0 ;  /* 0x00008000000079c5 */ /* 0x000fe40000010000 */
        /* <DEDUP_REMOVED lines=34> */
[----:B------:R-:W-:Y:S05]  /*54d0*/  @!P0 BRA `(.L_x_1113) ;  /* 0x0000000000048947 */ /* 0x000fea0003800000 */
[----:B------:R-:W-:Y:S01]  /*54e0*/  BPT.TRAP 0x1 ;  /* 0x000000040000795c */ /* 0x000fe20000300000 */
.L_x_1113:
[----:B------:R-:W-:Y:S01]  /*54f0*/  ULEA UR14, UR37, UR38, 0x3 ;  /* 0x00000026250e7291 */ /* 0x000fe2000f8e183f */
[----:B------:R-:W-:-:S05]  /*5500*/  IMAD.U32 R0, RZ, RZ, UR36 ;  /* 0x00000024ff007e24 */ /* 0x000fca000f8e00ff */
[----:B------:R-:W-:-:S04]  /*5510*/  SHF.L.U32 R0, R0, 0x1f, RZ ;  /* 0x0000001f00007819 */ /* 0x000fc800000006ff */
[----:B------:R2:W3:Y:S01]  /*5520*/  SYNCS.PHASECHK.TRANS64.TRYWAIT P1, [UR14+0x2a850], R0 ;  /* 0x02a85000ff0075a7 */ /* 0x0004e2000802014e */
[----:B------:R-:W-:Y:S05]  /*5530*/  @!P0 BRA `(.L_x_1114) ;  /* 0x0000000000048947 */ /* 0x000fea0003800000 */
[----:B------:R-:W-:Y:S01]  /*5540*/  BPT.TRAP 0x1 ;  /* 0x000000040000795c */ /* 0x000fe20000300000 */
.L_x_1114:
[----:B---3--:R-:W-:Y:S05]  /*5550*/  @P1 BRA `(.L_x_1115) ;  /* 0x0000000000081947 */ /* 0x008fea0003800000 */
[----:B------:R-:W3:Y:S02]  /*5560*/  SYNCS.PHASECHK.TRANS64.TRYWAIT P1, [UR14+0x2a850], R0 ;  /* 0x02a85000ff0075a7 */ /* 0x000ee4000802014e */
[----:B---3--:R-:W-:Y:S05]  /*5570*/  @!P1 BRA `(.L_x_1116) ;  /* 0x000000fc001c9947 */ /* 0x008fea0003800000 */
.L_x_1115:
[----:B------:R-:W-:Y:S01]  /*5580*/  UIADD3 UR6, UR38, 0x400, URZ ;  /* 0x0000040026067890 */ /* 0x000fe2000fffe03f */
[----:B------:R-:W-:Y:S01]  /*5590*/  WARPGROUP.ARRIVE ;  /* 0x00000000000079c5 */ /* 0x000fe20000000000 */
[----:B------:R-:W-:Y:S01]  /*55a0*/  UMOV UR11, 0x40000040 ;  /* 0x40000040000b7882 */ /* 0x000fe20000000000 */
[----:B------:R-:W-:Y:S01]  /*55b0*/  ISETP.NE.AND P2, PT, R10, 0x1, PT ;  /* 0x000000010a00780c */ /* 0x000fe20003f45270 */
[----:B------:R-:W-:Y:S01]  /*55c0*/  USHF.R.U32.HI UR6, URZ, 0x4, UR6 ;  /* 0x000000043f067899 */ /* 0x000fe20008011606 */
[----:B01----:R-:W-:Y:S02]  /*55d0*/  FMUL.FTZ R11, R88, UR4 ;  /* 0x00000004580b7c20 */ /* 0x003fe40008410000 */
[----:B------:R-:W0:Y:S01]  /*55e0*/  S2R R175, SR_TID.X ;  /* 0x0000000000af7919 */ /* 0x000e220000002100 */
[----:B------:R-:W-:Y:S01]  /*55f0*/  FMUL.FTZ R88, R102, UR4 ;  /* 0x0000000466587c20 */ /* 0x000fe20008410000 */
[----:B------:R-:W-:Y:S01]  /*5600*/  ULOP3.LUT UR6, UR6, 0x3fff, URZ, 0xc0, !UPT ;  /* 0x00003fff06067892 */ /* 0x000fe2000f8ec03f */
[----:B------:R-:W-:Y:S01]  /*5610*/  FMUL.FTZ R21, R99, UR4 ;  /* 0x0000000463157c20 */ /* 0x000fe20008410000 */
[----:B------:R-:W-:Y:S01]  /*5620*/  FMUL.FTZ R99, R115, UR4 ;  /* 0x0000000473637c20 */ /* 0x000fe20008410000 */
[----:B------:R-:W-:Y:S01]  /*5630*/  IMAD.IADD R115, R19, 0x1, R17 ;  /* 0x0000000113737824 */ /* 0x000fe200078e0211 */
[----:B------:R-:W-:Y:S01]  /*5640*/  ULOP3.LUT UR6, UR6, 0x3000000, URZ, 0xfc, !UPT ;  /* 0x0300000006067892 */ /* 0x000fe2000f8efc3f */
[----:B------:R-:W1:Y:S01]  /*5650*/  LDC R13, c[0x0][0x288] ;  /* 0x0000a200ff0d7b82 */ /* 0x000e620000000800 */
[----:B------:R-:W-:Y:S01]  /*5660*/  FMUL.FTZ R14, R94, UR4 ;  /* 0x000000045e0e7c20 */ /* 0x000fe20008410000 */
[----:B------:R-:W-:Y:S01]  /*5670*/  FMUL.FTZ R94, R110, UR4 ;  /* 0x000000046e5e7c20 */ /* 0x000fe20008410000 */
[----:B------:R-:W-:Y:S01]  /*5680*/  UIMAD UR6, UR37, 0x600, UR6 ;  /* 0x00000600250678a4 */ /* 0x000fe2000f8e0206 */
[----:B------:R-:W-:Y:S01]  /*5690*/  FMUL.FTZ R110, R112, UR4 ;  /* 0x00000004706e7c20 */ /* 0x000fe20008410000 */
[----:B------:R-:W-:Y:S01]  /*56a0*/  FMUL.FTZ R112, R116, UR4 ;  /* 0x0000000474707c20 */ /* 0x000fe20008410000 */
[----:B------:R-:W-:Y:S01]  /*56b0*/  FMUL.FTZ R15, R95, UR4 ;  /* 0x000000045f0f7c20 */ /* 0x000fe20008410000 */
[----:B------:R-:W-:Y:S01]  /*56c0*/  FMUL.FTZ R2, R91, UR4 ;  /* 0x000000045b027c20 */ /* 0x000fe20008410000 */
[----:B------:R-:W3:Y:S01]  /*56d0*/  @P2 LDC R102, c[0x0][0x44c] ;  /* 0x00011300ff662b82 */ /* 0x000ee20000000800 */
[----:B------:R-:W-:Y:S01]  /*56e0*/  FMUL.FTZ R95, R111, UR4 ;  /* 0x000000046f5f7c20 */ /* 0x000fe20008410000 */
[----:B------:R-:W-:Y:S01]  /*56f0*/  UMOV UR10, UR6 ;  /* 0x00000006000a7c82 */ /* 0x000fe20008000000 */
[----:B--2---:R-:W-:Y:S01]  /*5700*/  FMUL.FTZ R0, R90, UR4 ;  /* 0x000000045a007c20 */ /* 0x004fe20008410000 */
[----:B------:R-:W-:Y:S01]  /*5710*/  HGMMA.64x128x16.F32 R24, R156, gdesc[UR8].tnspB, R24, gsb0 ;  /* 0x41e000089c187df0 */ /* 0x000fe20008000818 */
[----:B------:R-:W-:Y:S01]  /*5720*/  UIADD3 UR10, UR6, 0x80, URZ ;  /* 0x00000080060a7890 */ /* 0x000fe2000fffe03f */
[----:B------:R-:W-:Y:S01]  /*5730*/  FMUL.FTZ R20, R98, UR4 ;  /* 0x0000000462147c20 */ /* 0x000fe20008410000 */
[----:B------:R-:W-:Y:S01]  /*5740*/  UMOV UR11, 0x40000040 ;  /* 0x40000040000b7882 */ /* 0x000fe20000000000 */
        /* <DEDUP_REMOVED lines=16> */
[----:B---3--:R-:W-:-:S04]  /*5850*/  @P2 IMAD.HI.U32 R102, R115, R102, RZ ;  /* 0x0000006673662227 */ /* 0x008fc800078e00ff */
[----:B------:R-:W-:Y:S01]  /*5860*/  FMUL.FTZ R133, R133, UR4 ;  /* 0x0000000485857c20 */ /* 0x000fe20008410000 */
[----:B------:R-:W-:Y:S01]  /*5870*/  FMUL.FTZ R120, R120, UR4 ;  /* 0x0000000478787c20 */ /* 0x000fe20008410000 */
[----:B------:R-:W-:Y:S01]  /*5880*/  FMUL.FTZ R121, R121, UR4 ;  /* 0x0000000479797c20 */ /* 0x000fe20008410000 */
[----:B------:R-:W-:Y:S01]  /*5890*/  FMUL.FTZ R124, R124, UR4 ;  /* 0x000000047c7c7c20 */ /* 0x000fe20008410000 */
[----:B------:R-:W-:Y:S01]  /*58a0*/  FMUL.FTZ R128, R128, UR4 ;  /* 0x0000000480807c20 */ /* 0x000fe20008410000 */
[----:B------:R-:W-:Y:S01]  /*58b0*/  FMUL.FTZ R134, R134, UR4 ;  /* 0x0000000486867c20 */ /* 0x000fe20008410000 */
[----:B------:R-:W-:Y:S01]  /*58c0*/  ISETP.NE.AND P1, PT, R173, RZ, PT ;  /* 0x000000ffad00720c */ /* 0x000fe20003f25270 */
[----:B------:R-:W2:Y:S08]  /*58d0*/  MUFU.TANH R11, R11 ;  /* 0x0000000b000b7308 */ /* 0x000eb00000002400 */
[----:B------:R-:W3:Y:S08]  /*58e0*/  MUFU.TANH R0, R0 ;  /* 0x0000000000007308 */ /* 0x000ef00000002400 */
[----:B------:R-:W4:Y:S08]  /*58f0*/  MUFU.TANH R2, R2 ;  /* 0x0000000200027308 */ /* 0x000f300000002400 */
        /* <DEDUP_REMOVED lines=11> */
[----:B------:R-:W0:Y:S01]  /*59b0*/  MUFU.TANH R91, R91 ;  /* 0x0000005b005b7308 */ /* 0x000e220000002400 */
[----:B------:R-:W-:-:S02]  /*59c0*/  WARPGROUP.DEPBAR.LE gsb0, 0x0 ;  /* 0x00008000000079c5 */ /* 0x000fc40000010000 */
[----:B------:R-:W-:Y:S01]  /*59d0*/  WARPGROUP.ARRIVE ;  /* 0x00000000000079c5 */ /* 0x000fe20000000000 */
[----:B------:R-:W-:Y:S01]  /*59e0*/  FMUL.FTZ R156, R101, UR4 ;  /* 0x00000004659c7c20 */ /* 0x000fe20008410000 */
[----:B------:R-:W-:Y:S01]  /*59f0*/  FMUL.FTZ R101, R119, UR4 ;  /* 0x0000000477657c20 */ /* 0x000fe20008410000 */
[----:B------:R-:W-:Y:S02]  /*5a00*/  FMUL.FTZ R158, R131, UR4 ;  /* 0x00000004839e7c20 */ /* 0x000fe40008410000 */
[----:B------:R-:W0:Y:S01]  /*5a10*/  MUFU.TANH R108, R108 ;  /* 0x0000006c006c7308 */ /* 0x000e220000002400 */
[----:B------:R-:W-:Y:S01]  /*5a20*/  HGMMA.64x128x16.F32 R24, R152, gdesc[UR8].tnspB, R24, gsb0 ;  /* 0x41e0000898187df0 */ /* 0x000fe20008000818 */
[----:B------:R-:W-:Y:S01]  /*5a30*/  UIADD3 UR10, UR6, 0x100, URZ ;  /* 0x00000100060a7890 */ /* 0x000fe2000fffe03f */
[----:B------:R-:W-:-:S05]  /*5a40*/  UMOV UR11, 0x40000040 ;  /* 0x40000040000b7882 */ /* 0x000fca0000000000 */
        /* <DEDUP_REMOVED lines=13> */
[----:B------:R-:W0:Y:S08]  /*5b20*/  MUFU.TANH R125, R125 ;  /* 0x0000007d007d7308 */ /* 0x000e300000002400 */
[----:B------:R-:W0:Y:S08]  /*5b30*/  MUFU.TANH R129, R129 ;  /* 0x0000008100817308 */ /* 0x000e300000002400 */
[----:B------:R-:W0:Y:S08]  /*5b40*/  MUFU.TANH R158, R158 ;  /* 0x0000009e009e7308 */ /* 0x000e300000002400 */
[----:B------:R-:W0:Y:S01]  /*5b50*/  MUFU.TANH R132, R132 ;  /* 0x0000008400847308 */ /* 0x000e220000002400 */
[----:B------:R-:W-:-:S02]  /*5b60*/  WARPGROUP.DEPBAR.LE gsb0, 0x0 ;  /* 0x00008000000079c5 */ /* 0x000fc40000010000 */
[----:B------:R-:W-:Y:S01]  /*5b70*/  WARPGROUP.ARRIVE ;  /* 0x00000000000079c5 */ /* 0x000fe20000000000 */
[----:B------:R-:W-:Y:S01]  /*5b80*/  FMUL.FTZ R154, R130, UR4 ;  /* 0x00000004829a7c20 */ /* 0x000fe20008410000 */
[----:B------:R-:W-:Y:S02]  /*5b90*/  IMAD R130, R9, -0x60, RZ ;  /* 0xffffffa009827824 */ /* 0x000fe400078e02ff */
[----:B------:R-:W-:Y:S01]  /*5ba0*/  FMUL.FTZ R152, R127, UR4 ;  /* 0x000000047f987c20 */ /* 0x000fe20008410000 */
[----:B------:R-:W0:Y:S01]  /*5bb0*/  MUFU.TANH R133, R133 ;  /* 0x0000008500857308 */ /* 0x000e220000002400 */
[----:B------:R-:W-:Y:S01]  /*5bc0*/  HGMMA.64x128x16.F32 R24, R148, gdesc[UR8].tnspB, R24, gsb0 ;  /* 0x41e0000894187df0 */ /* 0x000fe20008000818 */
[----:B------:R-:W-:Y:S01]  /*5bd0*/  UIADD3 UR10, UR6, 0x180, URZ ;  /* 0x00000180060a7890 */ /* 0x000fe2000fffe03f */
[----:B------:R-:W-:Y:S01]  /*5be0*/  VIADD R107, R130, 0x1 ;  /* 0x00000001826b7836 */ /* 0x000fe20000000000 */
[----:B------:R-:W-:-:S03]  /*5bf0*/  UMOV UR11, 0x40000040 ;  /* 0x40000040000b7882 */ /* 0x000fc60000000000 */
[----:B------:R-:W-:Y:S01]  /*5c00*/  IMAD R107, R18, -0x2, R107 ;  /* 0xfffffffe126b7824 */ /* 0x000fe200078e026b */
[----:B------:R-:W0:Y:S04]  /*5c10*/  MUFU.TANH R152, R152 ;  /* 0x0000009800987308 */ /* 0x000e280000002400 */
[----:B-1----:R-:W-:-:S04]  /*5c20*/  IADD3 R106, R107, -R13, R16 ;  /* 0x8000000d6b6a7210 */ /* 0x002fc80007ffe010 */
[----:B------:R1:W0:Y:S01]  /*5c30*/  MUFU.TANH R127, R128 ;  /* 0x00000080007f7308 */ /* 0x0002220000002400 */
[----:B------:R-:W-:-:S07]  /*5c40*/  VIADD R131, R106, UR54 ;  /* 0x000000366a837c36 */ /* 0x000fce0008000000 */
[----:B------:R-:W0:Y:S01]  /*5c50*/  MUFU.TANH R154, R154 ;  /* 0x0000009a009a7308 */ /* 0x000e220000002400 */
[----:B------:R-:W-:Y:S02]  /*5c60*/  WARPGROUP.DEPBAR.LE gsb0, 0x0 ;  /* 0x00008000000079c5 */ /* 0x000fe40000010000 */
[----:B------:R-:W-:Y:S01]  /*5c70*/  WARPGROUP.ARRIVE ;  /* 0x00000000000079c5 */ /* 0x000fe20000000000 */
[----:B------:R-:W-:Y:S01]  /*5c80*/  FMUL.FTZ R148, R104, UR4 ;  /* 0x0000000468947c20 */ /* 0x000fe20008410000 */
[----:B------:R-:W-:Y:S01]  /*5c90*/  FMUL.FTZ R104, R105, UR4 ;  /* 0x0000000469687c20 */ /* 0x000fe20008410000 */
[----:B------:R-:W-:Y:S01]  /*5ca0*/  FMUL.FTZ R105, R122, UR4 ;  /* 0x000000047a697c20 */ /* 0x000fe20008410000 */
[----:B------:R-:W-:Y:S02]  /*5cb0*/  FMUL.FTZ R150, R126, UR4 ;  /* 0x000000047e967c20 */ /* 0x000fe40008410000 */
[----:B------:R-:W-:Y:S01]  /*5cc0*/  HGMMA.64x128x16.F32 R24, R144, gdesc[UR8].tnspB, R24, gsb0 ;  /* 0x41e0000890187df0 */ /* 0x000fe20008000818 */
[----:B------:R-:W-:Y:S01]  /*5cd0*/  UIADD3 UR10, UR6, 0x200, URZ ;  /* 0x00000200060a7890 */ /* 0x000fe2000fffe03f */
[----:B------:R-:W0:Y:S01]  /*5ce0*/  MUFU.TANH R148, R148 ;  /* 0x0000009400947308 */ /* 0x000e220000002400 */
[----:B------:R-:W-:Y:S01]  /*5cf0*/  UMOV UR11, 0x40000040 ;  /* 0x40000040000b7882 */ /* 0x000fe20000000000 */
[----:B------:R-:W-:-:S06]  /*5d00*/  UIADD3 UR6, UR6, 0x280, URZ ;  /* 0x0000028006067890 */ /* 0x000fcc000fffe03f */
[----:B------:R-:W0:Y:S08]  /*5d10*/  MUFU.TANH R104, R104 ;  /* 0x0000006800687308 */ /* 0x000e300000002400 */
[----:B------:R-:W0:Y:S08]  /*5d20*/  MUFU.TANH R105, R105 ;  /* 0x0000006900697308 */ /* 0x000e300000002400 */
[----:B------:R-:W0:Y:S01]  /*5d30*/  MUFU.TANH R150, R150 ;  /* 0x0000009600967308 */ /* 0x000e220000002400 */
[----:B------:R-:W-:-:S02]  /*5d40*/  WARPGROUP.DEPBAR.LE gsb0, 0x0 ;  /* 0x00008000000079c5 */ /* 0x000fc40000010000 */
[----:B------:R-:W-:Y:S01]  /*5d50*/  WARPGROUP.ARRIVE ;  /* 0x00000000000079c5 */ /* 0x000fe20000000000 */
[----:B------:R-:W-:Y:S01]  /*5d60*/  FMUL.FTZ R144, R89, UR4 ;  /* 0x0000000459907c20 */ /* 0x000fe20008410000 */
[----:B------:R-:W-:Y:S01]  /*5d70*/  FMUL.FTZ R89, R103, UR4 ;  /* 0x0000000467597c20 */ /* 0x000fe20008410000 */
[----:B------:R-:W-:Y:S01]  /*5d80*/  FMUL.FTZ R146, R123, UR4 ;  /* 0x000000047b927c20 */ /* 0x000fe20008410000 */
[----:B------:R-:W5:Y:S01]  /*5d90*/  @P2 LDC R103, c[0x0][0x450] ;  /* 0x00011400ff672b82 */ /* 0x000f620000000800 */
[----:B------:R1:W0:Y:S01]  /*5da0*/  MUFU.TANH R123, R124 ;  /* 0x0000007c007b7308 */ /* 0x0002220000002400 */
[----:B------:R-:W-:Y:S01]  /*5db0*/  HGMMA.64x128x16.F32 R24, R140, gdesc[UR8].tnspB, R24, gsb0 ;  /* 0x41e000088c187df0 */ /* 0x000fe20008000818 */
[----:B------:R-:W-:Y:S01]  /*5dc0*/  UMOV UR10, UR6 ;  /* 0x00000006000a7c82 */ /* 0x000fe20008000000 */
[----:B------:R-:W-:-:S05]  /*5dd0*/  UMOV UR11, 0x40000040 ;  /* 0x40000040000b7882 */ /* 0x000fca0000000000 */
[----:B------:R-:W0:Y:S08]  /*5de0*/  MUFU.TANH R144, R144 ;  /* 0x0000009000907308 */ /* 0x000e300000002400 */
[----:B------:R-:W0:Y:S01]  /*5df0*/  MUFU.TANH R89, R89 ;  /* 0x0000005900597308 */ /* 0x000e220000002400 */
[----:B-----5:R-:W-:Y:S01]  /*5e00*/  @P2 SHF.R.U32.HI R115, RZ, R103, R102 ;  /* 0x00000067ff732219 */ /* 0x020fe20000011666 */
[----:B------:R-:W-:Y:S01]  /*5e10*/  IMAD.U32 R102, RZ, RZ, UR7 ;  /* 0x00000007ff667e24 */ /* 0x000fe2000f8e00ff */
[----:B0-----:R-:W-:-:S05]  /*5e20*/  LOP3.LUT P2, RZ, R175, 0x7f, RZ, 0xc0, !PT ;  /* 0x0000007fafff7812 */ /* 0x001fca000784c0ff */
[----:B------:R-:W0:Y:S01]  /*5e30*/  MUFU.TANH R146, R146 ;  /* 0x0000009200927308 */ /* 0x000e220000002400 */
[----:B------:R-:W5:Y:S07]  /*5e40*/  SHFL.IDX PT, R116, R115, RZ, 0x1c1f ;  /* 0x001c1fff73747589 */ /* 0x000f6e00000e0000 */
[----:B------:R-:W-:-:S05]  /*5e50*/  @!P2 VIADD R102, R102, 0x2a840 ;  /* 0x0002a8406666a836 */ /* 0x000fca0000000000 */
[----:B------:R-:W-:Y:S02]  /*5e60*/  @!P2 PRMT R103, RZ, 0x654, R102 ;  /* 0x00000654ff67a816 */ /* 0x000fe40000000066 */
[----:B------:R1:W0:Y:S01]  /*5e70*/  MUFU.TANH R102, R134 ;  /* 0x0000008600667308 */ /* 0x0002220000002400 */
[----:B-----5:R-:W-:Y:S01]  /*5e80*/  IMAD.IADD R117, R131, 0x1, R116 ;  /* 0x0000000183757824 */ /* 0x020fe200078e0274 */
[----:B------:R-:W-:Y:S02]  /*5e90*/  WARPGROUP.DEPBAR.LE gsb0, 0x0 ;  /* 0x00008000000079c5 */ /* 0x000fe40000010000 */
[----:B------:R-:W-:-:S04]  /*5ea0*/  WARPGROUP.ARRIVE ;  /* 0x00000000000079c5 */ /* 0x000fc80000000000 */
[----:B------:R1:W0:Y:S02]  /*5eb0*/  MUFU.TANH R140, R121 ;  /* 0x00000079008c7308 */ /* 0x0002240000002400 */
[----:B------:R-:W-:Y:S03]  /*5ec0*/  HGMMA.64x128x16.F32 R24, R136, gdesc[UR8].tnspB, R24, gsb0 ;  /* 0x41e0000888187df0 */ /* 0x000fe60008000818 */
[----:B------:R-:W-:Y:S02]  /*5ed0*/  WARPGROUP.DEPBAR.LE gsb0, 0x0 ;  /* 0x00008000000079c5 */ /* 0x000fe40000010000 */
[----:B------:R5:W-:Y:S01]  /*5ee0*/  @!P2 SYNCS.ARRIVE.TRANS64.RED.A1T0 RZ, [R103+URZ], RZ ;  /* 0x000000ff67ffa9a7 */ /* 0x000be2000810043f */
[----:B------:R-:W-:Y:S02]  /*5ef0*/  VIADD R136, R107, 0xffffffff ;  /* 0xffffffff6b887836 */ /* 0x000fe40000000000 */
[----:B-----5:R-:W-:Y:S01]  /*5f00*/  FMUL.FTZ R103, R135, UR4 ;  /* 0x0000000487677c20 */ /* 0x020fe20008410000 */
[----:B------:R-:W-:-:S04]  /*5f10*/  VIADD R135, R106, UR51 ;  /* 0x000000336a877c36 */ /* 0x000fc80008000000 */
[----:B------:R-:W-:Y:S01]  /*5f20*/  IMAD.IADD R119, R135, 0x1, R116 ;  /* 0x0000000187777824 */ /* 0x000fe200078e0274 */
[----:B------:R-:W0:Y:S01]  /*5f30*/  MUFU.TANH R103, R103 ;  /* 0x0000006700677308 */ /* 0x000e220000002400 */
[----:B-1234-:R-:W-:Y:S05]  /*5f40*/  @!P1 BRA `(.L_x_1117) ;  /* 0x0000000000549947 */ /* 0x01efea0003800000 */
[----:B------:R-:W-:Y:S01]  /*5f50*/  IADD3 R121, R16, -R13, R116 ;  /* 0x8000000d10797210 */ /* 0x000fe20007ffe074 */
[----:B------:R-:W-:Y:S03]  /*5f60*/  BSSY B0, `(.L_x_1118) ;  /* 0x0000010000007945 */ /* 0x000fe60003800000 */
[----:B------:R-:W-:-:S13]  /*5f70*/  ISETP.GT.AND P1, PT, R121, -0x1, PT ;  /* 0xffffffff7900780c */ /* 0x000fda0003f24270 */
[----:B------:R-:W-:Y:S05]  /*5f80*/  @P1 BRA `(.L_x_1119) ;  /* 0x0000000000201947 */ /* 0x000fea0003800000 */
[----:B------:R-:W-:Y:S01]  /*5f90*/  IMAD.U32 R116, RZ, RZ, UR50 ;  /* 0x00000032ff747e24 */ /* 0x000fe2000f8e00ff */
[----:B------:R-:W-:-:S04]  /*5fa0*/  LOP3.LUT R121, RZ, R121, RZ, 0x33, !PT ;  /* 0x00000079ff797212 */ /* 0x000fc800078e33ff */
[----:B------:R-:W-:-:S13]  /*5fb0*/  ISETP.NE.AND P1, PT, R116, 0x1, PT ;  /* 0x000000017400780c */ /* 0x000fda0003f25270 */
[----:B------:R-:W1:Y:S02]  /*5fc0*/  @P1 LDC.64 R106, c[0x0][0x9e8] ;  /* 0x00027a00ff6a1b82 */ /* 0x000e640000000a00 */
[----:B-1----:R-:W-:-:S05]  /*5fd0*/  @P1 IMAD.HI.U32 R106, R121, R106, RZ ;  /* 0x0000006a796a1227 */ /* 0x002fca00078e00ff */
[----:B------:R-:W-:-:S04]  /*5fe0*/  @P1 SHF.R.U32.HI R121, RZ, R107, R106 ;  /* 0x0000006bff791219 */ /* 0x000fc8000001166a */
[----:B------:R-:W-:Y:S01]  /*5ff0*/  LOP3.LUT R121, RZ, R121, RZ, 0x33, !PT ;  /* 0x00000079ff797212 */ /* 0x000fe200078e33ff */
[----:B------:R-:W-:Y:S06]  /*6000*/  BRA `(.L_x_1120) ;  /* 0x0000000000147947 */ /* 0x000fec0003800000 */
.L_x_1119:
[----:B------:R-:W-:-:S05]  /*6010*/  IMAD.U32 R116, RZ, RZ, UR50 ;  /* 0x00000032ff747e24 */ /* 0x000fca000f8e00ff */
[----:B------:R-:W-:-:S13]  /*6020*/  ISETP.NE.AND P1, PT, R116, 0x1, PT ;  /* 0x000000017400780c */ /* 0x000fda0003f25270 */
[----:B------:R-:W1:Y:S02]  /*6030*/  @P1 LDC.64 R106, c[0x0][0x9e8] ;  /* 0x00027a00ff6a1b82 */ /* 0x000e640000000a00 */
[----:B-1----:R-:W-:-:S05]  /*6040*/  @P1 IMAD.HI.U32 R106, R121, R106, RZ ;  /* 0x0000006a796a1227 */ /* 0x002fca00078e00ff */
[----:B------:R-:W-:-:S07]  /*6050*/  @P1 SHF.R.U32.HI R121, RZ, R107, R106 ;  /* 0x0000006bff791219 */ /* 0x000fce000001166a */
.L_x_1120:
[----:B------:R-:W-:Y:S05]  /*6060*/  BSYNC B0 ;  /* 0x0000000000007941 */ /* 0x000fea0003800000 */
.L_x_1118:
[----:B------:R-:W-:-:S05]  /*6070*/  IMAD R106, R121, R116, R136 ;  /* 0x00000074796a7224 */ /* 0x000fca00078e0288 */
[----:B------:R-:W-:Y:S02]  /*6080*/  VIADDMNMX R117, R106, R116, R117, PT ;  /* 0x000000746a757246 */ /* 0x000fe40003800175 */
[----:B------:R-:W-:-:S07]  /*6090*/  VIMNMX R119, R119, R106, !PT ;  /* 0x0000006a77777248 */ /* 0x000fce0007fe0100 */
.L_x_1117:
[C---:B------:R-:W-:Y:S02]  /*60a0*/  ISETP.GE.AND P1, PT, R130.reuse, 0x2, PT ;  /* 0x000000028200780c */ /* 0x040fe40003f26270 */
[C---:B------:R-:W-:Y:S02]  /*60b0*/  ISETP.GE.AND P4, PT, R130.reuse, 0xa, PT ;  /* 0x0000000a8200780c */ /* 0x040fe40003f86270 */
[----:B------:R-:W-:Y:S02]  /*60c0*/  ISETP.GT.AND P2, PT, R119, 0x1, !P1 ;  /* 0x000000017700780c */ /* 0x000fe40004f44270 */
[----:B------:R-:W-:Y:S02]  /*60d0*/  P2R R121, PR, RZ, 0x10 ;  /* 0x00000010ff797803 */ /* 0x000fe40000000000 */
[----:B------:R-:W-:Y:S02]  /*60e0*/  ISETP.LT.OR P3, PT, R117, 0x2, P2 ;  /* 0x000000027500780c */ /* 0x000fe40001761670 */
[----:B------:R-:W-:-:S02]  /*60f0*/  ISETP.GE.AND P2, PT, R130, 0x9, PT ;  /* 0x000000098200780c */ /* 0x000fc40003f46270 */
[----:B------:R-:W-:Y:S02]  /*6100*/  FSEL R184, R144, -INF , !P3 ;  /* 0xff80000090b87808 */ /* 0x000fe40005800000 */
[----:B------:R-:W-:-:S04]  /*6110*/  ISETP.GT.AND P3, PT, R119, 0x8, !P2 ;  /* 0x000000087700780c */ /* 0x000fc80005764270 */
[----:B------:R-:W-:-:S04]  /*6120*/  ISETP.LT.OR P3, PT, R117, 0x9, P3 ;  /* 0x000000097500780c */ /* 0x000fc80001f61670 */
[----:B------:R-:W-:Y:S02]  /*6130*/  FSEL R186, R92, -INF , !P3 ;  /* 0xff8000005cba7808 */ /* 0x000fe40005800000 */
[----:B------:R-:W-:Y:S02]  /*6140*/  ISETP.GT.AND P3, PT, R119, 0x9, !P4 ;  /* 0x000000097700780c */ /* 0x000fe40006764270 */
[----:B------:R-:W-:Y:S02]  /*6150*/  ISETP.GE.AND P4, PT, R130, 0x11, PT ;  /* 0x000000118200780c */ /* 0x000fe40003f86270 */
[----:B------:R-:W-:Y:S02]  /*6160*/  ISETP.LT.OR P3, PT, R117, 0xa, P3 ;  /* 0x0000000a7500780c */ /* 0x000fe40001f61670 */
[----:B------:R-:W-:Y:S02]  /*6170*/  P2R R134, PR, RZ, 0x10 ;  /* 0x00000010ff867803 */ /* 0x000fe40000000000 */
[----:B------:R-:W-:-:S02]  /*6180*/  FSEL R182, R93, -INF , !P3 ;  /* 0xff8000005db67808 */ /* 0x000fc40005800000 */
[----:B------:R-:W-:Y:S02]  /*6190*/  ISETP.GT.AND P3, PT, R119, 0x10, !P4 ;  /* 0x000000107700780c */ /* 0x000fe40006764270 */
[----:B------:R-:W-:Y:S02]  /*61a0*/  ISETP.GE.AND P4, PT, R130, 0x12, PT ;  /* 0x000000128200780c */ /* 0x000fe40003f86270 */
[----:B------:R-:W-:Y:S02]  /*61b0*/  ISETP.LT.OR P3, PT, R117, 0x11, P3 ;  /* 0x000000117500780c */ /* 0x000fe40001f61670 */
[----:B------:R-:W-:Y:S02]  /*61c0*/  P2R R137, PR, RZ, 0x10 ;  /* 0x00000010ff897803 */ /* 0x000fe40000000000 */
[----:B------:R-:W-:Y:S02]  /*61d0*/  FSEL R180, R96, -INF , !P3 ;  /* 0xff80000060b47808 */ /* 0x000fe40005800000 */
[----:B------:R-:W-:-:S02]  /*61e0*/  ISETP.GT.AND P3, PT, R119, 0x11, !P4 ;  /* 0x000000117700780c */ /* 0x000fc40006764270 */
[C---:B------:R-:W-:Y:S02]  /*61f0*/  ISETP.GE.AND P4, PT, R130.reuse, 0x19, PT ;  /* 0x000000198200780c */ /* 0x040fe40003f86270 */
        /* <DEDUP_REMOVED lines=10> */
[----:B------:R-:W-:-:S02]  /*62a0*/  ISETP.LT.OR P3, PT, R117, 0x1a, P3 ;  /* 0x0000001a7500780c */ /* 0x000fc40001f61670 */
[----:B------:R-:W-:Y:S02]  /*62b0*/  P2R R141, PR, RZ, 0x10 ;  /* 0x00000010ff8d7803 */ /* 0x000fe40000000000 */
[----:B------:R-:W-:Y:S02]  /*62c0*/  FSEL R156, R156, -INF , !P3 ;  /* 0xff8000009c9c7808 */ /* 0x000fe40005800000 */
[----:B------:R-:W-:Y:S02]  /*62d0*/  ISETP.GT.AND P3, PT, R119, 0x20, !P4 ;  /* 0x000000207700780c */ /* 0x000fe40006764270 */
[----:B------:R-:W-:Y:S02]  /*62e0*/  ISETP.GE.AND P4, PT, R130, 0x22, PT ;  /* 0x000000228200780c */ /* 0x000fe40003f86270 */
[----:B------:R-:W-:Y:S02]  /*62f0*/  ISETP.LT.OR P3, PT, R117, 0x21, P3 ;  /* 0x000000217500780c */ /* 0x000fe40001f61670 */
[----:B------:R-:W-:-:S02]  /*6300*/  P2R R142, PR, RZ, 0x10 ;  /* 0x00000010ff8e7803 */ /* 0x000fc40000000000 */
        /* <DEDUP_REMOVED lines=44> */
[----:B0-----:R-:W-:Y:S02]  /*65d0*/  FSEL R112, R140, -INF , !P3 ;  /* 0xff8000008c707808 */ /* 0x001fe40005800000 */
[----:B------:R-:W-:-:S02]  /*65e0*/  ISETP.GT.AND P3, PT, R119, 0x48, !P4 ;  /* 0x000000487700780c */ /* 0x000fc40006764270 */
[----:B------:R-:W-:Y:S02]  /*65f0*/  P2R R155, PR, RZ, 0x10 ;  /* 0x00000010ff9b7803 */ /* 0x000fe40000000000 */
[----:B------:R-:W-:Y:S02]  /*6600*/  ISETP.LT.OR P3, PT, R117, 0x49, P3 ;  /* 0x000000497500780c */ /* 0x000fe40001f61670 */
[----:B------:R-:W-:Y:S02]  /*6610*/  ISETP.GE.AND P4, PT, R130, 0x4a, PT ;  /* 0x0000004a8200780c */ /* 0x000fe40003f86270 */
[----:B------:R-:W-:Y:S02]  /*6620*/  FSEL R110, R123, -INF , !P3 ;  /* 0xff8000007b6e7808 */ /* 0x000fe40005800000 */
[----:B------:R-:W-:Y:S02]  /*6630*/  ISETP.GT.AND P3, PT, R119, 0x49, !P4 ;  /* 0x000000497700780c */ /* 0x000fe40006764270 */
[----:B------:R-:W-:-:S02]  /*6640*/  P2R R123, PR, RZ, 0x10 ;  /* 0x00000010ff7b7803 */ /* 0x000fc40000000000 */
[----:B------:R-:W-:-:S04]  /*6650*/  ISETP.LT.OR P3, PT, R117, 0x4a, P3 ;  /* 0x0000004a7500780c */ /* 0x000fc80001f61670 */
[----:B------:R-:W-:Y:S02]  /*6660*/  FSEL R108, R125, -INF , !P3 ;  /* 0xff8000007d6c7808 */ /* 0x000fe40005800000 */
[----:B------:R-:W-:-:S04]  /*6670*/  ISETP.GE.AND P3, PT, R130, 0x51, PT ;  /* 0x000000518200780c */ /* 0x000fc80003f66270 */
        /* <DEDUP_REMOVED lines=12> */
[----:B------:R-:W-:Y:S02]  /*6740*/  P2R R111, PR, RZ, 0x40 ;  /* 0x00000040ff6f7803 */ /* 0x000fe40000000000 */
[----:B------:R-:W-:-:S04]  /*6750*/  ISETP.GT.AND P6, PT, R119, RZ, !P6 ;  /* 0x000000ff7700720c */ /* 0x000fc800077c4270 */
[----:B------:R-:W-:-:S04]  /*6760*/  ISETP.LT.OR P6, PT, R117, 0x1, P6 ;  /* 0x000000017500780c */ /* 0x000fc800037c1670 */
[----:B------:R-:W-:Y:S02]  /*6770*/  FSEL R107, R11, -INF , !P6 ;  /* 0xff8000000b6b7808 */ /* 0x000fe40007000000 */
[----:B------:R-:W-:Y:S02]  /*6780*/  ISETP.GE.AND P6, PT, R130, 0x5a, PT ;  /* 0x0000005a8200780c */ /* 0x000fe40003fc6270 */
[----:B------:R-:W0:Y:S02]  /*6790*/  SHFL.IDX PT, R130, R115, 0x1, 0x1c1f ;  /* 0x003c1f0073827f89 */ /* 0x000e2400000e0000 */
[----:B------:R-:W-:Y:S02]  /*67a0*/  P2R R125, PR, RZ, 0x40 ;  /* 0x00000040ff7d7803 */ /* 0x000fe40000000000 */
[----:B------:R-:W-:-:S04]  /*67b0*/  ISETP.GT.AND P6, PT, R119, 0x59, !P6 ;  /* 0x000000597700780c */ /* 0x000fc800077c4270 */
[----:B------:R-:W-:-:S04]  /*67c0*/  ISETP.LT.OR P6, PT, R117, 0x5a, P6 ;  /* 0x0000005a7500780c */ /* 0x000fc800037c1670 */
[----:B------:R-:W-:Y:S02]  /*67d0*/  FSEL R104, R133, -INF , !P6 ;  /* 0xff80000085687808 */ /* 0x000fe40007000000 */
[----:B------:R-:W-:Y:S01]  /*67e0*/  ISETP.NE.AND P6, PT, R173, RZ, PT ;  /* 0x000000ffad00720c */ /* 0x000fe20003fc5270 */
[--C-:B0-----:R-:W-:Y:S02]  /*67f0*/  IMAD.IADD R93, R131, 0x1, R130.reuse ;  /* 0x00000001835d7824 */ /* 0x101fe400078e0282 */
[----:B------:R-:W-:-:S10]  /*6800*/  IMAD.IADD R97, R135, 0x1, R130 ;  /* 0x0000000187617824 */ /* 0x000fd400078e0282 */
[----:B------:R-:W-:Y:S05]  /*6810*/  @!P6 BRA `(.L_x_1121) ;  /* 0x000000000054e947 */ /* 0x000fea0003800000 */
[----:B------:R-:W-:Y:S01]  /*6820*/  IADD3 R11, R16, -R13, R130 ;  /* 0x8000000d100b7210 */ /* 0x000fe20007ffe082 */
[----:B------:R-:W-:Y:S03]  /*6830*/  BSSY B0, `(.L_x_1122) ;  /* 0x0000010000007945 */ /* 0x000fe60003800000 */
[----:B------:R-:W-:-:S13]  /*6840*/  ISETP.GT.AND P6, PT, R11, -0x1, PT ;  /* 0xffffffff0b00780c */ /* 0x000fda0003fc4270 */
[----:B------:R-:W-:Y:S05]  /*6850*/  @P6 BRA `(.L_x_1123) ;  /* 0x0000000000206947 */ /* 0x000fea0003800000 */
[----:B------:R-:W-:Y:S01]  /*6860*/  IMAD.U32 R109, RZ, RZ, UR50 ;  /* 0x00000032ff6d7e24 */ /* 0x000fe2000f8e00ff */
[----:B------:R-:W-:-:S04]  /*6870*/  LOP3.LUT R11, RZ, R11, RZ, 0x33, !PT ;  /* 0x0000000bff0b7212 */ /* 0x000fc800078e33ff */
[----:B------:R-:W-:-:S13]  /*6880*/  ISETP.NE.AND P6, PT, R109, 0x1, PT ;  /* 0x000000016d00780c */ /* 0x000fda0003fc5270 */
[----:B------:R-:W0:Y:S02]  /*6890*/  @P6 LDC.64 R130, c[0x0][0x9e8] ;  /* 0x00027a00ff826b82 */ /* 0x000e240000000a00 */
[----:B0-----:R-:W-:-:S05]  /*68a0*/  @P6 IMAD.HI.U32 R130, R11, R130, RZ ;  /* 0x000000820b826227 */ /* 0x001fca00078e00ff */
[----:B------:R-:W-:-:S04]  /*68b0*/  @P6 SHF.R.U32.HI R11, RZ, R131, R130 ;  /* 0x00000083ff0b6219 */ /* 0x000fc80000011682 */
[----:B------:R-:W-:Y:S01]  /*68c0*/  LOP3.LUT R11, RZ, R11, RZ, 0x33, !PT ;  /* 0x0000000bff0b7212 */ /* 0x000fe200078e33ff */
[----:B------:R-:W-:Y:S06]  /*68d0*/  BRA `(.L_x_1124) ;  /* 0x0000000000147947 */ /* 0x000fec0003800000 */
.L_x_1123:
[----:B------:R-:W-:-:S05]  /*68e0*/  IMAD.U32 R109, RZ, RZ, UR50 ;  /* 0x00000032ff6d7e24 */ /* 0x000fca000f8e00ff */
[----:B------:R-:W-:-:S13]  /*68f0*/  ISETP.NE.AND P6, PT, R109, 0x1, PT ;  /* 0x000000016d00780c */ /* 0x000fda0003fc5270 */
[----:B------:R-:W0:Y:S02]  /*6900*/  @P6 LDC.64 R130, c[0x0][0x9e8] ;  /* 0x00027a00ff826b82 */ /* 0x000e240000000a00 */
[----:B0-----:R-:W-:-:S05]  /*6910*/  @P6 IMAD.HI.U32 R130, R11, R130, RZ ;  /* 0x000000820b826227 */ /* 0x001fca00078e00ff */
[----:B------:R-:W-:-:S07]  /*6920*/  @P6 SHF.R.U32.HI R11, RZ, R131, R130 ;  /* 0x00000083ff0b6219 */ /* 0x000fce0000011682 */
.L_x_1124:
[----:B------:R-:W-:Y:S05]  /*6930*/  BSYNC B0 ;  /* 0x0000000000007941 */ /* 0x000fea0003800000 */
.L_x_1122:
[----:B------:R-:W-:-:S05]  /*6940*/  IMAD R130, R11, R109, R136 ;  /* 0x0000006d0b827224 */ /* 0x000fca00078e0288 */
[----:B------:R-:W-:Y:S02]  /*6950*/  VIADDMNMX R93, R130, R109, R93, PT ;  /* 0x0000006d825d7246 */ /* 0x000fe4000380015d */
[----:B------:R-:W-:-:S07]  /*6960*/  VIMNMX R97, R97, R130, !PT ;  /* 0x0000008261617248 */ /* 0x000fce0007fe0100 */
.L_x_1121:
[C---:B------:R-:W-:Y:S01]  /*6970*/  ISETP.GT.AND P1, PT, R97.reuse, 0x1, !P1 ;  /* 0x000000016100780c */ /* 0x040fe20004f24270 */
[----:B------:R-:W-:Y:S01]  /*6980*/  UMOV UR36, UR39 ;  /* 0x0000002700247c82 */ /* 0x000fe20008000000 */
[----:B------:R-:W-:Y:S01]  /*6990*/  ISETP.GT.AND P2, PT, R97, 0x8, !P2 ;  /* 0x000000086100780c */ /* 0x000fe20005744270 */
[----:B------:R-:W-:Y:S01]  /*69a0*/  UMOV UR37, UR5 ;  /* 0x0000000500257c82 */ /* 0x000fe20008000000 */
        /* <DEDUP_REMOVED lines=11> */
[----:B------:R-:W-:Y:S02]  /*6a60*/  FMNMX.FTZ R11, R107, R8, !PT ;  /* 0x000000086b0b7209 */ /* 0x000fe40007810000 */
[----:B------:R-:W-:Y:S02]  /*6a70*/  ISETP.GT.AND P1, PT, R97, 0x10, !P1 ;  /* 0x000000106100780c */ /* 0x000fe40004f24270 */
[----:B------:R-:W-:Y:S02]  /*6a80*/  FMNMX.FTZ R11, R184, R11, !PT ;  /* 0x0000000bb80b7209 */ /* 0x000fe40007810000 */
[----:B------:R-:W-:Y:S02]  /*6a90*/  ISETP.LT.OR P1, PT, R93, 0x11, P1 ;  /* 0x000000115d00780c */ /* 0x000fe40000f21670 */
[----:B------:R-:W-:-:S02]  /*6aa0*/  FMNMX.FTZ R11, R186, R11, !PT ;  /* 0x0000000bba0b7209 */ /* 0x000fc40007810000 */
[----:B------:R-:W-:Y:S02]  /*6ab0*/  FSEL R20, R20, -INF , !P1 ;  /* 0xff80000014147808 */ /* 0x000fe40004800000 */
[----:B------:R-:W-:Y:S02]  /*6ac0*/  ISETP.NE.AND P1, PT, R137, RZ, PT ;  /* 0x000000ff8900720c */ /* 0x000fe40003f25270 */
[----:B------:R-:W-:Y:S02]  /*6ad0*/  FMNMX.FTZ R11, R182, R11, !PT ;  /* 0x0000000bb60b7209 */ /* 0x000fe40007810000 */
[----:B------:R-:W-:Y:S02]  /*6ae0*/  ISETP.GT.AND P1, PT, R97, 0x11, !P1 ;  /* 0x000000116100780c */ /* 0x000fe40004f24270 */
[----:B------:R-:W-:Y:S02]  /*6af0*/  FMNMX.FTZ R11, R180, R11, !PT ;  /* 0x0000000bb40b7209 */ /* 0x000fe40007810000 */
[----:B------:R-:W-:-:S02]  /*6b00*/  ISETP.LT.OR P1, PT, R93, 0x12, P1 ;  /* 0x000000125d00780c */ /* 0x000fc40000f21670 */
[----:B------:R-:W-:Y:S02]  /*6b10*/  FMNMX.FTZ R11, R178, R11, !PT ;  /* 0x0000000bb20b7209 */ /* 0x000fe40007810000 */
[----:B------:R-:W-:Y:S02]  /*6b20*/  FSEL R136, R21, -INF , !P1 ;  /* 0xff80000015887808 */ /* 0x000fe40004800000 */
[----:B------:R-:W-:Y:S02]  /*6b30*/  ISETP.NE.AND P1, PT, R139, RZ, PT ;  /* 0x000000ff8b00720c */ /* 0x000fe40003f25270 */
[----:B------:R-:W-:Y:S02]  /*6b40*/  FMNMX.FTZ R11, R176, R11, !PT ;  /* 0x0000000bb00b7209 */ /* 0x000fe40007810000 */
[----:B------:R-:W-:Y:S02]  /*6b50*/  ISETP.GT.AND P1, PT, R97, 0x18, !P1 ;  /* 0x000000186100780c */ /* 0x000fe40004f24270 */
[----:B------:R-:W-:-:S02]  /*6b60*/  FMNMX.FTZ R11, R156, R11, !PT ;  /* 0x0000000b9c0b7209 */ /* 0x000fc40007810000 */
[----:B------:R-:W-:Y:S02]  /*6b70*/  ISETP.LT.OR P1, PT, R93, 0x19, P1 ;  /* 0x000000195d00780c */ /* 0x000fe40000f21670 */
[----:B------:R-:W-:Y:S02]  /*6b80*/  FMNMX.FTZ R11, R148, R11, !PT ;  /* 0x0000000b940b7209 */ /* 0x000fe40007810000 */
[----:B------:R-:W-:Y:S02]  /*6b90*/  FSEL R88, R88, -INF , !P1 ;  /* 0xff80000058587808 */ /* 0x000fe40004800000 */
[----:B------:R-:W-:Y:S02]  /*6ba0*/  ISETP.GT.AND P1, PT, R97, 0x19, !P2 ;  /* 0x000000196100780c */ /* 0x000fe40005724270 */
[----:B------:R-:W-:Y:S02]  /*6bb0*/  FMNMX.FTZ R11, R128, R11, !PT ;  /* 0x0000000b800b7209 */ /* 0x000fe40007810000 */
[----:B------:R-:W-:-:S02]  /*6bc0*/  ISETP.LT.OR P1, PT, R93, 0x1a, P1 ;  /* 0x0000001a5d00780c */ /* 0x000fc40000f21670 */
[----:B------:R-:W-:Y:S02]  /*6bd0*/  FMNMX.FTZ R11, R126, R11, !PT ;  /* 0x0000000b7e0b7209 */ /* 0x000fe40007810000 */
[----:B------:R-:W-:Y:S02]  /*6be0*/  FSEL R134, R89, -INF , !P1 ;  /* 0xff80000059867808 */ /* 0x000fe40004800000 */
        /* <DEDUP_REMOVED lines=19> */
[----:B------:R-:W-:Y:S02]  /*6d20*/  ISETP.NE.AND P1, PT, R144, RZ, PT ;  /* 0x000000ff9000720c */ /* 0x000fe40003f25270 */
[----:B------:R-:W-:Y:S02]  /*6d30*/  FMNMX.FTZ R11, R108, R11, !PT ;  /* 0x0000000b6c0b7209 */ /* 0x000fe40007810000 */
[----:B------:R-:W-:-:S02]  /*6d40*/  ISETP.GT.AND P1, PT, R97, 0x29, !P1 ;  /* 0x000000296100780c */ /* 0x000fc40004f24270 */
[----:B------:R-:W-:Y:S02]  /*6d50*/  FMNMX.FTZ R11, R106, R11, !PT ;  /* 0x0000000b6a0b7209 */ /* 0x000fe40007810000 */
[----:B------:R-:W-:Y:S02]  /*6d60*/  ISETP.LT.OR P1, PT, R93, 0x2a, P1 ;  /* 0x0000002a5d00780c */ /* 0x000fe40000f21670 */
[----:B------:R-:W-:Y:S02]  /*6d70*/  FMNMX.FTZ R11, R96, R11, !PT ;  /* 0x0000000b600b7209 */ /* 0x000fe40007810000 */
[----:B------:R-:W-:Y:S02]  /*6d80*/  FSEL R130, R95, -INF , !P1 ;  /* 0xff8000005f827808 */ /* 0x000fe40004800000 */
[----:B------:R-:W-:Y:S02]  /*6d90*/  ISETP.NE.AND P1, PT, R145, RZ, PT ;  /* 0x000000ff9100720c */ /* 0x000fe40003f25270 */
[----:B------:R-:W-:-:S02]  /*6da0*/  FMNMX.FTZ R11, R92, R11, !PT ;  /* 0x0000000b5c0b7209 */ /* 0x000fc40007810000 */
[----:B------:R-:W-:Y:S02]  /*6db0*/  ISETP.GT.AND P1, PT, R97, 0x30, !P1 ;  /* 0x000000306100780c */ /* 0x000fe40004f24270 */
[----:B------:R-:W-:Y:S02]  /*6dc0*/  FMNMX.FTZ R15, R104, R11, !PT ;  /* 0x0000000b680f7209 */ /* 0x000fe40007810000 */
[----:B------:R-:W-:Y:S01]  /*6dd0*/  ISETP.LT.OR P1, PT, R93, 0x31, P1 ;  /* 0x000000315d00780c */ /* 0x000fe20000f21670 */
[----:B------:R-:W0:Y:S01]  /*6de0*/  LDC R11, c[0x0][0x988] ;  /* 0x00026200ff0b7b82 */ /* 0x000e220000000800 */
[----:B------:R-:W-:Y:S01]  /*6df0*/  ISETP.NE.AND P2, PT, R155, RZ, PT ;  /* 0x000000ff9b00720c */ /* 0x000fe20003f45270 */
[----:B------:R-:W1:Y:S01]  /*6e00*/  SHFL.BFLY PT, R174, R15, 0x2, 0x1f ;  /* 0x0c401f000fae7f89 */ /* 0x000e6200000e0000 */
[----:B------:R-:W-:Y:S02]  /*6e10*/  FSEL R98, R98, -INF , !P1 ;  /* 0xff80000062627808 */ /* 0x000fe40004800000 */
[----:B------:R-:W-:-:S02]  /*6e20*/  ISETP.NE.AND P1, PT, R147, RZ, PT ;  /* 0x000000ff9300720c */ /* 0x000fc40003f25270 */
[----:B------:R-:W-:Y:S02]  /*6e30*/  ISETP.NE.AND P6, PT, R123, RZ, PT ;  /* 0x000000ff7b00720c */ /* 0x000fe40003fc5270 */
[C---:B------:R-:W-:Y:S02]  /*6e40*/  ISETP.GT.AND P1, PT, R97.reuse, 0x31, !P1 ;  /* 0x000000316100780c */ /* 0x040fe40004f24270 */
[----:B------:R-:W-:Y:S02]  /*6e50*/  ISETP.GT.AND P3, PT, R97, 0x50, !P3 ;  /* 0x000000506100780c */ /* 0x000fe40005f64270 */
[C---:B------:R-:W-:Y:S02]  /*6e60*/  ISETP.LT.OR P1, PT, R93.reuse, 0x32, P1 ;  /* 0x000000325d00780c */ /* 0x040fe40000f21670 */
[----:B------:R-:W-:Y:S02]  /*6e70*/  ISETP.LT.OR P3, PT, R93, 0x51, P3 ;  /* 0x000000515d00780c */ /* 0x000fe40001f61670 */
[----:B------:R-:W-:-:S02]  /*6e80*/  FSEL R94, R99, -INF , !P1 ;  /* 0xff800000635e7808 */ /* 0x000fc40004800000 */
[----:B------:R-:W-:Y:S02]  /*6e90*/  ISETP.NE.AND P1, PT, R149, RZ, PT ;  /* 0x000000ff9500720c */ /* 0x000fe40003f25270 */
[C---:B------:R-:W-:Y:S02]  /*6ea0*/  ISETP.GT.AND P4, PT, R97.reuse, 0x51, !P4 ;  /* 0x000000516100780c */ /* 0x040fe40006784270 */
[----:B------:R-:W-:Y:S02]  /*6eb0*/  ISETP.GT.AND P1, PT, R97, 0x38, !P1 ;  /* 0x000000386100780c */ /* 0x000fe40004f24270 */
[----:B------:R-:W-:Y:S02]  /*6ec0*/  FSEL R154, R154, -INF , !P3 ;  /* 0xff8000009a9a7808 */ /* 0x000fe40005800000 */
[----:B------:R-:W-:Y:S02]  /*6ed0*/  ISETP.LT.OR P1, PT, R93, 0x39, P1 ;  /* 0x000000395d00780c */ /* 0x000fe40000f21670 */
[----:B-1----:R-:W-:-:S02]  /*6ee0*/  FMNMX.FTZ R21, R15, R174, !PT ;  /* 0x000000ae0f157209 */ /* 0x002fc40007810000 */
[----:B------:R-:W-:Y:S02]  /*6ef0*/  FSEL R100, R100, -INF , !P1 ;  /* 0xff80000064647808 */ /* 0x000fe40004800000 */
[----:B------:R-:W-:Y:S01]  /*6f00*/  ISETP.NE.AND P1, PT, R151, RZ, PT ;  /* 0x000000ff9700720c */ /* 0x000fe20003f25270 */
[----:B------:R-:W1:Y:S01]  /*6f10*/  SHFL.BFLY PT, R174, R21, 0x1, 0x1f ;  /* 0x0c201f0015ae7f89 */ /* 0x000e6200000e0000 */
[----:B------:R-:W-:Y:S02]  /*6f20*/  ISETP.LT.OR P4, PT, R93, 0x52, P4 ;  /* 0x000000525d00780c */ /* 0x000fe40002781670 */
[C---:B------:R-:W-:Y:S02]  /*6f30*/  ISETP.GT.AND P1, PT, R97.reuse, 0x39, !P1 ;  /* 0x000000396100780c */ /* 0x040fe40004f24270 */
[----:B------:R-:W-:Y:S02]  /*6f40*/  ISETP.GT.AND P5, PT, R97, 0x58, !P5 ;  /* 0x000000586100780c */ /* 0x000fe40006fa4270 */
[----:B------:R-:W-:-:S02]  /*6f50*/  ISETP.LT.OR P1, PT, R93, 0x3a, P1 ;  /* 0x0000003a5d00780c */ /* 0x000fc40000f21670 */
[----:B------:R-:W-:Y:S02]  /*6f60*/  FSEL R158, R158, -INF , !P4 ;  /* 0xff8000009e9e7808 */ /* 0x000fe40006000000 */
[----:B------:R-:W-:Y:S02]  /*6f70*/  FSEL R142, R101, -INF , !P1 ;  /* 0xff800000658e7808 */ /* 0x000fe40004800000 */
[----:B------:R-:W-:Y:S02]  /*6f80*/  ISETP.NE.AND P1, PT, R113, RZ, PT ;  /* 0x000000ff7100720c */ /* 0x000fe40003f25270 */
[----:B------:R-:W-:Y:S02]  /*6f90*/  ISETP.LT.OR P5, PT, R93, 0x59, P5 ;  /* 0x000000595d00780c */ /* 0x000fe40002fa1670 */
[----:B------:R-:W-:Y:S02]  /*6fa0*/  ISETP.GT.AND P1, PT, R97, 0x40, !P1 ;  /* 0x000000406100780c */ /* 0x000fe40004f24270 */
[----:B------:R-:W-:-:S02]  /*6fb0*/  FSEL R102, R102, -INF , !P5 ;  /* 0xff80000066667808 */ /* 0x000fc40006800000 */
[----:B------:R-:W-:Y:S02]  /*6fc0*/  ISETP.LT.OR P1, PT, R93, 0x41, P1 ;  /* 0x000000415d00780c */ /* 0x000fe40000f21670 */
[----:B-1----:R-:W-:Y:S02]  /*6fd0*/  FMNMX.FTZ R174, R21, R174, !PT ;  /* 0x000000ae15ae7209 */ /* 0x002fe40007810000 */
[----:B------:R-:W-:Y:S02]  /*6fe0*/  FSEL R144, R105, -INF , !P1 ;  /* 0xff80000069907808 */ /* 0x000fe40004800000 */
[----:B------:R-:W-:-:S04]  /*6ff0*/  ISETP.NE.AND P1, PT, R153, RZ, PT ;  /* 0x000000ff9900720c */ /* 0x000fc80003f25270 */
[----:B------:R-:W-:-:S04]  /*7000*/  ISETP.GT.AND P1, PT, R97, 0x41, !P1 ;  /* 0x000000416100780c */ /* 0x000fc80004f24270 */
[----:B------:R-:W-:-:S04]  /*7010*/  ISETP.LT.OR P1, PT, R93, 0x42, P1 ;  /* 0x000000425d00780c */ /* 0x000fc80000f21670 */
        /* <DEDUP_REMOVED lines=8> */
[----:B------:R-:W-:Y:S02]  /*70a0*/  ISETP.GT.AND P1, PT, R97, RZ, !P6 ;  /* 0x000000ff6100720c */ /* 0x000fe40007724270 */
[----:B------:R-:W-:Y:S02]  /*70b0*/  ISETP.NE.AND P6, PT, R125, RZ, PT ;  /* 0x000000ff7d00720c */ /* 0x000fe40003fc5270 */
[----:B------:R-:W-:Y:S02]  /*70c0*/  ISETP.LT.OR P1, PT, R93, 0x1, P1 ;  /* 0x000000015d00780c */ /* 0x000fe40000f21670 */
[----:B------:R-:W-:Y:S02]  /*70d0*/  ISETP.GT.AND P2, PT, R97, 0x59, !P6 ;  /* 0x000000596100780c */ /* 0x000fe40007744270 */
[----:B------:R-:W-:Y:S01]  /*70e0*/  FSEL R188, R0, -INF , !P1 ;  /* 0xff80000000bc7808 */ /* 0x000fe20004800000 */
[C---:B0-----:R-:W-:Y:S01]  /*70f0*/  FMUL.FTZ R0, R174.reuse, R11 ;  /* 0x0000000bae007220 */ /* 0x041fe20000410000 */
[----:B------:R-:W-:-:S02]  /*7100*/  FSETP.NEU.FTZ.AND P1, PT, R174, -INF , PT ;  /* 0xff800000ae00780b */ /* 0x000fc40003f3d000 */
[----:B------:R-:W-:Y:S02]  /*7110*/  FMNMX.FTZ R15, R188, R7, !PT ;  /* 0x00000007bc0f7209 */ /* 0x000fe40007810000 */
[----:B------:R-:W-:Y:S02]  /*7120*/  FSEL R111, R0, RZ, P1 ;  /* 0x000000ff006f7208 */ /* 0x000fe40000800000 */
[----:B------:R-:W-:Y:S02]  /*7130*/  FMNMX.FTZ R21, R140, R15, !PT ;  /* 0x0000000f8c157209 */ /* 0x000fe40007810000 */
[----:B------:R-:W-:Y:S01]  /*7140*/  ISETP.LT.OR P2, PT, R93, 0x5a, P2 ;  /* 0x0000005a5d00780c */ /* 0x000fe20001741670 */
[--C-:B------:R-:W-:Y:S01]  /*7150*/  FFMA.FTZ R0, R176, R11, -R111.reuse ;  /* 0x0000000bb0007223 */ /* 0x100fe2000001086f */
[----:B------:R-:W-:Y:S01]  /*7160*/  FMNMX.FTZ R21, R14, R21, !PT ;  /* 0x000000150e157209 */ /* 0x000fe20007810000 */
[-CC-:B------:R-:W-:Y:S01]  /*7170*/  FFMA.FTZ R93, R126, R11.reuse, -R111.reuse ;  /* 0x0000000b7e5d7223 */ /* 0x180fe2000001086f */
[----:B------:R-:W-:Y:S01]  /*7180*/  FSEL R126, R103, -INF , !P2 ;  /* 0xff800000677e7808 */ /* 0x000fe20005000000 */
[--C-:B------:R-:W-:Y:S01]  /*7190*/  FFMA.FTZ R107, R107, R11, -R111.reuse ;  /* 0x0000000b6b6b7223 */ /* 0x100fe2000001086f */
[----:B------:R-:W-:Y:S01]  /*71a0*/  FMNMX.FTZ R21, R138, R21, !PT ;  /* 0x000000158a157209 */ /* 0x000fe20007810000 */
[--C-:B------:R-:W-:Y:S01]  /*71b0*/  FFMA.FTZ R105, R106, R11, -R111.reuse ;  /* 0x0000000b6a697223 */ /* 0x100fe2000001086f */
[----:B------:R-:W-:Y:S01]  /*71c0*/  FSEL R109, R174, RZ, P1 ;  /* 0x000000ffae6d7208 */ /* 0x000fe20000800000 */
[----:B------:R-:W-:Y:S01]  /*71d0*/  MUFU.EX2 R15, R107 ;  /* 0x0000006b000f7308 */ /* 0x000fe20000000800 */
[----:B------:R-:W-:Y:S01]  /*71e0*/  FMNMX.FTZ R21, R20, R21, !PT ;  /* 0x0000001514157209 */ /* 0x000fe20007810000 */
[-CC-:B------:R-:W-:Y:S01]  /*71f0*/  FFMA.FTZ R106, R92, R11.reuse, -R111.reuse ;  /* 0x0000000b5c6a7223 */ /* 0x180fe2000001086f */
[-CC-:B------:R-:W-:Y:S01]  /*7200*/  FFMA.FTZ R184, R184, R11.reuse, -R111.reuse ;  /* 0x0000000bb8b87223 */ /* 0x180fe2000001086f */
[--C-:B------:R-:W-:Y:S01]  /*7210*/  FFMA.FTZ R186, R186, R11, -R111.reuse ;  /* 0x0000000bbaba7223 */ /* 0x100fe2000001086f */
[----:B------:R-:W-:Y:S01]  /*7220*/  FMNMX.FTZ R89, R136, R21, !PT ;  /* 0x0000001588597209 */ /* 0x000fe20007810000 */
[-CC-:B------:R-:W-:Y:S01]  /*7230*/  FFMA.FTZ R182, R182, R11.reuse, -R111.reuse ;  /* 0x0000000bb6b67223 */ /* 0x180fe2000001086f */
[--C-:B------:R-:W-:Y:S01]  /*7240*/  FFMA.FTZ R180, R180, R11, -R111.reuse ;  /* 0x0000000bb4b47223 */ /* 0x100fe2000001086f */
        /* <DEDUP_REMOVED lines=8> */
[----:B------:R-:W0:Y:S01]  /*72d0*/  MUFU.EX2 R184, R184 ;  /* 0x000000b800b87308 */ /* 0x000e220000000800 */
[----:B------:R-:W-:Y:S01]  /*72e0*/  FMNMX.FTZ R89, R90, R89, !PT ;  /* 0x000000595a597209 */ /* 0x000fe20007810000 */
[-CC-:B------:R-:W-:Y:S01]  /*72f0*/  FFMA.FTZ R97, R116, R11.reuse, -R111.reuse ;  /* 0x0000000b74617223 */ /* 0x180fe2000001086f */
[-CC-:B------:R-:W-:Y:S01]  /*7300*/  FFMA.FTZ R116, R124, R11.reuse, -R111.reuse ;  /* 0x0000000b7c747223 */ /* 0x180fe2000001086f */
[----:B------:R-:W-:Y:S01]  /*7310*/  LOP3.LUT P6, RZ, R175, 0x7f, RZ, 0xc0, !PT ;  /* 0x0000007fafff7812 */ /* 0x000fe200078cc0ff */
[--C-:B------:R-:W-:Y:S01]  /*7320*/  FFMA.FTZ R101, R114, R11, -R111.reuse ;  /* 0x0000000b72657223 */ /* 0x100fe2000001086f */
[----:B------:R-:W-:Y:S01]  /*7330*/  FMNMX.FTZ R91, R132, R89, !PT ;  /* 0x00000059845b7209 */ /* 0x000fe20007810000 */
[-CC-:B------:R-:W-:Y:S01]  /*7340*/  FFMA.FTZ R112, R112, R11.reuse, -R111.reuse ;  /* 0x0000000b70707223 */ /* 0x180fe2000001086f */
[----:B------:R-:W-:Y:S01]  /*7350*/  MUFU.EX2 R182, R182 ;  /* 0x000000b600b67308 */ /* 0x000fe20000000800 */
[--C-:B------:R-:W-:Y:S01]  /*7360*/  FFMA.FTZ R108, R108, R11, -R111.reuse ;  /* 0x0000000b6c6c7223 */ /* 0x100fe2000001086f */
[----:B------:R-:W-:Y:S01]  /*7370*/  FMNMX.FTZ R91, R2, R91, !PT ;  /* 0x0000005b025b7209 */ /* 0x000fe20007810000 */
[----:B------:R-:W-:-:S03]  /*7380*/  FFMA.FTZ R96, R96, R11, -R111 ;  /* 0x0000000b60607223 */ /* 0x000fc6000001086f */
[----:B------:R-:W-:Y:S02]  /*7390*/  FMNMX.FTZ R91, R130, R91, !PT ;  /* 0x0000005b825b7209 */ /* 0x000fe40007810000 */
[----:B------:R-:W-:Y:S01]  /*73a0*/  MUFU.EX2 R89, R180 ;  /* 0x000000b400597308 */ /* 0x000fe20000000800 */
[----:B0-----:R-:W-:Y:S02]  /*73b0*/  F2FP.F16.F32.PACK_AB R156, R184, R15 ;  /* 0x0000000fb89c723e */ /* 0x001fe400000000ff */
[----:B------:R-:W-:-:S04]  /*73c0*/  FMNMX.FTZ R91, R98, R91, !PT ;  /* 0x0000005b625b7209 */ /* 0x000fc80007810000 */
[----:B------:R-:W-:Y:S01]  /*73d0*/  FMNMX.FTZ R95, R94, R91, !PT ;  /* 0x0000005b5e5f7209 */ /* 0x000fe20007810000 */
[----:B------:R-:W-:Y:S03]  /*73e0*/  MUFU.EX2 R178, R178 ;  /* 0x000000b200b27308 */ /* 0x000fe60000000800 */
[----:B------:R-:W-:-:S04]  /*73f0*/  FMNMX.FTZ R95, R100, R95, !PT ;  /* 0x0000005f645f7209 */ /* 0x000fc80007810000 */
[----:B------:R-:W-:Y:S01]  /*7400*/  FMNMX.FTZ R95, R142, R95, !PT ;  /* 0x0000005f8e5f7209 */ /* 0x000fe20007810000 */
[----:B------:R0:W-:Y:S03]  /*7410*/  MUFU.EX2 R91, R0 ;  /* 0x00000000005b7308 */ /* 0x0001e60000000800 */
        /* <DEDUP_REMOVED lines=10> */
[----:B0-----:R-:W-:Y:S01]  /*74c0*/  FMNMX.FTZ R0, R126, R99, !PT ;  /* 0x000000637e007209 */ /* 0x001fe20007810000 */
[----:B------:R-:W-:Y:S01]  /*74d0*/  MUFU.EX2 R93, R93 ;  /* 0x0000005d005d7308 */ /* 0x000fe20000000800 */
[-CC-:B------:R-:W-:Y:S01]  /*74e0*/  FFMA.FTZ R99, R118, R11.reuse, -R111.reuse ;  /* 0x0000000b76637223 */ /* 0x180fe2000001086f */
[--C-:B------:R-:W-:Y:S02]  /*74f0*/  FFMA.FTZ R118, R122, R11, -R111.reuse ;  /* 0x0000000b7a767223 */ /* 0x100fe4000001086f */
[----:B------:R-:W0:Y:S04]  /*7500*/  SHFL.BFLY PT, R103, R0, 0x2, 0x1f ;  /* 0x0c401f0000677f89 */ /* 0x000e2800000e0000 */
[----:B------:R-:W-:Y:S08]  /*7510*/  MUFU.EX2 R120, R120 ;  /* 0x0000007800787308 */ /* 0x000ff00000000800 */
[----:B------:R-:W-:Y:S08]  /*7520*/  MUFU.EX2 R97, R97 ;  /* 0x0000006100617308 */ /* 0x000ff00000000800 */
[----:B------:R-:W-:Y:S01]  /*7530*/  MUFU.EX2 R116, R116 ;  /* 0x0000007400747308 */ /* 0x000fe20000000800 */
[----:B0-----:R-:W-:Y:S01]  /*7540*/  FMNMX.FTZ R107, R0, R103, !PT ;  /* 0x00000067006b7209 */ /* 0x001fe20007810000 */
[----:B------:R-:W-:-:S06]  /*7550*/  FFMA.FTZ R103, R110, R11, -R111 ;  /* 0x0000000b6e677223 */ /* 0x000fcc000001086f */
[----:B------:R-:W-:Y:S01]  /*7560*/  MUFU.EX2 R99, R99 ;  /* 0x0000006300637308 */ /* 0x000fe20000000800 */
[----:B------:R-:W0:Y:S07]  /*7570*/  SHFL.BFLY PT, R0, R107, 0x1, 0x1f ;  /* 0x0c201f006b007f89 */ /* 0x000e2e00000e0000 */
[----:B------:R-:W-:Y:S08]  /*7580*/  MUFU.EX2 R118, R118 ;  /* 0x0000007600767308 */ /* 0x000ff00000000800 */
[----:B------:R-:W-:Y:S08]  /*7590*/  MUFU.EX2 R101, R101 ;  /* 0x0000006500657308 */ /* 0x000ff00000000800 */
[----:B------:R-:W-:Y:S01]  /*75a0*/  MUFU.EX2 R112, R112 ;  /* 0x0000007000707308 */ /* 0x000fe20000000800 */
[----:B0-----:R-:W-:Y:S01]  /*75b0*/  FMNMX.FTZ R92, R107, R0, !PT ;  /* 0x000000006b5c7209 */ /* 0x001fe20007810000 */
[----:B------:R-:W-:Y:S01]  /*75c0*/  FADD.FTZ R0, -R109, R8 ;  /* 0x000000086d007221 */ /* 0x000fe20000010100 */
[----:B------:R-:W-:-:S02]  /*75d0*/  FFMA.FTZ R107, R104, R11, -R111 ;  /* 0x0000000b686b7223 */ /* 0x000fc4000001086f */
[C---:B------:R-:W-:Y:S01]  /*75e0*/  FSETP.NEU.FTZ.AND P1, PT, R92.reuse, -INF , PT ;  /* 0xff8000005c00780b */ /* 0x040fe20003f3d000 */
[-C--:B------:R-:W-:Y:S01]  /*75f0*/  FMUL.FTZ R8, R92, R11.reuse ;  /* 0x0000000b5c087220 */ /* 0x080fe20000410000 */
[----:B------:R-:W-:Y:S01]  /*7600*/  FMUL.FTZ R0, R0, R11 ;  /* 0x0000000b00007220 */ /* 0x000fe20000410000 */
[----:B------:R-:W-:Y:S03]  /*7610*/  MUFU.EX2 R103, R103 ;  /* 0x0000006700677308 */ /* 0x000fe60000000800 */
[----:B------:R-:W-:-:S05]  /*7620*/  FSEL R109, R8, RZ, P1 ;  /* 0x000000ff086d7208 */ /* 0x000fca0000800000 */
[-CC-:B------:R-:W-:Y:S01]  /*7630*/  FFMA.FTZ R151, R2, R11.reuse, -R109.reuse ;  /* 0x0000000b02977223 */ /* 0x180fe2000001086d */
[----:B------:R-:W-:Y:S01]  /*7640*/  FSEL R2, R92, RZ, P1 ;  /* 0x000000ff5c027208 */ /* 0x000fe20000800000 */
[----:B------:R-:W0:Y:S01]  /*7650*/  MUFU.EX2 R0, R0 ;  /* 0x0000000000007308 */ /* 0x000e220000000800 */
[-CC-:B------:R-:W-:Y:S01]  /*7660*/  FFMA.FTZ R157, R188, R11.reuse, -R109.reuse ;  /* 0x0000000bbc9d7223 */ /* 0x180fe2000001086d */
[-CC-:B------:R-:W-:Y:S01]  /*7670*/  FFMA.FTZ R8, R140, R11.reuse, -R109.reuse ;  /* 0x0000000b8c087223 */ /* 0x180fe2000001086d */
[-C--:B------:R-:W-:Y:S01]  /*7680*/  FFMA.FTZ R159, R14, R11.reuse, -R109 ;  /* 0x0000000b0e9f7223 */ /* 0x080fe2000001086d */
[----:B------:R-:W-:Y:S01]  /*7690*/  FADD.FTZ R2, -R2, R7 ;  /* 0x0000000702027221 */ /* 0x000fe20000010100 */
[-CC-:B------:R-:W-:Y:S01]  /*76a0*/  FFMA.FTZ R14, R138, R11.reuse, -R109.reuse ;  /* 0x0000000b8a0e7223 */ /* 0x180fe2000001086d */
[-CC-:B------:R-:W-:Y:S01]  /*76b0*/  FFMA.FTZ R153, R20, R11.reuse, -R109.reuse ;  /* 0x0000000b14997223 */ /* 0x180fe2000001086d */
[-CC-:B------:R-:W-:Y:S01]  /*76c0*/  FFMA.FTZ R20, R136, R11.reuse, -R109.reuse ;  /* 0x0000000b88147223 */ /* 0x180fe2000001086d */
        /* <DEDUP_REMOVED lines=8> */
[-C--:B------:R-:W-:Y:S01]  /*7750*/  FFMA.FTZ R104, R130, R11.reuse, -R109 ;  /* 0x0000000b82687223 */ /* 0x080fe2000001086d */
[----:B------:R-:W1:Y:S01]  /*7760*/  MUFU.EX2 R2, R2 ;  /* 0x0000000200027308 */ /* 0x000e620000000800 */
[----:B0-----:R-:W-:Y:S01]  /*7770*/  FFMA.FTZ R7, R0, R6, R15 ;  /* 0x0000000600077223 */ /* 0x001fe2000001000f */
[-CC-:B------:R-:W-:Y:S01]  /*7780*/  FFMA.FTZ R100, R100, R11.reuse, -R109.reuse ;  /* 0x0000000b64647223 */ /* 0x180fe2000001086d */
[-CC-:B------:R-:W-:Y:S01]  /*7790*/  FFMA.FTZ R142, R142, R11.reuse, -R109.reuse ;  /* 0x0000000b8e8e7223 */ /* 0x180fe2000001086d */
[-C--:B------:R-:W-:Y:S01]  /*77a0*/  FFMA.FTZ R144, R144, R11.reuse, -R109 ;  /* 0x0000000b90907223 */ /* 0x080fe2000001086d */
[----:B------:R-:W-:Y:S01]  /*77b0*/  FADD.FTZ R6, R184, R7 ;  /* 0x00000007b8067221 */ /* 0x000fe20000010000 */
[-CC-:B------:R-:W-:Y:S01]  /*77c0*/  FFMA.FTZ R146, R146, R11.reuse, -R109.reuse ;  /* 0x0000000b92927223 */ /* 0x180fe2000001086d */
[-CC-:B------:R-:W-:Y:S01]  /*77d0*/  FFMA.FTZ R150, R150, R11.reuse, -R109.reuse ;  /* 0x0000000b96967223 */ /* 0x180fe2000001086d */
[----:B------:R-:W0:Y:S01]  /*77e0*/  MUFU.EX2 R8, R8 ;  /* 0x0000000800087308 */ /* 0x000e220000000800 */
[----:B------:R-:W-:Y:S01]  /*77f0*/  FADD.FTZ R7, R21, R6 ;  /* 0x0000000615077221 */ /* 0x000fe20000010000 */
[----:B------:R-:W-:Y:S01]  /*7800*/  FFMA.FTZ R102, R102, R11, -R109 ;  /* 0x0000000b66667223 */ /* 0x000fe2000001086d */
[C---:B------:R-:W-:Y:S01]  /*7810*/  ISETP.GT.AND P1, PT, R9.reuse, R12, PT ;  /* 0x0000000c0900720c */ /* 0x040fe20003f24270 */
[----:B------:R-:W-:-:S02]  /*7820*/  VIADD R9, R9, 0xffffffff ;  /* 0xffffffff09097836 */ /* 0x000fc40000000000 */
[----:B------:R-:W-:Y:S01]  /*7830*/  FADD.FTZ R6, R182, R7 ;  /* 0x00000007b6067221 */ /* 0x000fe20000010000 */
[----:B------:R-:W-:Y:S01]  /*7840*/  F2FP.F16.F32.PACK_AB R140, R112, R101 ;  /* 0x00000065708c723e */ /* 0x000fe200000000ff */
[----:B------:R-:W2:Y:S01]  /*7850*/  MUFU.EX2 R159, R159 ;  /* 0x0000009f009f7308 */ /* 0x000ea20000000800 */
[----:B-1----:R-:W-:Y:S01]  /*7860*/  FFMA.FTZ R3, R2, R3, R157 ;  /* 0x0000000302037223 */ /* 0x002fe2000001009d */
[----:B------:R-:W-:-:S04]  /*7870*/  FADD.FTZ R7, R89, R6 ;  /* 0x0000000659077221 */ /* 0x000fc80000010000 */
[----:B------:R-:W-:Y:S02]  /*7880*/  FADD.FTZ R110, R178, R7 ;  /* 0x00000007b26e7221 */ /* 0x000fe40000010000 */
[----:B------:R-:W1:Y:S01]  /*7890*/  MUFU.EX2 R14, R14 ;  /* 0x0000000e000e7308 */ /* 0x000e620000000800 */
[C---:B0-----:R-:W-:Y:S01]  /*78a0*/  FADD.FTZ R6, R8.reuse, R3 ;  /* 0x0000000308067221 */ /* 0x041fe20000010000 */
[----:B------:R-:W-:Y:S01]  /*78b0*/  FADD.FTZ R7, R91, R110 ;  /* 0x0000006e5b077221 */ /* 0x000fe20000010000 */
[----:B------:R-:W-:Y:S01]  /*78c0*/  F2FP.F16.F32.PACK_AB R157, R8, R157 ;  /* 0x0000009d089d723e */ /* 0x000fe200000000ff */
[----:B------:R-:W-:Y:S02]  /*78d0*/  IMAD.MOV.U32 R8, RZ, RZ, R174 ;  /* 0x000000ffff087224 */ /* 0x000fe400078e00ae */
[----:B------:R-:W-:Y:S02]  /*78e0*/  FADD.FTZ R7, R176, R7 ;  /* 0x00000007b0077221 */ /* 0x000fe40000010000 */
        /* <DEDUP_REMOVED lines=11> */
[----:B-1----:R-:W-:-:S07]  /*79a0*/  FADD.FTZ R3, R155, R6 ;  /* 0x000000069b037221 */ /* 0x002fce0000010000 */
[----:B------:R1:W-:Y:S01]  /*79b0*/  MUFU.EX2 R145, R94 ;  /* 0x0000005e00917308 */ /* 0x0003e20000000800 */
[----:B0-----:R-:W-:Y:S01]  /*79c0*/  FADD.FTZ R6, R88, R3 ;  /* 0x0000000358067221 */ /* 0x001fe20000010000 */
[----:B------:R-:W-:Y:S01]  /*79d0*/  FFMA.FTZ R3, R152, R11, -R109 ;  /* 0x0000000b98037223 */ /* 0x000fe2000001086d */
[----:B------:R-:W-:Y:S02]  /*79e0*/  F2FP.F16.F32.PACK_AB R152, R178, R89 ;  /* 0x00000059b298723e */ /* 0x000fe400000000ff */
[----:B------:R-:W-:-:S03]  /*79f0*/  F2FP.F16.F32.PACK_AB R155, R88, R155 ;  /* 0x0000009b589b723e */ /* 0x000fc600000000ff */
[----:B------:R-:W0:Y:S01]  /*7a00*/  MUFU.EX2 R90, R90 ;  /* 0x0000005a005a7308 */ /* 0x000e220000000800 */
[----:B-1----:R-:W-:Y:S01]  /*7a10*/  FADD.FTZ R94, R148, R7 ;  /* 0x00000007945e7221 */ /* 0x002fe20000010000 */
[----:B------:R-:W-:-:S03]  /*7a20*/  F2FP.F16.F32.PACK_AB R148, R95, R148 ;  /* 0x000000945f94723e */ /* 0x000fc600000000ff */
[----:B------:R-:W-:-:S03]  /*7a30*/  FADD.FTZ R94, R95, R94 ;  /* 0x0000005e5f5e7221 */ /* 0x000fc60000010000 */
[----:B------:R-:W1:Y:S01]  /*7a40*/  MUFU.EX2 R151, R151 ;  /* 0x0000009700977308 */ /* 0x000e620000000800 */
[----:B------:R-:W-:-:S04]  /*7a50*/  FADD.FTZ R7, R93, R94 ;  /* 0x0000005e5d077221 */ /* 0x000fc80000010000 */
[----:B------:R-:W-:Y:S01]  /*7a60*/  FADD.FTZ R94, R120, R7 ;  /* 0x00000007785e7221 */ /* 0x000fe20000010000 */
[----:B--2---:R-:W-:Y:S01]  /*7a70*/  FADD.FTZ R7, R149, R6 ;  /* 0x0000000695077221 */ /* 0x004fe20000010000 */
[-C--:B------:R-:W-:Y:S01]  /*7a80*/  FFMA.FTZ R6, R154, R11.reuse, -R109 ;  /* 0x0000000b9a067223 */ /* 0x080fe2000001086d */
[----:B------:R2:W-:Y:S01]  /*7a90*/  MUFU.EX2 R114, R98 ;  /* 0x0000006200727308 */ /* 0x0005e20000000800 */
[----:B------:R-:W-:Y:S01]  /*7aa0*/  FADD.FTZ R111, R97, R94 ;  /* 0x0000005e616f7221 */ /* 0x000fe20000010000 */
[----:B0-----:R-:W-:Y:S01]  /*7ab0*/  FADD.FTZ R94, R90, R7 ;  /* 0x000000075a5e7221 */ /* 0x001fe20000010000 */
[-CC-:B------:R-:W-:Y:S01]  /*7ac0*/  FFMA.FTZ R7, R158, R11.reuse, -R109.reuse ;  /* 0x0000000b9e077223 */ /* 0x180fe2000001086d */
[----:B------:R-:W-:Y:S01]  /*7ad0*/  FFMA.FTZ R109, R126, R11, -R109 ;  /* 0x0000000b7e6d7223 */ /* 0x000fe2000001086d */
[----:B------:R-:W-:Y:S02]  /*7ae0*/  F2FP.F16.F32.PACK_AB R158, R182, R21 ;  /* 0x00000015b69e723e */ /* 0x000fe400000000ff */
[----:B------:R-:W-:Y:S01]  /*7af0*/  F2FP.F16.F32.PACK_AB R154, R176, R91 ;  /* 0x0000005bb09a723e */ /* 0x000fe200000000ff */
[----:B------:R-:W0:Y:S01]  /*7b00*/  MUFU.EX2 R104, R104 ;  /* 0x0000006800687308 */ /* 0x000e220000000800 */
[----:B--2---:R-:W-:Y:S01]  /*7b10*/  IMAD.U32 R98, RZ, RZ, UR14 ;  /* 0x0000000eff627e24 */ /* 0x004fe2000f8e00ff */
[----:B------:R-:W-:-:S03]  /*7b20*/  F2FP.F16.F32.PACK_AB R149, R90, R149 ;  /* 0x000000955a95723e */ /* 0x000fc600000000ff */
[----:B------:R-:W-:-:S03]  /*7b30*/  @!P6 VIADD R98, R98, 0x2a860 ;  /* 0x0002a8606262e836 */ /* 0x000fc60000000000 */
[----:B------:R-:W2:Y:S02]  /*7b40*/  MUFU.EX2 R100, R100 ;  /* 0x0000006400647308 */ /* 0x000ea40000000800 */
[----:B------:R-:W-:-:S04]  /*7b50*/  @!P6 PRMT R98, RZ, 0x654, R98 ;  /* 0x00000654ff62e816 */ /* 0x000fc80000000062 */
[----:B------:R3:W-:Y:S02]  /*7b60*/  @!P6 SYNCS.ARRIVE.TRANS64.RED.A1T0 RZ, [R98+URZ], RZ ;  /* 0x000000ff62ffe9a7 */ /* 0x0007e4000810043f */
[----:B------:R-:W4:Y:S01]  /*7b70*/  MUFU.EX2 R147, R142 ;  /* 0x0000008e00937308 */ /* 0x000f220000000800 */
[----:B---3--:R-:W-:Y:S01]  /*7b80*/  FADD.FTZ R98, R116, R111 ;  /* 0x0000006f74627221 */ /* 0x008fe20000010000 */
[----:B-1----:R-:W-:-:S06]  /*7b90*/  FADD.FTZ R111, R151, R94 ;  /* 0x0000005e976f7221 */ /* 0x002fcc0000010000 */
[----:B------:R1:W3:Y:S01]  /*7ba0*/  MUFU.EX2 R110, R144 ;  /* 0x00000090006e7308 */ /* 0x0002e20000000800 */
[C---:B0-----:R-:W-:Y:S01]  /*7bb0*/  F2FP.F16.F32.PACK_AB R151, R104.reuse, R151 ;  /* 0x000000976897723e */ /* 0x041fe200000000ff */
[----:B------:R-:W-:Y:S01]  /*7bc0*/  FADD.FTZ R113, R99, R98 ;  /* 0x0000006263717221 */ /* 0x000fe20000010000 */
[----:B------:R-:W-:-:S03]  /*7bd0*/  FADD.FTZ R111, R104, R111 ;  /* 0x0000006f686f7221 */ /* 0x000fc60000010000 */
[----:B------:R-:W-:Y:S01]  /*7be0*/  FADD.FTZ R94, R118, R113 ;  /* 0x00000071765e7221 */ /* 0x000fe20000010000 */
[----:B------:R-:W-:Y:S01]  /*7bf0*/  FADD.FTZ R111, R114, R111 ;  /* 0x0000006f726f7221 */ /* 0x000fe20000010000 */
[----:B------:R0:W5:Y:S01]  /*7c00*/  MUFU.EX2 R141, R146 ;  /* 0x00000092008d7308 */ /* 0x0001620000000800 */
[----:B-1----:R-:W-:Y:S01]  /*7c10*/  F2FP.F16.F32.PACK_AB R144, R116, R97 ;  /* 0x000000617490723e */ /* 0x002fe200000000ff */
[----:B------:R-:W-:Y:S01]  /*7c20*/  FADD.FTZ R113, R101, R94 ;  /* 0x0000005e65717221 */ /* 0x000fe20000010000 */
[C---:B------:R-:W-:Y:S01]  /*7c30*/  FADD.FTZ R111, R145.reuse, R111 ;  /* 0x0000006f916f7221 */ /* 0x040fe20000010000 */
[----:B------:R-:W-:Y:S02]  /*7c40*/  F2FP.F16.F32.PACK_AB R145, R145, R114 ;  /* 0x000000729191723e */ /* 0x000fe400000000ff */
[----:B------:R-:W-:Y:S01]  /*7c50*/  FADD.FTZ R94, R112, R113 ;  /* 0x00000071705e7221 */ /* 0x000fe20000010000 */
[----:B--2---:R-:W-:Y:S01]  /*7c60*/  FADD.FTZ R111, R100, R111 ;  /* 0x0000006f646f7221 */ /* 0x004fe20000010000 */
[----:B------:R1:W2:Y:S01]  /*7c70*/  MUFU.EX2 R122, R150 ;  /* 0x00000096007a7308 */ /* 0x0002a20000000800 */
[----:B0-----:R-:W-:Y:S01]  /*7c80*/  F2FP.F16.F32.PACK_AB R146, R118, R99 ;  /* 0x000000637692723e */ /* 0x001fe200000000ff */
[----:B------:R-:W-:Y:S01]  /*7c90*/  FADD.FTZ R15, R103, R94 ;  /* 0x0000005e670f7221 */ /* 0x000fe20000010000 */
[C---:B----4-:R-:W-:Y:S01]  /*7ca0*/  FADD.FTZ R111, R147.reuse, R111 ;  /* 0x0000006f936f7221 */ /* 0x050fe20000010000 */
[----:B------:R-:W-:-:S03]  /*7cb0*/  F2FP.F16.F32.PACK_AB R147, R147, R100 ;  /* 0x000000649393723e */ /* 0x000fc600000000ff */
[----:B---3--:R-:W-:Y:S01]  /*7cc0*/  FADD.FTZ R111, R110, R111 ;  /* 0x0000006f6e6f7221 */ /* 0x008fe20000010000 */
[----:B------:R-:W0:Y:S01]  /*7cd0*/  MUFU.EX2 R108, R108 ;  /* 0x0000006c006c7308 */ /* 0x000e220000000800 */
[----:B-1----:R-:W-:Y:S02]  /*7ce0*/  F2FP.F16.F32.PACK_AB R150, R120, R93 ;  /* 0x0000005d7896723e */ /* 0x002fe400000000ff */
[C---:B-----5:R-:W-:Y:S01]  /*7cf0*/  FADD.FTZ R111, R141.reuse, R111 ;  /* 0x0000006f8d6f7221 */ /* 0x060fe20000010000 */
[----:B------:R-:W-:-:S04]  /*7d00*/  F2FP.F16.F32.PACK_AB R141, R141, R110 ;  /* 0x0000006e8d8d723e */ /* 0x000fc800000000ff */
        /* <DEDUP_REMOVED lines=17> */
[----:B------:R-:W-:Y:S01]  /*7e20*/  F2FP.F16.F32.PACK_AB R137, R7, R98 ;  /* 0x000000620789723e */ /* 0x000fe200000000ff */
[----:B------:R-:W-:-:S05]  /*7e30*/  IMAD.MOV.U32 R7, RZ, RZ, R92 ;  /* 0x000000ffff077224 */ /* 0x000fca00078e005c */
[----:B------:R-:W2:Y:S01]  /*7e40*/  MUFU.EX2 R107, R107 ;  /* 0x0000006b006b7308 */ /* 0x000ea20000000800 */
[----:B0-----:R-:W-:-:S07]  /*7e50*/  FADD.FTZ R6, R106, R3 ;  /* 0x000000036a067221 */ /* 0x001fce0000010000 */
[----:B------:R-:W0:Y:S01]  /*7e60*/  MUFU.EX2 R109, R109 ;  /* 0x0000006d006d7308 */ /* 0x000e220000000800 */
[----:B-1----:R-:W-:Y:S01]  /*7e70*/  FADD.FTZ R111, R102, R111 ;  /* 0x0000006f666f7221 */ /* 0x002fe20000010000 */
[C---:B--2---:R-:W-:Y:S01]  /*7e80*/  FADD.FTZ R6, R107.reuse, R6 ;  /* 0x000000066b067221 */ /* 0x044fe20000010000 */
[----:B------:R-:W-:Y:S02]  /*7e90*/  F2FP.F16.F32.PACK_AB R138, R107, R106 ;  /* 0x0000006a6b8a723e */ /* 0x000fe400000000ff */
[C---:B0-----:R-:W-:Y:S01]  /*7ea0*/  FADD.FTZ R3, R109.reuse, R111 ;  /* 0x0000006f6d037221 */ /* 0x041fe20000010000 */
[----:B------:R-:W-:Y:S01]  /*7eb0*/  F2FP.F16.F32.PACK_AB R139, R109, R102 ;  /* 0x000000666d8b723e */ /* 0x000fe200000000ff */
[----:B------:R-:W-:Y:S06]  /*7ec0*/  @P1 BRA `(.L_x_1125) ;  /* 0xffffffcc002c1947 */ /* 0x000fec000383ffff */
[----:B------:R-:W-:Y:S01]  /*7ed0*/  IMAD.MOV.U32 R7, RZ, RZ, R92 ;  /* 0x000000ffff077224 */ /* 0x000fe200078e005c */
[----:B------:R-:W-:Y:S01]  /*7ee0*/  UMOV UR37, UR5 ;  /* 0x0000000500257c82 */ /* 0x000fe20008000000 */
[----:B------:R-:W-:Y:S01]  /*7ef0*/  IMAD.MOV.U32 R8, RZ, RZ, R174 ;  /* 0x000000ffff087224 */ /* 0x000fe200078e00ae */
[----:B------:R-:W-:-:S06]  /*7f00*/  UMOV UR36, UR39 ;  /* 0x0000002700247c82 */ /* 0x000fcc0008000000 */
.L_x_1108:
[----:B------:R-:W0:Y:S01]  /*7f10*/  LDC R21, c[0x0][0x448] ;  /* 0x00011200ff157b82 */ /* 0x000e220000000800 */
[----:B------:R-:W-:Y:S01]  /*7f20*/  VIADD R12, R17, 0x7f ;  /* 0x0000007f110c7836 */ /* 0x000fe20000000000 */
[----:B------:R-:W-:Y:S01]  /*7f30*/  IADD3 R13, R16, 0x1, -R13 ;  /* 0x00000001100d7810 */ /* 0x000fe20007ffe80d */
[----:B------:R-:W-:-:S05]  /*7f40*/  ULDC UR4, c[0x0][0x9dc] ;  /* 0x0002770000047ab9 */ /* 0x000fca0000000800 */
[----:B------:R-:W1:Y:S01]  /*7f50*/  LDC R10, c[0x0][0x9e4] ;  /* 0x00027900ff0a7b82 */ /* 0x000e620000000800 */
[----:B0-----:R-:W-:-:S13]  /*7f60*/  ISETP.NE.AND P1, PT, R21, 0x1, PT ;  /* 0x000000011500780c */ /* 0x001fda0003f25270 */
[----:B------:R-:W0:Y:S08]  /*7f70*/  @P1 LDC R15, c[0x0][0x44c] ;  /* 0x00011300ff0f1b82 */ /* 0x000e300000000800 */
[----:B------:R-:W2:Y:S01]  /*7f80*/  @P1 LDC R14, c[0x0][0x450] ;  /* 0x00011400ff0e1b82 */ /* 0x000ea20000000800 */
[----:B0-----:R-:W-:-:S05]  /*7f90*/  @P1 IMAD.HI.U32 R15, R12, R15, RZ ;  /* 0x0000000f0c0f1227 */ /* 0x001fca00078e00ff */
[----:B--2---:R-:W-:Y:S02]  /*7fa0*/  @P1 SHF.R.U32.HI R12, RZ, R14, R15 ;  /* 0x0000000eff0c1219 */ /* 0x004fe4000001160f */
[----:B-1----:R-:W-:-:S03]  /*7fb0*/  ISETP.GE.AND P1, PT, R10, 0x1, PT ;  /* 0x000000010a00780c */ /* 0x002fc60003f26270 */
[----:B------:R-:W-:-:S04]  /*7fc0*/  IMAD.IADD R12, R13, 0x1, R12 ;  /* 0x000000010d0c7824 */ /* 0x000fc800078e020c */
[----:B------:R-:W-:-:S06]  /*7fd0*/  VIADD R13, R12, -UR4 ;  /* 0x800000040c0d7c36 */ /* 0x000fcc0008000000 */
[----:B------:R-:W-:Y:S05]  /*7fe0*/  @!P1 BRA `(.L_x_1126) ;  /* 0x00000000003c9947 */ /* 0x000fea0003800000 */
        /* <DEDUP_REMOVED lines=9> */
.L_x_1127:
[----:B------:R-:W-:-:S13]  /*8080*/  ISETP.NE.AND P1, PT, R10, 0x1, PT ;  /* 0x000000010a00780c */ /* 0x000fda0003f25270 */
[----:B------:R-:W0:Y:S02]  /*8090*/  @P1 LDC.64 R14, c[0x0][0x9e8] ;  /* 0x00027a00ff0e1b82 */ /* 0x000e240000000a00 */
[----:B0-----:R-:W-:-:S05]  /*80a0*/  @P1 IMAD.HI.U32 R14, R12, R14, RZ ;  /* 0x0000000e0c0e1227 */ /* 0x001fca00078e00ff */
[----:B------:R-:W-:-:S07]  /*80b0*/  @P1 SHF.R.U32.HI R12, RZ, R15, R14 ;  /* 0x0000000fff0c1219 */ /* 0x000fce000001160e */
.L_x_1128:
[----:B------:R-:W-:-:S05]  /*80c0*/  IMAD R12, R12, R10, RZ ;  /* 0x0000000a0c0c7224 */ /* 0x000fca00078e02ff */
[----:B------:R-:W-:-:S07]  /*80d0*/  VIMNMX R13, R13, R12, !PT ;  /* 0x0000000c0d0d7248 */ /* 0x000fce0007fe0100 */
.L_x_1126:
[----:B------:R-:W-:-:S04]  /*80e0*/  VIADD R13, R13, 0x5f ;  /* 0x0000005f0d0d7836 */ /* 0x000fc80000000000 */
[----:B------:R-:W-:-:S05]  /*80f0*/  IMAD.HI R13, R13, 0x2aaaaaab, RZ ;  /* 0x2aaaaaab0d0d7827 */ /* 0x000fca00078e02ff */
[----:B------:R-:W-:-:S04]  /*8100*/  SHF.R.U32.HI R12, RZ, 0x1f, R13 ;  /* 0x0000001fff0c7819 */ /* 0x000fc8000001160d */
[----:B------:R-:W-:-:S04]  /*8110*/  LEA.HI.SX32 R13, R13, R12, 0x1c ;  /* 0x0000000c0d0d7211 */ /* 0x000fc800078fe2ff */
[----:B------:R-:W-:-:S04]  /*8120*/  VIMNMX R14, R22, R13, !PT ;  /* 0x0000000d160e7248 */ /* 0x000fc80007fe0100 */
[----:B------:R-:W-:-:S13]  /*8130*/  ISETP.GE.AND P1, PT, R9, R14, PT ;  /* 0x0000000e0900720c */ /* 0x000fda0003f26270 */
[----:B------:R-:W-:Y:S05]  /*8140*/  @!P1 BRA `(.L_x_1129) ;  /* 0x0000002000909947 */ /* 0x000fea0003800000 */
[----:B------:R-:W-:Y:S01]  /*8150*/  IMAD.MOV.U32 R12, RZ, RZ, R7 ;  /* 0x000000ffff0c7224 */ /* 0x000fe200078e0007 */
[----:B------:R-:W-:Y:S01]  /*8160*/  UMOV UR7, UR36 ;  /* 0x0000002400077c82 */ /* 0x000fe20008000000 */
[----:B------:R-:W-:Y:S01]  /*8170*/  IMAD.MOV.U32 R15, RZ, RZ, R8 ;  /* 0x000000ffff0f7224 */ /* 0x000fe200078e0008 */
[----:B------:R-:W-:Y:S01]  /*8180*/  UMOV UR4, UR37 ;  /* 0x0000002500047c82 */ /* 0x000fe20008000000 */
[----:B------:R-:W-:-:S05]  /*8190*/  ULDC UR5, c[0x0][0x9d8] ;  /* 0x0002760000057ab9 */ /* 0x000fca0000000800 */
.L_x_1138:
[----:B------:R-:W-:-:S04]  /*81a0*/  UIADD3 UR37, UR4, 0x1, URZ ;  /* 0x0000000104257890 */ /* 0x000fc8000fffe03f */
[----:B------:R-:W-:-:S04]  /*81b0*/  UISETP.NE.AND UP0, UPT, UR37, 0x2, UPT ;  /* 0x000000022500788c */ /* 0x000fc8000bf05270 */
[----:B------:R-:W-:Y:S02]  /*81c0*/  USEL UR36, URZ, 0x1, UP0 ;  /* 0x000000013f247887 */ /* 0x000fe40008000000 */
[----:B------:R-:W-:Y:S02]  /*81d0*/  USEL UR37, UR37, URZ, UP0 ;  /* 0x0000003f25257287 */ /* 0x000fe40008000000 */
[----:B------:R-:W-:Y:S01]  /*81e0*/  ULOP3.LUT UR36, UR7, UR36, URZ, 0x3c, !UPT ;  /* 0x0000002407247292 */ /* 0x000fe2000f8e3c3f */
[----:B------:R-:W-:Y:S11]  /*81f0*/  @!P0 BRA `(.L_x_1130) ;  /* 0x0000000000048947 */ /* 0x000ff60003800000 */
[----:B------:R-:W-:Y:S01]  /*8200*/  BPT.TRAP 0x1 ;  /* 0x000000040000795c */ /* 0x000fe20000300000 */
.L_x_1130:
[----:B------:R-:W-:Y:S01]  /*8210*/  ULEA UR6, UR37, UR38, 0x3 ;  /* 0x0000002625067291 */ /* 0x000fe2000f8e183f */
[----:B------:R-:W-:-:S05]  /*8220*/  IMAD.U32 R7, RZ, RZ, UR36 ;  /* 0x00000024ff077e24 */ /* 0x000fca000f8e00ff */
[----:B------:R-:W-:-:S04]  /*8230*/  SHF.L.U32 R7, R7, 0x1f, RZ ;  /* 0x0000001f07077819 */ /* 0x000fc800000006ff */
[----:B------:R0:W1:Y:S01]  /*8240*/  SYNCS.PHASECHK.TRANS64.TRYWAIT P1, [UR6+0x2a830], R7 ;  /* 0x02a83007ff0075a7 */ /* 0x0000620008020146 */
[----:B------:R-:W-:Y:S05]  /*8250*/  @!P0 BRA `(.L_x_1131) ;  /* 0x0000000000048947 */ /* 0x000fea0003800000 */
[----:B------:R-:W-:Y:S01]  /*8260*/  BPT.TRAP 0x1 ;  /* 0x000000040000795c */ /* 0x000fe20000300000 */
.L_x_1131:
[----:B-1----:R-:W-:Y:S05]  /*8270*/  @P1 BRA `(.L_x_1132) ;  /* 0x0000000000081947 */ /* 0x002fea0003800000 */
[----:B------:R-:W1:Y:S02]  /*8280*/  SYNCS.PHASECHK.TRANS64.TRYWAIT P1, [UR6+0x2a830], R7 ;  /* 0x02a83007ff0075a7 */ /* 0x000e640008020146 */
[----:B-1----:R-:W-:Y:S05]  /*8290*/  @!P1 BRA `(.L_x_1133) ;  /* 0x000000cc00ec9947 */ /* 0x002fea0003800000 */
.L_x_1132:
        /* <DEDUP_REMOVED lines=135> */
.L_x_1134:
[----:B------:R-:W-:Y:S01]  /*8b10*/  ULEA UR10, UR4, UR38, 0x3 ;  /* 0x00000026040a7291 */ /* 0x000fe2000f8e183f */
[----:B------:R-:W-:-:S05]  /*8b20*/  IMAD.U32 R0, RZ, RZ, UR7 ;  /* 0x00000007ff007e24 */ /* 0x000fca000f8e00ff */
[----:B------:R-:W-:-:S04]  /*8b30*/  SHF.L.U32 R0, R0, 0x1f, RZ ;  /* 0x0000001f00007819 */ /* 0x000fc800000006ff */
[----:B------:R2:W3:Y:S01]  /*8b40*/  SYNCS.PHASECHK.TRANS64.TRYWAIT P1, [UR10+0x2a850], R0 ;  /* 0x02a85000ff0075a7 */ /* 0x0004e2000802014a */
[----:B------:R-:W-:Y:S05]  /*8b50*/  @!P0 BRA `(.L_x_1135) ;  /* 0x0000000000048947 */ /* 0x000fea0003800000 */
[----:B------:R-:W-:Y:S01]  /*8b60*/  BPT.TRAP 0x1 ;  /* 0x000000040000795c */ /* 0x000fe20000300000 */
.L_x_1135:
[----:B---3--:R-:W-:Y:S05]  /*8b70*/  @P1 BRA `(.L_x_1136) ;  /* 0x0000000000081947 */ /* 0x008fea0003800000 */
[----:B------:R-:W3:Y:S02]  /*8b80*/  SYNCS.PHASECHK.TRANS64.TRYWAIT P1, [UR10+0x2a850], R0 ;  /* 0x02a85000ff0075a7 */ /* 0x000ee4000802014a */
[----:B---3--:R-:W-:Y:S05]  /*8b90*/  @!P1 BRA `(.L_x_1137) ;  /* 0x000000c400c49947 */ /* 0x008fea0003800000 */
.L_x_1136:
[----:B------:R-:W-:Y:S01]  /*8ba0*/  UIADD3 UR6, UR38, 0x400, URZ ;  /* 0x0000040026067890 */ /* 0x000fe2000fffe03f */
[----:B------:R-:W-:Y:S01]  /*8bb0*/  WARPGROUP.ARRIVE ;  /* 0x00000000000079c5 */ /* 0x000fe20000000000 */
[----:B------:R-:W-:Y:S01]  /*8bc0*/  UMOV UR7, 0x40000040 ;  /* 0x4000004000077882 */ /* 0x000fe20000000000 */
[----:B------:R-:W-:Y:S01]  /*8bd0*/  FMUL.FTZ R2, R88, UR5 ;  /* 0x0000000558027c20 */ /* 0x000fe20008410000 */
[----:B------:R-:W-:Y:S01]  /*8be0*/  USHF.R.U32.HI UR6, URZ, 0x4, UR6 ;  /* 0x000000043f067899 */ /* 0x000fe20008011606 */
[----:B------:R-:W-:Y:S01]  /*8bf0*/  FMUL.FTZ R174, R89, UR5 ;  /* 0x0000000559ae7c20 */ /* 0x000fe20008410000 */
[----:B------:R-:W-:Y:S01]  /*8c00*/  FMUL.FTZ R176, R92, UR5 ;  /* 0x000000055cb07c20 */ /* 0x000fe20008410000 */
[----:B------:R-:W-:Y:S01]  /*8c10*/  FMUL.FTZ R178, R93, UR5 ;  /* 0x000000055db27c20 */ /* 0x000fe20008410000 */
[----:B------:R-:W-:Y:S01]  /*8c20*/  ULOP3.LUT UR6, UR6, 0x3fff, URZ, 0xc0, !UPT ;  /* 0x00003fff06067892 */ /* 0x000fe2000f8ec03f */
[----:B------:R-:W0:Y:S01]  /*8c30*/  MUFU.TANH R2, R2 ;  /* 0x0000000200027308 */ /* 0x000e220000002400 */
[----:B------:R-:W-:Y:S01]  /*8c40*/  FMUL.FTZ R180, R96, UR5 ;  /* 0x0000000560b47c20 */ /* 0x000fe20008410000 */
[----:B------:R-:W-:Y:S01]  /*8c50*/  FMUL.FTZ R182, R101, UR5 ;  /* 0x0000000565b67c20 */ /* 0x000fe20008410000 */
[----:B------:R-:W-:Y:S01]  /*8c60*/  ULOP3.LUT UR6, UR6, 0x3000000, URZ, 0xfc, !UPT ;  /* 0x0300000006067892 */ /* 0x000fe2000f8efc3f */
[----:B------:R-:W-:Y:S01]  /*8c70*/  FMUL.FTZ R184, R104, UR5 ;  /* 0x0000000568b87c20 */ /* 0x000fe20008410000 */
[----:B------:R-:W-:Y:S01]  /*8c80*/  FMUL.FTZ R186, R105, UR5 ;  /* 0x0000000569ba7c20 */ /* 0x000fe20008410000 */
[----:B------:R-:W-:Y:S01]  /*8c90*/  FMUL.FTZ R104, R110, UR5 ;  /* 0x000000056e687c20 */ /* 0x000fe20008410000 */
[----:B------:R-:W-:Y:S01]  /*8ca0*/  UIMAD UR4, UR4, 0x600, UR6 ;  /* 0x00000600040478a4 */ /* 0x000fe2000f8e0206 */
[----:B------:R-:W3:Y:S01]  /*8cb0*/  MUFU.TANH R174, R174 ;  /* 0x000000ae00ae7308 */ /* 0x000ee20000002400 */
        /* <DEDUP_REMOVED lines=9> */
[----:B------:R-:W4:Y:S01]  /*8d50*/  MUFU.TANH R176, R176 ;  /* 0x000000b000b07308 */ /* 0x000f220000002400 */
[----:B------:R-:W-:Y:S01]  /*8d60*/  UMOV UR7, 0x40000040 ;  /* 0x4000004000077882 */ /* 0x000fe20000000000 */
[----:B01----:R-:W-:Y:S01]  /*8d70*/  FMNMX.FTZ R7, R2, R15, !PT ;  /* 0x0000000f02077209 */ /* 0x003fe20007810000 */
[----:B------:R-:W-:Y:S01]  /*8d80*/  FMUL.FTZ R128, R128, UR5 ;  /* 0x0000000580807c20 */ /* 0x000fe20008410000 */
[----:B------:R-:W-:Y:S01]  /*8d90*/  FMUL.FTZ R190, R129, UR5 ;  /* 0x0000000581be7c20 */ /* 0x000fe20008410000 */
[----:B------:R-:W-:Y:S01]  /*8da0*/  FMUL.FTZ R132, R132, UR5 ;  /* 0x0000000584847c20 */ /* 0x000fe20008410000 */
[----:B------:R-:W-:Y:S01]  /*8db0*/  FMUL.FTZ R192, R133, UR5 ;  /* 0x0000000585c07c20 */ /* 0x000fe20008410000 */
[----:B---3--:R-:W-:Y:S01]  /*8dc0*/  FMNMX.FTZ R7, R174, R7, !PT ;  /* 0x00000007ae077209 */ /* 0x008fe20007810000 */
        /* <DEDUP_REMOVED lines=25> */
[----:B-1----:R-:W-:Y:S01]  /*8f60*/  FMNMX.FTZ R7, R180, R7, !PT ;  /* 0x00000007b4077209 */ /* 0x002fe20007810000 */
[----:B------:R-:W0:Y:S01]  /*8f70*/  LDC R11, c[0x0][0x988] ;  /* 0x00026200ff0b7b82 */ /* 0x000e220000000800 */
[----:B------:R-:W-:Y:S01]  /*8f80*/  FMUL.FTZ R202, R135, UR5 ;  /* 0x0000000587ca7c20 */ /* 0x000fe20008410000 */
[----:B------:R-:W1:Y:S04]  /*8f90*/  S2R R173, SR_TID.X ;  /* 0x0000000000ad7919 */ /* 0x000e680000002100 */
[----:B------:R-:W-:Y:S08]  /*8fa0*/  MUFU.TANH R186, R186 ;  /* 0x000000ba00ba7308 */ /* 0x000ff00000002400 */
[----:B------:R-:W-:Y:S08]  /*8fb0*/  MUFU.TANH R110, R110 ;  /* 0x0000006e006e7308 */ /* 0x000ff00000002400 */
[----:B------:R-:W-:Y:S08]  /*8fc0*/  MUFU.TANH R112, R112 ;  /* 0x0000007000707308 */ /* 0x000ff00000002400 */
[----:B------:R-:W-:Y:S01]  /*8fd0*/  MUFU.TANH R116, R116 ;  /* 0x0000007400747308 */ /* 0x000fe20000002400 */
[----:B-1----:R-:W-:-:S07]  /*8fe0*/  LOP3.LUT P1, RZ, R173, 0x7f, RZ, 0xc0, !PT ;  /* 0x0000007fadff7812 */ /* 0x002fce000782c0ff */
        /* <DEDUP_REMOVED lines=15> */
[----:B------:R-:W-:Y:S01]  /*90e0*/  FMUL.FTZ R108, R109, UR5 ;  /* 0x000000056d6c7c20 */ /* 0x000fe20008410000 */
[----:B------:R-:W-:Y:S01]  /*90f0*/  HGMMA.64x128x16.F32 R24, R152, gdesc[UR4].tnspB, R24, gsb0 ;  /* 0x41e0000498187df0 */ /* 0x000fe20008000818 */
[----:B------:R-:W-:Y:S01]  /*9100*/  UIADD3 UR6, UR4, 0x100, URZ ;  /* 0x0000010004067890 */ /* 0x000fe2000fffe03f */
[----:B------:R-:W1:Y:S01]  /*9110*/  MUFU.TANH R156, R156 ;  /* 0x0000009c009c7308 */ /* 0x000e620000002400 */
[----:B------:R-:W-:-:S07]  /*9120*/  UMOV UR7, 0x40000040 ;  /* 0x4000004000077882 */ /* 0x000fce0000000000 */
[----:B------:R-:W3:Y:S08]  /*9130*/  MUFU.TANH R158, R158 ;  /* 0x0000009e009e7308 */ /* 0x000ef00000002400 */
[----:B------:R-:W4:Y:S01]  /*9140*/  MUFU.TANH R106, R106 ;  /* 0x0000006a006a7308 */ /* 0x000f220000002400 */
[----:B-1----:R-:W-:-:S07]  /*9150*/  FMNMX.FTZ R7, R156, R7, !PT ;  /* 0x000000079c077209 */ /* 0x002fce0007810000 */
[----:B------:R-:W1:Y:S01]  /*9160*/  MUFU.TANH R108, R108 ;  /* 0x0000006c006c7308 */ /* 0x000e620000002400 */
[----:B---3--:R-:W-:-:S04]  /*9170*/  FMNMX.FTZ R7, R158, R7, !PT ;  /* 0x000000079e077209 */ /* 0x008fc80007810000 */
[----:B------:R-:W-:-:S03]  /*9180*/  FMNMX.FTZ R7, R182, R7, !PT ;  /* 0x00000007b6077209 */ /* 0x000fc60007810000 */
[----:B------:R-:W-:Y:S01]  /*9190*/  MUFU.TANH R88, R88 ;  /* 0x0000005800587308 */ /* 0x000fe20000002400 */
[----:B------:R-:W-:-:S04]  /*91a0*/  FMNMX.FTZ R7, R184, R7, !PT ;  /* 0x00000007b8077209 */ /* 0x000fc80007810000 */
[----:B------:R-:W-:-:S03]  /*91b0*/  FMNMX.FTZ R7, R186, R7, !PT ;  /* 0x00000007ba077209 */ /* 0x000fc60007810000 */
[----:B------:R-:W-:Y:S01]  /*91c0*/  MUFU.TANH R90, R90 ;  /* 0x0000005a005a7308 */ /* 0x000fe20000002400 */
[----:B----4-:R-:W-:-:S04]  /*91d0*/  FMNMX.FTZ R7, R106, R7, !PT ;  /* 0x000000076a077209 */ /* 0x010fc80007810000 */
[----:B-1----:R-:W-:-:S03]  /*91e0*/  FMNMX.FTZ R7, R108, R7, !PT ;  /* 0x000000076c077209 */ /* 0x002fc60007810000 */
        /* <DEDUP_REMOVED lines=25> */
[----:B------:R-:W1:Y:S08]  /*9380*/  MUFU.TANH R152, R152 ;  /* 0x0000009800987308 */ /* 0x000e700000002400 */
[----:B------:R-:W3:Y:S08]  /*9390*/  MUFU.TANH R154, R154 ;  /* 0x0000009a009a7308 */ /* 0x000ef00000002400 */
[----:B------:R-:W-:Y:S01]  /*93a0*/  MUFU.TANH R126, R126 ;  /* 0x0000007e007e7308 */ /* 0x000fe20000002400 */
[----:B-1----:R-:W-:-:S04]  /*93b0*/  FMNMX.FTZ R7, R152, R7, !PT ;  /* 0x0000000798077209 */ /* 0x002fc80007810000 */
[----:B------:R-:W-:-:S03]  /*93c0*/  FMNMX.FTZ R7, R124, R7, !PT ;  /* 0x000000077c077209 */ /* 0x000fc60007810000 */
[----:B------:R-:W-:Y:S01]  /*93d0*/  MUFU.TANH R130, R130 ;  /* 0x0000008200827308 */ /* 0x000fe20000002400 */
[----:B---3--:R-:W-:-:S04]  /*93e0*/  FMNMX.FTZ R7, R154, R7, !PT ;  /* 0x000000079a077209 */ /* 0x008fc80007810000 */
[----:B------:R-:W-:-:S03]  /*93f0*/  FMNMX.FTZ R7, R128, R7, !PT ;  /* 0x0000000780077209 */ /* 0x000fc60007810000 */
[----:B------:R-:W-:Y:S01]  /*9400*/  MUFU.TANH R200, R200 ;  /* 0x000000c800c87308 */ /* 0x000fe20000002400 */
[----:B------:R-:W-:-:S04]  /*9410*/  FMNMX.FTZ R7, R190, R7, !PT ;  /* 0x00000007be077209 */ /* 0x000fc80007810000 */
[----:B------:R-:W-:-:S03]  /*9420*/  FMNMX.FTZ R7, R132, R7, !PT ;  /* 0x0000000784077209 */ /* 0x000fc60007810000 */
[----:B------:R-:W-:Y:S01]  /*9430*/  MUFU.TANH R134, R134 ;  /* 0x0000008600867308 */ /* 0x000fe20000002400 */
[----:B------:R-:W-:-:S05]  /*9440*/  FMNMX.FTZ R7, R192, R7, !PT ;  /* 0x00000007c0077209 */ /* 0x000fca0007810000 */
[----:B--2---:R-:W1:Y:S02]  /*9450*/  SHFL.BFLY PT, R0, R7, 0x2, 0x1f ;  /* 0x0c401f0007007f89 */ /* 0x004e6400000e0000 */
[----:B------:R-:W-:Y:S01]  /*9460*/  MUFU.TANH R202, R202 ;  /* 0x000000ca00ca7308 */ /* 0x000fe20000002400 */
[----:B-1----:R-:W-:-:S05]  /*9470*/  FMNMX.FTZ R0, R7, R0, !PT ;  /* 0x0000000007007209 */ /* 0x002fca0007810000 */
[----:B------:R-:W1:Y:S02]  /*9480*/  SHFL.BFLY PT, R7, R0, 0x1, 0x1f ;  /* 0x0c201f0000077f89 */ /* 0x000e6400000e0000 */
[----:B-1----:R-:W-:Y:S02]  /*9490*/  FMNMX.FTZ R8, R0, R7, !PT ;  /* 0x0000000700087209 */ /* 0x002fe40007810000 */
[----:B------:R-:W-:-:S03]  /*94a0*/  FMNMX.FTZ R7, R13, R12, !PT ;  /* 0x0000000c0d077209 */ /* 0x000fc60007810000 */
[----:B0-----:R-:W-:Y:S01]  /*94b0*/  FMUL.FTZ R111, R8, R11 ;  /* 0x0000000b086f7220 */ /* 0x001fe20000410000 */
[----:B------:R-:W-:Y:S01]  /*94c0*/  FMNMX.FTZ R7, R20, R7, !PT ;  /* 0x0000000714077209 */ /* 0x000fe20007810000 */
[----:B------:R-:W-:Y:S02]  /*94d0*/  FADD.FTZ R0, -R8, R15 ;  /* 0x0000000f08007221 */ /* 0x000fe40000010100 */
[--C-:B------:R-:W-:Y:S01]  /*94e0*/  FFMA.FTZ R15, R2, R11, -R111.reuse ;  /* 0x0000000b020f7223 */ /* 0x100fe2000001086f */
[----:B------:R-:W-:Y:S01]  /*94f0*/  FMNMX.FTZ R7, R88, R7, !PT ;  /* 0x0000000758077209 */ /* 0x000fe20007810000 */
[-C--:B------:R-:W-:Y:S01]  /*9500*/  FMUL.FTZ R0, R0, R11.reuse ;  /* 0x0000000b00007220 */ /* 0x080fe20000410000 */
[-CC-:B------:R-:W-:Y:S01]  /*9510*/  FFMA.FTZ R174, R174, R11.reuse, -R111.reuse ;  /* 0x0000000baeae7223 */ /* 0x180fe2000001086f */
        /* <DEDUP_REMOVED lines=24> */
[----:B------:R-:W-:Y:S01]  /*96a0*/  FFMA.FTZ R116, R154, R11, -R111 ;  /* 0x0000000b9a747223 */ /* 0x000fe2000001086f */
[----:B------:R-:W-:-:S02]  /*96b0*/  WARPGROUP.DEPBAR.LE gsb0, 0x0 ;  /* 0x00008000000079c5 */ /* 0x000fc40000010000 */
[----:B------:R-:W-:Y:S01]  /*96c0*/  WARPGROUP.ARRIVE ;  /* 0x00000000000079c5 */ /* 0x000fe20000000000 */
[----:B------:R-:W-:Y:S01]  /*96d0*/  FMNMX.FTZ R7, R102, R7, !PT ;  /* 0x0000000766077209 */ /* 0x000fe20007810000 */
[----:B------:R-:W-:Y:S01]  /*96e0*/  FMUL.FTZ R148, R123, UR5 ;  /* 0x000000057b947c20 */ /* 0x000fe20008410000 */
[----:B------:R-:W-:Y:S01]  /*96f0*/  FMUL.FTZ R150, R127, UR5 ;  /* 0x000000057f967c20 */ /* 0x000fe20008410000 */
[----:B------:R-:W-:Y:S01]  /*9700*/  MUFU.EX2 R89, R89 ;  /* 0x0000005900597308 */ /* 0x000fe20000000800 */
[----:B------:R-:W-:Y:S01]  /*9710*/  FMNMX.FTZ R7, R104, R7, !PT ;  /* 0x0000000768077209 */ /* 0x000fe20007810000 */
[----:B------:R-:W-:Y:S01]  /*9720*/  HGMMA.64x128x16.F32 R24, R144, gdesc[UR4].tnspB, R24, gsb0 ;  /* 0x41e0000490187df0 */ /* 0x000fe20008000818 */
[----:B------:R-:W-:Y:S01]  /*9730*/  UIADD3 UR6, UR4, 0x200, URZ ;  /* 0x0000020004067890 */ /* 0x000fe2000fffe03f */
[--C-:B------:R-:W-:Y:S01]  /*9740*/  FFMA.FTZ R107, R128, R11, -R111.reuse ;  /* 0x0000000b806b7223 */ /* 0x100fe2000001086f */
[----:B------:R-:W-:Y:S01]  /*9750*/  UMOV UR7, 0x40000040 ;  /* 0x4000004000077882 */ /* 0x000fe20000000000 */
[----:B------:R-:W-:Y:S01]  /*9760*/  FMNMX.FTZ R7, R194, R7, !PT ;  /* 0x00000007c2077209 */ /* 0x000fe20007810000 */
[----:B------:R-:W-:Y:S01]  /*9770*/  UIADD3 UR4, UR4, 0x280, URZ ;  /* 0x0000028004047890 */ /* 0x000fe2000fffe03f */
[----:B------:R-:W0:Y:S01]  /*9780*/  MUFU.TANH R148, R148 ;  /* 0x0000009400947308 */ /* 0x000e220000002400 */
[--C-:B------:R-:W-:Y:S01]  /*9790*/  FFMA.FTZ R120, R190, R11, -R111.reuse ;  /* 0x0000000bbe787223 */ /* 0x100fe2000001086f */
[----:B------:R-:W-:Y:S01]  /*97a0*/  FMNMX.FTZ R7, R114, R7, !PT ;  /* 0x0000000772077209 */ /* 0x000fe20007810000 */
[----:B------:R-:W-:-:S03]  /*97b0*/  FFMA.FTZ R109, R132, R11, -R111 ;  /* 0x0000000b846d7223 */ /* 0x000fc6000001086f */
[----:B------:R-:W-:Y:S02]  /*97c0*/  FMNMX.FTZ R7, R196, R7, !PT ;  /* 0x00000007c4077209 */ /* 0x000fe40007810000 */
[----:B------:R-:W1:Y:S02]  /*97d0*/  MUFU.TANH R150, R150 ;  /* 0x0000009600967308 */ /* 0x000e640000002400 */
[----:B------:R-:W-:-:S04]  /*97e0*/  FMNMX.FTZ R7, R118, R7, !PT ;  /* 0x0000000776077209 */ /* 0x000fc80007810000 */
[----:B------:R-:W-:Y:S02]  /*97f0*/  FMNMX.FTZ R7, R198, R7, !PT ;  /* 0x00000007c6077209 */ /* 0x000fe40007810000 */
[----:B------:R-:W2:Y:S02]  /*9800*/  MUFU.EX2 R176, R176 ;  /* 0x000000b000b07308 */ /* 0x000ea40000000800 */
[----:B------:R-:W-:-:S04]  /*9810*/  FMNMX.FTZ R7, R122, R7, !PT ;  /* 0x000000077a077209 */ /* 0x000fc80007810000 */
[----:B0-----:R-:W-:Y:S02]  /*9820*/  FMNMX.FTZ R7, R148, R7, !PT ;  /* 0x0000000794077209 */ /* 0x001fe40007810000 */
[----:B------:R-:W-:Y:S02]  /*9830*/  MUFU.EX2 R91, R91 ;  /* 0x0000005b005b7308 */ /* 0x000fe40000000800 */
[----:B------:R-:W-:-:S04]  /*9840*/  FMNMX.FTZ R7, R126, R7, !PT ;  /* 0x000000077e077209 */ /* 0x000fc80007810000 */
[----:B-1----:R-:W-:Y:S02]  /*9850*/  FMNMX.FTZ R7, R150, R7, !PT ;  /* 0x0000000796077209 */ /* 0x002fe40007810000 */
[----:B------:R-:W-:Y:S01]  /*9860*/  MUFU.EX2 R93, R93 ;  /* 0x0000005d005d7308 */ /* 0x000fe20000000800 */
[----:B--2---:R-:W-:Y:S02]  /*9870*/  F2FP.F16.F32.PACK_AB R158, R176, R89 ;  /* 0x00000059b09e723e */ /* 0x004fe400000000ff */
[----:B------:R-:W-:-:S04]  /*9880*/  FMNMX.FTZ R7, R130, R7, !PT ;  /* 0x0000000782077209 */ /* 0x000fc80007810000 */
[----:B------:R-:W-:Y:S01]  /*9890*/  FMNMX.FTZ R7, R200, R7, !PT ;  /* 0x00000007c8077209 */ /* 0x000fe20007810000 */
[----:B------:R-:W-:Y:S03]  /*98a0*/  MUFU.EX2 R95, R95 ;  /* 0x0000005f005f7308 */ /* 0x000fe60000000800 */
[----:B------:R-:W-:-:S04]  /*98b0*/  FMNMX.FTZ R7, R134, R7, !PT ;  /* 0x0000000786077209 */ /* 0x000fc80007810000 */
[----:B------:R-:W-:Y:S01]  /*98c0*/  FMNMX.FTZ R7, R202, R7, !PT ;  /* 0x00000007ca077209 */ /* 0x000fe20007810000 */
[----:B------:R-:W-:Y:S04]  /*98d0*/  MUFU.EX2 R178, R178 ;  /* 0x000000b200b27308 */ /* 0x000fe80000000800 */
[----:B------:R-:W0:Y:S04]  /*98e0*/  SHFL.BFLY PT, R2, R7, 0x2, 0x1f ;  /* 0x0c401f0007027f89 */ /* 0x000e2800000e0000 */
        /* <DEDUP_REMOVED lines=9> */
[----:B0-----:R-:W-:-:S05]  /*9980*/  FMNMX.FTZ R7, R2, R7, !PT ;  /* 0x0000000702077209 */ /* 0x001fca0007810000 */
[CC--:B------:R-:W-:Y:S01]  /*9990*/  FMUL.FTZ R113, R7.reuse, R11.reuse ;  /* 0x0000000b07717220 */ /* 0x0c0fe20000410000 */
[----:B------:R-:W-:Y:S01]  /*99a0*/  FADD.FTZ R2, -R7, R12 ;  /* 0x0000000c07027221 */ /* 0x000fe20000010100 */
[----:B------:R-:W-:Y:S02]  /*99b0*/  MUFU.EX2 R112, R112 ;  /* 0x0000007000707308 */ /* 0x000fe40000000800 */
[-CC-:B------:R-:W-:Y:S01]  /*99c0*/  FFMA.FTZ R13, R13, R11.reuse, -R113.reuse ;  /* 0x0000000b0d0d7223 */ /* 0x180fe20000010871 */
[-C--:B------:R-:W-:Y:S01]  /*99d0*/  FMUL.FTZ R2, R2, R11.reuse ;  /* 0x0000000b02027220 */ /* 0x080fe20000410000 */
        /* <DEDUP_REMOVED lines=13> */
[----:B0-----:R-:W-:-:S02]  /*9ab0*/  IMAD.U32 R13, RZ, RZ, UR37 ;  /* 0x00000025ff0d7e24 */ /* 0x001fc4000f8e00ff */
[-CC-:B------:R-:W-:Y:S01]  /*9ac0*/  FFMA.FTZ R114, R114, R11.reuse, -R113.reuse ;  /* 0x0000000b72727223 */ /* 0x180fe20000010871 */
[-CC-:B------:R-:W-:Y:S01]  /*9ad0*/  FFMA.FTZ R196, R196, R11.reuse, -R113.reuse ;  /* 0x0000000bc4c47223 */ /* 0x180fe20000010871 */
[-CC-:B------:R-:W-:Y:S01]  /*9ae0*/  FFMA.FTZ R118, R118, R11.reuse, -R113.reuse ;  /* 0x0000000b76767223 */ /* 0x180fe20000010871 */
[-CC-:B------:R-:W-:Y:S01]  /*9af0*/  FFMA.FTZ R198, R198, R11.reuse, -R113.reuse ;  /* 0x0000000bc6c67223 */ /* 0x180fe20000010871 */
[----:B------:R-:W-:Y:S01]  /*9b00*/  @!P1 LEA R13, R13, UR38, 0x3 ;  /* 0x000000260d0d9c11 */ /* 0x000fe2000f8e18ff */
[----:B------:R-:W-:Y:S01]  /*9b10*/  FFMA.FTZ R122, R122, R11, -R113 ;  /* 0x0000000b7a7a7223 */ /* 0x000fe20000010871 */
[----:B------:R-:W-:Y:S02]  /*9b20*/  WARPGROUP.DEPBAR.LE gsb0, 0x0 ;  /* 0x00008000000079c5 */ /* 0x000fe40000010000 */
[----:B------:R-:W-:Y:S01]  /*9b30*/  WARPGROUP.ARRIVE ;  /* 0x00000000000079c5 */ /* 0x000fe20000000000 */
[----:B------:R0:W2:Y:S01]  /*9b40*/  MUFU.EX2 R124, R20 ;  /* 0x00000014007c7308 */ /* 0x0000a20000000800 */
[----:B------:R-:W-:-:S02]  /*9b50*/  @!P1 VIADD R13, R13, 0x2a840 ;  /* 0x0002a8400d0d9836 */ /* 0x000fc40000000000 */
[-CC-:B------:R-:W-:Y:S01]  /*9b60*/  FFMA.FTZ R144, R156, R11.reuse, -R111.reuse ;  /* 0x0000000b9c907223 */ /* 0x180fe2000001086f */
[-C--:B------:R-:W-:Y:S01]  /*9b70*/  FFMA.FTZ R146, R182, R11.reuse, -R111 ;  /* 0x0000000bb6927223 */ /* 0x080fe2000001086f */
[----:B------:R-:W-:Y:S01]  /*9b80*/  FFMA.FTZ R148, R148, R11, -R113 ;  /* 0x0000000b94947223 */ /* 0x000fe20000010871 */
[----:B------:R-:W-:Y:S01]  /*9b90*/  HGMMA.64x128x16.F32 R24, R140, gdesc[UR4].tnspB, R24, gsb0 ;  /* 0x41e000048c187df0 */ /* 0x000fe20008000818 */
[----:B------:R-:W-:Y:S01]  /*9ba0*/  UMOV UR6, UR4 ;  /* 0x0000000400067c82 */ /* 0x000fe20008000000 */
[----:B------:R-:W-:Y:S01]  /*9bb0*/  UMOV UR7, 0x40000040 ;  /* 0x4000004000077882 */ /* 0x000fe20000000000 */
[----:B------:R-:W3:Y:S01]  /*9bc0*/  MUFU.EX2 R88, R88 ;  /* 0x0000005800587308 */ /* 0x000ee20000000800 */
[----:B------:R-:W-:Y:S01]  /*9bd0*/  @!P1 PRMT R13, RZ, 0x654, R13 ;  /* 0x00000654ff0d9816 */ /* 0x000fe2000000000d */
[----:B-1----:R-:W-:Y:S01]  /*9be0*/  FFMA.FTZ R3, R2, R3, R157 ;  /* 0x0000000302037223 */ /* 0x002fe2000001009d */
[-CC-:B------:R-:W-:Y:S01]  /*9bf0*/  FFMA.FTZ R126, R126, R11.reuse, -R113.reuse ;  /* 0x0000000b7e7e7223 */ /* 0x180fe20000010871 */
[-CC-:B------:R-:W-:Y:S01]  /*9c00*/  FFMA.FTZ R150, R150, R11.reuse, -R113.reuse ;  /* 0x0000000b96967223 */ /* 0x180fe20000010871 */
[----:B------:R-:W-:Y:S01]  /*9c10*/  FFMA.FTZ R130, R130, R11, -R113 ;  /* 0x0000000b82827223 */ /* 0x000fe20000010871 */
[----:B0-----:R-:W-:-:S02]  /*9c20*/  IMAD.U32 R20, RZ, RZ, UR10 ;  /* 0x0000000aff147e24 */ /* 0x001fc4000f8e00ff */
[-C--:B------:R-:W-:Y:S01]  /*9c30*/  FFMA.FTZ R200, R200, R11.reuse, -R113 ;  /* 0x0000000bc8c87223 */ /* 0x080fe20000010871 */
[----:B------:R-:W0:Y:S01]  /*9c40*/  MUFU.EX2 R90, R90 ;  /* 0x0000005a005a7308 */ /* 0x000e220000000800 */
[----:B--2---:R-:W-:Y:S01]  /*9c50*/  FADD.FTZ R3, R124, R3 ;  /* 0x000000037c037221 */ /* 0x004fe20000010000 */
[-CC-:B------:R-:W-:Y:S01]  /*9c60*/  FFMA.FTZ R134, R134, R11.reuse, -R113.reuse ;  /* 0x0000000b86867223 */ /* 0x180fe20000010871 */
[----:B------:R-:W-:Y:S02]  /*9c70*/  @!P1 VIADD R20, R20, 0x2a860 ;  /* 0x0002a86014149836 */ /* 0x000fe40000000000 */
[-C--:B------:R-:W-:Y:S01]  /*9c80*/  FFMA.FTZ R113, R202, R11.reuse, -R113 ;  /* 0x0000000bca717223 */ /* 0x080fe20000010871 */
[----:B------:R-:W-:Y:S01]  /*9c90*/  FFMA.FTZ R111, R192, R11, -R111 ;  /* 0x0000000bc06f7223 */ /* 0x000fe2000001086f */
[----:B------:R-:W-:Y:S01]  /*9ca0*/  UMOV UR4, UR37 ;  /* 0x0000002500047c82 */ /* 0x000fe20008000000 */
[----:B------:R-:W-:Y:S01]  /*9cb0*/  F2FP.F16.F32.PACK_AB R156, R174, R15 ;  /* 0x0000000fae9c723e */ /* 0x000fe200000000ff */
[----:B------:R-:W1:Y:S01]  /*9cc0*/  MUFU.EX2 R92, R92 ;  /* 0x0000005c005c7308 */ /* 0x000e620000000800 */
[----:B---3--:R-:W-:Y:S01]  /*9cd0*/  FADD.FTZ R3, R88, R3 ;  /* 0x0000000358037221 */ /* 0x008fe20000010000 */
[----:B------:R-:W-:-:S02]  /*9ce0*/  @!P1 PRMT R20, RZ, 0x654, R20 ;  /* 0x00000654ff149816 */ /* 0x000fc40000000014 */
[----:B------:R-:W-:-:S04]  /*9cf0*/  F2FP.F16.F32.PACK_AB R157, R124, R157 ;  /* 0x0000009d7c9d723e */ /* 0x000fc800000000ff */
[----:B------:R-:W2:Y:S01]  /*9d00*/  MUFU.EX2 R144, R144 ;  /* 0x0000009000907308 */ /* 0x000ea20000000800 */
[C---:B0-----:R-:W-:Y:S01]  /*9d10*/  FADD.FTZ R3, R90.reuse, R3 ;  /* 0x000000035a037221 */ /* 0x041fe20000010000 */
[----:B------:R-:W-:-:S06]  /*9d20*/  F2FP.F16.F32.PACK_AB R159, R90, R88 ;  /* 0x000000585a9f723e */ /* 0x000fcc00000000ff */
[----:B------:R-:W0:Y:S01]  /*9d30*/  MUFU.EX2 R94, R94 ;  /* 0x0000005e005e7308 */ /* 0x000e220000000800 */
[----:B-1----:R-:W-:-:S07]  /*9d40*/  FADD.FTZ R3, R92, R3 ;  /* 0x000000035c037221 */ /* 0x002fce0000010000 */
[----:B------:R-:W1:Y:S01]  /*9d50*/  MUFU.EX2 R96, R96 ;  /* 0x0000006000607308 */ /* 0x000e620000000800 */
[----:B--2---:R-:W-:-:S07]  /*9d60*/  F2FP.F16.F32.PACK_AB R152, R144, R91 ;  /* 0x0000005b9098723e */ /* 0x004fce00000000ff */
        /* <DEDUP_REMOVED lines=26> */
[----:B-1----:R-:W-:-:S07]  /*9f10*/  FADD.FTZ R3, R118, R3 ;  /* 0x0000000376037221 */ /* 0x002fce0000010000 */
[----:B------:R-:W-:Y:S01]  /*9f20*/  MUFU.EX2 R105, R105 ;  /* 0x0000006900697308 */ /* 0x000fe20000000800 */
[C---:B--2---:R-:W-:Y:S01]  /*9f30*/  FADD.FTZ R3, R147.reuse, R3 ;  /* 0x0000000393037221 */ /* 0x044fe20000010000 */
[----:B------:R-:W-:Y:S01]  /*9f40*/  F2FP.F16.F32.PACK_AB R147, R147, R118 ;  /* 0x000000769393723e */ /* 0x000fe200000000ff */
[----:B------:R-:W-:Y:S02]  /*9f50*/  WARPGROUP.DEPBAR.LE gsb0, 0x0 ;  /* 0x00008000000079c5 */ /* 0x000fe40000010000 */
[----:B------:R-:W-:Y:S01]  /*9f60*/  WARPGROUP.ARRIVE ;  /* 0x00000000000079c5 */ /* 0x000fe20000000000 */
[----:B------:R-:W-:Y:S02]  /*9f70*/  F2FP.F16.F32.PACK_AB R140, R112, R103 ;  /* 0x00000067708c723e */ /* 0x000fe400000000ff */
[----:B------:R1:W2:Y:S01]  /*9f80*/  MUFU.EX2 R141, R148 ;  /* 0x00000094008d7308 */ /* 0x0002a20000000800 */
[----:B0-----:R-:W-:Y:S02]  /*9f90*/  FADD.FTZ R3, R122, R3 ;  /* 0x000000037a037221 */ /* 0x001fe40000010000 */
[----:B------:R-:W-:Y:S01]  /*9fa0*/  HGMMA.64x128x16.F32 R24, R136, gdesc[UR4].tnspB, R24, gsb0 ;  /* 0x41e0000488187df0 */ /* 0x000fe20008000818 */
[----:B------:R-:W-:-:S04]  /*9fb0*/  UMOV UR7, UR36 ;  /* 0x0000002400077c82 */ /* 0x000fc80008000000 */
[----:B------:R-:W0:Y:S01]  /*9fc0*/  MUFU.EX2 R126, R126 ;  /* 0x0000007e007e7308 */ /* 0x000e220000000800 */
[----:B-1----:R-:W-:-:S07]  /*9fd0*/  F2FP.F16.F32.PACK_AB R148, R178, R95 ;  /* 0x0000005fb294723e */ /* 0x002fce00000000ff */
[----:B------:R-:W1:Y:S01]  /*9fe0*/  MUFU.EX2 R116, R116 ;  /* 0x0000007400747308 */ /* 0x000e620000000800 */
[C---:B--2---:R-:W-:Y:S01]  /*9ff0*/  FADD.FTZ R3, R141.reuse, R3 ;  /* 0x000000038d037221 */ /* 0x044fe20000010000 */
[----:B------:R-:W-:-:S06]  /*a000*/  F2FP.F16.F32.PACK_AB R141, R141, R122 ;  /* 0x0000007a8d8d723e */ /* 0x000fcc00000000ff */
[----:B------:R2:W3:Y:S01]  /*a010*/  MUFU.EX2 R143, R150 ;  /* 0x00000096008f7308 */ /* 0x0004e20000000800 */
[----:B0-----:R-:W-:-:S07]  /*a020*/  FADD.FTZ R3, R126, R3 ;  /* 0x000000037e037221 */ /* 0x001fce0000010000 */
[----:B------:R-:W-:Y:S01]  /*a030*/  MUFU.EX2 R107, R107 ;  /* 0x0000006b006b7308 */ /* 0x000fe20000000800 */
[----:B--2---:R-:W-:Y:S02]  /*a040*/  F2FP.F16.F32.PACK_AB R150, R106, R97 ;  /* 0x000000616a96723e */ /* 0x004fe400000000ff */
[----:B-1----:R-:W-:-:S05]  /*a050*/  F2FP.F16.F32.PACK_AB R142, R116, R105 ;  /* 0x00000069748e723e */ /* 0x002fca00000000ff */
[----:B------:R-:W0:Y:S01]  /*a060*/  MUFU.EX2 R130, R130 ;  /* 0x0000008200827308 */ /* 0x000e220000000800 */
[C---:B---3--:R-:W-:Y:S01]  /*a070*/  FADD.FTZ R3, R143.reuse, R3 ;  /* 0x000000038f037221 */ /* 0x048fe20000010000 */
[----:B------:R-:W-:-:S06]  /*a080*/  F2FP.F16.F32.PACK_AB R143, R143, R126 ;  /* 0x0000007e8f8f723e */ /* 0x000fcc00000000ff */
[----:B------:R-:W-:Y:S08]  /*a090*/  MUFU.EX2 R120, R120 ;  /* 0x0000007800787308 */ /* 0x000ff00000000800 */
[----:B------:R-:W-:Y:S01]  /*a0a0*/  MUFU.EX2 R109, R109 ;  /* 0x0000006d006d7308 */ /* 0x000fe20000000800 */
[----:B0-----:R-:W-:-:S07]  /*a0b0*/  FADD.FTZ R3, R130, R3 ;  /* 0x0000000382037221 */ /* 0x001fce0000010000 */
[----:B------:R-:W-:Y:S08]  /*a0c0*/  MUFU.EX2 R134, R134 ;  /* 0x0000008600867308 */ /* 0x000ff00000000800 */
[----:B------:R-:W0:Y:S08]  /*a0d0*/  MUFU.EX2 R12, R111 ;  /* 0x0000006f000c7308 */ /* 0x000e300000000800 */
[----:B------:R-:W1:Y:S01]  /*a0e0*/  MUFU.EX2 R113, R113 ;  /* 0x0000007100717308 */ /* 0x000e620000000800 */
[----:B------:R-:W-:-:S02]  /*a0f0*/  WARPGROUP.DEPBAR.LE gsb0, 0x0 ;  /* 0x00008000000079c5 */ /* 0x000fc40000010000 */
[----:B------:R2:W-:Y:S05]  /*a100*/  @!P1 SYNCS.ARRIVE.TRANS64.RED.A1T0 RZ, [R13+URZ], RZ ;  /* 0x000000ff0dff99a7 */ /* 0x0005ea000810043f */
[----:B------:R-:W3:Y:S01]  /*a110*/  MUFU.EX2 R137, R200 ;  /* 0x000000c800897308 */ /* 0x000ee20000000800 */
[----:B0-----:R-:W-:Y:S02]  /*a120*/  F2FP.F16.F32.PACK_AB R138, R12, R109 ;  /* 0x0000006d0c8a723e */ /* 0x001fe400000000ff */
[----:B------:R-:W-:Y:S02]  /*a130*/  F2FP.F16.F32.PACK_AB R136, R120, R107 ;  /* 0x0000006b7888723e */ /* 0x000fe400000000ff */
[----:B-1----:R-:W-:Y:S01]  /*a140*/  F2FP.F16.F32.PACK_AB R139, R113, R134 ;  /* 0x00000086718b723e */ /* 0x002fe200000000ff */
[----:B--2---:R-:W-:Y:S01]  /*a150*/  FFMA.FTZ R13, R0, R6, R15 ;  /* 0x00000006000d7223 */ /* 0x004fe2000001000f */
[----:B------:R0:W-:Y:S01]  /*a160*/  @!P1 SYNCS.ARRIVE.TRANS64.RED.A1T0 RZ, [R20+URZ], RZ ;  /* 0x000000ff14ff99a7 */ /* 0x0001e2000810043f */
[C---:B------:R-:W-:Y:S01]  /*a170*/  ISETP.GT.AND P1, PT, R9.reuse, R14, PT ;  /* 0x0000000e0900720c */ /* 0x040fe20003f24270 */
[----:B------:R-:W-:-:S02]  /*a180*/  VIADD R9, R9, 0xffffffff ;  /* 0xffffffff09097836 */ /* 0x000fc40000000000 */
[----:B------:R-:W-:Y:S01]  /*a190*/  FADD.FTZ R6, R174, R13 ;  /* 0x0000000dae067221 */ /* 0x000fe20000010000 */
[----:B------:R-:W-:-:S03]  /*a1a0*/  IMAD.MOV.U32 R15, RZ, RZ, R8 ;  /* 0x000000ffff0f7224 */ /* 0x000fc600078e0008 */
[----:B------:R-:W-:Y:S01]  /*a1b0*/  FADD.FTZ R13, R89, R6 ;  /* 0x00000006590d7221 */ /* 0x000fe20000010000 */
[C---:B---3--:R-:W-:Y:S01]  /*a1c0*/  FADD.FTZ R3, R137.reuse, R3 ;  /* 0x0000000389037221 */ /* 0x048fe20000010000 */
[----:B------:R-:W-:Y:S02]  /*a1d0*/  F2FP.F16.F32.PACK_AB R137, R137, R130 ;  /* 0x000000828989723e */ /* 0x000fe400000000ff */
[----:B------:R-:W-:Y:S01]  /*a1e0*/  FADD.FTZ R6, R176, R13 ;  /* 0x0000000db0067221 */ /* 0x000fe20000010000 */
[----:B------:R-:W-:-:S03]  /*a1f0*/  FADD.FTZ R3, R134, R3 ;  /* 0x0000000386037221 */ /* 0x000fc60000010000 */
[----:B------:R-:W-:Y:S01]  /*a200*/  FADD.FTZ R13, R91, R6 ;  /* 0x000000065b0d7221 */ /* 0x000fe20000010000 */
[----:B------:R-:W-:-:S03]  /*a210*/  FADD.FTZ R3, R113, R3 ;  /* 0x0000000371037221 */ /* 0x000fc60000010000 */
[----:B------:R-:W-:Y:S01]  /*a220*/  FADD.FTZ R6, R144, R13 ;  /* 0x0000000d90067221 */ /* 0x000fe20000010000 */
[----:B------:R-:W-:-:S03]  /*a230*/  F2FP.F16.F32.PACK_AB R144, R108, R99 ;  /* 0x000000636c90723e */ /* 0x000fc600000000ff */
[----:B------:R-:W-:-:S04]  /*a240*/  FADD.FTZ R13, R93, R6 ;  /* 0x000000065d0d7221 */ /* 0x000fc80000010000 */
[----:B------:R-:W-:Y:S01]  /*a250*/  FADD.FTZ R6, R146, R13 ;  /* 0x0000000d92067221 */ /* 0x000fe20000010000 */
[----:B------:R-:W-:-:S03]  /*a260*/  F2FP.F16.F32.PACK_AB R146, R110, R101 ;  /* 0x000000656e92723e */ /* 0x000fc600000000ff */
[----:B------:R-:W-:-:S04]  /*a270*/  FADD.FTZ R13, R95, R6 ;  /* 0x000000065f0d7221 */ /* 0x000fc80000010000 */
        /* <DEDUP_REMOVED lines=14> */
[----:B------:R-:W-:Y:S01]  /*a360*/  FADD.FTZ R6, R12, R13 ;  /* 0x0000000d0c067221 */ /* 0x000fe20000010000 */
[----:B------:R-:W-:Y:S01]  /*a370*/  IMAD.MOV.U32 R12, RZ, RZ, R7 ;  /* 0x000000ffff0c7224 */ /* 0x000fe200078e0007 */
[----:B0-----:R-:W-:Y:S06]  /*a380*/  @P1 BRA `(.L_x_1138) ;  /* 0xffffffdc00841947 */ /* 0x001fec000383ffff */
.L_x_1129:
[----:B------:R-:W-:-:S13]  /*a390*/  ISETP.GE.AND P1, PT, R9, R22, PT ;  /* 0x000000160900720c */ /* 0x000fda0003f26270 */
[----:B------:R-:W-:Y:S05]  /*a3a0*/  @!P1 BRA `(.L_x_1139) ;  /* 0x0000003000f09947 */ /* 0x000fea0003800000 */
[----:B------:R-:W-:Y:S01]  /*a3b0*/  IMAD.MOV.U32 R13, RZ, RZ, R7 ;  /* 0x000000ffff0d7224 */ /* 0x000fe200078e0007 */
[----:B------:R-:W-:Y:S01]  /*a3c0*/  UMOV UR7, UR36 ;  /* 0x0000002400077c82 */ /* 0x000fe20008000000 */
[----:B------:R-:W-:Y:S01]  /*a3d0*/  IMAD.MOV.U32 R12, RZ, RZ, R8 ;  /* 0x000000ffff0c7224 */ /* 0x000fe200078e0008 */
[----:B------:R-:W-:Y:S01]  /*a3e0*/  UMOV UR4, UR37 ;  /* 0x0000002500047c82 */ /* 0x000fe20008000000 */
[----:B------:R-:W-:Y:S01]  /*a3f0*/  ULDC UR39, c[0x0][0x9e4] ;  /* 0x0002790000277ab9 */ /* 0x000fe20000000800 */
[----:B------:R-:W-:Y:S01]  /*a400*/  ULDC UR50, c[0x0][0x288] ;  /* 0x0000a20000327ab9 */ /* 0x000fe20000000800 */
[----:B------:R-:W-:Y:S01]  /*a410*/  ULDC UR5, c[0x0][0x9d8] ;  /* 0x0002760000057ab9 */ /* 0x000fe20000000800 */
[----:B------:R-:W-:-:S05]  /*a420*/  ULDC UR54, c[0x0][0x9e0] ;  /* 0x0002780000367ab9 */ /* 0x000fca0000000800 */
.L_x_1156:
[----:B------:R-:W-:-:S04]  /*a430*/  UIADD3 UR37, UR4, 0x1, URZ ;  /* 0x0000000104257890 */ /* 0x000fc8000fffe03f */
[----:B------:R-:W-:-:S04]  /*a440*/  UISETP.NE.AND UP0, UPT, UR37, 0x2, UPT ;  /* 0x000000022500788c */ /* 0x000fc8000bf05270 */
[----:B------:R-:W-:Y:S02]  /*a450*/  USEL UR36, URZ, 0x1, UP0 ;  /* 0x000000013f247887 */ /* 0x000fe40008000000 */
[----:B------:R-:W-:Y:S02]  /*a460*/  USEL UR37, UR37, URZ, UP0 ;  /* 0x0000003f25257287 */ /* 0x000fe40008000000 */
[----:B------:R-:W-:Y:S01]  /*a470*/  ULOP3.LUT UR36, UR7, UR36, URZ, 0x3c, !UPT ;  /* 0x0000002407247292 */ /* 0x000fe2000f8e3c3f */
[----:B------:R-:W-:Y:S11]  /*a480*/  @!P0 BRA `(.L_x_1140) ;  /* 0x0000000000048947 */ /* 0x000ff60003800000 */
[----:B------:R-:W-:Y:S01]  /*a490*/  BPT.TRAP 0x1 ;  /* 0x000000040000795c */ /* 0x000fe20000300000 */
.L_x_1140:
[----:B------:R-:W-:Y:S01]  /*a4a0*/  ULEA UR6, UR37, UR38, 0x3 ;  /* 0x0000002625067291 */ /* 0x000fe2000f8e183f */
[----:B------:R-:W-:-:S05]  /*a4b0*/  IMAD.U32 R7, RZ, RZ, UR36 ;  /* 0x00000024ff077e24 */ /* 0x000fca000f8e00ff */
[----:B------:R-:W-:-:S04]  /*a4c0*/  SHF.L.U32 R7, R7, 0x1f, RZ ;  /* 0x0000001f07077819 */ /* 0x000fc800000006ff */
[----:B------:R0:W1:Y:S01]  /*a4d0*/  SYNCS.PHASECHK.TRANS64.TRYWAIT P1, [UR6+0x2a830], R7 ;  /* 0x02a83007ff0075a7 */ /* 0x0000620008020146 */
[----:B------:R-:W-:Y:S05]  /*a4e0*/  @!P0 BRA `(.L_x_1141) ;  /* 0x0000000000048947 */ /* 0x000fea0003800000 */
[----:B------:R-:W-:Y:S01]  /*a4f0*/  BPT.TRAP 0x1 ;  /* 0x000000040000795c */ /* 0x000fe20000300000 */
.L_x_1141:
[----:B-1----:R-:W-:Y:S05]  /*a500*/  @P1 BRA `(.L_x_1142) ;  /* 0x0000000000081947 */ /* 0x002fea0003800000 */
[----:B------:R-:W1:Y:S02]  /*a510*/  SYNCS.PHASECHK.TRANS64.TRYWAIT P1, [UR6+0x2a830], R7 ;  /* 0x02a83007ff0075a7 */ /* 0x000e640008020146 */
[----:B-1----:R-:W-:Y:S05]  /*a520*/  @!P1 BRA `(.L_x_1143) ;  /* 0x000000ac00789947 */ /* 0x002fea0003800000 */
.L_x_1142:
        /* <DEDUP_REMOVED lines=135> */
.L_x_1144:
[----:B------:R-:W-:Y:S01]  /*ada0*/  ULEA UR10, UR4, UR38, 0x3 ;  /* 0x00000026040a7291 */ /* 0x000fe2000f8e183f */
[----:B------:R-:W-:-:S05]  /*adb0*/  IMAD.U32 R0, RZ, RZ, UR7 ;  /* 0x00000007ff007e24 */ /* 0x000fca000f8e00ff */
[----:B------:R-:W-:-:S04]  /*adc0*/  SHF.L.U32 R0, R0, 0x1f, RZ ;  /* 0x0000001f00007819 */ /* 0x000fc800000006ff */
[----:B------:R2:W3:Y:S01]  /*add0*/  SYNCS.PHASECHK.TRANS64.TRYWAIT P1, [UR10+0x2a850], R0 ;  /* 0x02a85000ff0075a7 */ /* 0x0004e2000802014a */
[----:B------:R-:W-:Y:S05]  /*ade0*/  @!P0 BRA `(.L_x_1145) ;  /* 0x0000000000048947 */ /* 0x000fea0003800000 */
[----:B------:R-:W-:Y:S01]  /*adf0*/  BPT.TRAP 0x1 ;  /* 0x000000040000795c */ /* 0x000fe20000300000 */
.L_x_1145:
[----:B---3--:R-:W-:Y:S05]  /*ae00*/  @P1 BRA `(.L_x_1146) ;  /* 0x0000000000081947 */ /* 0x008fea0003800000 */
[----:B------:R-:W3:Y:S02]  /*ae10*/  SYNCS.PHASECHK.TRANS64.TRYWAIT P1, [UR10+0x2a850], R0 ;  /* 0x02a85000ff0075a7 */ /* 0x000ee4000802014a */
[----:B---3--:R-:W-:Y:S05]  /*ae20*/  @!P1 BRA `(.L_x_1147) ;  /* 0x000000a400509947 */ /* 0x008fea0003800000 */
.L_x_1146:
[----:B------:R-:W-:Y:S01]  /*ae30*/  UIADD3 UR6, UR38, 0x400, URZ ;  /* 0x0000040026067890 */ /* 0x000fe2000fffe03f */
[----:B------:R-:W-:Y:S01]  /*ae40*/  WARPGROUP.ARRIVE ;  /* 0x00000000000079c5 */ /* 0x000fe20000000000 */
[----:B------:R-:W-:-:S05]  /*ae50*/  UMOV UR7, 0x40000040 ;  /* 0x4000004000077882 */ /* 0x000fca0000000000 */
[----:B------:R-:W3:Y:S01]  /*ae60*/  S2R R173, SR_TID.X ;  /* 0x0000000000ad7919 */ /* 0x000ee20000002100 */
[----:B------:R-:W-:Y:S01]  /*ae70*/  USHF.R.U32.HI UR6, URZ, 0x4, UR6 ;  /* 0x000000043f067899 */ /* 0x000fe20008011606 */
[----:B------:R-:W-:Y:S01]  /*ae80*/  ISETP.NE.AND P2, PT, R21, 0x1, PT ;  /* 0x000000011500780c */ /* 0x000fe20003f45270 */
[----:B------:R-:W-:Y:S01]  /*ae90*/  FMUL.FTZ R20, R102, UR5 ;  /* 0x0000000566147c20 */ /* 0x000fe20008410000 */
[----:B------:R-:W-:Y:S01]  /*aea0*/  FMUL.FTZ R11, R95, UR5 ;  /* 0x000000055f0b7c20 */ /* 0x000fe20008410000 */
[----:B------:R-:W-:Y:S01]  /*aeb0*/  ULOP3.LUT UR6, UR6, 0x3fff, URZ, 0xc0, !UPT ;  /* 0x00003fff06067892 */ /* 0x000fe2000f8ec03f */
[----:B------:R-:W-:Y:S01]  /*aec0*/  FMUL.FTZ R95, R111, UR5 ;  /* 0x000000056f5f7c20 */ /* 0x000fe20008410000 */
[----:B------:R-:W-:Y:S02]  /*aed0*/  IMAD.IADD R111, R19, 0x1, R17 ;  /* 0x00000001136f7824 */ /* 0x000fe400078e0211 */
[----:B0-2---:R-:W-:Y:S01]  /*aee0*/  FMUL.FTZ R0, R90, UR5 ;  /* 0x000000055a007c20 */ /* 0x005fe20008410000 */
[----:B------:R-:W-:Y:S01]  /*aef0*/  ULOP3.LUT UR6, UR6, 0x3000000, URZ, 0xfc, !UPT ;  /* 0x0300000006067892 */ /* 0x000fe2000f8efc3f */
[----:B------:R-:W-:Y:S01]  /*af00*/  FMUL.FTZ R90, R106, UR5 ;  /* 0x000000056a5a7c20 */ /* 0x000fe20008410000 */
[----:B------:R-:W-:Y:S01]  /*af10*/  FMUL.FTZ R121, R121, UR5 ;  /* 0x0000000579797c20 */ /* 0x000fe20008410000 */
[----:B------:R-:W-:Y:S01]  /*af20*/  FMUL.FTZ R2, R91, UR5 ;  /* 0x000000055b027c20 */ /* 0x000fe20008410000 */
[----:B------:R-:W-:Y:S01]  /*af30*/  UIMAD UR4, UR4, 0x600, UR6 ;  /* 0x00000600040478a4 */ /* 0x000fe2000f8e0206 */
[----:B------:R-:W-:Y:S01]  /*af40*/  FMUL.FTZ R106, R109, UR5 ;  /* 0x000000056d6a7c20 */ /* 0x000fe20008410000 */
[----:B------:R-:W0:Y:S01]  /*af50*/  @P2 LDC R102, c[0x0][0x44c] ;  /* 0x00011300ff662b82 */ /* 0x000e220000000800 */
[----:B------:R-:W-:Y:S01]  /*af60*/  FMUL.FTZ R91, R107, UR5 ;  /* 0x000000056b5b7c20 */ /* 0x000fe20008410000 */
[----:B------:R-:W-:Y:S01]  /*af70*/  FMUL.FTZ R109, R116, UR5 ;  /* 0x00000005746d7c20 */ /* 0x000fe20008410000 */
[----:B------:R-:W-:Y:S01]  /*af80*/  FMUL.FTZ R107, R112, UR5 ;  /* 0x00000005706b7c20 */ /* 0x000fe20008410000 */
[----:B-1----:R-:W-:Y:S01]  /*af90*/  FMUL.FTZ R7, R88, UR5 ;  /* 0x0000000558077c20 */ /* 0x002fe20008410000 */
[----:B------:R-:W-:Y:S01]  /*afa0*/  UMOV UR6, UR4 ;  /* 0x0000000400067c82 */ /* 0x000fe20008000000 */
[----:B------:R1:W2:Y:S01]  /*afb0*/  MUFU.TANH R112, R121 ;  /* 0x0000007900707308 */ /* 0x0002a20000002400 */
        /* <DEDUP_REMOVED lines=8> */
[----:B-1----:R-:W-:-:S02]  /*b040*/  IMAD R121, R9, -0x60, RZ ;  /* 0xffffffa009797824 */ /* 0x002fc400078e02ff */
[----:B------:R-:W-:Y:S01]  /*b050*/  FMUL.FTZ R103, R108, UR5 ;  /* 0x000000056c677c20 */ /* 0x000fe20008410000 */
[----:B---3--:R-:W-:Y:S01]  /*b060*/  LOP3.LUT P1, RZ, R173, 0x7f, RZ, 0xc0, !PT ;  /* 0x0000007fadff7812 */ /* 0x008fe2000782c0ff */
[----:B------:R-:W-:Y:S01]  /*b070*/  FMUL.FTZ R94, R110, UR5 ;  /* 0x000000056e5e7c20 */ /* 0x000fe20008410000 */
[----:B------:R-:W-:Y:S01]  /*b080*/  FMUL.FTZ R89, R89, UR5 ;  /* 0x0000000559597c20 */ /* 0x000fe20008410000 */
[----:B------:R-:W-:Y:S01]  /*b090*/  FMUL.FTZ R92, R92, UR5 ;  /* 0x000000055c5c7c20 */ /* 0x000fe20008410000 */
[----:B------:R-:W-:Y:S01]  /*b0a0*/  FMUL.FTZ R93, R93, UR5 ;  /* 0x000000055d5d7c20 */ /* 0x000fe20008410000 */
[----:B------:R-:W-:Y:S01]  /*b0b0*/  FMUL.FTZ R96, R96, UR5 ;  /* 0x0000000560607c20 */ /* 0x000fe20008410000 */
[----:B------:R-:W-:Y:S01]  /*b0c0*/  FMUL.FTZ R97, R97, UR5 ;  /* 0x0000000561617c20 */ /* 0x000fe20008410000 */
[----:B0-----:R-:W-:-:S04]  /*b0d0*/  @P2 IMAD.HI.U32 R102, R111, R102, RZ ;  /* 0x000000666f662227 */ /* 0x001fc800078e00ff */
        /* <DEDUP_REMOVED lines=13> */
[----:B------:R-:W0:Y:S08]  /*b1b0*/  MUFU.TANH R7, R7 ;  /* 0x0000000700077308 */ /* 0x000e300000002400 */
[----:B------:R-:W1:Y:S08]  /*b1c0*/  MUFU.TANH R89, R89 ;  /* 0x0000005900597308 */ /* 0x000e700000002400 */
        /* <DEDUP_REMOVED lines=16> */
[----:B------:R-:W5:Y:S02]  /*b2d0*/  @P2 LDC R101, c[0x0][0x450] ;  /* 0x00011400ff652b82 */ /* 0x000f640000000800 */
[----:B------:R-:W0:Y:S01]  /*b2e0*/  MUFU.TANH R88, R88 ;  /* 0x0000005800587308 */ /* 0x000e220000002400 */
[----:B------:R-:W-:Y:S01]  /*b2f0*/  HGMMA.64x128x16.F32 R24, R152, gdesc[UR4].tnspB, R24, gsb0 ;  /* 0x41e0000498187df0 */ /* 0x000fe20008000818 */
[----:B------:R-:W-:Y:S01]  /*b300*/  UIADD3 UR6, UR4, 0x100, URZ ;  /* 0x0000010004067890 */ /* 0x000fe2000fffe03f */
[----:B------:R-:W-:-:S05]  /*b310*/  UMOV UR7, 0x40000040 ;  /* 0x4000004000077882 */ /* 0x000fca0000000000 */
[----:B------:R-:W0:Y:S08]  /*b320*/  MUFU.TANH R158, R158 ;  /* 0x0000009e009e7308 */ /* 0x000e300000002400 */
[----:B------:R-:W0:Y:S01]  /*b330*/  MUFU.TANH R90, R90 ;  /* 0x0000005a005a7308 */ /* 0x000e220000002400 */
[----:B-----5:R-:W-:-:S07]  /*b340*/  @P2 SHF.R.U32.HI R111, RZ, R101, R102 ;  /* 0x00000065ff6f2219 */ /* 0x020fce0000011666 */
[----:B------:R-:W0:Y:S01]  /*b350*/  MUFU.TANH R91, R91 ;  /* 0x0000005b005b7308 */ /* 0x000e220000002400 */
[----:B------:R-:W5:Y:S07]  /*b360*/  SHFL.IDX PT, R116, R111, RZ, 0x1c1f ;  /* 0x001c1fff6f747589 */ /* 0x000f6e00000e0000 */
        /* <DEDUP_REMOVED lines=13> */
[----:B------:R-:W0:Y:S01]  /*b440*/  MUFU.TANH R128, R128 ;  /* 0x0000008000807308 */ /* 0x000e220000002400 */
[----:B------:R-:W-:-:S02]  /*b450*/  WARPGROUP.DEPBAR.LE gsb0, 0x0 ;  /* 0x00008000000079c5 */ /* 0x000fc40000010000 */
[----:B------:R-:W-:Y:S01]  /*b460*/  WARPGROUP.ARRIVE ;  /* 0x00000000000079c5 */ /* 0x000fe20000000000 */
[----:B------:R-:W-:Y:S01]  /*b470*/  FMUL.FTZ R152, R104, UR5 ;  /* 0x0000000568987c20 */ /* 0x000fe20008410000 */
[----:B------:R-:W-:Y:S02]  /*b480*/  IMAD.U32 R104, RZ, RZ, UR37 ;  /* 0x00000025ff687e24 */ /* 0x000fe4000f8e00ff */
[----:B------:R-:W-:Y:S01]  /*b490*/  FMUL.FTZ R154, R130, UR5 ;  /* 0x00000005829a7c20 */ /* 0x000fe20008410000 */
[----:B------:R-:W0:Y:S01]  /*b4a0*/  MUFU.TANH R129, R129 ;  /* 0x0000008100817308 */ /* 0x000e220000002400 */
[----:B------:R-:W-:Y:S01]  /*b4b0*/  HGMMA.64x128x16.F32 R24, R148, gdesc[UR4].tnspB, R24, gsb0 ;  /* 0x41e0000494187df0 */ /* 0x000fe20008000818 */
[----:B------:R-:W-:Y:S01]  /*b4c0*/  UIADD3 UR6, UR4, 0x180, URZ ;  /* 0x0000018004067890 */ /* 0x000fe2000fffe03f */
[----:B------:R-:W-:Y:S01]  /*b4d0*/  @!P1 LEA R101, R104, UR38, 0x3 ;  /* 0x0000002668659c11 */ /* 0x000fe2000f8e18ff */
[----:B------:R-:W-:-:S04]  /*b4e0*/  UMOV UR7, 0x40000040 ;  /* 0x4000004000077882 */ /* 0x000fc80000000000 */
[----:B------:R-:W0:Y:S01]  /*b4f0*/  MUFU.TANH R152, R152 ;  /* 0x0000009800987308 */ /* 0x000e220000002400 */
[----:B------:R-:W-:-:S05]  /*b500*/  @!P1 VIADD R101, R101, 0x2a840 ;  /* 0x0002a84065659836 */ /* 0x000fca0000000000 */
[----:B------:R-:W-:Y:S02]  /*b510*/  @!P1 PRMT R102, RZ, 0x654, R101 ;  /* 0x00000654ff669816 */ /* 0x000fe40000000065 */
[----:B------:R-:W0:Y:S08]  /*b520*/  MUFU.TANH R154, R154 ;  /* 0x0000009a009a7308 */ /* 0x000e300000002400 */
[----:B------:R-:W0:Y:S08]  /*b530*/  MUFU.TANH R156, R156 ;  /* 0x0000009c009c7308 */ /* 0x000e300000002400 */
[----:B------:R-:W0:Y:S08]  /*b540*/  MUFU.TANH R132, R132 ;  /* 0x0000008400847308 */ /* 0x000e300000002400 */
[----:B------:R-:W0:Y:S08]  /*b550*/  MUFU.TANH R133, R133 ;  /* 0x0000008500857308 */ /* 0x000e300000002400 */
[----:B------:R0:W0:Y:S01]  /*b560*/  MUFU.TANH R101, R134 ;  /* 0x0000008600657308 */ /* 0x0000220000002400 */
[----:B------:R-:W-:-:S02]  /*b570*/  WARPGROUP.DEPBAR.LE gsb0, 0x0 ;  /* 0x00008000000079c5 */ /* 0x000fc40000010000 */
[----:B------:R-:W-:Y:S01]  /*b580*/  WARPGROUP.ARRIVE ;  /* 0x00000000000079c5 */ /* 0x000fe20000000000 */
[----:B------:R-:W-:Y:S01]  /*b590*/  FMUL.FTZ R148, R126, UR5 ;  /* 0x000000057e947c20 */ /* 0x000fe20008410000 */
[----:B------:R-:W-:-:S04]  /*b5a0*/  FMUL.FTZ R150, R127, UR5 ;  /* 0x000000057f967c20 */ /* 0x000fc80008410000 */
[----:B------:R-:W-:Y:S01]  /*b5b0*/  HGMMA.64x128x16.F32 R24, R144, gdesc[UR4].tnspB, R24, gsb0 ;  /* 0x41e0000490187df0 */ /* 0x000fe20008000818 */
[----:B------:R-:W-:Y:S01]  /*b5c0*/  UIADD3 UR6, UR4, 0x200, URZ ;  /* 0x0000020004067890 */ /* 0x000fe2000fffe03f */
[----:B------:R-:W0:Y:S01]  /*b5d0*/  MUFU.TANH R148, R148 ;  /* 0x0000009400947308 */ /* 0x000e220000002400 */
[----:B------:R-:W-:-:S07]  /*b5e0*/  UMOV UR7, 0x40000040 ;  /* 0x4000004000077882 */ /* 0x000fce0000000000 */
[----:B------:R-:W0:Y:S01]  /*b5f0*/  MUFU.TANH R150, R150 ;  /* 0x0000009600967308 */ /* 0x000e220000002400 */
[----:B------:R-:W-:Y:S02]  /*b600*/  WARPGROUP.DEPBAR.LE gsb0, 0x0 ;  /* 0x00008000000079c5 */ /* 0x000fe40000010000 */
        /* <DEDUP_REMOVED lines=11> */
[----:B------:R-:W-:Y:S01]  /*b6c0*/  FMUL.FTZ R142, R119, UR5 ;  /* 0x00000005778e7c20 */ /* 0x000fe20008410000 */
[----:B------:R-:W-:Y:S02]  /*b6d0*/  VIADD R105, R121, 0x1 ;  /* 0x0000000179697836 */ /* 0x000fe40000000000 */
[----:B------:R0:W0:Y:S01]  /*b6e0*/  MUFU.TANH R119, R124 ;  /* 0x0000007c00777308 */ /* 0x0000220000002400 */
[----:B------:R-:W-:Y:S01]  /*b6f0*/  HGMMA.64x128x16.F32 R24, R136, gdesc[UR4].tnspB, R24, gsb0 ;  /* 0x41e0000488187df0 */ /* 0x000fe20008000818 */
[----:B------:R-:W-:-:S04]  /*b700*/  IMAD R105, R18, -0x2, R105 ;  /* 0xfffffffe12697824 */ /* 0x000fc800078e0269 */
[C---:B------:R-:W-:Y:S02]  /*b710*/  VIADD R130, R105.reuse, 0xffffffff ;  /* 0xffffffff69827836 */ /* 0x040fe40000000000 */
[----:B------:R-:W0:Y:S01]  /*b720*/  MUFU.TANH R140, R140 ;  /* 0x0000008c008c7308 */ /* 0x000e220000002400 */
[----:B------:R-:W-:-:S05]  /*b730*/  IADD3 R104, R105, -UR50, R16 ;  /* 0x8000003269687c10 */ /* 0x000fca000fffe010 */
[C---:B------:R-:W-:Y:S02]  /*b740*/  VIADD R123, R104.reuse, UR54 ;  /* 0x00000036687b7c36 */ /* 0x040fe40008000000 */
[----:B------:R-:W0:Y:S01]  /*b750*/  MUFU.TANH R142, R142 ;  /* 0x0000008e008e7308 */ /* 0x000e220000002400 */
[----:B------:R-:W-:Y:S02]  /*b760*/  VIADD R127, R104, UR51 ;  /* 0x00000033687f7c36 */ /* 0x000fe40008000000 */
[--C-:B-----5:R-:W-:Y:S02]  /*b770*/  IMAD.IADD R113, R123, 0x1, R116.reuse ;  /* 0x000000017b717824 */ /* 0x120fe400078e0274 */
[----:B------:R-:W-:Y:S01]  /*b780*/  IMAD.IADD R115, R127, 0x1, R116 ;  /* 0x000000017f737824 */ /* 0x000fe200078e0274 */
[----:B------:R-:W-:Y:S02]  /*b790*/  WARPGROUP.DEPBAR.LE gsb0, 0x0 ;  /* 0x00008000000079c5 */ /* 0x000fe40000010000 */
[----:B------:R5:W-:Y:S01]  /*b7a0*/  @!P1 SYNCS.ARRIVE.TRANS64.RED.A1T0 RZ, [R102+URZ], RZ ;  /* 0x000000ff66ff99a7 */ /* 0x000be2000810043f */
[----:B------:R-:W-:Y:S01]  /*b7b0*/  ISETP.GE.AND P1, PT, R10, 0x1, PT ;  /* 0x000000010a00780c */ /* 0x000fe20003f26270 */
[----:B-----5:R-:W-:-:S06]  /*b7c0*/  FMUL.FTZ R102, R135, UR5 ;  /* 0x0000000587667c20 */ /* 0x020fcc0008410000 */
[----:B------:R-:W0:Y:S06]  /*b7d0*/  MUFU.TANH R102, R102 ;  /* 0x0000006600667308 */ /* 0x000e2c0000002400 */
[----:B-1234-:R-:W-:Y:S05]  /*b7e0*/  @!P1 BRA `(.L_x_1148) ;  /* 0x0000000000549947 */ /* 0x01efea0003800000 */
[----:B------:R-:W-:Y:S01]  /*b7f0*/  IADD3 R117, R16, -UR50, R116 ;  /* 0x8000003210757c10 */ /* 0x000fe2000fffe074 */
        /* <DEDUP_REMOVED lines=11> */
.L_x_1150:
[----:B------:R-:W-:-:S05]  /*b8b0*/  IMAD.U32 R116, RZ, RZ, UR39 ;  /* 0x00000027ff747e24 */ /* 0x000fca000f8e00ff */
[----:B------:R-:W-:-:S13]  /*b8c0*/  ISETP.NE.AND P1, PT, R116, 0x1, PT ;  /* 0x000000017400780c */ /* 0x000fda0003f25270 */
[----:B------:R-:W1:Y:S02]  /*b8d0*/  @P1 LDC.64 R104, c[0x0][0x9e8] ;  /* 0x00027a00ff681b82 */ /* 0x000e640000000a00 */
[----:B-1----:R-:W-:-:S05]  /*b8e0*/  @P1 IMAD.HI.U32 R104, R117, R104, RZ ;  /* 0x0000006875681227 */ /* 0x002fca00078e00ff */
[----:B------:R-:W-:-:S07]  /*b8f0*/  @P1 SHF.R.U32.HI R117, RZ, R105, R104 ;  /* 0x00000069ff751219 */ /* 0x000fce0000011668 */
.L_x_1151:
[----:B------:R-:W-:Y:S05]  /*b900*/  BSYNC B0 ;  /* 0x0000000000007941 */ /* 0x000fea0003800000 */
.L_x_1149:
[----:B------:R-:W-:-:S05]  /*b910*/  IMAD R104, R117, R116, R130 ;  /* 0x0000007475687224 */ /* 0x000fca00078e0282 */
[----:B------:R-:W-:Y:S02]  /*b920*/  VIADDMNMX R113, R104, R116, R113, PT ;  /* 0x0000007468717246 */ /* 0x000fe40003800171 */
[----:B------:R-:W-:-:S07]  /*b930*/  VIMNMX R115, R115, R104, !PT ;  /* 0x0000006873737248 */ /* 0x000fce0007fe0100 */
.L_x_1148:
[C---:B------:R-:W-:Y:S02]  /*b940*/  ISETP.GE.AND P1, PT, R121.reuse, 0x2, PT ;  /* 0x000000027900780c */ /* 0x040fe40003f26270 */
[----:B------:R-:W-:Y:S02]  /*b950*/  ISETP.GE.AND P4, PT, R121, 0xa, PT ;  /* 0x0000000a7900780c */ /* 0x000fe40003f86270 */
[----:B------:R-:W-:Y:S02]  /*b960*/  ISETP.GT.AND P2, PT, R115, 0x1, !P1 ;  /* 0x000000017300780c */ /* 0x000fe40004f44270 */
[----:B------:R-:W-:Y:S02]  /*b970*/  P2R R105, PR, RZ, 0x10 ;  /* 0x00000010ff697803 */ /* 0x000fe40000000000 */
[----:B------:R-:W-:Y:S02]  /*b980*/  ISETP.LT.OR P3, PT, R113, 0x2, P2 ;  /* 0x000000027100780c */ /* 0x000fe40001761670 */
[----:B------:R-:W-:-:S02]  /*b990*/  ISETP.GE.AND P2, PT, R121, 0x9, PT ;  /* 0x000000097900780c */ /* 0x000fc40003f46270 */
[----:B------:R-:W-:Y:S02]  /*b9a0*/  FSEL R180, R89, -INF , !P3 ;  /* 0xff80000059b47808 */ /* 0x000fe40005800000 */
[----:B------:R-:W-:-:S04]  /*b9b0*/  ISETP.GT.AND P3, PT, R115, 0x8, !P2 ;  /* 0x000000087300780c */ /* 0x000fc80005764270 */
[----:B------:R-:W-:-:S04]  /*b9c0*/  ISETP.LT.OR P3, PT, R113, 0x9, P3 ;  /* 0x000000097100780c */ /* 0x000fc80001f61670 */
[----:B0-----:R-:W-:Y:S02]  /*b9d0*/  FSEL R184, R92, -INF , !P3 ;  /* 0xff8000005cb87808 */ /* 0x001fe40005800000 */
        /* <DEDUP_REMOVED lines=81> */
[----:B------:R-:W-:-:S04]  /*bef0*/  ISETP.LT.OR P3, PT, R113, 0x4a, P3 ;  /* 0x0000004a7100780c */ /* 0x000fc80001f61670 */
[----:B------:R-:W-:Y:S02]  /*bf00*/  FSEL R108, R125, -INF , !P3 ;  /* 0xff8000007d6c7808 */ /* 0x000fe40005800000 */
[----:B------:R-:W-:-:S04]  /*bf10*/  ISETP.GE.AND P3, PT, R121, 0x51, PT ;  /* 0x000000517900780c */ /* 0x000fc80003f66270 */
[----:B------:R-:W-:-:S04]  /*bf20*/  ISETP.GT.AND P4, PT, R115, 0x50, !P3 ;  /* 0x000000507300780c */ /* 0x000fc80005f84270 */
[----:B------:R-:W-:-:S04]  /*bf30*/  ISETP.LT.OR P4, PT, R113, 0x51, P4 ;  /* 0x000000517100780c */ /* 0x000fc80002781670 */
[----:B------:R-:W-:Y:S02]  /*bf40*/  FSEL R106, R128, -INF , !P4 ;  /* 0xff800000806a7808 */ /* 0x000fe40006000000 */
[----:B------:R-:W-:Y:S01]  /*bf50*/  ISETP.GE.AND P4, PT, R121, 0x52, PT ;  /* 0x000000527900780c */ /* 0x000fe20003f86270 */
[----:B------:R-:W0:Y:S03]  /*bf60*/  SHFL.IDX PT, R128, R111, 0x1, 0x1c1f ;  /* 0x003c1f006f807f89 */ /* 0x000e2600000e0000 */
[----:B------:R-:W-:-:S04]  /*bf70*/  ISETP.GT.AND P5, PT, R115, 0x51, !P4 ;  /* 0x000000517300780c */ /* 0x000fc800067a4270 */
[----:B------:R-:W-:-:S04]  /*bf80*/  ISETP.LT.OR P5, PT, R113, 0x52, P5 ;  /* 0x000000527100780c */ /* 0x000fc80002fa1670 */
[----:B------:R-:W-:Y:S02]  /*bf90*/  FSEL R96, R129, -INF , !P5 ;  /* 0xff80000081607808 */ /* 0x000fe40006800000 */
[----:B------:R-:W-:-:S04]  /*bfa0*/  ISETP.GE.AND P5, PT, R121, 0x59, PT ;  /* 0x000000597900780c */ /* 0x000fc80003fa6270 */
[----:B------:R-:W-:-:S04]  /*bfb0*/  ISETP.GT.AND P6, PT, R115, 0x58, !P5 ;  /* 0x000000587300780c */ /* 0x000fc80006fc4270 */
[----:B------:R-:W-:Y:S01]  /*bfc0*/  ISETP.LT.OR P6, PT, R113, 0x59, P6 ;  /* 0x000000597100780c */ /* 0x000fe200037c1670 */
[----:B0-----:R-:W-:-:S03]  /*bfd0*/  IMAD.IADD R89, R127, 0x1, R128 ;  /* 0x000000017f597824 */ /* 0x001fc600078e0280 */
[----:B------:R-:W-:Y:S02]  /*bfe0*/  FSEL R92, R132, -INF , !P6 ;  /* 0xff800000845c7808 */ /* 0x000fe40007000000 */
[----:B------:R-:W-:-:S04]  /*bff0*/  ISETP.GE.AND P6, PT, R121, 0x1, PT ;  /* 0x000000017900780c */ /* 0x000fc80003fc6270 */
[----:B------:R-:W-:Y:S02]  /*c000*/  P2R R103, PR, RZ, 0x40 ;  /* 0x00000040ff677803 */ /* 0x000fe40000000000 */
[----:B------:R-:W-:-:S04]  /*c010*/  ISETP.GT.AND P6, PT, R115, RZ, !P6 ;  /* 0x000000ff7300720c */ /* 0x000fc800077c4270 */
[----:B------:R-:W-:-:S04]  /*c020*/  ISETP.LT.OR P6, PT, R113, 0x1, P6 ;  /* 0x000000017100780c */ /* 0x000fc800037c1670 */
[----:B------:R-:W-:Y:S01]  /*c030*/  FSEL R188, R7, -INF , !P6 ;  /* 0xff80000007bc7808 */ /* 0x000fe20007000000 */
[----:B------:R-:W-:Y:S01]  /*c040*/  IMAD.IADD R7, R123, 0x1, R128 ;  /* 0x000000017b077824 */ /* 0x000fe200078e0280 */
[----:B------:R-:W-:-:S04]  /*c050*/  ISETP.GE.AND P6, PT, R121, 0x5a, PT ;  /* 0x0000005a7900780c */ /* 0x000fc80003fc6270 */
[----:B------:R-:W-:Y:S02]  /*c060*/  P2R R121, PR, RZ, 0x40 ;  /* 0x00000040ff797803 */ /* 0x000fe40000000000 */
[----:B------:R-:W-:-:S04]  /*c070*/  ISETP.GT.AND P6, PT, R115, 0x59, !P6 ;  /* 0x000000597300780c */ /* 0x000fc800077c4270 */
[----:B------:R-:W-:-:S04]  /*c080*/  ISETP.LT.OR P6, PT, R113, 0x5a, P6 ;  /* 0x0000005a7100780c */ /* 0x000fc800037c1670 */
[----:B------:R-:W-:Y:S02]  /*c090*/  FSEL R104, R133, -INF , !P6 ;  /* 0xff80000085687808 */ /* 0x000fe40007000000 */
[----:B------:R-:W-:-:S13]  /*c0a0*/  ISETP.GE.AND P6, PT, R10, 0x1, PT ;  /* 0x000000010a00780c */ /* 0x000fda0003fc6270 */
[----:B------:R-:W-:Y:S05]  /*c0b0*/  @!P6 BRA `(.L_x_1152) ;  /* 0x000000000054e947 */ /* 0x000fea0003800000 */
[----:B------:R-:W-:Y:S01]  /*c0c0*/  IADD3 R93, R16, -UR50, R128 ;  /* 0x80000032105d7c10 */ /* 0x000fe2000fffe080 */
        /* <DEDUP_REMOVED lines=11> */
.L_x_1154:
[----:B------:R-:W-:-:S05]  /*c180*/  IMAD.U32 R97, RZ, RZ, UR39 ;  /* 0x00000027ff617e24 */ /* 0x000fca000f8e00ff */
[----:B------:R-:W-:-:S13]  /*c190*/  ISETP.NE.AND P6, PT, R97, 0x1, PT ;  /* 0x000000016100780c */ /* 0x000fda0003fc5270 */
[----:B------:R-:W0:Y:S02]  /*c1a0*/  @P6 LDC.64 R128, c[0x0][0x9e8] ;  /* 0x00027a00ff806b82 */ /* 0x000e240000000a00 */
[----:B0-----:R-:W-:-:S05]  /*c1b0*/  @P6 IMAD.HI.U32 R128, R93, R128, RZ ;  /* 0x000000805d806227 */ /* 0x001fca00078e00ff */
[----:B------:R-:W-:-:S07]  /*c1c0*/  @P6 SHF.R.U32.HI R93, RZ, R129, R128 ;  /* 0x00000081ff5d6219 */ /* 0x000fce0000011680 */
.L_x_1155:
[----:B------:R-:W-:Y:S05]  /*c1d0*/  BSYNC B0 ;  /* 0x0000000000007941 */ /* 0x000fea0003800000 */
.L_x_1153:
[----:B------:R-:W-:-:S05]  /*c1e0*/  IMAD R128, R93, R97, R130 ;  /* 0x000000615d807224 */ /* 0x000fca00078e0282 */
[----:B------:R-:W-:Y:S02]  /*c1f0*/  VIADDMNMX R7, R128, R97, R7, PT ;  /* 0x0000006180077246 */ /* 0x000fe40003800107 */
[----:B------:R-:W-:-:S07]  /*c200*/  VIMNMX R89, R89, R128, !PT ;  /* 0x0000008059597248 */ /* 0x000fce0007fe0100 */
.L_x_1152:
[----:B------:R-:W-:Y:S01]  /*c210*/  ISETP.GT.AND P1, PT, R89, 0x1, !P1 ;  /* 0x000000015900780c */ /* 0x000fe20004f24270 */
[----:B------:R-:W-:Y:S01]  /*c220*/  UMOV UR7, UR36 ;  /* 0x0000002400077c82 */ /* 0x000fe20008000000 */
[----:B------:R-:W-:Y:S01]  /*c230*/  ISETP.NE.AND P6, PT, R136, RZ, PT ;  /* 0x000000ff8800720c */ /* 0x000fe20003fc5270 */
[----:B------:R-:W-:Y:S01]  /*c240*/  UMOV UR4, UR37 ;  /* 0x0000002500047c82 */ /* 0x000fe20008000000 */
[----:B------:R-:W-:Y:S02]  /*c250*/  ISETP.LT.OR P1, PT, R7, 0x2, P1 ;  /* 0x000000020700780c */ /* 0x000fe40000f21670 */
[----:B------:R-:W-:Y:S02]  /*c260*/  ISETP.GT.AND P2, PT, R89, 0x8, !P2 ;  /* 0x000000085900780c */ /* 0x000fe40005744270 */
[----:B------:R-:W-:Y:S02]  /*c270*/  FSEL R136, R2, -INF , !P1 ;  /* 0xff80000002887808 */ /* 0x000fe40004800000 */
[----:B------:R-:W-:-:S02]  /*c280*/  ISETP.NE.AND P1, PT, R105, RZ, PT ;  /* 0x000000ff6900720c */ /* 0x000fc40003f25270 */
[----:B------:R-:W-:Y:S02]  /*c290*/  ISETP.LT.OR P2, PT, R7, 0x9, P2 ;  /* 0x000000090700780c */ /* 0x000fe40001741670 */
[----:B------:R-:W-:Y:S02]  /*c2a0*/  ISETP.GT.AND P1, PT, R89, 0x9, !P1 ;  /* 0x000000095900780c */ /* 0x000fe40004f24270 */
[----:B------:R-:W-:Y:S02]  /*c2b0*/  FSEL R2, R8, -INF , !P2 ;  /* 0xff80000008027808 */ /* 0x000fe40005000000 */
        /* <DEDUP_REMOVED lines=88> */
[----:B------:R-:W-:-:S04]  /*c840*/  ISETP.GT.AND P1, PT, R89, 0x40, !P1 ;  /* 0x000000405900780c */ /* 0x000fc80004f24270 */
        /* <DEDUP_REMOVED lines=27> */
[--C-:B------:R-:W-:Y:S01]  /*ca00*/  FFMA.FTZ R103, R152, R11, -R111.reuse ;  /* 0x0000000b98677223 */ /* 0x100fe2000001086f */
[----:B------:R-:W-:Y:S01]  /*ca10*/  FSEL R152, R101, -INF , !P5 ;  /* 0xff80000065987808 */ /* 0x000fe20006800000 */
[----:B------:R0:W-:Y:S01]  /*ca20*/  MUFU.EX2 R15, R0 ;  /* 0x00000000000f7308 */ /* 0x0001e20000000800 */
[----:B------:R-:W-:Y:S01]  /*ca30*/  FMNMX.FTZ R91, R134, R91, !PT ;  /* 0x0000005b865b7209 */ /* 0x000fe20007810000 */
[-CC-:B------:R-:W-:Y:S01]  /*ca40*/  FFMA.FTZ R89, R126, R11.reuse, -R111.reuse ;  /* 0x0000000b7e597223 */ /* 0x180fe2000001086f */
[----:B------:R-:W-:Y:S01]  /*ca50*/  FSEL R126, R102, -INF , !P2 ;  /* 0xff800000667e7808 */ /* 0x000fe20005000000 */
[--C-:B------:R-:W-:Y:S01]  /*ca60*/  FFMA.FTZ R101, R118, R11, -R111.reuse ;  /* 0x0000000b76657223 */ /* 0x100fe2000001086f */
[----:B------:R-:W-:Y:S01]  /*ca70*/  FMNMX.FTZ R91, R14, R91, !PT ;  /* 0x0000005b0e5b7209 */ /* 0x000fe20007810000 */
[-CC-:B------:R-:W-:Y:S01]  /*ca80*/  FFMA.FTZ R180, R180, R11.reuse, -R111.reuse ;  /* 0x0000000bb4b47223 */ /* 0x180fe2000001086f */
[----:B------:R-:W-:Y:S01]  /*ca90*/  FSEL R109, R8, RZ, P1 ;  /* 0x000000ff086d7208 */ /* 0x000fe20000800000 */
[--C-:B------:R-:W-:Y:S01]  /*caa0*/  FFMA.FTZ R184, R184, R11, -R111.reuse ;  /* 0x0000000bb8b87223 */ /* 0x100fe2000001086f */
[----:B------:R-:W-:Y:S01]  /*cab0*/  FMNMX.FTZ R93, R132, R91, !PT ;  /* 0x0000005b845d7209 */ /* 0x000fe20007810000 */
[-CC-:B0-----:R-:W-:Y:S01]  /*cac0*/  FFMA.FTZ R0, R174, R11.reuse, -R111.reuse ;  /* 0x0000000bae007223 */ /* 0x181fe2000001086f */
        /* <DEDUP_REMOVED lines=18> */
[----:B------:R-:W-:-:S02]  /*cbf0*/  FMNMX.FTZ R95, R94, R95, !PT ;  /* 0x0000005f5e5f7209 */ /* 0x000fc40007810000 */
[----:B------:R-:W-:Y:S02]  /*cc00*/  LOP3.LUT P6, RZ, R173, 0x7f, RZ, 0xc0, !PT ;  /* 0x0000007fadff7812 */ /* 0x000fe400078cc0ff */
[----:B------:R-:W-:-:S03]  /*cc10*/  FMNMX.FTZ R95, R88, R95, !PT ;  /* 0x0000005f585f7209 */ /* 0x000fc60007810000 */
[----:B------:R-:W-:Y:S01]  /*cc20*/  MUFU.EX2 R91, R184 ;  /* 0x000000b8005b7308 */ /* 0x000fe20000000800 */
[----:B------:R-:W-:-:S04]  /*cc30*/  FMNMX.FTZ R95, R98, R95, !PT ;  /* 0x0000005f625f7209 */ /* 0x000fc80007810000 */
[----:B------:R-:W-:-:S03]  /*cc40*/  FMNMX.FTZ R97, R138, R95, !PT ;  /* 0x0000005f8a617209 */ /* 0x000fc60007810000 */
[----:B------:R-:W-:Y:S01]  /*cc50*/  MUFU.EX2 R95, R0 ;  /* 0x00000000005f7308 */ /* 0x000fe20000000800 */
[----:B------:R-:W-:-:S04]  /*cc60*/  FMNMX.FTZ R97, R100, R97, !PT ;  /* 0x0000006164617209 */ /* 0x000fc80007810000 */
[----:B------:R-:W-:-:S03]  /*cc70*/  FMNMX.FTZ R97, R142, R97, !PT ;  /* 0x000000618e617209 */ /* 0x000fc60007810000 */
[----:B------:R-:W0:Y:S01]  /*cc80*/  MUFU.EX2 R182, R182 ;  /* 0x000000b600b67308 */ /* 0x000e220000000800 */
[----:B------:R-:W-:-:S04]  /*cc90*/  FMNMX.FTZ R97, R144, R97, !PT ;  /* 0x0000006190617209 */ /* 0x000fc80007810000 */
[----:B------:R-:W-:-:S03]  /*cca0*/  FMNMX.FTZ R99, R146, R97, !PT ;  /* 0x0000006192637209 */ /* 0x000fc60007810000 */
[----:B------:R1:W-:Y:S01]  /*ccb0*/  MUFU.EX2 R97, R103 ;  /* 0x0000006700617308 */ /* 0x0003e20000000800 */
[----:B------:R-:W-:-:S04]  /*ccc0*/  FMNMX.FTZ R99, R148, R99, !PT ;  /* 0x0000006394637209 */ /* 0x000fc80007810000 */
[----:B------:R-:W-:-:S03]  /*ccd0*/  FMNMX.FTZ R99, R150, R99, !PT ;  /* 0x0000006396637209 */ /* 0x000fc60007810000 */
[----:B------:R-:W-:Y:S01]  /*cce0*/  MUFU.EX2 R93, R178 ;  /* 0x000000b2005d7308 */ /* 0x000fe20000000800 */
[----:B------:R-:W-:Y:S01]  /*ccf0*/  FMNMX.FTZ R99, R154, R99, !PT ;  /* 0x000000639a637209 */ /* 0x000fe20007810000 */
[----:B-1----:R-:W-:Y:S01]  /*cd00*/  FFMA.FTZ R103, R114, R11, -R111 ;  /* 0x0000000b72677223 */ /* 0x002fe2000001086f */
[----:B0-----:R-:W-:Y:S02]  /*cd10*/  F2FP.F16.F32.PACK_AB R158, R182, R91 ;  /* 0x0000005bb69e723e */ /* 0x001fe400000000ff */
[----:B------:R-:W-:-:S03]  /*cd20*/  FMNMX.FTZ R99, R156, R99, !PT ;  /* 0x000000639c637209 */ /* 0x000fc60007810000 */
[----:B------:R-:W-:Y:S01]  /*cd30*/  MUFU.EX2 R176, R176 ;  /* 0x000000b000b07308 */ /* 0x000fe20000000800 */
[----:B------:R-:W-:-:S04]  /*cd40*/  FMNMX.FTZ R99, R152, R99, !PT ;  /* 0x0000006398637209 */ /* 0x000fc80007810000 */
[----:B------:R-:W-:Y:S01]  /*cd50*/  FMNMX.FTZ R0, R126, R99, !PT ;  /* 0x000000637e007209 */ /* 0x000fe20007810000 */
[-CC-:B------:R-:W-:Y:S01]  /*cd60*/  FFMA.FTZ R99, R116, R11.reuse, -R111.reuse ;  /* 0x0000000b74637223 */ /* 0x180fe2000001086f */
[----:B------:R-:W-:Y:S01]  /*cd70*/  FFMA.FTZ R116, R124, R11, -R111 ;  /* 0x0000000b7c747223 */ /* 0x000fe2000001086f */
[----:B------:R-:W-:Y:S02]  /*cd80*/  MUFU.EX2 R174, R174 ;  /* 0x000000ae00ae7308 */ /* 0x000fe40000000800 */
[----:B------:R-:W0:Y:S06]  /*cd90*/  SHFL.BFLY PT, R7, R0, 0x2, 0x1f ;  /* 0x0c401f0000077f89 */ /* 0x000e2c00000e0000 */
[----:B------:R-:W-:Y:S08]  /*cda0*/  MUFU.EX2 R140, R140 ;  /* 0x0000008c008c7308 */ /* 0x000ff00000000800 */
[----:B------:R-:W-:Y:S08]  /*cdb0*/  MUFU.EX2 R89, R89 ;  /* 0x0000005900597308 */ /* 0x000ff00000000800 */
[----:B------:R-:W-:Y:S01]  /*cdc0*/  MUFU.EX2 R102, R102 ;  /* 0x0000006600667308 */ /* 0x000fe20000000800 */
[----:B0-----:R-:W-:-:S05]  /*cdd0*/  FMNMX.FTZ R7, R0, R7, !PT ;  /* 0x0000000700077209 */ /* 0x001fca0007810000 */
[----:B------:R-:W0:Y:S02]  /*cde0*/  SHFL.BFLY PT, R0, R7, 0x1, 0x1f ;  /* 0x0c201f0007007f89 */ /* 0x000e2400000e0000 */
[----:B------:R-:W-:Y:S08]  /*cdf0*/  MUFU.EX2 R99, R99 ;  /* 0x0000006300637308 */ /* 0x000ff00000000800 */
[----:B------:R-:W-:Y:S08]  /*ce00*/  MUFU.EX2 R116, R116 ;  /* 0x0000007400747308 */ /* 0x000ff00000000800 */
[----:B------:R-:W-:Y:S01]  /*ce10*/  MUFU.EX2 R101, R101 ;  /* 0x0000006500657308 */ /* 0x000fe20000000800 */
[----:B0-----:R-:W-:Y:S01]  /*ce20*/  FMNMX.FTZ R7, R7, R0, !PT ;  /* 0x0000000007077209 */ /* 0x001fe20007810000 */
[----:B------:R-:W-:Y:S01]  /*ce30*/  FADD.FTZ R0, -R109, R12 ;  /* 0x0000000c6d007221 */ /* 0x000fe20000010100 */
[----:B------:R-:W-:-:S05]  /*ce40*/  FFMA.FTZ R109, R104, R11, -R111 ;  /* 0x0000000b686d7223 */ /* 0x000fca000001086f */
[----:B------:R-:W-:Y:S01]  /*ce50*/  MUFU.EX2 R118, R118 ;  /* 0x0000007600767308 */ /* 0x000fe20000000800 */
[C---:B------:R-:W-:Y:S01]  /*ce60*/  FSETP.NEU.FTZ.AND P1, PT, R7.reuse, -INF , PT ;  /* 0xff8000000700780b */ /* 0x040fe20003f3d000 */
[-C--:B------:R-:W-:Y:S01]  /*ce70*/  FMUL.FTZ R12, R7, R11.reuse ;  /* 0x0000000b070c7220 */ /* 0x080fe20000410000 */
[----:B------:R-:W-:-:S04]  /*ce80*/  FMUL.FTZ R0, R0, R11 ;  /* 0x0000000b00007220 */ /* 0x000fc80000410000 */
[----:B------:R-:W-:Y:S01]  /*ce90*/  FSEL R111, R12, RZ, P1 ;  /* 0x000000ff0c6f7208 */ /* 0x000fe20000800000 */
[----:B------:R-:W-:Y:S04]  /*cea0*/  MUFU.EX2 R103, R103 ;  /* 0x0000006700677308 */ /* 0x000fe80000000800 */
[-CC-:B------:R-:W-:Y:S01]  /*ceb0*/  FFMA.FTZ R159, R2, R11.reuse, -R111.reuse ;  /* 0x0000000b029f7223 */ /* 0x180fe2000001086f */
[----:B------:R-:W-:Y:S01]  /*cec0*/  FSEL R2, R7, RZ, P1 ;  /* 0x000000ff07027208 */ /* 0x000fe20000800000 */
[-CC-:B------:R-:W-:Y:S01]  /*ced0*/  FFMA.FTZ R157, R186, R11.reuse, -R111.reuse ;  /* 0x0000000bba9d7223 */ /* 0x180fe2000001086f */
[-CC-:B------:R-:W-:Y:S01]  /*cee0*/  FFMA.FTZ R12, R136, R11.reuse, -R111.reuse ;  /* 0x0000000b880c7223 */ /* 0x180fe2000001086f */
[----:B------:R-:W0:Y:S01]  /*cef0*/  MUFU.EX2 R0, R0 ;  /* 0x0000000000007308 */ /* 0x000e220000000800 */
[-C--:B------:R-:W-:Y:S01]  /*cf00*/  FFMA.FTZ R96, R134, R11.reuse, -R111 ;  /* 0x0000000b86607223 */ /* 0x080fe2000001086f */
[----:B------:R-:W-:Y:S01]  /*cf10*/  FADD.FTZ R2, -R2, R13 ;  /* 0x0000000d02027221 */ /* 0x000fe20000010100 */
[-CC-:B------:R-:W-:Y:S01]  /*cf20*/  FFMA.FTZ R153, R14, R11.reuse, -R111.reuse ;  /* 0x0000000b0e997223 */ /* 0x180fe2000001086f */
[-CC-:B------:R-:W-:Y:S01]  /*cf30*/  FFMA.FTZ R14, R132, R11.reuse, -R111.reuse ;  /* 0x0000000b840e7223 */ /* 0x180fe2000001086f */
[-CC-:B------:R-:W-:Y:S01]  /*cf40*/  FFMA.FTZ R155, R20, R11.reuse, -R111.reuse ;  /* 0x0000000b149b7223 */ /* 0x180fe2000001086f */
[-C--:B------:R-:W-:Y:S01]  /*cf50*/  FMUL.FTZ R2, R2, R11.reuse ;  /* 0x0000000b02027220 */ /* 0x080fe20000410000 */
        /* <DEDUP_REMOVED lines=12> */
[----:B------:R-:W-:Y:S01]  /*d020*/  FFMA.FTZ R144, R144, R11, -R111 ;  /* 0x0000000b90907223 */ /* 0x000fe2000001086f */
[----:B------:R-:W-:-:S02]  /*d030*/  IMAD.U32 R94, RZ, RZ, UR10 ;  /* 0x0000000aff5e7e24 */ /* 0x000fc4000f8e00ff */
[----:B------:R-:W-:Y:S01]  /*d040*/  FADD.FTZ R6, R180, R13 ;  /* 0x0000000db4067221 */ /* 0x000fe20000010000 */
[-CC-:B------:R-:W-:Y:S01]  /*d050*/  FFMA.FTZ R146, R146, R11.reuse, -R111.reuse ;  /* 0x0000000b92927223 */ /* 0x180fe2000001086f */
[-CC-:B------:R-:W-:Y:S01]  /*d060*/  FFMA.FTZ R148, R148, R11.reuse, -R111.reuse ;  /* 0x0000000b94947223 */ /* 0x180fe2000001086f */
[----:B------:R-:W0:Y:S01]  /*d070*/  MUFU.EX2 R12, R12 ;  /* 0x0000000c000c7308 */ /* 0x000e220000000800 */
[----:B------:R-:W-:Y:S01]  /*d080*/  FADD.FTZ R13, R91, R6 ;  /* 0x000000065b0d7221 */ /* 0x000fe20000010000 */
[----:B------:R-:W-:Y:S02]  /*d090*/  @!P6 VIADD R94, R94, 0x2a860 ;  /* 0x0002a8605e5ee836 */ /* 0x000fe40000000000 */
[----:B------:R-:W-:Y:S01]  /*d0a0*/  FFMA.FTZ R150, R150, R11, -R111 ;  /* 0x0000000b96967223 */ /* 0x000fe2000001086f */
[C---:B------:R-:W-:Y:S01]  /*d0b0*/  ISETP.GT.AND P1, PT, R9.reuse, R22, PT ;  /* 0x000000160900720c */ /* 0x040fe20003f24270 */
[----:B------:R-:W-:Y:S01]  /*d0c0*/  FADD.FTZ R6, R182, R13 ;  /* 0x0000000db6067221 */ /* 0x000fe20000010000 */
[----:B------:R-:W-:Y:S01]  /*d0d0*/  VIADD R9, R9, 0xffffffff ;  /* 0xffffffff09097836 */ /* 0x000fe20000000000 */
[----:B------:R-:W-:Y:S01]  /*d0e0*/  @!P6 PRMT R94, RZ, 0x654, R94 ;  /* 0x00000654ff5ee816 */ /* 0x000fe2000000005e */
[----:B------:R-:W2:Y:S01]  /*d0f0*/  MUFU.EX2 R159, R159 ;  /* 0x0000009f009f7308 */ /* 0x000ea20000000800 */
[----:B-1----:R-:W-:Y:S01]  /*d100*/  FFMA.FTZ R3, R2, R3, R157 ;  /* 0x0000000302037223 */ /* 0x002fe2000001009d */
[----:B------:R-:W-:Y:S01]  /*d110*/  FADD.FTZ R13, R93, R6 ;  /* 0x000000065d0d7221 */ /* 0x000fe20000010000 */
[----:B------:R1:W-:Y:S05]  /*d120*/  @!P6 SYNCS.ARRIVE.TRANS64.RED.A1T0 RZ, [R94+URZ], RZ ;  /* 0x000000ff5effe9a7 */ /* 0x0003ea000810043f */
[----:B------:R-:W3:Y:S01]  /*d130*/  MUFU.EX2 R96, R96 ;  /* 0x0000006000607308 */ /* 0x000ee20000000800 */
[C---:B0-----:R-:W-:Y:S01]  /*d140*/  FADD.FTZ R6, R12.reuse, R3 ;  /* 0x000000030c067221 */ /* 0x041fe20000010000 */
[----:B------:R-:W-:Y:S01]  /*d150*/  F2FP.F16.F32.PACK_AB R157, R12, R157 ;  /* 0x0000009d0c9d723e */ /* 0x000fe200000000ff */
[----:B------:R-:W-:-:S05]  /*d160*/  IMAD.MOV.U32 R12, RZ, RZ, R8 ;  /* 0x000000ffff0c7224 */ /* 0x000fca00078e0008 */
[----:B------:R-:W0:Y:S01]  /*d170*/  MUFU.EX2 R153, R153 ;  /* 0x0000009900997308 */ /* 0x000e220000000800 */
[----:B--2---:R-:W-:-:S07]  /*d180*/  FADD.FTZ R3, R159, R6 ;  /* 0x000000069f037221 */ /* 0x004fce0000010000 */
[----:B------:R-:W2:Y:S01]  /*d190*/  MUFU.EX2 R14, R14 ;  /* 0x0000000e000e7308 */ /* 0x000ea20000000800 */
[C---:B---3--:R-:W-:Y:S01]  /*d1a0*/  FADD.FTZ R6, R96.reuse, R3 ;  /* 0x0000000360067221 */ /* 0x048fe20000010000 */
[----:B------:R-:W-:-:S06]  /*d1b0*/  F2FP.F16.F32.PACK_AB R159, R96, R159 ;  /* 0x0000009f609f723e */ /* 0x000fcc00000000ff */
[----:B------:R3:W-:Y:S01]  /*d1c0*/  MUFU.EX2 R104, R88 ;  /* 0x0000005800687308 */ /* 0x0007e20000000800 */
[----:B0-----:R-:W-:-:S07]  /*d1d0*/  FADD.FTZ R3, R153, R6 ;  /* 0x0000000699037221 */ /* 0x001fce0000010000 */
[----:B------:R-:W0:Y:S01]  /*d1e0*/  MUFU.EX2 R155, R155 ;  /* 0x0000009b009b7308 */ /* 0x000e220000000800 */
[----:B---3--:R-:W-:Y:S01]  /*d1f0*/  FADD.FTZ R88, R176, R13 ;  /* 0x0000000db0587221 */ /* 0x008fe20000010000 */
[C---:B--2---:R-:W-:Y:S01]  /*d200*/  FADD.FTZ R6, R14.reuse, R3 ;  /* 0x000000030e067221 */ /* 0x044fe20000010000 */
[----:B------:R-:W-:Y:S02]  /*d210*/  F2FP.F16.F32.PACK_AB R153, R14, R153 ;  /* 0x000000990e99723e */ /* 0x000fe400000000ff */
[----:B------:R-:W-:-:S03]  /*d220*/  FADD.FTZ R13, R95, R88 ;  /* 0x000000585f0d7221 */ /* 0x000fc60000010000 */
[----:B------:R-:W2:Y:S01]  /*d230*/  MUFU.EX2 R20, R20 ;  /* 0x0000001400147308 */ /* 0x000ea20000000800 */
[----:B------:R-:W-:-:S04]  /*d240*/  FADD.FTZ R88, R174, R13 ;  /* 0x0000000dae587221 */ /* 0x000fc80000010000 */
[----:B------:R-:W-:-:S03]  /*d250*/  FADD.FTZ R13, R97, R88 ;  /* 0x00000058610d7221 */ /* 0x000fc60000010000 */
[----:B------:R-:W3:Y:S01]  /*d260*/  MUFU.EX2 R149, R149 ;  /* 0x0000009500957308 */ /* 0x000ee20000000800 */
[----:B------:R-:W-:Y:S01]  /*d270*/  FADD.FTZ R88, R140, R13 ;  /* 0x0000000d8c587221 */ /* 0x000fe20000010000 */
[----:B0-----:R-:W-:-:S03]  /*d280*/  FADD.FTZ R3, R155, R6 ;  /* 0x000000069b037221 */ /* 0x001fc60000010000 */
[----:B------:R-:W-:-:S03]  /*d290*/  FADD.FTZ R13, R89, R88 ;  /* 0x00000058590d7221 */ /* 0x000fc60000010000 */
[----:B------:R-:W0:Y:S01]  /*d2a0*/  MUFU.EX2 R90, R90 ;  /* 0x0000005a005a7308 */ /* 0x000e220000000800 */
[----:B--2---:R-:W-:Y:S01]  /*d2b0*/  FADD.FTZ R6, R20, R3 ;  /* 0x0000000314067221 */ /* 0x004fe20000010000 */
[----:B------:R-:W-:Y:S01]  /*d2c0*/  FADD.FTZ R88, R102, R13 ;  /* 0x0000000d66587221 */ /* 0x000fe20000010000 */
[----:B------:R-:W-:-:S03]  /*d2d0*/  F2FP.F16.F32.PACK_AB R155, R20, R155 ;  /* 0x0000009b149b723e */ /* 0x000fc600000000ff */
[----:B------:R-:W-:Y:S02]  /*d2e0*/  FADD.FTZ R3, R99, R88 ;  /* 0x0000005863037221 */ /* 0x000fe40000010000 */
[----:B------:R-:W2:Y:S01]  /*d2f0*/  MUFU.EX2 R151, R151 ;  /* 0x0000009700977308 */ /* 0x000ea20000000800 */
[----:B---3--:R-:W-:Y:S01]  /*d300*/  FADD.FTZ R13, R149, R6 ;  /* 0x00000006950d7221 */ /* 0x008fe20000010000 */
[----:B------:R-:W-:Y:S01]  /*d310*/  FADD.FTZ R6, R116, R3 ;  /* 0x0000000374067221 */ /* 0x000fe20000010000 */
[--C-:B------:R-:W-:Y:S01]  /*d320*/  FFMA.FTZ R3, R154, R11, -R111.reuse ;  /* 0x0000000b9a037223 */ /* 0x100fe2000001086f */
[----:B------:R-:W-:Y:S02]  /*d330*/  F2FP.F16.F32.PACK_AB R154, R174, R95 ;  /* 0x0000005fae9a723e */ /* 0x000fe400000000ff */
[----:B------:R-:W-:Y:S01]  /*d340*/  FADD.FTZ R113, R101, R6 ;  /* 0x0000000665717221 */ /* 0x000fe20000010000 */
[-C--:B------:R-:W-:Y:S01]  /*d350*/  FFMA.FTZ R6, R156, R11.reuse, -R111 ;  /* 0x0000000b9c067223 */ /* 0x080fe2000001086f */
[----:B------:R-:W3:Y:S01]  /*d360*/  MUFU.EX2 R145, R98 ;  /* 0x0000006200917308 */ /* 0x000ee20000000800 */
[----:B0-----:R-:W-:Y:S01]  /*d370*/  FADD.FTZ R88, R90, R13 ;  /* 0x0000000d5a587221 */ /* 0x001fe20000010000 */
[----:B-1----:R-:W-:Y:S01]  /*d380*/  FADD.FTZ R94, R118, R113 ;  /* 0x00000071765e7221 */ /* 0x002fe20000010000 */
[-CC-:B------:R-:W-:Y:S01]  /*d390*/  FFMA.FTZ R13, R152, R11.reuse, -R111.reuse ;  /* 0x0000000b980d7223 */ /* 0x180fe2000001086f */
[----:B------:R-:W-:Y:S01]  /*d3a0*/  FFMA.FTZ R111, R126, R11, -R111 ;  /* 0x0000000b7e6f7223 */ /* 0x000fe2000001086f */
[----:B------:R-:W-:Y:S01]  /*d3b0*/  F2FP.F16.F32.PACK_AB R156, R180, R15 ;  /* 0x0000000fb49c723e */ /* 0x000fe200000000ff */
[----:B------:R-:W-:Y:S01]  /*d3c0*/  FADD.FTZ R113, R103, R94 ;  /* 0x0000005e67717221 */ /* 0x000fe20000010000 */
[----:B------:R-:W-:Y:S01]  /*d3d0*/  F2FP.F16.F32.PACK_AB R152, R176, R93 ;  /* 0x0000005db098723e */ /* 0x000fe200000000ff */
[----:B------:R-:W0:Y:S01]  /*d3e0*/  MUFU.EX2 R110, R138 ;  /* 0x0000008a006e7308 */ /* 0x000e220000000800 */
[----:B--2---:R-:W-:Y:S01]  /*d3f0*/  FADD.FTZ R88, R151, R88 ;  /* 0x0000005897587221 */ /* 0x004fe20000010000 */
[----:B------:R-:W-:-:S02]  /*d400*/  F2FP.F16.F32.PACK_AB R149, R90, R149 ;  /* 0x000000955a95723e */ /* 0x000fc400000000ff */
[C---:B------:R-:W-:Y:S01]  /*d410*/  F2FP.F16.F32.PACK_AB R151, R104.reuse, R151 ;  /* 0x000000976897723e */ /* 0x040fe200000000ff */
[----:B------:R-:W-:-:S03]  /*d420*/  FADD.FTZ R88, R104, R88 ;  /* 0x0000005868587221 */ /* 0x000fc60000010000 */
[----:B------:R-:W1:Y:S01]  /*d430*/  MUFU.EX2 R147, R100 ;  /* 0x0000006400937308 */ /* 0x000e620000000800 */
[----:B---3--:R-:W-:-:S07]  /*d440*/  FADD.FTZ R88, R145, R88 ;  /* 0x0000005891587221 */ /* 0x008fce0000010000 */
[----:B------:R-:W2:Y:S01]  /*d450*/  MUFU.EX2 R98, R142 ;  /* 0x0000008e00627308 */ /* 0x000ea20000000800 */
[C---:B0-----:R-:W-:Y:S01]  /*d460*/  FADD.FTZ R88, R110.reuse, R88 ;  /* 0x000000586e587221 */ /* 0x041fe20000010000 */
[----:B------:R-:W-:-:S06]  /*d470*/  F2FP.F16.F32.PACK_AB R145, R110, R145 ;  /* 0x000000916e91723e */ /* 0x000fcc00000000ff */
[----:B------:R0:W3:Y:S01]  /*d480*/  MUFU.EX2 R141, R144 ;  /* 0x00000090008d7308 */ /* 0x0000e20000000800 */
[----:B-1----:R-:W-:-:S07]  /*d490*/  FADD.FTZ R88, R147, R88 ;  /* 0x0000005893587221 */ /* 0x002fce0000010000 */
[----:B------:R-:W1:Y:S01]  /*d4a0*/  MUFU.EX2 R112, R112 ;  /* 0x0000007000707308 */ /* 0x000e620000000800 */
[----:B--2---:R-:W-:Y:S01]  /*d4b0*/  FADD.FTZ R88, R98, R88 ;  /* 0x0000005862587221 */ /* 0x004fe20000010000 */
[----:B0-----:R-:W-:Y:S02]  /*d4c0*/  F2FP.F16.F32.PACK_AB R144, R116, R99 ;  /* 0x000000637490723e */ /* 0x001fe400000000ff */
[----:B------:R-:W-:-:S04]  /*d4d0*/  F2FP.F16.F32.PACK_AB R147, R98, R147 ;  /* 0x000000936293723e */ /* 0x000fc800000000ff */
[----:B------:R0:W2:Y:S01]  /*d4e0*/  MUFU.EX2 R100, R146 ;  /* 0x0000009200647308 */ /* 0x0000a20000000800 */
[----:B---3--:R-:W-:-:S07]  /*d4f0*/  FADD.FTZ R88, R141, R88 ;  /* 0x000000588d587221 */ /* 0x008fce0000010000 */
[----:B------:R-:W3:Y:S01]  /*d500*/  MUFU.EX2 R105, R105 ;  /* 0x0000006900697308 */ /* 0x000ee20000000800 */
[----:B-1----:R-:W-:Y:S01]  /*d510*/  FADD.FTZ R94, R112, R113 ;  /* 0x00000071705e7221 */ /* 0x002fe20000010000 */
[----:B0-----:R-:W-:-:S06]  /*d520*/  F2FP.F16.F32.PACK_AB R146, R118, R101 ;  /* 0x000000657692723e */ /* 0x001fcc00000000ff */
[----:B------:R0:W1:Y:S01]  /*d530*/  MUFU.EX2 R143, R148 ;  /* 0x00000094008f7308 */ /* 0x0000620000000800 */
[C---:B--2---:R-:W-:Y:S01]  /*d540*/  FADD.FTZ R88, R100.reuse, R88 ;  /* 0x0000005864587221 */ /* 0x044fe20000010000 */
[----:B------:R-:W-:-:S06]  /*d550*/  F2FP.F16.F32.PACK_AB R141, R100, R141 ;  /* 0x0000008d648d723e */ /* 0x000fcc00000000ff */
[----:B------:R-:W2:Y:S01]  /*d560*/  MUFU.EX2 R108, R108 ;  /* 0x0000006c006c7308 */ /* 0x000ea20000000800 */
[----:B---3--:R-:W-:Y:S01]  /*d570*/  FADD.FTZ R15, R105, R94 ;  /* 0x0000005e690f7221 */ /* 0x008fe20000010000 */
[----:B0-----:R-:W-:Y:S02]  /*d580*/  F2FP.F16.F32.PACK_AB R148, R140, R97 ;  /* 0x000000618c94723e */ /* 0x001fe400000000ff */
[----:B------:R-:W-:-:S04]  /*d590*/  F2FP.F16.F32.PACK_AB R140, R112, R103 ;  /* 0x00000067708c723e */ /* 0x000fc800000000ff */
[----:B------:R0:W3:Y:S01]  /*d5a0*/  MUFU.EX2 R114, R150 ;  /* 0x0000009600727308 */ /* 0x0000e20000000800 */
[----:B-1----:R-:W-:-:S07]  /*d5b0*/  FADD.FTZ R88, R143, R88 ;  /* 0x000000588f587221 */ /* 0x002fce0000010000 */
[----:B------:R-:W1:Y:S01]  /*d5c0*/  MUFU.EX2 R106, R106 ;  /* 0x0000006a006a7308 */ /* 0x000e620000000800 */
[----:B0-----:R-:W-:Y:S01]  /*d5d0*/  F2FP.F16.F32.PACK_AB R150, R102, R89 ;  /* 0x000000596696723e */ /* 0x001fe200000000ff */
[C---:B--2---:R-:W-:Y:S01]  /*d5e0*/  FADD.FTZ R15, R108.reuse, R15 ;  /* 0x0000000f6c0f7221 */ /* 0x044fe20000010000 */
[----:B------:R-:W-:-:S05]  /*d5f0*/  F2FP.F16.F32.PACK_AB R142, R108, R105 ;  /* 0x000000696c8e723e */ /* 0x000fca00000000ff */
        /* <DEDUP_REMOVED lines=11> */
[C---:B-1----:R-:W-:Y:S01]  /*d6b0*/  FADD.FTZ R88, R89.reuse, R88 ;  /* 0x0000005859587221 */ /* 0x042fe20000010000 */
[----:B------:R-:W-:-:S06]  /*d6c0*/  F2FP.F16.F32.PACK_AB R137, R89, R137 ;  /* 0x000000895989723e */ /* 0x000fcc00000000ff */
[----:B------:R-:W1:Y:S01]  /*d6d0*/  MUFU.EX2 R111, R111 ;  /* 0x0000006f006f7308 */ /* 0x000e620000000800 */
[----:B0-----:R-:W-:-:S07]  /*d6e0*/  FADD.FTZ R94, R92, R3 ;  /* 0x000000035c5e7221 */ /* 0x001fce0000010000 */
[----:B------:R-:W0:Y:S01]  /*d6f0*/  MUFU.EX2 R109, R109 ;  /* 0x0000006d006d7308 */ /* 0x000e220000000800 */
[----:B--2---:R-:W-:Y:S01]  /*d700*/  FADD.FTZ R88, R13, R88 ;  /* 0x000000580d587221 */ /* 0x004fe20000010000 */
[----:B-1----:R-:W-:-:S03]  /*d710*/  F2FP.F16.F32.PACK_AB R139, R111, R13 ;  /* 0x0000000d6f8b723e */ /* 0x002fc600000000ff */
[----:B------:R-:W-:Y:S01]  /*d720*/  FADD.FTZ R3, R111, R88 ;  /* 0x000000586f037221 */ /* 0x000fe20000010000 */
[----:B------:R-:W-:Y:S02]  /*d730*/  IMAD.MOV.U32 R13, RZ, RZ, R7 ;  /* 0x000000ffff0d7224 */ /* 0x000fe400078e0007 */
[C---:B0-----:R-:W-:Y:S01]  /*d740*/  FADD.FTZ R6, R109.reuse, R94 ;  /* 0x0000005e6d067221 */ /* 0x041fe20000010000 */
[----:B------:R-:W-:Y:S01]  /*d750*/  F2FP.F16.F32.PACK_AB R138, R109, R92 ;  /* 0x0000005c6d8a723e */ /* 0x000fe200000000ff */
[----:B------:R-:W-:Y:S06]  /*d760*/  @P1 BRA `(.L_x_1156) ;  /* 0xffffffcc00301947 */ /* 0x000fec000383ffff */
.L_x_1139:
        /* <DEDUP_REMOVED lines=67> */
.L_x_1157:
[----:B------:R-:W-:Y:S01]  /*dba0*/  ULEA UR5, UR37, UR38, 0x3 ;  /* 0x0000002625057291 */ /* 0x000fe2000f8e183f */
[----:B------:R-:W-:-:S05]  /*dbb0*/  IMAD.U32 R0, RZ, RZ, UR36 ;  /* 0x00000024ff007e24 */ /* 0x000fca000f8e00ff */
[----:B------:R-:W-:-:S04]  /*dbc0*/  SHF.L.U32 R0, R0, 0x1f, RZ ;  /* 0x0000001f00007819 */ /* 0x000fc800000006ff */
[----:B------:R0:W1:Y:S01]  /*dbd0*/  SYNCS.PHASECHK.TRANS64.TRYWAIT P1, [UR5+0x2a850], R0 ;  /* 0x02a85000ff0075a7 */ /* 0x0000620008020145 */
[----:B------:R-:W-:Y:S05]  /*dbe0*/  @!P0 BRA `(.L_x_1158) ;  /* 0x0000000000048947 */ /* 0x000fea0003800000 */
[----:B------:R-:W-:Y:S01]  /*dbf0*/  BPT.TRAP 0x1 ;  /* 0x000000040000795c */ /* 0x000fe20000300000 */
.L_x_1158:
[----:B-1----:R-:W-:Y:S05]  /*dc00*/  @P1 BRA `(.L_x_1159) ;  /* 0x0000000000081947 */ /* 0x002fea0003800000 */
[----:B------:R-:W1:Y:S02]  /*dc10*/  SYNCS.PHASECHK.TRANS64.TRYWAIT P0, [UR5+0x2a850], R0 ;  /* 0x02a85000ff0075a7 */ /* 0x000e640008000145 */
[----:B-1----:R-:W-:Y:S05]  /*dc20*/  @!P0 BRA `(.L_x_1160) ;  /* 0x0000007400e88947 */ /* 0x002fea0003800000 */
.L_x_1159:
[----:B------:R-:W-:Y:S01]  /*dc30*/  UIADD3 UR38, UR38, 0x400, URZ ;  /* 0x0000040026267890 */ /* 0x000fe2000fffe03f */
[----:B------:R-:W-:Y:S01]  /*dc40*/  WARPGROUP.ARRIVE ;  /* 0x00000000000079c5 */ /* 0x000fe20000000000 */
[----:B------:R-:W-:Y:S01]  /*dc50*/  UMOV UR7, 0x40000040 ;  /* 0x4000004000077882 */ /* 0x000fe20000000000 */
[----:B-1----:R-:W1:Y:S01]  /*dc60*/  SHFL.BFLY PT, R5, R6, 0x2, 0x1f ;  /* 0x0c401f0006057f89 */ /* 0x002e6200000e0000 */
[----:B------:R-:W-:Y:S01]  /*dc70*/  USHF.R.U32.HI UR38, URZ, 0x4, UR38 ;  /* 0x000000043f267899 */ /* 0x000fe20008011626 */
[----:B------:R-:W-:Y:S02]  /*dc80*/  IMAD.MOV.U32 R89, RZ, RZ, -0x800000 ;  /* 0xff800000ff597424 */ /* 0x000fe400078e00ff */
[----:B0-----:R-:W0:Y:S01]  /*dc90*/  SHFL.BFLY PT, R0, R3, 0x2, 0x1f ;  /* 0x0c401f0003007f89 */ /* 0x001e2200000e0000 */
[----:B------:R-:W-:Y:S01]  /*dca0*/  ULOP3.LUT UR38, UR38, 0x3fff, URZ, 0xc0, !UPT ;  /* 0x00003fff26267892 */ /* 0x000fe2000f8ec03f */
[----:B------:R-:W-:Y:S01]  /*dcb0*/  IMAD.MOV.U32 R88, RZ, RZ, -0x800000 ;  /* 0xff800000ff587424 */ /* 0x000fe200078e00ff */
[----:B------:R-:W2:Y:S02]  /*dcc0*/  S2R R13, SR_TID.X ;  /* 0x00000000000d7919 */ /* 0x000ea40000002100 */
[----:B------:R-:W-:Y:S01]  /*dcd0*/  ULOP3.LUT UR4, UR38, 0x3000000, URZ, 0xfc, !UPT ;  /* 0x0300000026047892 */ /* 0x000fe2000f8efc3f */
[----:B------:R-:W-:-:S03]  /*dce0*/  VIADD R165, R165, 0x1 ;  /* 0x00000001a5a57836 */ /* 0x000fc60000000000 */
[----:B------:R-:W-:Y:S02]  /*dcf0*/  UIMAD UR4, UR37, 0x600, UR4 ;  /* 0x00000600250478a4 */ /* 0x000fe4000f8e0204 */
[----:B------:R-:W-:-:S04]  /*dd00*/  UIADD3 UR37, UR37, 0x1, URZ ;  /* 0x0000000125257890 */ /* 0x000fc8000fffe03f */
[----:B------:R-:W-:Y:S01]  /*dd10*/  UISETP.NE.AND UP0, UPT, UR37, 0x2, UPT ;  /* 0x000000022500788c */ /* 0x000fe2000bf05270 */
[----:B------:R-:W-:Y:S02]  /*dd20*/  UMOV UR6, UR4 ;  /* 0x0000000400067c82 */ /* 0x000fe40008000000 */
[----:B------:R-:W-:Y:S01]  /*dd30*/  HGMMA.64x128x16.F32 R24, R156, gdesc[UR4].tnspB, R24, gsb0 ;  /* 0x41e000049c187df0 */ /* 0x000fe20008000818 */
[----:B------:R-:W-:Y:S01]  /*dd40*/  UIADD3 UR6, UR4, 0x80, URZ ;  /* 0x0000008004067890 */ /* 0x000fe2000fffe03f */
[----:B-1----:R-:W-:Y:S01]  /*dd50*/  FADD.FTZ R5, R5, R6 ;  /* 0x0000000605057221 */ /* 0x002fe20000010000 */
[----:B------:R-:W-:Y:S01]  /*dd60*/  UMOV UR7, 0x40000040 ;  /* 0x4000004000077882 */ /* 0x000fe20000000000 */
[----:B------:R-:W-:Y:S01]  /*dd70*/  USEL UR37, UR37, URZ, UP0 ;  /* 0x0000003f25257287 */ /* 0x000fe20008000000 */
[----:B0-----:R-:W-:Y:S02]  /*dd80*/  FADD.FTZ R2, R0, R3 ;  /* 0x0000000300027221 */ /* 0x001fe40000010000 */
[----:B------:R-:W0:Y:S04]  /*dd90*/  SHFL.BFLY PT, R0, R5, 0x1, 0x1f ;  /* 0x0c201f0005007f89 */ /* 0x000e2800000e0000 */
[----:B------:R-:W1:Y:S01]  /*dda0*/  SHFL.BFLY PT, R9, R2, 0x1, 0x1f ;  /* 0x0c201f0002097f89 */ /* 0x000e6200000e0000 */
[----:B--2---:R-:W-:Y:S01]  /*ddb0*/  LOP3.LUT P2, RZ, R13, 0x7f, RZ, 0xc0, !PT ;  /* 0x0000007f0dff7812 */ /* 0x004fe2000784c0ff */
[----:B0-----:R-:W-:Y:S01]  /*ddc0*/  FADD.FTZ R10, R5, R0 ;  /* 0x00000000050a7221 */ /* 0x001fe20000010000 */
[----:B------:R-:W-:-:S02]  /*ddd0*/  IMAD.MOV.U32 R0, RZ, RZ, RZ ;  /* 0x000000ffff007224 */ /* 0x000fc400078e00ff */
[----:B-1----:R-:W-:Y:S02]  /*dde0*/  FADD.FTZ R12, R2, R9 ;  /* 0x00000009020c7221 */ /* 0x002fe40000010000 */
[----:B------:R-:W-:Y:S01]  /*ddf0*/  FSETP.NE.FTZ.AND P0, PT, R10, RZ, PT ;  /* 0x000000ff0a00720b */ /* 0x000fe20003f15000 */
[----:B------:R-:W-:Y:S02]  /*de00*/  IMAD.U32 R2, RZ, RZ, UR5 ;  /* 0x00000005ff027e24 */ /* 0x000fe4000f8e00ff */
[----:B------:R-:W-:Y:S01]  /*de10*/  IMAD.MOV.U32 R9, RZ, RZ, RZ ;  /* 0x000000ffff097224 */ /* 0x000fe200078e00ff */
[----:B------:R-:W-:-:S03]  /*de20*/  FSETP.NE.FTZ.AND P1, PT, R12, RZ, PT ;  /* 0x000000ff0c00720b */ /* 0x000fc60003f35000 */
[----:B------:R-:W-:-:S05]  /*de30*/  @!P2 VIADD R2, R2, 0x2a860 ;  /* 0x0002a8600202a836 */ /* 0x000fca0000000000 */
[----:B------:R-:W-:Y:S01]  /*de40*/  @!P2 PRMT R2, RZ, 0x654, R2 ;  /* 0x00000654ff02a816 */ /* 0x000fe20000000002 */
[----:B------:R-:W0:Y:S01]  /*de50*/  @P0 MUFU.LG2 R4, R10 ;  /* 0x0000000a00040308 */ /* 0x000e220000000c00 */
[----:B------:R-:W-:-:S03]  /*de60*/  @P0 FMUL.FTZ R3, R11, 0.69314718246459960938 ;  /* 0x3f3172180b030820 */ /* 0x000fc60000410000 */
[----:B------:R-:W-:-:S04]  /*de70*/  @P1 FMUL.FTZ R11, R11, 0.69314718246459960938 ;  /* 0x3f3172180b0b1820 */ /* 0x000fc80000410000 */
[----:B------:R-:W1:Y:S08]  /*de80*/  @P1 MUFU.LG2 R6, R12 ;  /* 0x0000000c00061308 */ /* 0x000e700000000c00 */
[----:B------:R-:W2:Y:S01]  /*de90*/  @P0 MUFU.RCP R0, R10 ;  /* 0x0000000a00000308 */ /* 0x000ea20000001000 */
[----:B0-----:R-:W-:-:S04]  /*dea0*/  @P0 FMUL.FTZ R4, R4, 0.69314718246459960938 ;  /* 0x3f31721804040820 */ /* 0x001fc80000410000 */
[----:B------:R-:W-:Y:S01]  /*deb0*/  @P0 FFMA.FTZ R89, R3, R8, R4 ;  /* 0x0000000803590223 */ /* 0x000fe20000010004 */
[----:B------:R-:W-:Y:S02]  /*dec0*/  PLOP3.LUT P0, PT, PT, PT, PT, 0x8, 0x0 ;  /* 0x000000000000781c */ /* 0x000fe40003f0e170 */
[----:B------:R-:W0:Y:S01]  /*ded0*/  @P1 MUFU.RCP R9, R12 ;  /* 0x0000000c00091308 */ /* 0x000e220000001000 */
        /* <DEDUP_REMOVED lines=22> */
[----:B------:R-:W-:Y:S01]  /*e040*/  UMOV UR7, 0x40000040 ;  /* 0x4000004000077882 */ /* 0x000fe20000000000 */
[----:B------:R-:W-:-:S04]  /*e050*/  USEL UR4, URZ, 0x1, UP0 ;  /* 0x000000013f047887 */ /* 0x000fc80008000000 */
[----:B------:R-:W-:Y:S01]  /*e060*/  ULOP3.LUT UR36, UR36, UR4, URZ, 0x3c, !UPT ;  /* 0x0000000424247292 */ /* 0x000fe2000f8e3c3f */
[----:B------:R-:W-:Y:S02]  /*e070*/  WARPGROUP.DEPBAR.LE gsb0, 0x0 ;  /* 0x00008000000079c5 */ /* 0x000fe40000010000 */
[----:B------:R-:W-:-:S06]  /*e080*/  WARPGROUP.ARRIVE ;  /* 0x00000000000079c5 */ /* 0x000fcc0000000000 */
[----:B------:R-:W-:Y:S03]  /*e090*/  HGMMA.64x128x16.F32 R24, R136, gdesc[UR4].tnspB, R24, gsb0 ;  /* 0x41e0000488187df0 */ /* 0x000fe60008000818 */
[----:B------:R-:W-:Y:S02]  /*e0a0*/  WARPGROUP.DEPBAR.LE gsb0, 0x0 ;  /* 0x00008000000079c5 */ /* 0x000fe40000010000 */
[----:B------:R1:W-:Y:S01]  /*e0b0*/  @!P2 SYNCS.ARRIVE.TRANS64.RED.A1T0 RZ, [R2+URZ], RZ ;  /* 0x000000ff02ffa9a7 */ /* 0x0003e2000810043f */
[-C--:B--2---:R-:W-:Y:S01]  /*e0c0*/  FMUL.FTZ R90, R44, R0.reuse ;  /* 0x000000002c5a7220 */ /* 0x084fe20000410000 */
        /* <DEDUP_REMOVED lines=62> */
[----:B-1----:R-:W-:-:S07]  /*e4b0*/  FMUL.FTZ R87, R87, R9 ;  /* 0x0000000957577220 */ /* 0x002fce0000410000 */
.L_x_1090:
[----:B------:R-:W0:Y:S01]  /*e4c0*/  S2R R5, SR_CgaCtaId ;  /* 0x0000000000057919 */ /* 0x000e220000008800 */
[----:B------:R-:W-:Y:S01]  /*e4d0*/  MOV R16, 0x400 ;  /* 0x0000040000107802 */ /* 0x000fe20000000f00 */
[----:B------:R-:W-:Y:S01]  /*e4e0*/  BSSY B0, `(.L_x_1161) ;  /* 0x00001c7000007945 */ /* 0x000fe20003800000 */
[----:B------:R-:W-:Y:S02]  /*e4f0*/  BAR.SYNC.DEFER_BLOCKING 0x5, 0x180 ;  /* 0x0146000000007b1d */ /* 0x000fe40000010000 */
[----:B0-----:R-:W-:-:S05]  /*e500*/  LEA R16, R5, R16, 0x18 ;  /* 0x0000001005107211 */ /* 0x001fca00078ec0ff */
[----:B------:R0:W1:Y:S01]  /*e510*/  LDS R0, [R16+0x2a8d0] ;  /* 0x02a8d00010007984 */ /* 0x0000620000000800 */
[----:B------:R-:W-:Y:S06]  /*e520*/  BAR.ARV 0x4, 0x180 ;  /* 0x0106000000007b1d */ /* 0x000fec0000002000 */
[----:B------:R-:W-:Y:S05]  /*e530*/  @P0 BRA `(.L_x_1162) ;  /* 0x0000001000b00947 */ /* 0x000fea0003800000 */
[----:B------:R-:W2:Y:S01]  /*e540*/  S2R R5, SR_SWINHI ;  /* 0x0000000000057919 */ /* 0x000ea20000002f00 */
[----:B------:R-:W3:Y:S01]  /*e550*/  LDC R22, c[0x0][0xbe8] ;  /* 0x0002fa00ff167b82 */ /* 0x000ee20000000800 */
[----:B------:R-:W-:Y:S01]  /*e560*/  SHF.R.S32.HI R54, RZ, 0x1f, R163 ;  /* 0x0000001fff367819 */ /* 0x000fe200000114a3 */
[----:B------:R-:W-:Y:S01]  /*e570*/  IMAD R9, R164, 0x40, R23 ;  /* 0x00000040a4097824 */ /* 0x000fe200078e0217 */
[----:B------:R-:W-:Y:S01]  /*e580*/  ULDC.64 UR4, c[0x0][0xb90] ;  /* 0x0002e40000047ab9 */ /* 0x000fe20000000a00 */
[----:B------:R-:W-:Y:S01]  /*e590*/  F2FP.F16.F32.PACK_AB R6, R29, R6 ;  /* 0x000000061d06723e */ /* 0x000fe200000000ff */
[----:B------:R-:W-:Y:S01]  /*e5a0*/  IMAD.WIDE.U32 R10, R163, UR4, RZ ;  /* 0x00000004a30a7c25 */ /* 0x000fe2000f8e00ff */
[----:B------:R-:W-:Y:S01]  /*e5b0*/  F2FP.F16.F32.PACK_AB R7, R7, R30 ;  /* 0x0000001e0707723e */ /* 0x000fe200000000ff */
[----:B------:R-:W-:Y:S01]  /*e5c0*/  ULDC UR6, c[0x0][0xa88] ;  /* 0x0002a20000067ab9 */ /* 0x000fe20000000800 */
[----:B------:R-:W-:Y:S01]  /*e5d0*/  SHF.R.S32.HI R112, RZ, 0x1f, R161 ;  /* 0x0000001fff707819 */ /* 0x000fe200000114a1 */
[----:B------:R-:W-:Y:S01]  /*e5e0*/  IMAD R2, R54, UR4, RZ ;  /* 0x0000000436027c24 */ /* 0x000fe2000f8e02ff */
[----:B------:R-:W-:Y:S01]  /*e5f0*/  F2FP.F16.F32.PACK_AB R80, R81, R80 ;  /* 0x000000505150723e */ /* 0x000fe200000000ff */
[----:B------:R-:W-:Y:S01]  /*e600*/  ULDC.64 UR8, c[0x0][0x208] ;  /* 0x0000820000087ab9 */ /* 0x000fe20000000a00 */
[----:B------:R-:W-:Y:S01]  /*e610*/  F2FP.F16.F32.PACK_AB R81, R83, R82 ;  /* 0x000000525351723e */ /* 0x000fe200000000ff */
[----:B------:R-:W-:Y:S01]  /*e620*/  IMAD R13, R163, UR5, R2 ;  /* 0x00000005a30d7c24 */ /* 0x000fe2000f8e0202 */
[----:B------:R-:W-:Y:S01]  /*e630*/  ULDC.64 UR4, c[0x0][0xb98] ;  /* 0x0002e60000047ab9 */ /* 0x000fe20000000a00 */
[----:B------:R-:W-:-:S02]  /*e640*/  F2FP.F16.F32.PACK_AB R82, R85, R84 ;  /* 0x000000545552723e */ /* 0x000fc400000000ff */
[----:B------:R-:W-:Y:S01]  /*e650*/  IMAD.IADD R11, R11, 0x1, R13 ;  /* 0x000000010b0b7824 */ /* 0x000fe200078e020d */
[----:B------:R-:W-:Y:S01]  /*e660*/  F2FP.F16.F32.PACK_AB R83, R87, R86 ;  /* 0x000000565753723e */ /* 0x000fe200000000ff */
[----:B------:R-:W-:Y:S01]  /*e670*/  IMAD.WIDE.U32 R10, R161, UR4, R10 ;  /* 0x00000004a10a7c25 */ /* 0x000fe2000f8e000a */
[----:B------:R-:W-:Y:S02]  /*e680*/  MOV R34, R16 ;  /* 0x0000001000227202 */ /* 0x000fe40000000f00 */
[----:B--2---:R-:W-:-:S03]  /*e690*/  MOV R35, R5 ;  /* 0x0000000500237202 */ /* 0x004fc60000000f00 */
[----:B------:R-:W-:-:S04]  /*e6a0*/  IMAD.WIDE R4, R169, 0x2, R34 ;  /* 0x00000002a9047825 */ /* 0x000fc800078e0222 */
[----:B------:R-:W-:Y:S01]  /*e6b0*/  IMAD.WIDE R34, R9, 0x2, R34 ;  /* 0x0000000209227825 */ /* 0x000fe200078e0222 */
[C---:B------:R-:W-:Y:S02]  /*e6c0*/  IADD3 R73, P1, R4.reuse, 0x4040, RZ ;  /* 0x0000404004497810 */ /* 0x040fe40007f3e0ff */
[C---:B------:R-:W-:Y:S02]  /*e6d0*/  IADD3 R43, P0, R4.reuse, 0x4060, RZ ;  /* 0x00004060042b7810 */ /* 0x040fe40007f1e0ff */
[----:B------:R-:W-:Y:S01]  /*e6e0*/  IADD3 R47, P2, R4, 0x4020, RZ ;  /* 0x00004020042f7810 */ /* 0x000fe20007f5e0ff */
[--C-:B------:R-:W-:Y:S01]  /*e6f0*/  IMAD.X R41, RZ, RZ, R5.reuse, P1 ;  /* 0x000000ffff297224 */ /* 0x100fe200008e0605 */
[----:B---3--:R-:W-:Y:S02]  /*e700*/  ISETP.NE.AND P1, PT, R22, 0x1, PT ;  /* 0x000000011600780c */ /* 0x008fe40003f25270 */
[----:B------:R-:W-:Y:S01]  /*e710*/  LOP3.LUT R42, R43, 0x380, RZ, 0xc0, !PT ;  /* 0x000003802b2a7812 */ /* 0x000fe200078ec0ff */
[----:B------:R-:W-:Y:S01]  /*e720*/  IMAD.X R39, RZ, RZ, R5, P2 ;  /* 0x000000ffff277224 */ /* 0x000fe200010e0605 */
[----:B------:R-:W-:-:S02]  /*e730*/  LOP3.LUT R9, R4, 0x380, RZ, 0xc0, !PT ;  /* 0x0000038004097812 */ /* 0x000fc400078ec0ff */
[C---:B------:R-:W-:Y:S02]  /*e740*/  IADD3 R33, P3, R4.reuse, 0x4000, RZ ;  /* 0x0000400004217810 */ /* 0x040fe40007f7e0ff */
[----:B------:R-:W-:Y:S02]  /*e750*/  IADD3 R21, P6, R4, 0x20, RZ ;  /* 0x0000002004157810 */ /* 0x000fe40007fde0ff */
[----:B------:R-:W-:Y:S01]  /*e760*/  LOP3.LUT R12, R47, 0x380, RZ, 0xc0, !PT ;  /* 0x000003802f0c7812 */ /* 0x000fe200078ec0ff */
[--C-:B------:R-:W-:Y:S01]  /*e770*/  IMAD.X R37, RZ, RZ, R5.reuse, P3 ;  /* 0x000000ffff257224 */ /* 0x100fe200018e0605 */
[----:B------:R-:W-:Y:S01]  /*e780*/  SHF.R.U64 R42, R42, 0x3, RZ ;  /* 0x000000032a2a7819 */ /* 0x000fe200000012ff */
[----:B------:R-:W2:Y:S01]  /*e790*/  @P1 LDC R72, c[0x0][0xbec] ;  /* 0x0002fb00ff481b82 */ /* 0x000ea20000000800 */
[----:B------:R-:W-:Y:S01]  /*e7a0*/  SHF.R.U64 R9, R9, 0x3, RZ ;  /* 0x0000000309097819 */ /* 0x000fe200000012ff */
[----:B------:R-:W-:Y:S01]  /*e7b0*/  IMAD.X R15, RZ, RZ, R5, P6 ;  /* 0x000000ffff0f7224 */ /* 0x000fe200030e0605 */
[----:B------:R-:W-:-:S02]  /*e7c0*/  LOP3.LUT R14, R73, 0x380, RZ, 0xc0, !PT ;  /* 0x00000380490e7812 */ /* 0x000fc400078ec0ff */
[----:B------:R-:W-:Y:S02]  /*e7d0*/  LOP3.LUT R8, R33, 0x380, RZ, 0xc0, !PT ;  /* 0x0000038021087812 */ /* 0x000fe400078ec0ff */
[----:B------:R-:W-:Y:S01]  /*e7e0*/  LOP3.LUT R2, R21, 0x380, RZ, 0xc0, !PT ;  /* 0x0000038015027812 */ /* 0x000fe200078ec0ff */
[----:B------:R-:W3:Y:S01]  /*e7f0*/  @P1 LDC R111, c[0x0][0xbf0] ;  /* 0x0002fc00ff6f1b82 */ /* 0x000ee20000000800 */
[C---:B------:R-:W-:Y:S02]  /*e800*/  IADD3 R31, P4, R4.reuse, 0x60, RZ ;  /* 0x00000060041f7810 */ /* 0x040fe40007f9e0ff */
[----:B------:R-:W-:Y:S02]  /*e810*/  IADD3 R25, P5, R4, 0x40, RZ ;  /* 0x0000004004197810 */ /* 0x000fe40007fbe0ff */
[----:B------:R-:W-:Y:S01]  /*e820*/  SHF.R.U64 R12, R12, 0x3, RZ ;  /* 0x000000030c0c7819 */ /* 0x000fe200000012ff */
[--C-:B------:R-:W-:Y:S01]  /*e830*/  IMAD.X R13, RZ, RZ, R5.reuse, P4 ;  /* 0x000000ffff0d7224 */ /* 0x100fe200020e0605 */
[----:B------:R-:W-:Y:S01]  /*e840*/  LOP3.LUT R42, R42, R43, RZ, 0x3c, !PT ;  /* 0x0000002b2a2a7212 */ /* 0x000fe200078e3cff */
[--C-:B------:R-:W-:Y:S01]  /*e850*/  IMAD.X R43, RZ, RZ, R5.reuse, P0 ;  /* 0x000000ffff2b7224 */ /* 0x100fe200000e0605 */
[----:B------:R-:W-:Y:S01]  /*e860*/  LOP3.LUT R4, R9, R4, RZ, 0x3c, !PT ;  /* 0x0000000409047212 */ /* 0x000fe200078e3cff */
[----:B------:R-:W-:Y:S01]  /*e870*/  IMAD.X R9, RZ, RZ, R5, P5 ;  /* 0x000000ffff097224 */ /* 0x000fe200028e0605 */
[----:B------:R-:W-:-:S02]  /*e880*/  SHF.R.U64 R14, R14, 0x3, RZ ;  /* 0x000000030e0e7819 */ /* 0x000fc400000012ff */
[----:B------:R-:W-:Y:S02]  /*e890*/  SHF.R.U64 R8, R8, 0x3, RZ ;  /* 0x0000000308087819 */ /* 0x000fe400000012ff */
[----:B------:R-:W-:Y:S02]  /*e8a0*/  SHF.R.U64 R2, R2, 0x3, RZ ;  /* 0x0000000302027819 */ /* 0x000fe400000012ff */
[----:B------:R-:W-:Y:S02]  /*e8b0*/  LOP3.LUT R38, R12, R47, RZ, 0x3c, !PT ;  /* 0x0000002f0c267212 */ /* 0x000fe400078e3cff */
[----:B------:R-:W-:Y:S02]  /*e8c0*/  LOP3.LUT R40, R14, R73, RZ, 0x3c, !PT ;  /* 0x000000490e287212 */ /* 0x000fe400078e3cff */
[----:B------:R-:W-:Y:S02]  /*e8d0*/  LOP3.LUT R36, R8, R33, RZ, 0x3c, !PT ;  /* 0x0000002108247212 */ /* 0x000fe400078e3cff */
[----:B------:R-:W-:-:S02]  /*e8e0*/  MOV R47, R4 ;  /* 0x00000004002f7202 */ /* 0x000fc40000000f00 */
[----:B------:R-:W-:Y:S02]  /*e8f0*/  LOP3.LUT R14, R2, R21, RZ, 0x3c, !PT ;  /* 0x00000015020e7212 */ /* 0x000fe400078e3cff */
[----:B------:R-:W-:Y:S02]  /*e900*/  LOP3.LUT R8, R31, 0x380, RZ, 0xc0, !PT ;  /* 0x000003801f087812 */ /* 0x000fe400078ec0ff */
[----:B------:R-:W-:Y:S02]  /*e910*/  F2FP.F16.F32.PACK_AB R4, R98, R3 ;  /* 0x000000036204723e */ /* 0x000fe400000000ff */
[----:B------:R-:W-:Y:S02]  /*e920*/  LOP3.LUT R2, R25, 0x380, RZ, 0xc0, !PT ;  /* 0x0000038019027812 */ /* 0x000fe400078ec0ff */
[----:B------:R-:W-:Y:S01]  /*e930*/  MOV R98, R42 ;  /* 0x0000002a00627202 */ /* 0x000fe20000000f00 */
[----:B------:R-:W-:Y:S01]  /*e940*/  IMAD.IADD R43, R19, 0x1, R17 ;  /* 0x00000001132b7824 */ /* 0x000fe200078e0211 */
[----:B------:R-:W-:-:S02]  /*e950*/  SHF.R.U64 R8, R8, 0x3, RZ ;  /* 0x0000000308087819 */ /* 0x000fc400000012ff */
[----:B------:R-:W-:Y:S01]  /*e960*/  F2FP.F16.F32.PACK_AB R5, R27, R108 ;  /* 0x0000006c1b05723e */ /* 0x000fe200000000ff */
[----:B------:R-:W-:Y:S01]  /*e970*/  BAR.SYNC.DEFER_BLOCKING 0x1, 0x100 ;  /* 0x0044000000007b1d */ /* 0x000fe20000010000 */
[----:B------:R-:W-:Y:S02]  /*e980*/  SHF.R.U64 R2, R2, 0x3, RZ ;  /* 0x0000000302027819 */ /* 0x000fe400000012ff */
[----:B------:R-:W-:Y:S01]  /*e990*/  MOV R108, R38 ;  /* 0x00000026006c7202 */ /* 0x000fe20000000f00 */
[----:B--2---:R-:W-:Y:S01]  /*e9a0*/  @P1 IMAD.HI.U32 R38, R43, R72, RZ ;  /* 0x000000482b261227 */ /* 0x004fe200078e00ff */
[----:B------:R-:W-:Y:S02]  /*e9b0*/  IADD3 R21, P5, R34, 0x2000, RZ ;  /* 0x0000200022157810 */ /* 0x000fe40007fbe0ff */
[----:B------:R-:W-:Y:S01]  /*e9c0*/  LOP3.LUT R12, R8, R31, RZ, 0x3c, !PT ;  /* 0x0000001f080c7212 */ /* 0x000fe200078e3cff */
[----:B------:R-:W-:Y:S01]  /*e9d0*/  IMAD.MOV.U32 R39, RZ, RZ, R43 ;  /* 0x000000ffff277224 */ /* 0x000fe200078e002b */
[----:B------:R-:W-:Y:S01]  /*e9e0*/  LOP3.LUT R8, R2, R25, RZ, 0x3c, !PT ;  /* 0x0000001902087212 */ /* 0x000fe200078e3cff */
[----:B------:R-:W-:Y:S01]  /*e9f0*/  IMAD.X R29, RZ, RZ, R35, P5 ;  /* 0x000000ffff1d7224 */ /* 0x000fe200028e0623 */
[----:B------:R-:W-:-:S02]  /*ea00*/  LOP3.LUT R28, R21, 0x380, RZ, 0xc0, !PT ;  /* 0x00000380151c7812 */ /* 0x000fc400078ec0ff */
[C---:B------:R-:W-:Y:S02]  /*ea10*/  IADD3 R25, P0, R34.reuse, 0x6000, RZ ;  /* 0x0000600022197810 */ /* 0x040fe40007f1e0ff */
[----:B---3--:R-:W-:Y:S02]  /*ea20*/  @P1 SHF.R.U32.HI R39, RZ, R111, R38 ;  /* 0x0000006fff271219 */ /* 0x008fe40000011626 */
[----:B------:R-:W-:Y:S02]  /*ea30*/  IADD3 R33, P6, R34, 0x1000, RZ ;  /* 0x0000100022217810 */ /* 0x000fe40007fde0ff */
[----:B------:R-:W-:Y:S02]  /*ea40*/  SHF.R.U64 R28, R28, 0x3, RZ ;  /* 0x000000031c1c7819 */ /* 0x000fe400000012ff */
[----:B------:R-:W-:Y:S02]  /*ea50*/  LOP3.LUT R24, R25, 0x380, RZ, 0xc0, !PT ;  /* 0x0000038019187812 */ /* 0x000fe400078ec0ff */
[----:B------:R-:W-:Y:S01]  /*ea60*/  MOV R109, R36 ;  /* 0x00000024006d7202 */ /* 0x000fe20000000f00 */
[----:B------:R2:W-:Y:S01]  /*ea70*/  STSM.16.M88.4 [R47], R4 ;  /* 0x000000042f007844 */ /* 0x0005e20000000200 */
[----:B------:R-:W-:Y:S01]  /*ea80*/  MOV R36, R14 ;  /* 0x0000000e00247202 */ /* 0x000fe20000000f00 */
[----:B------:R-:W-:Y:S01]  /*ea90*/  IMAD.MOV R15, RZ, RZ, -R39 ;  /* 0x000000ffff0f7224 */ /* 0x000fe200078e0a27 */
[----:B------:R-:W-:Y:S01]  /*eaa0*/  LOP3.LUT R32, R33, 0x380, RZ, 0xc0, !PT ;  /* 0x0000038021207812 */ /* 0x000fe200078ec0ff */
[----:B------:R-:W-:Y:S01]  /*eab0*/  IMAD.IADD R37, R168, 0x1, R17 ;  /* 0x00000001a8257824 */ /* 0x000fe200078e0211 */
[----:B------:R-:W-:Y:S01]  /*eac0*/  LOP3.LUT R28, R28, R21, RZ, 0x3c, !PT ;  /* 0x000000151c1c7212 */ /* 0x000fe200078e3cff */
[----:B------:R-:W-:Y:S01]  /*ead0*/  IMAD R15, R22, R15, R43 ;  /* 0x0000000f160f7224 */ /* 0x000fe200078e022b */
[----:B------:R-:W-:-:S02]  /*eae0*/  SHF.R.U64 R24, R24, 0x3, RZ ;  /* 0x0000000318187819 */ /* 0x000fc400000012ff */
[----:B------:R-:W-:Y:S02]  /*eaf0*/  IADD3 R21, P2, R34, 0x5000, RZ ;  /* 0x0000500022157810 */ /* 0x000fe40007f5e0ff */
[----:B------:R-:W-:Y:S02]  /*eb00*/  SHF.R.U64 R32, R32, 0x3, RZ ;  /* 0x0000000320207819 */ /* 0x000fe400000012ff */
[----:B------:R-:W-:Y:S01]  /*eb10*/  LOP3.LUT R24, R24, R25, RZ, 0x3c, !PT ;  /* 0x0000001918187212 */ /* 0x000fe200078e3cff */
[----:B------:R-:W-:Y:S01]  /*eb20*/  IMAD.X R25, RZ, RZ, R35, P0 ;  /* 0x000000ffff197224 */ /* 0x000fe200000e0623 */
[----:B------:R-:W-:Y:S01]  /*eb30*/  LOP3.LUT R20, R21, 0x380, RZ, 0xc0, !PT ;  /* 0x0000038015147812 */ /* 0x000fe200078ec0ff */
[----:B--2---:R-:W-:Y:S01]  /*eb40*/  IMAD R4, R112, UR4, RZ ;  /* 0x0000000470047c24 */ /* 0x004fe2000f8e02ff */
[----:B------:R-:W-:Y:S02]  /*eb50*/  LOP3.LUT R32, R32, R33, RZ, 0x3c, !PT ;  /* 0x0000002120207212 */ /* 0x000fe400078e3cff */
[----:B------:R-:W-:Y:S01]  /*eb60*/  SHF.R.S32.HI R5, RZ, 0x1f, R39 ;  /* 0x0000001fff057819 */ /* 0x000fe20000011427 */
[----:B------:R-:W-:Y:S01]  /*eb70*/  IMAD R4, R161, UR5, R4 ;  /* 0x00000005a1047c24 */ /* 0x000fe2000f8e0204 */
[----:B------:R-:W-:Y:S01]  /*eb80*/  IADD3 R10, P0, R39, R10, RZ ;  /* 0x0000000a270a7210 */ /* 0x000fe20007f1e0ff */
[----:B------:R-:W-:Y:S01]  /*eb90*/  ULDC.64 UR4, c[0x0][0xb88] ;  /* 0x0002e20000047ab9 */ /* 0x000fe20000000a00 */
[----:B------:R-:W-:-:S02]  /*eba0*/  MOV R110, R12 ;  /* 0x0000000c006e7202 */ /* 0x000fc40000000f00 */
[----:B------:R-:W-:Y:S02]  /*ebb0*/  IADD3 R33, P4, R34, 0x3000, RZ ;  /* 0x0000300022217810 */ /* 0x000fe40007f9e0ff */
[----:B------:R-:W-:Y:S02]  /*ebc0*/  SHF.R.S32.HI R12, RZ, 0x1f, R15 ;  /* 0x0000001fff0c7819 */ /* 0x000fe4000001140f */
[----:B------:R-:W-:Y:S01]  /*ebd0*/  SHF.R.U64 R20, R20, 0x3, RZ ;  /* 0x0000000314147819 */ /* 0x000fe200000012ff */
[----:B------:R-:W-:Y:S01]  /*ebe0*/  IMAD.X R27, RZ, RZ, R35, P4 ;  /* 0x000000ffff1b7224 */ /* 0x000fe200020e0623 */
[----:B------:R-:W-:Y:S02]  /*ebf0*/  IADD3.X R11, R5, R11, R4, P0, !PT ;  /* 0x0000000b050b7210 */ /* 0x000fe400007fe404 */
[----:B------:R-:W-:Y:S02]  /*ec00*/  LOP3.LUT R26, R33, 0x380, RZ, 0xc0, !PT ;  /* 0x00000380211a7812 */ /* 0x000fe400078ec0ff */
[----:B------:R-:W-:Y:S01]  /*ec10*/  MOV R14, R8 ;  /* 0x00000008000e7202 */ /* 0x000fe20000000f00 */
[----:B------:R-:W-:Y:S01]  /*ec20*/  IMAD R8, R12, UR4, RZ ;  /* 0x000000040c087c24 */ /* 0x000fe2000f8e02ff */
[----:B------:R-:W-:Y:S01]  /*ec30*/  LOP3.LUT R20, R20, R21, RZ, 0x3c, !PT ;  /* 0x0000001514147212 */ /* 0x000fe200078e3cff */
[----:B------:R-:W-:Y:S01]  /*ec40*/  IMAD.WIDE.U32 R12, R15, UR4, R10 ;  /* 0x000000040f0c7c25 */ /* 0x000fe2000f8e000a */
[----:B------:R-:W-:-:S02]  /*ec50*/  LOP3.LUT R21, R34, 0x380, RZ, 0xc0, !PT ;  /* 0x0000038022157812 */ /* 0x000fc400078ec0ff */
[----:B------:R-:W-:Y:S01]  /*ec60*/  F2FP.F16.F32.PACK_AB R4, R95, R96 ;  /* 0x000000605f04723e */ /* 0x000fe200000000ff */
[----:B------:R-:W-:Y:S01]  /*ec70*/  IMAD R15, R15, UR5, R8 ;  /* 0x000000050f0f7c24 */ /* 0x000fe2000f8e0208 */
[----:B------:R-:W-:Y:S01]  /*ec80*/  F2FP.F16.F32.PACK_AB R5, R106, R105 ;  /* 0x000000696a05723e */ /* 0x000fe200000000ff */
[----:B------:R-:W-:Y:S01]  /*ec90*/  ULDC.64 UR4, c[0x0][0xb50] ;  /* 0x0002d40000047ab9 */ /* 0x000fe20000000a00 */
[----:B------:R-:W-:Y:S02]  /*eca0*/  F2FP.F16.F32.PACK_AB R6, R97, R94 ;  /* 0x0000005e6106723e */ /* 0x000fe400000000ff */
[----:B------:R-:W-:Y:S02]  /*ecb0*/  F2FP.F16.F32.PACK_AB R7, R104, R103 ;  /* 0x000000676807723e */ /* 0x000fe400000000ff */
[----:B------:R-:W-:Y:S02]  /*ecc0*/  IADD3 R31, P3, R34, 0x4000, RZ ;  /* 0x00004000221f7810 */ /* 0x000fe40007f7e0ff */
[----:B------:R-:W-:Y:S01]  /*ecd0*/  SHF.R.U64 R26, R26, 0x3, RZ ;  /* 0x000000031a1a7819 */ /* 0x000fe200000012ff */
[----:B------:R2:W-:Y:S01]  /*ece0*/  STSM.16.M88.4 [R36], R4 ;  /* 0x0000000424007844 */ /* 0x0005e20000000200 */
[----:B------:R-:W-:Y:S01]  /*ecf0*/  SHF.R.U64 R21, R21, 0x3, RZ ;  /* 0x0000000315157819 */ /* 0x000fe200000012ff */
[--C-:B------:R-:W-:Y:S01]  /*ed00*/  IMAD.X R3, RZ, RZ, R35.reuse, P3 ;  /* 0x000000ffff037224 */ /* 0x100fe200018e0623 */
[----:B------:R-:W-:Y:S01]  /*ed10*/  F2FP.F16.F32.PACK_AB R10, R93, R90 ;  /* 0x0000005a5d0a723e */ /* 0x000fe200000000ff */
[----:B------:R-:W-:Y:S01]  /*ed20*/  IMAD R90, R22, UR6, RZ ;  /* 0x00000006165a7c24 */ /* 0x000fe2000f8e02ff */
[----:B------:R-:W-:Y:S01]  /*ed30*/  LOP3.LUT R26, R26, R33, RZ, 0x3c, !PT ;  /* 0x000000211a1a7212 */ /* 0x000fe200078e3cff */
[----:B------:R-:W-:Y:S01]  /*ed40*/  IMAD.X R33, RZ, RZ, R35, P6 ;  /* 0x000000ffff217224 */ /* 0x000fe200030e0623 */
[----:B------:R-:W-:-:S02]  /*ed50*/  LOP3.LUT P0, RZ, R166, 0x3, RZ, 0xc0, !PT ;  /* 0x00000003a6ff7812 */ /* 0x000fc4000780c0ff */
[----:B------:R-:W-:Y:S02]  /*ed60*/  IADD3 R73, P6, R34, 0x7000, RZ ;  /* 0x0000700022497810 */ /* 0x000fe40007fde0ff */
[----:B------:R-:W-:Y:S02]  /*ed70*/  F2FP.F16.F32.PACK_AB R8, R92, R91 ;  /* 0x0000005b5c08723e */ /* 0x000fe400000000ff */
[----:B------:R-:W-:Y:S02]  /*ed80*/  F2FP.F16.F32.PACK_AB R9, R101, R100 ;  /* 0x000000646509723e */ /* 0x000fe400000000ff */
[----:B------:R-:W-:Y:S01]  /*ed90*/  F2FP.F16.F32.PACK_AB R11, R102, R99 ;  /* 0x00000063660b723e */ /* 0x000fe200000000ff */
[----:B--2---:R-:W-:Y:S01]  /*eda0*/  VIADD R5, R37, 0x8 ;  /* 0x0000000825057836 */ /* 0x004fe20000000000 */
[----:B------:R-:W-:Y:S01]  /*edb0*/  LEA R36, P3, R12, UR4, 0x2 ;  /* 0x000000040c247c11 */ /* 0x000fe2000f8610ff */
[----:B------:R-:W-:Y:S01]  /*edc0*/  IMAD.IADD R7, R13, 0x1, R15 ;  /* 0x000000010d077824 */ /* 0x000fe200078e020f */
[----:B------:R-:W-:Y:S01]  /*edd0*/  LOP3.LUT R34, R21, R34, RZ, 0x3c, !PT ;  /* 0x0000002215227212 */ /* 0x000fe200078e3cff */
[----:B------:R-:W-:Y:S01]  /*ede0*/  IMAD.X R21, RZ, RZ, R35, P2 ;  /* 0x000000ffff157224 */ /* 0x000fe200010e0623 */
[-C--:B------:R-:W-:Y:S01]  /*edf0*/  ISETP.GE.OR P2, PT, R37, R90.reuse, P0 ;  /* 0x0000005a2500720c */ /* 0x080fe20000746670 */
[----:B------:R2:W-:Y:S01]  /*ee00*/  STSM.16.M88.4 [R14], R8 ;  /* 0x000000080e007844 */ /* 0x0005e20000000200 */
[----:B------:R-:W-:-:S02]  /*ee10*/  ISETP.GE.OR P0, PT, R5, R90, P0 ;  /* 0x0000005a0500720c */ /* 0x000fc40000706670 */
[----:B------:R-:W-:Y:S01]  /*ee20*/  LEA.HI.X R37, R12, UR5, R7, 0x2, P3 ;  /* 0x000000050c257c11 */ /* 0x000fe200098f1407 */
[----:B------:R-:W-:Y:S01]  /*ee30*/  SHFL.IDX PT, R72, R36, 0x1, 0x1c1f ;  /* 0x003c1f0024487f89 */ /* 0x000fe200000e0000 */
[----:B------:R-:W-:Y:S01]  /*ee40*/  F2FP.F16.F32.PACK_AB R4, R49, R48 ;  /* 0x000000303104723e */ /* 0x000fe200000000ff */
[----:B------:R-:W-:Y:S01]  /*ee50*/  ULDC.64 UR4, c[0x0][0xae8] ;  /* 0x0002ba0000047ab9 */ /* 0x000fe20000000a00 */
[----:B------:R-:W-:Y:S02]  /*ee60*/  F2FP.F16.F32.PACK_AB R5, R51, R50 ;  /* 0x000000323305723e */ /* 0x000fe400000000ff */
[----:B------:R-:W-:Y:S02]  /*ee70*/  F2FP.F16.F32.PACK_AB R6, R53, R52 ;  /* 0x000000343506723e */ /* 0x000fe400000000ff */
[----:B------:R-:W-:Y:S01]  /*ee80*/  F2FP.F16.F32.PACK_AB R7, R55, R46 ;  /* 0x0000002e3707723e */ /* 0x000fe200000000ff */
[----:B------:R-:W-:Y:S01]  /*ee90*/  SHFL.IDX PT, R52, R36, RZ, 0x1c1f ;  /* 0x001c1fff24347589 */ /* 0x000fe200000e0000 */
[----:B------:R-:W-:-:S02]  /*eea0*/  F2FP.F16.F32.PACK_AB R12, R57, R56 ;  /* 0x00000038390c723e */ /* 0x000fc400000000ff */
[----:B------:R-:W-:Y:S01]  /*eeb0*/  F2FP.F16.F32.PACK_AB R13, R59, R58 ;  /* 0x0000003a3b0d723e */ /* 0x000fe200000000ff */
[----:B------:R-:W-:Y:S01]  /*eec0*/  STSM.16.M88.4 [R110], R4 ;  /* 0x000000046e007844 */ /* 0x000fe20000000200 */
[----:B--2---:R-:W-:Y:S02]  /*eed0*/  F2FP.F16.F32.PACK_AB R14, R61, R60 ;  /* 0x0000003c3d0e723e */ /* 0x004fe400000000ff */
[----:B------:R-:W-:Y:S01]  /*eee0*/  F2FP.F16.F32.PACK_AB R15, R63, R62 ;  /* 0x0000003e3f0f723e */ /* 0x000fe200000000ff */
[----:B------:R-:W2:Y:S01]  /*eef0*/  SHFL.IDX PT, R53, R37, RZ, 0x1c1f ;  /* 0x001c1fff25357589 */ /* 0x000ea200000e0000 */
[----:B------:R-:W-:Y:S02]  /*ef00*/  LOP3.LUT R30, R73, 0x380, RZ, 0xc0, !PT ;  /* 0x00000380491e7812 */ /* 0x000fe400078ec0ff */
[----:B------:R-:W-:Y:S01]  /*ef10*/  MOV R107, R40 ;  /* 0x00000028006b7202 */ /* 0x000fe20000000f00 */
        /* <DEDUP_REMOVED lines=8> */
[----:B------:R-:W-:-:S02]  /*efa0*/  F2FP.F16.F32.PACK_AB R42, R77, R76 ;  /* 0x0000004c4d2a723e */ /* 0x000fc400000000ff */
[----:B------:R-:W-:Y:S02]  /*efb0*/  F2FP.F16.F32.PACK_AB R43, R79, R78 ;  /* 0x0000004e4f2b723e */ /* 0x000fe400000000ff */
[----:B------:R-:W-:Y:S02]  /*efc0*/  SHF.R.U64 R30, R30, 0x3, RZ ;  /* 0x000000031e1e7819 */ /* 0x000fe400000012ff */
[----:B------:R-:W-:Y:S01]  /*efd0*/  LOP3.LUT R2, R31, 0x380, RZ, 0xc0, !PT ;  /* 0x000003801f027812 */ /* 0x000fe200078ec0ff */
[----:B------:R3:W-:Y:S01]  /*efe0*/  STSM.16.M88.4 [R107], R40 ;  /* 0x000000286b007844 */ /* 0x0007e20000000200 */
[----:B------:R-:W-:Y:S02]  /*eff0*/  LOP3.LUT R30, R30, R73, RZ, 0x3c, !PT ;  /* 0x000000491e1e7212 */ /* 0x000fe400078e3cff */
[----:B------:R-:W-:Y:S01]  /*f000*/  SHF.R.U64 R2, R2, 0x3, RZ ;  /* 0x0000000302027819 */ /* 0x000fe200000012ff */
[----:B------:R-:W-:Y:S01]  /*f010*/  STSM.16.M88.4 [R98], R80 ;  /* 0x0000005062007844 */ /* 0x000fe20000000200 */
[----:B------:R-:W-:-:S02]  /*f020*/  IMAD R54, R54, UR4, RZ ;  /* 0x0000000436367c24 */ /* 0x000fc4000f8e02ff */
[----:B------:R-:W-:Y:S01]  /*f030*/  LOP3.LUT R2, R2, R31, RZ, 0x3c, !PT ;  /* 0x0000001f02027212 */ /* 0x000fe200078e3cff */
[----:B------:R-:W-:Y:S01]  /*f040*/  BAR.SYNC.DEFER_BLOCKING 0x1, 0x100 ;  /* 0x0044000000007b1d */ /* 0x000fe20000010000 */
[----:B------:R-:W-:-:S05]  /*f050*/  IMAD.X R31, RZ, RZ, R35, P6 ;  /* 0x000000ffff1f7224 */ /* 0x000fca00030e0623 */
[----:B------:R-:W4:Y:S02]  /*f060*/  SHFL.IDX PT, R73, R37, 0x1, 0x1c1f ;  /* 0x003c1f0025497f89 */ /* 0x000f2400000e0000 */
[----:B---3--:R-:W3:Y:S08]  /*f070*/  @P1 LDC R41, c[0x0][0xbec] ;  /* 0x0002fb00ff291b82 */ /* 0x008ef00000000800 */
[----:B------:R-:W0:Y:S01]  /*f080*/  @P1 LDC R43, c[0x0][0xbf0] ;  /* 0x0002fc00ff2b1b82 */ /* 0x000e220000000800 */
[----:B--2---:R2:W-:Y:S04]  /*f090*/  @!P2 ST.E desc[UR8][R52.64], R89 ;  /* 0x000000593400a985 */ /* 0x0045e8000c101908 */
[----:B----4-:R2:W-:Y:S04]  /*f0a0*/  @!P0 ST.E desc[UR8][R72.64], R88 ;  /* 0x0000005848008985 */ /* 0x0105e8000c101908 */
[----:B------:R4:W5:Y:S04]  /*f0b0*/  LD.E.128 R44, desc[UR8][R32.64] ;  /* 0x00000008202c7980 */ /* 0x000968000c101d00 */
[----:B------:R3:W5:Y:S04]  /*f0c0*/  LD.E.128 R56, desc[UR8][R20.64] ;  /* 0x0000000814387980 */ /* 0x000768000c101d00 */
[----:B------:R1:W5:Y:S01]  /*f0d0*/  LD.E.128 R36, desc[UR8][R28.64] ;  /* 0x000000081c247980 */ /* 0x000362000c101d00 */
[----:B----4-:R-:W-:-:S03]  /*f0e0*/  IMAD R32, R162, 0x20, R164 ;  /* 0x00000020a2207824 */ /* 0x010fc600078e02a4 */
[----:B------:R4:W5:Y:S01]  /*f0f0*/  LD.E.128 R4, desc[UR8][R26.64] ;  /* 0x000000081a047980 */ /* 0x000962000c101d00 */
[----:B------:R-:W-:-:S03]  /*f100*/  IMAD.IADD R32, R17, 0x1, R32 ;  /* 0x0000000111207824 */ /* 0x000fc600078e0220 */
[----:B------:R2:W5:Y:S01]  /*f110*/  LD.E.128 R60, desc[UR8][R2.64] ;  /* 0x00000008023c7980 */ /* 0x000562000c101d00 */
[----:B---3--:R-:W-:-:S03]  /*f120*/  @P1 IMAD.HI.U32 R20, R32, R41, RZ ;  /* 0x0000002920141227 */ /* 0x008fc600078e00ff */
[----:B------:R3:W5:Y:S01]  /*f130*/  LD.E.128 R12, desc[UR8][R24.64] ;  /* 0x00000008180c7980 */ /* 0x000762000c101d00 */
[C---:B-1----:R-:W-:Y:S02]  /*f140*/  IMAD R29, R163.reuse, UR5, R54 ;  /* 0x00000005a31d7c24 */ /* 0x042fe4000f8e0236 */
[----:B----4-:R-:W-:Y:S01]  /*f150*/  IMAD.WIDE.U32 R26, R163, UR4, RZ ;  /* 0x00000004a31a7c25 */ /* 0x010fe2000f8e00ff */
[----:B------:R-:W-:Y:S01]  /*f160*/  ULDC.64 UR4, c[0x0][0xaf0] ;  /* 0x0002bc0000047ab9 */ /* 0x000fe20000000a00 */
[----:B------:R1:W5:Y:S02]  /*f170*/  LD.E.128 R48, desc[UR8][R34.64] ;  /* 0x0000000822307980 */ /* 0x000364000c101d00 */
[----:B------:R-:W-:Y:S01]  /*f180*/  IMAD.MOV.U32 R21, RZ, RZ, R32 ;  /* 0x000000ffff157224 */ /* 0x000fe200078e0020 */
[----:B0-----:R-:W-:Y:S01]  /*f190*/  @P1 SHF.R.U32.HI R21, RZ, R43, R20 ;  /* 0x0000002bff151219 */ /* 0x001fe20000011614 */
[----:B--2---:R-:W-:Y:S01]  /*f1a0*/  IMAD.IADD R3, R27, 0x1, R29 ;  /* 0x000000011b037824 */ /* 0x004fe200078e021d */
[----:B------:R1:W5:Y:S01]  /*f1b0*/  LD.E.128 R8, desc[UR8][R30.64] ;  /* 0x000000081e087980 */ /* 0x000362000c101d00 */
[----:B---3--:R-:W-:-:S02]  /*f1c0*/  IMAD R24, R112, UR4, RZ ;  /* 0x0000000470187c24 */ /* 0x008fc4000f8e02ff */
[----:B------:R-:W-:Y:S01]  /*f1d0*/  IMAD.MOV.U32 R2, RZ, RZ, R26 ;  /* 0x000000ffff027224 */ /* 0x000fe200078e001a */
[----:B------:R-:W-:Y:S01]  /*f1e0*/  SHF.R.S32.HI R20, RZ, 0x1f, R21 ;  /* 0x0000001fff147819 */ /* 0x000fe20000011415 */
[C---:B------:R-:W-:Y:S01]  /*f1f0*/  IMAD R25, R161.reuse, UR5, R24 ;  /* 0x00000005a1197c24 */ /* 0x040fe2000f8e0218 */
[----:B------:R-:W-:Y:S01]  /*f200*/  @!PT LDS RZ, [RZ] ;  /* 0x00000000fffff984 */ /* 0x000fe20000000800 */
[----:B------:R-:W-:Y:S01]  /*f210*/  @!PT LDS RZ, [RZ] ;  /* 0x00000000fffff984 */ /* 0x000fe20000000800 */
[----:B------:R-:W-:Y:S01]  /*f220*/  @!PT LDS RZ, [RZ] ;  /* 0x00000000fffff984 */ /* 0x000fe20000000800 */
[----:B------:R-:W-:Y:S01]  /*f230*/  @!PT LDS RZ, [RZ] ;  /* 0x00000000fffff984 */ /* 0x000fe20000000800 */
[----:B------:R0:W-:Y:S06]  /*f240*/  MEMBAR.ALL.CTA ;  /* 0x0000000000007992 */ /* 0x0001ec0000008000 */
[----:B0-----:R-:W0:Y:S01]  /*f250*/  FENCE.VIEW.ASYNC.S ;  /* 0x00000000000073c6 */ /* 0x001e220000000000 */
[----:B------:R-:W-:Y:S01]  /*f260*/  IMAD.WIDE.U32 R2, R161, UR4, R2 ;  /* 0x00000004a1027c25 */ /* 0x000fe2000f8e0002 */
[----:B------:R-:W-:-:S03]  /*f270*/  ULDC.64 UR4, c[0x0][0xae0] ;  /* 0x0002b80000047ab9 */ /* 0x000fc60000000a00 */
[----:B------:R-:W-:Y:S02]  /*f280*/  IMAD.MOV R27, RZ, RZ, -R21 ;  /* 0x000000ffff1b7224 */ /* 0x000fe400078e0a15 */
[----:B------:R-:W-:Y:S02]  /*f290*/  IMAD.IADD R3, R3, 0x1, R25 ;  /* 0x0000000103037824 */ /* 0x000fe400078e0219 */
        /* <DEDUP_REMOVED lines=8> */
[----:B------:R-:W-:Y:S02]  /*f320*/  IMAD.IADD R29, R164, 0x1, R17 ;  /* 0x00000001a41d7824 */ /* 0x000fe400078e0211 */
[C---:B------:R-:W-:Y:S02]  /*f330*/  IMAD R21, R25.reuse, UR5, R20 ;  /* 0x0000000519157c24 */ /* 0x040fe4000f8e0214 */
[----:B------:R-:W-:Y:S01]  /*f340*/  IMAD.WIDE.U32 R2, R25, UR4, R2 ;  /* 0x0000000419027c25 */ /* 0x000fe2000f8e0002 */
[----:B------:R-:W-:Y:S01]  /*f350*/  ISETP.GE.AND P2, PT, R29, R90, PT ;  /* 0x0000005a1d00720c */ /* 0x000fe20003f46270 */
[----:B------:R-:W-:-:S02]  /*f360*/  ULDC.64 UR4, c[0x0][0xa80] ;  /* 0x0002a00000047ab9 */ /* 0x000fc40000000a00 */
[----:B------:R-:W-:Y:S02]  /*f370*/  VIADD R17, R29, 0x20 ;  /* 0x000000201d117836 */ /* 0x000fe40000000000 */
[----:B------:R-:W-:Y:S01]  /*f380*/  VIADD R16, R16, 0x2a820 ;  /* 0x0002a82010107836 */ /* 0x000fe20000000000 */
[C---:B------:R-:W-:Y:S01]  /*f390*/  LEA R20, P3, R2.reuse, UR4, 0x1 ;  /* 0x0000000402147c11 */ /* 0x040fe2000f8608ff */
[----:B------:R-:W-:Y:S01]  /*f3a0*/  IMAD.IADD R3, R3, 0x1, R21 ;  /* 0x0000000103037824 */ /* 0x000fe200078e0215 */
[-C--:B------:R-:W-:Y:S01]  /*f3b0*/  ISETP.GE.AND P0, PT, R17, R90.reuse, PT ;  /* 0x0000005a1100720c */ /* 0x080fe20003f06270 */
[----:B------:R-:W-:Y:S01]  /*f3c0*/  VIADD R17, R29, 0x40 ;  /* 0x000000401d117836 */ /* 0x000fe20000000000 */
[----:B------:R-:W-:Y:S02]  /*f3d0*/  PRMT R16, RZ, 0x654, R16 ;  /* 0x00000654ff107816 */ /* 0x000fe40000000010 */
[----:B------:R-:W-:Y:S01]  /*f3e0*/  LEA.HI.X R21, R2, UR5, R3, 0x1, P3 ;  /* 0x0000000502157c11 */ /* 0x000fe200098f0c03 */
[----:B------:R-:W-:Y:S01]  /*f3f0*/  BSSY B1, `(.L_x_1163) ;  /* 0x0000010000017945 */ /* 0x000fe20003800000 */
[----:B------:R-:W-:Y:S01]  /*f400*/  ISETP.GE.AND P1, PT, R17, R90, PT ;  /* 0x0000005a1100720c */ /* 0x000fe20003f26270 */
[----:B0-----:R0:W-:Y:S02]  /*f410*/  SYNCS.ARRIVE.TRANS64.RED.A1T0 RZ, [R16+URZ], RZ ;  /* 0x000000ff10ff79a7 */ /* 0x0011e4000810043f */
[----:B------:R1:W2:Y:S04]  /*f420*/  SHFL.IDX PT, R17, R21, RZ, 0x181f ;  /* 0x00181fff15117589 */ /* 0x0002a800000e0000 */
[----:B0-----:R1:W0:Y:S01]  /*f430*/  SHFL.IDX PT, R16, R20, RZ, 0x181f ;  /* 0x00181fff14107589 */ /* 0x00122200000e0000 */
[----:B------:R-:W-:Y:S05]  /*f440*/  @P2 BRA `(.L_x_1164) ;  /* 0x0000000000282947 */ /* 0x000fea0003800000 */
[----:B------:R-:W-:Y:S01]  /*f450*/  ULDC UR4, c[0x0][0xac8] ;  /* 0x0002b20000047ab9 */ /* 0x000fe20000000800 */
[----:B------:R-:W-:Y:S01]  /*f460*/  ULDC.64 UR6, c[0x0][0x208] ;  /* 0x0000820000067ab9 */ /* 0x000fe20000000a00 */
[----:B------:R-:W-:Y:S02]  /*f470*/  ISETP.GE.AND P2, PT, R23, UR4, PT ;  /* 0x0000000417007c0c */ /* 0x000fe4000bf46270 */
[----:B------:R-:W-:-:S11]  /*f480*/  ISETP.GE.AND P3, PT, R160, UR4, PT ;  /* 0x00000004a0007c0c */ /* 0x000fd6000bf66270 */
[CC--:B0-----:R-:W-:Y:S02]  /*f490*/  @!P2 LEA R2, P4, R23.reuse, R16.reuse, 0x1 ;  /* 0x000000101702a211 */ /* 0x0c1fe400078808ff */
[C---:B------:R-:W-:Y:S02]  /*f4a0*/  @!P3 LEA R16, P5, R160.reuse, R16, 0x1 ;  /* 0x00000010a010b211 */ /* 0x040fe400078a08ff */
[-C--:B--2---:R-:W-:Y:S02]  /*f4b0*/  @!P2 LEA.HI.X R3, R23, R17.reuse, R171, 0x1, P4 ;  /* 0x000000111703a211 */ /* 0x084fe400020f0cab */
[----:B------:R-:W-:-:S03]  /*f4c0*/  @!P3 LEA.HI.X R17, R160, R17, R170, 0x1, P5 ;  /* 0x00000011a011b211 */ /* 0x000fc600028f0caa */
[----:B-----5:R3:W-:Y:S04]  /*f4d0*/  @!P2 ST.E.128 desc[UR6][R2.64], R48 ;  /* 0x000000300200a985 */ /* 0x0207e8000c101d06 */
[----:B------:R3:W-:Y:S02]  /*f4e0*/  @!P3 ST.E.128 desc[UR6][R16.64], R60 ;  /* 0x0000003c1000b985 */ /* 0x0007e4000c101d06 */
.L_x_1164:
[----:B------:R-:W-:Y:S05]  /*f4f0*/  BSYNC B1 ;  /* 0x0000000000017941 */ /* 0x000fea0003800000 */
.L_x_1163:
[----:B--23--:R2:W3:Y:S01]  /*f500*/  SHFL.IDX PT, R17, R21, 0x1, 0x181f ;  /* 0x00381f0015117f89 */ /* 0x00c4e200000e0000 */
[----:B------:R-:W-:Y:S03]  /*f510*/  BSSY B1, `(.L_x_1165) ;  /* 0x000000d000017945 */ /* 0x000fe60003800000 */
[----:B0-----:R2:W0:Y:S01]  /*f520*/  SHFL.IDX PT, R16, R20, 0x1, 0x181f ;  /* 0x00381f0014107f89 */ /* 0x00142200000e0000 */
[----:B------:R-:W-:Y:S05]  /*f530*/  @P0 BRA `(.L_x_1166) ;  /* 0x0000000000280947 */ /* 0x000fea0003800000 */
[----:B------:R-:W-:Y:S01]  /*f540*/  ULDC UR4, c[0x0][0xac8] ;  /* 0x0002b20000047ab9 */ /* 0x000fe20000000800 */
[----:B------:R-:W-:Y:S01]  /*f550*/  ULDC.64 UR6, c[0x0][0x208] ;  /* 0x0000820000067ab9 */ /* 0x000fe20000000a00 */
[----:B------:R-:W-:Y:S02]  /*f560*/  ISETP.GE.AND P3, PT, R23, UR4, PT ;  /* 0x0000000417007c0c */ /* 0x000fe4000bf66270 */
[----:B------:R-:W-:-:S11]  /*f570*/  ISETP.GE.AND P4, PT, R160, UR4, PT ;  /* 0x00000004a0007c0c */ /* 0x000fd6000bf86270 */
[CC--:B0-----:R-:W-:Y:S02]  /*f580*/  @!P3 LEA R2, P0, R23.reuse, R16.reuse, 0x1 ;  /* 0x000000101702b211 */ /* 0x0c1fe400078008ff */
[C---:B------:R-:W-:Y:S02]  /*f590*/  @!P4 LEA R16, P2, R160.reuse, R16, 0x1 ;  /* 0x00000010a010c211 */ /* 0x040fe400078408ff */
[-C--:B---3--:R-:W-:Y:S02]  /*f5a0*/  @!P3 LEA.HI.X R3, R23, R17.reuse, R171, 0x1, P0 ;  /* 0x000000111703b211 */ /* 0x088fe400000f0cab */
[----:B------:R-:W-:-:S03]  /*f5b0*/  @!P4 LEA.HI.X R17, R160, R17, R170, 0x1, P2 ;  /* 0x00000011a011c211 */ /* 0x000fc600010f0caa */
[----:B-----5:R4:W-:Y:S04]  /*f5c0*/  @!P3 ST.E.128 desc[UR6][R2.64], R44 ;  /* 0x0000002c0200b985 */ /* 0x0209e8000c101d06 */
[----:B------:R4:W-:Y:S02]  /*f5d0*/  @!P4 ST.E.128 desc[UR6][R16.64], R56 ;  /* 0x000000381000c985 */ /* 0x0009e4000c101d06 */
.L_x_1166:
[----:B------:R-:W-:Y:S05]  /*f5e0*/  BSYNC B1 ;  /* 0x0000000000017941 */ /* 0x000fea0003800000 */
.L_x_1165:
[----:B---34-:R3:W4:Y:S01]  /*f5f0*/  SHFL.IDX PT, R17, R21, 0x2, 0x181f ;  /* 0x00581f0015117f89 */ /* 0x01872200000e0000 */
        /* <DEDUP_REMOVED lines=9> */
[-C--:B----4-:R-:W-:Y:S02]  /*f690*/  @!P2 LEA.HI.X R3, R23, R17.reuse, R171, 0x1, P0 ;  /* 0x000000111703a211 */ /* 0x090fe400000f0cab */
[----:B------:R-:W-:-:S03]  /*f6a0*/  @!P3 LEA.HI.X R17, R160, R17, R170, 0x1, P1 ;  /* 0x00000011a011b211 */ /* 0x000fc600008f0caa */
[----:B-----5:R0:W-:Y:S04]  /*f6b0*/  @!P2 ST.E.128 desc[UR6][R2.64], R36 ;  /* 0x000000240200a985 */ /* 0x0201e8000c101d06 */
[----:B------:R0:W-:Y:S02]  /*f6c0*/  @!P3 ST.E.128 desc[UR6][R16.64], R12 ;  /* 0x0000000c1000b985 */ /* 0x0001e4000c101d06 */
.L_x_1168:
[----:B------:R-:W-:Y:S05]  /*f6d0*/  BSYNC B1 ;  /* 0x0000000000017941 */ /* 0x000fea0003800000 */
.L_x_1167:
[----:B0-----:R-:W-:Y:S01]  /*f6e0*/  VIADD R3, R29, 0x60 ;  /* 0x000000601d037836 */ /* 0x001fe20000000000 */
[----:B-123--:R-:W0:Y:S04]  /*f6f0*/  SHFL.IDX PT, R21, R21, 0x3, 0x181f ;  /* 0x00781f0015157f89 */ /* 0x00ee2800000e0000 */
[----:B------:R-:W-:Y:S01]  /*f700*/  ISETP.GE.AND P0, PT, R3, R90, PT ;  /* 0x0000005a0300720c */ /* 0x000fe20003f06270 */
[----:B------:R-:W1:-:S12]  /*f710*/  SHFL.IDX PT, R20, R20, 0x3, 0x181f ;  /* 0x00781f0014147f89 */ /* 0x000e5800000e0000 */
[----:B------:R-:W-:Y:S05]  /*f720*/  @P0 BRA `(.L_x_1169) ;  /* 0x0000000800880947 */ /* 0x000fea0003800000 */
[----:B------:R-:W-:Y:S01]  /*f730*/  ULDC UR4, c[0x0][0xac8] ;  /* 0x0002b20000047ab9 */ /* 0x000fe20000000800 */
[----:B------:R-:W-:Y:S01]  /*f740*/  ULDC.64 UR6, c[0x0][0x208] ;  /* 0x0000820000067ab9 */ /* 0x000fe20000000a00 */
[----:B------:R-:W-:-:S13]  /*f750*/  ISETP.GE.AND P1, PT, R23, UR4, PT ;  /* 0x0000000417007c0c */ /* 0x000fda000bf26270 */
[----:B-1----:R-:W-:-:S04]  /*f760*/  @!P1 LEA R2, P0, R23, R20, 0x1 ;  /* 0x0000001417029211 */ /* 0x002fc800078008ff */
[----:B0-----:R-:W-:Y:S02]  /*f770*/  @!P1 LEA.HI.X R3, R23, R21, R171, 0x1, P0 ;  /* 0x0000001517039211 */ /* 0x001fe400000f0cab */
[----:B------:R-:W-:-:S03]  /*f780*/  ISETP.GE.AND P0, PT, R160, UR4, PT ;  /* 0x00000004a0007c0c */ /* 0x000fc6000bf06270 */
[----:B-----5:R0:W-:Y:S10]  /*f790*/  @!P1 ST.E.128 desc[UR6][R2.64], R4 ;  /* 0x0000000402009985 */ /* 0x0201f4000c101d06 */
[----:B------:R-:W-:Y:S05]  /*f7a0*/  @P0 BRA `(.L_x_1169) ;  /* 0x0000000800680947 */ /* 0x000fea0003800000 */
[----:B0-----:R-:W-:Y:S01]  /*f7b0*/  LEA R2, P0, R160, R20, 0x1 ;  /* 0x00000014a0027211 */ /* 0x001fe200078008ff */
[----:B------:R-:W-:-:S03]  /*f7c0*/  ULDC.64 UR4, c[0x0][0x208] ;  /* 0x0000820000047ab9 */ /* 0x000fc60000000a00 */
[----:B------:R-:W-:-:S05]  /*f7d0*/  LEA.HI.X R3, R160, R21, R170, 0x1, P0 ;  /* 0x00000015a0037211 */ /* 0x000fca00000f0caa */
[----:B------:R0:W-:Y:S01]  /*f7e0*/  ST.E.128 desc[UR4][R2.64], R8 ;  /* 0x0000000802007985 */ /* 0x0001e2000c101d04 */
[----:B------:R-:W-:Y:S05]  /*f7f0*/  BRA `(.L_x_1169) ;  /* 0x0000000800547947 */ /* 0x000fea0003800000 */
.L_x_1162:
[----:B------:R-:W2:Y:S01]  /*f800*/  LDC R12, c[0x0][0xbe8] ;  /* 0x0002fa00ff0c7b82 */ /* 0x000ea20000000800 */
[----:B------:R-:W-:Y:S01]  /*f810*/  ISETP.GE.AND P0, PT, R172, 0x80, PT ;  /* 0x00000080ac00780c */ /* 0x000fe20003f06270 */
[----:B------:R-:W-:Y:S01]  /*f820*/  IMAD R2, R162, 0x20, R164 ;  /* 0x00000020a2027824 */ /* 0x000fe200078e02a4 */
[----:B------:R-:W-:Y:S01]  /*f830*/  BSSY B1, `(.L_x_1170) ;  /* 0x000002f000017945 */ /* 0x000fe20003800000 */
[----:B------:R-:W-:Y:S02]  /*f840*/  SHF.R.S32.HI R10, RZ, 0x1f, R163 ;  /* 0x0000001fff0a7819 */ /* 0x000fe400000114a3 */
[----:B------:R-:W-:Y:S01]  /*f850*/  IMAD.IADD R15, R17, 0x1, R2 ;  /* 0x00000001110f7824 */ /* 0x000fe200078e0202 */
[----:B------:R-:W-:Y:S02]  /*f860*/  SHF.R.S32.HI R11, RZ, 0x1f, R161 ;  /* 0x0000001fff0b7819 */ /* 0x000fe400000114a1 */
[----:B--2---:R-:W-:-:S13]  /*f870*/  ISETP.NE.AND P1, PT, R12, 0x1, PT ;  /* 0x000000010c00780c */ /* 0x004fda0003f25270 */
[----:B------:R-:W2:Y:S08]  /*f880*/  @P1 LDC R14, c[0x0][0xbec] ;  /* 0x0002fb00ff0e1b82 */ /* 0x000eb00000000800 */
[----:B------:R-:W3:Y:S01]  /*f890*/  @P1 LDC R21, c[0x0][0xbf0] ;  /* 0x0002fc00ff151b82 */ /* 0x000ee20000000800 */
[----:B------:R-:W-:Y:S05]  /*f8a0*/  @P0 BRA `(.L_x_1171) ;  /* 0x00000000009c0947 */ /* 0x000fea0003800000 */
[----:B------:R-:W4:Y:S01]  /*f8b0*/  S2R R4, SR_TID.X ;  /* 0x0000000000047919 */ /* 0x000f220000002100 */
[----:B------:R-:W5:Y:S01]  /*f8c0*/  LDC R9, c[0x0][0xbe8] ;  /* 0x0002fa00ff097b82 */ /* 0x000f620000000800 */
[----:B------:R-:W-:Y:S02]  /*f8d0*/  ULDC UR4, c[0x0][0xa88] ;  /* 0x0002a20000047ab9 */ /* 0x000fe40000000800 */
[----:B-----5:R-:W-:Y:S01]  /*f8e0*/  IMAD R3, R9, UR4, RZ ;  /* 0x0000000409037c24 */ /* 0x020fe2000f8e02ff */
[----:B----4-:R-:W-:-:S04]  /*f8f0*/  IADD3 R8, R17, -0x80, R4 ;  /* 0xffffff8011087810 */ /* 0x010fc80007ffe004 */
[----:B------:R-:W-:-:S13]  /*f900*/  ISETP.GE.AND P0, PT, R8, R3, PT ;  /* 0x000000030800720c */ /* 0x000fda0003f06270 */
[----:B------:R-:W-:Y:S05]  /*f910*/  @P0 BRA `(.L_x_1171) ;  /* 0x0000000000800947 */ /* 0x000fea0003800000 */
[----:B------:R-:W-:Y:S01]  /*f920*/  ISETP.NE.AND P0, PT, R9, 0x1, PT ;  /* 0x000000010900780c */ /* 0x000fe20003f05270 */
[----:B------:R-:W-:Y:S01]  /*f930*/  ULDC.64 UR4, c[0x0][0xb90] ;  /* 0x0002e40000047ab9 */ /* 0x000fe20000000a00 */
[----:B------:R-:W-:Y:S01]  /*f940*/  IMAD.MOV.U32 R5, RZ, RZ, R8 ;  /* 0x000000ffff057224 */ /* 0x000fe200078e0008 */
[----:B------:R-:W-:Y:S01]  /*f950*/  ULDC.64 UR6, c[0x0][0x208] ;  /* 0x0000820000067ab9 */ /* 0x000fe20000000a00 */
[----:B------:R-:W-:-:S04]  /*f960*/  IMAD R6, R10, UR4, RZ ;  /* 0x000000040a067c24 */ /* 0x000fc8000f8e02ff */
[----:B------:R-:W-:-:S05]  /*f970*/  IMAD R7, R163, UR5, R6 ;  /* 0x00000005a3077c24 */ /* 0x000fca000f8e0206 */
[----:B------:R-:W4:Y:S08]  /*f980*/  @P0 LDC R3, c[0x0][0xbec] ;  /* 0x0002fb00ff030b82 */ /* 0x000f300000000800 */
[----:B------:R-:W5:Y:S01]  /*f990*/  @P0 LDC R13, c[0x0][0xbf0] ;  /* 0x0002fc00ff0d0b82 */ /* 0x000f620000000800 */
[----:B----4-:R-:W-:-:S04]  /*f9a0*/  @P0 IMAD.HI.U32 R4, R8, R3, RZ ;  /* 0x0000000308040227 */ /* 0x010fc800078e00ff */
[----:B------:R-:W-:Y:S01]  /*f9b0*/  IMAD.WIDE.U32 R2, R163, UR4, RZ ;  /* 0x00000004a3027c25 */ /* 0x000fe2000f8e00ff */
[----:B------:R-:W-:Y:S01]  /*f9c0*/  ULDC.64 UR4, c[0x0][0xb98] ;  /* 0x0002e60000047ab9 */ /* 0x000fe20000000a00 */
[----:B-----5:R-:W-:Y:S02]  /*f9d0*/  @P0 SHF.R.U32.HI R5, RZ, R13, R4 ;  /* 0x0000000dff050219 */ /* 0x020fe40000011604 */
[----:B------:R-:W-:Y:S02]  /*f9e0*/  IMAD.IADD R3, R3, 0x1, R7 ;  /* 0x0000000103037824 */ /* 0x000fe400078e0207 */
[----:B------:R-:W-:Y:S02]  /*f9f0*/  IMAD R4, R11, UR4, RZ ;  /* 0x000000040b047c24 */ /* 0x000fe4000f8e02ff */
[----:B------:R-:W-:Y:S02]  /*fa00*/  IMAD.MOV R7, RZ, RZ, -R5 ;  /* 0x000000ffff077224 */ /* 0x000fe400078e0a05 */
[----:B------:R-:W-:-:S04]  /*fa10*/  IMAD.WIDE.U32 R2, R161, UR4, R2 ;  /* 0x00000004a1027c25 */ /* 0x000fc8000f8e0002 */
[----:B------:R-:W-:Y:S01]  /*fa20*/  IMAD R7, R9, R7, R8 ;  /* 0x0000000709077224 */ /* 0x000fe200078e0208 */
[----:B------:R-:W-:Y:S01]  /*fa30*/  SHF.R.S32.HI R9, RZ, 0x1f, R5 ;  /* 0x0000001fff097819 */ /* 0x000fe20000011405 */
[----:B------:R-:W-:Y:S01]  /*fa40*/  IMAD R6, R161, UR5, R4 ;  /* 0x00000005a1067c24 */ /* 0x000fe2000f8e0204 */
[----:B------:R-:W-:Y:S01]  /*fa50*/  IADD3 R2, P0, R5, R2, RZ ;  /* 0x0000000205027210 */ /* 0x000fe20007f1e0ff */
[----:B------:R-:W-:Y:S01]  /*fa60*/  ULDC.64 UR4, c[0x0][0xb88] ;  /* 0x0002e20000047ab9 */ /* 0x000fe20000000a00 */
        /* <DEDUP_REMOVED lines=11> */
.L_x_1171:
[----:B------:R-:W-:Y:S05]  /*fb20*/  BSYNC B1 ;  /* 0x0000000000017941 */ /* 0x000fea0003800000 */
.L_x_1170:
[----:B------:R-:W-:Y:S01]  /*fb30*/  ULDC.64 UR4, c[0x0][0xae8] ;  /* 0x0002ba0000047ab9 */ /* 0x000fe20000000a00 */
[----:B--2-4-:R-:W-:Y:S01]  /*fb40*/  @P1 IMAD.HI.U32 R4, R15, R14, RZ ;  /* 0x0000000e0f041227 */ /* 0x014fe200078e00ff */
[----:B------:R-:W-:Y:S01]  /*fb50*/  ULDC UR6, c[0x0][0xa88] ;  /* 0x0002a20000067ab9 */ /* 0x000fe20000000800 */
[----:B------:R-:W-:Y:S02]  /*fb60*/  BSSY B1, `(.L_x_1172) ;  /* 0x0000031000017945 */ /* 0x000fe40003800000 */
[----:B------:R-:W-:Y:S02]  /*fb70*/  IMAD R2, R10, UR4, RZ ;  /* 0x000000040a027c24 */ /* 0x000fe4000f8e02ff */
[----:B------:R-:W-:Y:S01]  /*fb80*/  IMAD.MOV.U32 R5, RZ, RZ, R15 ;  /* 0x000000ffff057224 */ /* 0x000fe200078e000f */
[----:B---3--:R-:W-:Y:S01]  /*fb90*/  @P1 SHF.R.U32.HI R5, RZ, R21, R4 ;  /* 0x00000015ff051219 */ /* 0x008fe20000011604 */
[C---:B------:R-:W-:Y:S02]  /*fba0*/  IMAD R7, R163.reuse, UR5, R2 ;  /* 0x00000005a3077c24 */ /* 0x040fe4000f8e0202 */
[----:B------:R-:W-:Y:S01]  /*fbb0*/  IMAD.WIDE.U32 R2, R163, UR4, RZ ;  /* 0x00000004a3027c25 */ /* 0x000fe2000f8e00ff */
[----:B------:R-:W-:Y:S01]  /*fbc0*/  ULDC.64 UR4, c[0x0][0xaf0] ;  /* 0x0002bc0000047ab9 */ /* 0x000fe20000000a00 */
[----:B------:R-:W-:-:S02]  /*fbd0*/  SHF.R.S32.HI R4, RZ, 0x1f, R5 ;  /* 0x0000001fff047819 */ /* 0x000fc40000011405 */
[----:B------:R-:W-:Y:S02]  /*fbe0*/  IMAD R6, R11, UR4, RZ ;  /* 0x000000040b067c24 */ /* 0x000fe4000f8e02ff */
[----:B------:R-:W-:Y:S02]  /*fbf0*/  IMAD.IADD R3, R3, 0x1, R7 ;  /* 0x0000000103037824 */ /* 0x000fe400078e0207 */
[C---:B------:R-:W-:Y:S02]  /*fc00*/  IMAD R7, R161.reuse, UR5, R6 ;  /* 0x00000005a1077c24 */ /* 0x040fe4000f8e0206 */
        /* <DEDUP_REMOVED lines=11> */
[----:B------:R-:W-:Y:S02]  /*fcc0*/  IMAD.IADD R3, R3, 0x1, R9 ;  /* 0x0000000103037824 */ /* 0x000fe400078e0209 */
[----:B------:R-:W-:Y:S02]  /*fcd0*/  IMAD R6, R4, UR4, RZ ;  /* 0x0000000404067c24 */ /* 0x000fe4000f8e02ff */
[----:B------:R-:W-:Y:S02]  /*fce0*/  IMAD R9, R12, UR6, RZ ;  /* 0x000000060c097c24 */ /* 0x000fe4000f8e02ff */
[C---:B------:R-:W-:Y:S02]  /*fcf0*/  VIADD R4, R8.reuse, 0x20 ;  /* 0x0000002008047836 */ /* 0x040fe40000000000 */
[C---:B------:R-:W-:Y:S01]  /*fd00*/  IMAD R5, R7.reuse, UR5, R6 ;  /* 0x0000000507057c24 */ /* 0x040fe2000f8e0206 */
[-C--:B------:R-:W-:Y:S01]  /*fd10*/  ISETP.GE.AND P2, PT, R8, R9.reuse, PT ;  /* 0x000000090800720c */ /* 0x080fe20003f46270 */
[----:B------:R-:W-:Y:S01]  /*fd20*/  IMAD.WIDE.U32 R2, R7, UR4, R2 ;  /* 0x0000000407027c25 */ /* 0x000fe2000f8e0002 */
[----:B------:R-:W-:Y:S01]  /*fd30*/  ISETP.GE.AND P1, PT, R4, R9, PT ;  /* 0x000000090400720c */ /* 0x000fe20003f26270 */
[----:B------:R-:W-:-:S02]  /*fd40*/  ULDC.64 UR4, c[0x0][0xa80] ;  /* 0x0002a00000047ab9 */ /* 0x000fc40000000a00 */
[----:B------:R-:W-:Y:S02]  /*fd50*/  VIADD R4, R8, 0x40 ;  /* 0x0000004008047836 */ /* 0x000fe40000000000 */
[----:B------:R-:W-:Y:S01]  /*fd60*/  IMAD.IADD R3, R3, 0x1, R5 ;  /* 0x0000000103037824 */ /* 0x000fe200078e0205 */
[----:B------:R-:W-:Y:S02]  /*fd70*/  LEA R5, P3, R2, UR4, 0x1 ;  /* 0x0000000402057c11 */ /* 0x000fe4000f8608ff */
[----:B------:R-:W-:Y:S02]  /*fd80*/  ISETP.GE.AND P0, PT, R4, R9, PT ;  /* 0x000000090400720c */ /* 0x000fe40003f06270 */
[----:B------:R-:W-:Y:S02]  /*fd90*/  LEA.HI.X R4, R2, UR5, R3, 0x1, P3 ;  /* 0x0000000502047c11 */ /* 0x000fe400098f0c03 */
[----:B------:R2:W3:Y:S04]  /*fda0*/  SHFL.IDX PT, R2, R5, RZ, 0x181f ;  /* 0x00181fff05027589 */ /* 0x0004e800000e0000 */
[----:B------:R2:W4:Y:S01]  /*fdb0*/  SHFL.IDX PT, R3, R4, RZ, 0x181f ;  /* 0x00181fff04037589 */ /* 0x00052200000e0000 */
        /* <DEDUP_REMOVED lines=9> */
[----:B------:R3:W-:Y:S04]  /*fe50*/  @!P4 ST.E.128 desc[UR6][R6.64], RZ ;  /* 0x000000ff0600c985 */ /* 0x0007e8000c101d06 */
[----:B------:R3:W-:Y:S02]  /*fe60*/  @!P5 ST.E.128 desc[UR6][R2.64], RZ ;  /* 0x000000ff0200d985 */ /* 0x0007e4000c101d06 */
.L_x_1173:
[----:B------:R-:W-:Y:S05]  /*fe70*/  BSYNC B1 ;  /* 0x0000000000017941 */ /* 0x000fea0003800000 */
.L_x_1172:
[----:B---34-:R3:W4:Y:S01]  /*fe80*/  SHFL.IDX PT, R3, R4, 0x1, 0x181f ;  /* 0x00381f0004037f89 */ /* 0x01872200000e0000 */
[----:B------:R-:W-:Y:S03]  /*fe90*/  BSSY B1, `(.L_x_1174) ;  /* 0x000000d000017945 */ /* 0x000fe60003800000 */
[----:B------:R3:W0:Y:S01]  /*fea0*/  SHFL.IDX PT, R2, R5, 0x1, 0x181f ;  /* 0x00381f0005027f89 */ /* 0x00062200000e0000 */
        /* <DEDUP_REMOVED lines=9> */
[----:B------:R0:W-:Y:S04]  /*ff40*/  @!P3 ST.E.128 desc[UR6][R6.64], RZ ;  /* 0x000000ff0600b985 */ /* 0x0001e8000c101d06 */
[----:B------:R0:W-:Y:S02]  /*ff50*/  @!P4 ST.E.128 desc[UR6][R2.64], RZ ;  /* 0x000000ff0200c985 */ /* 0x0001e4000c101d06 */
.L_x_1175:
[----:B------:R-:W-:Y:S05]  /*ff60*/  BSYNC B1 ;  /* 0x0000000000017941 */ /* 0x000fea0003800000 */
.L_x_1174:
[----:B0---4-:R0:W4:Y:S01]  /*ff70*/  SHFL.IDX PT, R3, R4, 0x2, 0x181f ;  /* 0x00581f0004037f89 */ /* 0x01112200000e0000 */
        /* <DEDUP_REMOVED lines=13> */
.L_x_1177:
[----:B------:R-:W-:Y:S05]  /*10050*/  BSYNC B1 ;  /* 0x0000000000017941 */ /* 0x000fea0003800000 */
.L_x_1176:
[----:B0-----:R-:W-:Y:S01]  /*10060*/  VIADD R2, R8, 0x60 ;  /* 0x0000006008027836 */ /* 0x001fe20000000000 */
[----:B--23--:R-:W0:Y:S04]  /*10070*/  SHFL.IDX PT, R4, R4, 0x3, 0x181f ;  /* 0x00781f0004047f89 */ /* 0x00ce2800000e0000 */
[----:B------:R-:W-:Y:S01]  /*10080*/  ISETP.GE.AND P0, PT, R2, R9, PT ;  /* 0x000000090200720c */ /* 0x000fe20003f06270 */
[----:B----4-:R2:W3:-:S12]  /*10090*/  SHFL.IDX PT, R3, R5, 0x3, 0x181f ;  /* 0x00781f0005037f89 */ /* 0x0104d800000e0000 */
[----:B--2---:R-:W-:Y:S05]  /*100a0*/  @P0 BRA `(.L_x_1169) ;  /* 0x0000000000280947 */ /* 0x004fea0003800000 */
        /* <DEDUP_REMOVED lines=8> */
[----:B------:R2:W-:Y:S04]  /*10130*/  @!P2 ST.E.128 desc[UR6][R6.64], RZ ;  /* 0x000000ff0600a985 */ /* 0x0005e8000c101d06 */
[----:B------:R2:W-:Y:S02]  /*10140*/  @!P3 ST.E.128 desc[UR6][R2.64], RZ ;  /* 0x000000ff0200b985 */ /* 0x0005e4000c101d06 */
.L_x_1169:
[----:B------:R-:W-:Y:S05]  /*10150*/  BSYNC B0 ;  /* 0x0000000000007941 */ /* 0x000fea0003800000 */
.L_x_1161:
[----:B------:R-:W-:Y:S02]  /*10160*/  ULDC UR4, c[0x0][0xc38] ;  /* 0x00030e0000047ab9 */ /* 0x000fe40000000800 */
[----:B-1----:R-:W-:-:S13]  /*10170*/  ISETP.GE.AND P0, PT, R0, UR4, PT ;  /* 0x0000000400007c0c */ /* 0x002fda000bf06270 */
[----:B------:R-:W-:Y:S05]  /*10180*/  @!P0 BRA `(.L_x_1178) ;  /* 0xffffff0c00088947 */ /* 0x000fea000383ffff */
[----:B------:R-:W-:Y:S05]  /*10190*/  EXIT ;  /* 0x000000000000794d */ /* 0x000fea0003800000 */
.L_x_1080:
[----:B------:R-:W-:-:S08]  /*101a0*/  NOP ;  /* 0x0000000000007918 */ /* 0x000fd00000000000 */
[----:B0-----:R-:W0:-:S00]  /*101b0*/  USETMAXREG.DEALLOC.CTAPOOL 0x18 ;  /* 0x00000018000079c8 */ /* 0x001e0000080e0500 */
[----:B0-----:R-:W2:Y:S01]  /*101c0*/  LDL.LU R2, [R1+0xc] ;  /* 0x00000c0001027983 */ /* 0x001ea20000300800 */
[----:B------:R-:W-:-:S05]  /*101d0*/  LOP3.LUT R0, R0, 0x3, RZ, 0xc0, !PT ;  /* 0x0000000300007812 */ /* 0x000fca00078ec0ff */
[----:B------:R-:W0:Y:S01]  /*101e0*/  S2UR UR6, SR_CTAID.X ;  /* 0x00000000000679c3 */ /* 0x000e220000002500 */
[----:B------:R-:W-:Y:S01]  /*101f0*/  IMAD.MOV.U32 R18, RZ, RZ, RZ ;  /* 0x000000ffff127224 */ /* 0x000fe200078e00ff */
[----:B------:R-:W1:Y:S02]  /*10200*/  SHFL.IDX PT, R0, R0, RZ, 0x1f ;  /* 0x00001fff00007589 */ /* 0x000e6400000e0000 */
[----:B-1----:R-:W-:-:S04]  /*10210*/  ISETP.NE.AND P0, PT, R0, RZ, PT ;  /* 0x000000ff0000720c */ /* 0x002fc80003f05270 */
[----:B------:R-:W0:Y:S09]  /*10220*/  LDC R0, c[0x0][0xc38] ;  /* 0x00030e00ff007b82 */ /* 0x000e320000000800 */
[----:B------:R-:W-:Y:S06]  /*10230*/  @P0 BAR.ARV 0x4, 0x180 ;  /* 0x0106000000000b1d */ /* 0x000fec0000002000 */
[----:B--2---:R-:W-:-:S04]  /*10240*/  LOP3.LUT R2, R2, 0xfffffffb, RZ, 0xc0, !PT ;  /* 0xfffffffb02027812 */ /* 0x004fc800078ec0ff */
[----:B------:R-:W-:Y:S02]  /*10250*/  @P0 LOP3.LUT R2, R2, 0x4, RZ, 0xfc, !PT ;  /* 0x0000000402020812 */ /* 0x000fe400078efcff */
[----:B0-----:R-:W-:Y:S01]  /*10260*/  ISETP.LE.AND P0, PT, R0, UR6, PT ;  /* 0x0000000600007c0c */ /* 0x001fe2000bf03270 */
[----:B------:R-:W-:Y:S02]  /*10270*/  IMAD.MOV.U32 R0, RZ, RZ, 0x1 ;  /* 0x00000001ff007424 */ /* 0x000fe400078e00ff */
[----:B------:R0:W-:Y:S04]  /*10280*/  STL [R1+0xc], R2 ;  /* 0x00000c0201007387 */ /* 0x0001e80000100800 */
[----:B------:R0:W-:Y:S04]  /*10290*/  STL [R1+0x18], RZ ;  /* 0x000018ff01007387 */ /* 0x0001e80000100800 */
[----:B------:R0:W-:Y:S02]  /*102a0*/  STL [R1+0x4], R0 ;  /* 0x0000040001007387 */ /* 0x0001e40000100800 */
[----:B------:R-:W-:Y:S05]  /*102b0*/  @P0 BRA `(.L_x_1179) ;  /* 0x0000004800940947 */ /* 0x000fea0003800000 */
[----:B------:R-:W1:Y:S01]  /*102c0*/  S2R R6, SR_TID.X ;  /* 0x0000000000067919 */ /* 0x000e620000002100 */
[----:B------:R-:W2:Y:S01]  /*102d0*/  S2UR UR5, SR_CgaCtaId ;  /* 0x00000000000579c3 */ /* 0x000ea20000008800 */
[----:B------:R-:W-:Y:S01]  /*102e0*/  UMOV UR4, 0x400 ;  /* 0x0000040000047882 */ /* 0x000fe20000000000 */
[----:B------:R-:W-:Y:S01]  /*102f0*/  IMAD.MOV.U32 R18, RZ, RZ, RZ ;  /* 0x000000ffff127224 */ /* 0x000fe200078e00ff */
[----:B------:R-:W-:Y:S01]  /*10300*/  ULDC UR44, c[0x0][0xc] ;  /* 0x00000300002c7ab9 */ /* 0x000fe20000000800 */
[----:B------:R-:W-:Y:S01]  /*10310*/  ULDC.64 UR38, c[0x0][0x198] ;  /* 0x0000660000267ab9 */ /* 0x000fe20000000a00 */
[----:B--2---:R-:W-:-:S06]  /*10320*/  ULEA UR4, UR5, UR4, 0x18 ;  /* 0x0000000405047291 */ /* 0x004fcc000f8ec03f */
[----:B------:R-:W-:Y:S01]  /*10330*/  IMAD.U32 R17, RZ, RZ, UR4 ;  /* 0x00000004ff117e24 */ /* 0x000fe2000f8e00ff */
[C---:B-1----:R-:W-:Y:S01]  /*10340*/  LOP3.LUT R5, R6.reuse, 0x7f, RZ, 0xc0, !PT ;  /* 0x0000007f06057812 */ /* 0x042fe200078ec0ff */
[----:B0-----:R-:W-:-:S05]  /*10350*/  IMAD.SHL.U32 R0, R6, 0x8, RZ ;  /* 0x0000000806007824 */ /* 0x001fca00078e00ff */
[C---:B------:R-:W-:Y:S02]  /*10360*/  LOP3.LUT R2, R0.reuse, 0x1f8, RZ, 0xc0, !PT ;  /* 0x000001f800027812 */ /* 0x040fe400078ec0ff */
[----:B------:R-:W-:Y:S02]  /*10370*/  LOP3.LUT R0, R0, 0x38, RZ, 0xc0, !PT ;  /* 0x0000003800007812 */ /* 0x000fe400078ec0ff */
[----:B------:R-:W-:Y:S01]  /*10380*/  LOP3.LUT R3, R2, 0x38, R6, 0x78, !PT ;  /* 0x0000003802037812 */ /* 0x000fe200078e7806 */
[----:B------:R-:W-:-:S05]  /*10390*/  IMAD.SHL.U32 R2, R5, 0x8, RZ ;  /* 0x0000000805027824 */ /* 0x000fca00078e00ff */
[----:B------:R-:W-:Y:S01]  /*103a0*/  LOP3.LUT R4, R3, 0x200, R2, 0xf8, !PT ;  /* 0x0000020003047812 */ /* 0x000fe200078ef802 */
[----:B------:R-:W-:Y:S01]  /*103b0*/  IMAD.SHL.U32 R2, R6, 0x10, RZ ;  /* 0x0000001006027824 */ /* 0x000fe200078e00ff */
[----:B------:R-:W-:-:S03]  /*103c0*/  SHF.R.U32.HI R3, RZ, 0x3, R5 ;  /* 0x00000003ff037819 */ /* 0x000fc60000011605 */
[----:B------:R-:W-:Y:S01]  /*103d0*/  IMAD R4, R4, 0x2, R17 ;  /* 0x0000000204047824 */ /* 0x000fe200078e0211 */
[----:B------:R-:W-:Y:S01]  /*103e0*/  LOP3.LUT R2, R3, 0x70, R2, 0xf8, !PT ;  /* 0x0000007003027812 */ /* 0x000fe200078ef802 */
[----:B------:R-:W-:Y:S02]  /*103f0*/  IMAD.U32 R3, RZ, RZ, UR6 ;  /* 0x00000006ff037e24 */ /* 0x000fe4000f8e00ff */
[----:B------:R-:W-:Y:S01]  /*10400*/  IMAD.MOV.U32 R2, RZ, RZ, 0x1 ;  /* 0x00000001ff027424 */ /* 0x000fe200078e00ff */
[----:B------:R-:W-:Y:S04]  /*10410*/  STL [R1+0x10], R4 ;  /* 0x0000100401007387 */ /* 0x000fe80000100800 */
[----:B------:R-:W-:Y:S04]  /*10420*/  STL [R1+0x14], R3 ;  /* 0x0000140301007387 */ /* 0x000fe80000100800 */
[----:B------:R-:W-:Y:S04]  /*10430*/  STL [R1+0x18], RZ ;  /* 0x000018ff01007387 */ /* 0x000fe80000100800 */
[----:B------:R0:W-:Y:S02]  /*10440*/  STL [R1+0x4], R2 ;  /* 0x0000040201007387 */ /* 0x0001e40000100800 */
[----:B0-----:R-:W-:-:S02]  /*10450*/  LOP3.LUT R2, R0, 0x40, RZ, 0xfc, !PT ;  /* 0x0000004000027812 */ /* 0x001fc400078efcff */
[----:B------:R-:W-:-:S07]  /*10460*/  LOP3.LUT R0, R0, 0x80, RZ, 0xfc, !PT ;  /* 0x0000008000007812 */ /* 0x000fce00078efcff */
.L_x_1275:
[----:B--2---:R-:W2:Y:S01]  /*10470*/  LDL R0, [R1+0x14] ;  /* 0x0000140001007983 */ /* 0x004ea20000100800 */
[----:B------:R-:W-:Y:S02]  /*10480*/  ULDC UR8, c[0x0][0xc60] ;  /* 0x0003180000087ab9 */ /* 0x000fe40000000800 */
[----:B------:R-:W-:-:S11]  /*10490*/  UISETP.NE.AND UP0, UPT, UR8, 0x1, UPT ;  /* 0x000000010800788c */ /* 0x000fd6000bf05270 */
[----:B------:R-:W-:Y:S01]  /*104a0*/  @UP0 ULDC UR4, c[0x0][0xc64] ;  /* 0x0003190000040ab9 */ /* 0x000fe20000000800 */
[----:B------:R-:W-:Y:S01]  /*104b0*/  @UP0 ULDC UR9, c[0x0][0xc68] ;  /* 0x00031a0000090ab9 */ /* 0x000fe20000000800 */
[C---:B--2---:R-:W-:Y:S02]  /*104c0*/  R2UR UR7, R0.reuse ;  /* 0x00000000000772ca */ /* 0x044fe400000e0000 */
[----:B------:R-:W-:-:S11]  /*104d0*/  R2UR UR6, R0 ;  /* 0x00000000000672ca */ /* 0x000fd600000e0000 */
[----:B------:R-:W-:-:S04]  /*104e0*/  UIMAD.WIDE.U32 UR4, UR7, UR4, URZ ;  /* 0x00000004070472a5 */ /* 0x000fc8000f8e003f */
[----:B------:R-:W-:-:S03]  /*104f0*/  @UP0 USHF.R.U32.HI UR7, URZ, UR9, UR5 ;  /* 0x000000093f070299 */ /* 0x000fc60008011605 */
[----:B------:R-:W-:Y:S02]  /*10500*/  ULDC UR4, c[0x0][0xc78] ;  /* 0x00031e0000047ab9 */ /* 0x000fe40000000800 */
[----:B------:R-:W-:Y:S02]  /*10510*/  UISETP.GE.AND UP0, UPT, UR7, UR4, UPT ;  /* 0x000000040700728c */ /* 0x000fe4000bf06270 */
[----:B------:R-:W-:-:S04]  /*10520*/  UIADD3 UR4, -UR7, URZ, URZ ;  /* 0x0000003f07047290 */ /* 0x000fc8000fffe13f */
[----:B------:R-:W-:Y:S01]  /*10530*/  PLOP3.LUT P0, PT, PT, PT, UP0, 0x80, 0x0 ;  /* 0x000000000000781c */ /* 0x000fe20003f0f008 */
[----:B------:R-:W-:-:S12]  /*10540*/  UIMAD UR8, UR8, UR4, UR6 ;  /* 0x00000004080872a4 */ /* 0x000fd8000f8e0206 */
[----:B01-3--:R-:W-:Y:S05]  /*10550*/  @!P0 BRA `(.L_x_1180) ;  /* 0x0000000000208947 */ /* 0x00bfea0003800000 */
[----:B------:R-:W-:Y:S01]  /*10560*/  ULDC UR9, c[0x0][0xc6c] ;  /* 0x00031b0000097ab9 */ /* 0x000fe20000000800 */
[----:B------:R-:W-:Y:S01]  /*10570*/  UMOV UR6, UR8 ;  /* 0x0000000800067c82 */ /* 0x000fe20008000000 */
[----:B------:R-:W-:-:S11]  /*10580*/  UISETP.NE.AND UP0, UPT, UR9, 0x1, UPT ;  /* 0x000000010900788c */ /* 0x000fd6000bf05270 */
[----:B------:R-:W-:Y:S02]  /*10590*/  @UP0 ULDC.64 UR10, c[0x0][0xc70] ;  /* 0x00031c00000a0ab9 */ /* 0x000fe40000000a00 */
[----:B------:R-:W-:-:S04]  /*105a0*/  UIMAD.WIDE.U32 UR4, UR8, UR10, URZ ;  /* 0x0000000a080472a5 */ /* 0x000fc8000f8e003f */
[----:B------:R-:W-:-:S04]  /*105b0*/  @UP0 USHF.R.U32.HI UR6, URZ, UR11, UR5 ;  /* 0x0000000b3f060299 */ /* 0x000fc80008011605 */
[----:B------:R-:W-:Y:S01]  /*105c0*/  UIMAD UR4, UR6, UR9, URZ ;  /* 0x00000009060472a4 */ /* 0x000fe2000f8e023f */
[----:B------:R-:W-:Y:S11]  /*105d0*/  BRA `(.L_x_1181) ;  /* 0x00000000001c7947 */ /* 0x000ff60003800000 */
.L_x_1180:
[----:B------:R-:W-:Y:S01]  /*105e0*/  ULDC UR9, c[0x0][0xc54] ;  /* 0x0003150000097ab9 */ /* 0x000fe20000000800 */
[----:B------:R-:W-:Y:S01]  /*105f0*/  UMOV UR6, UR8 ;  /* 0x0000000800067c82 */ /* 0x000fe20008000000 */
[----:B------:R-:W-:-:S11]  /*10600*/  UISETP.NE.AND UP0, UPT, UR9, 0x1, UPT ;  /* 0x000000010900788c */ /* 0x000fd6000bf05270 */
[----:B------:R-:W-:Y:S02]  /*10610*/  @UP0 ULDC.64 UR10, c[0x0][0xc58] ;  /* 0x00031600000a0ab9 */ /* 0x000fe40000000a00 */
[----:B------:R-:W-:-:S04]  /*10620*/  UIMAD.WIDE.U32 UR4, UR8, UR10, URZ ;  /* 0x0000000a080472a5 */ /* 0x000fc8000f8e003f */
[----:B------:R-:W-:-:S04]  /*10630*/  @UP0 USHF.R.U32.HI UR6, URZ, UR11, UR5 ;  /* 0x0000000b3f060299 */ /* 0x000fc80008011605 */
[----:B------:R-:W-:-:S12]  /*10640*/  UIMAD UR4, UR6, UR9, URZ ;  /* 0x00000009060472a4 */ /* 0x000fd8000f8e023f */
.L_x_1181:
[----:B------:R-:W-:Y:S02]  /*10650*/  UIADD3 UR4, UR8, -UR4, URZ ;  /* 0x8000000408047290 */ /* 0x000fe4000fffe03f */
[----:B------:R-:W-:Y:S01]  /*10660*/  ULOP3.LUT UR5, URZ, UR6, URZ, 0x33, !UPT ;  /* 0x000000063f057292 */ /* 0x000fe2000f8e333f */
[----:B------:R-:W-:Y:S01]  /*10670*/  ULDC UR14, c[0x0][0xc48] ;  /* 0x00031200000e7ab9 */ /* 0x000fe20000000800 */
[----:B------:R-:W-:Y:S01]  /*10680*/  ULDC UR8, c[0x0][0x448] ;  /* 0x0001120000087ab9 */ /* 0x000fe20000000800 */
[----:B------:R-:W-:Y:S01]  /*10690*/  ULDC UR43, c[0x0][0xc3c] ;  /* 0x00030f00002b7ab9 */ /* 0x000fe20000000800 */
[----:B------:R-:W-:Y:S02]  /*106a0*/  UISETP.NE.AND UP2, UPT, UR14, 0x1, UPT ;  /* 0x000000010e00788c */ /* 0x000fe4000bf45270 */
[----:B------:R-:W-:Y:S02]  /*106b0*/  UISETP.NE.AND UP1, UPT, UR8, 0x1, UPT ;  /* 0x000000010800788c */ /* 0x000fe4000bf25270 */
[----:B------:R-:W-:Y:S01]  /*106c0*/  UIADD3 UR43, UR5, UR43, URZ ;  /* 0x0000002b052b7290 */ /* 0x000fe2000fffe03f */
[----:B------:R-:W-:Y:S01]  /*106d0*/  ULDC.64 UR10, c[0x0][0x418] ;  /* 0x00010600000a7ab9 */ /* 0x000fe20000000a00 */
[----:B------:R-:W-:Y:S01]  /*106e0*/  ULDC UR13, c[0x0][0xc54] ;  /* 0x00031500000d7ab9 */ /* 0x000fe20000000800 */
[----:B------:R-:W-:-:S02]  /*106f0*/  UISETP.NE.U32.AND UP0, UPT, UR10, URZ, UPT ;  /* 0x0000003f0a00728c */ /* 0x000fc4000bf05070 */
[----:B------:R-:W-:Y:S02]  /*10700*/  UIMAD UR13, UR7, UR13, UR4 ;  /* 0x0000000d070d72a4 */ /* 0x000fe4000f8e0204 */
[----:B------:R-:W-:Y:S01]  /*10710*/  USHF.L.U32 UR43, UR43, 0x7, URZ ;  /* 0x000000072b2b7899 */ /* 0x000fe2000800063f */
[----:B------:R-:W-:Y:S01]  /*10720*/  ULDC.64 UR4, c[0x0][0x9e0] ;  /* 0x0002780000047ab9 */ /* 0x000fe20000000a00 */
[----:B------:R-:W-:Y:S02]  /*10730*/  UISETP.NE.AND.EX UP0, UPT, UR11, URZ, UPT, UP0 ;  /* 0x0000003f0b00728c */ /* 0x000fe4000bf05300 */
[----:B------:R-:W-:Y:S02]  /*10740*/  UISETP.GE.AND UP3, UPT, UR5, 0x1, UPT ;  /* 0x000000010500788c */ /* 0x000fe4000bf66270 */
[----:B------:R-:W-:Y:S01]  /*10750*/  UIADD3 UR12, UR43, 0x7f, URZ ;  /* 0x0000007f2b0c7890 */ /* 0x000fe2000fffe03f */
[----:B------:R-:W-:Y:S01]  /*10760*/  ULDC UR10, c[0x0][0x424] ;  /* 0x00010900000a7ab9 */ /* 0x000fe20000000800 */
[----:B------:R-:W-:Y:S01]  /*10770*/  ULDC UR6, c[0x0][0x288] ;  /* 0x0000a20000067ab9 */ /* 0x000fe20000000800 */
[----:B------:R-:W-:Y:S01]  /*10780*/  @UP2 ULDC UR8, c[0x0][0xc4c] ;  /* 0x0003130000082ab9 */ /* 0x000fe20000000800 */
[----:B------:R-:W-:Y:S01]  /*10790*/  @UP1 ULDC UR11, c[0x0][0x44c] ;  /* 0x00011300000b1ab9 */ /* 0x000fe20000000800 */
[----:B------:R-:W-:Y:S01]  /*107a0*/  USEL UR15, UR10, 0x1, UP0 ;  /* 0x000000010a0f7887 */ /* 0x000fe20008000000 */
[----:B------:R-:W-:Y:S01]  /*107b0*/  PLOP3.LUT P1, PT, PT, PT, UP3, 0x80, 0x0 ;  /* 0x000000000000781c */ /* 0x000fe20003f2f038 */
[----:B------:R-:W-:-:S02]  /*107c0*/  UIADD3 UR16, -UR6, 0x1, URZ ;  /* 0x0000000106107890 */ /* 0x000fc4000fffe13f */
[----:B------:R-:W-:Y:S02]  /*107d0*/  UIMAD.WIDE.U32 UR8, UR13, UR8, URZ ;  /* 0x000000080d0872a5 */ /* 0x000fe4000f8e003f */
[----:B------:R-:W-:Y:S01]  /*107e0*/  UIMAD.WIDE.U32 UR10, UR12, UR11, URZ ;  /* 0x0000000b0c0a72a5 */ /* 0x000fe2000f8e003f */
[----:B------:R-:W-:Y:S01]  /*107f0*/  ULDC UR7, c[0x0][0x2f0] ;  /* 0x0000bc0000077ab9 */ /* 0x000fe20000000800 */
[----:B------:R-:W-:Y:S01]  /*10800*/  @UP2 ULDC UR17, c[0x0][0xc50] ;  /* 0x0003140000112ab9 */ /* 0x000fe20000000800 */
[----:B------:R-:W-:Y:S01]  /*10810*/  @UP1 ULDC UR18, c[0x0][0x450] ;  /* 0x0001140000121ab9 */ /* 0x000fe20000000800 */
[----:B------:R-:W-:Y:S01]  /*10820*/  UMOV UR42, UR13 ;  /* 0x0000000d002a7c82 */ /* 0x000fe20008000000 */
[----:B------:R-:W-:Y:S02]  /*10830*/  UIMAD UR16, UR15, UR7, UR16 ;  /* 0x000000070f1072a4 */ /* 0x000fe4000f8e0210 */
[----:B------:R-:W-:Y:S02]  /*10840*/  @UP2 USHF.R.U32.HI UR42, URZ, UR17, UR9 ;  /* 0x000000113f2a2299 */ /* 0x000fe40008011609 */
[----:B------:R-:W-:-:S02]  /*10850*/  @UP1 USHF.R.U32.HI UR12, URZ, UR18, UR11 ;  /* 0x000000123f0c1299 */ /* 0x000fc4000801160b */
[----:B------:R-:W-:Y:S02]  /*10860*/  UIADD3 UR36, -UR42, URZ, URZ ;  /* 0x0000003f2a247290 */ /* 0x000fe4000fffe13f */
[----:B------:R-:W-:Y:S02]  /*10870*/  UIADD3 UR12, UR16, UR12, URZ ;  /* 0x0000000c100c7290 */ /* 0x000fe4000fffe03f */
[----:B------:R-:W-:Y:S02]  /*10880*/  UIMAD UR36, UR14, UR36, UR13 ;  /* 0x000000240e2472a4 */ /* 0x000fe4000f8e020d */
[----:B------:R-:W-:Y:S01]  /*10890*/  UIADD3 UR4, UR12, UR4, URZ ;  /* 0x000000040c047290 */ /* 0x000fe2000fffe03f */
[----:B------:R-:W-:Y:S11]  /*108a0*/  @!P1 BRA `(.L_x_1182) ;  /* 0x0000000000449947 */ /* 0x000ff60003800000 */
[----:B------:R-:W-:Y:S01]  /*108b0*/  ISETP.LT.AND P0, PT, RZ, UR12, PT ;  /* 0x0000000cff007c0c */ /* 0x000fe2000bf01270 */
[----:B------:R-:W-:-:S12]  /*108c0*/  UIADD3 UR10, UR12, -0x1, URZ ;  /* 0xffffffff0c0a7890 */ /* 0x000fd8000fffe03f */
[----:B------:R-:W-:Y:S05]  /*108d0*/  @P0 BRA `(.L_x_1183) ;  /* 0x00000000001c0947 */ /* 0x000fea0003800000 */
[----:B------:R-:W-:Y:S02]  /*108e0*/  UISETP.NE.AND UP0, UPT, UR5, 0x1, UPT ;  /* 0x000000010500788c */ /* 0x000fe4000bf05270 */
[----:B------:R-:W-:-:S09]  /*108f0*/  UIADD3 UR10, -UR12, URZ, URZ ;  /* 0x0000003f0c0a7290 */ /* 0x000fd2000fffe13f */
[----:B------:R-:W-:Y:S02]  /*10900*/  @UP0 ULDC.64 UR12, c[0x0][0x9e8] ;  /* 0x00027a00000c0ab9 */ /* 0x000fe40000000a00 */
[----:B------:R-:W-:-:S04]  /*10910*/  UIMAD.WIDE.U32 UR8, UR10, UR12, URZ ;  /* 0x0000000c0a0872a5 */ /* 0x000fc8000f8e003f */
[----:B------:R-:W-:-:S04]  /*10920*/  @UP0 USHF.R.U32.HI UR10, URZ, UR13, UR9 ;  /* 0x0000000d3f0a0299 */ /* 0x000fc80008011609 */
[----:B------:R-:W-:Y:S01]  /*10930*/  ULOP3.LUT UR10, URZ, UR10, URZ, 0x33, !UPT ;  /* 0x0000000a3f0a7292 */ /* 0x000fe2000f8e333f */
[----:B------:R-:W-:Y:S11]  /*10940*/  BRA `(.L_x_1184) ;  /* 0x0000000000107947 */ /* 0x000ff60003800000 */
.L_x_1183:
[----:B------:R-:W-:-:S11]  /*10950*/  UISETP.NE.AND UP0, UPT, UR5, 0x1, UPT ;  /* 0x000000010500788c */ /* 0x000fd6000bf05270 */
[----:B------:R-:W-:Y:S02]  /*10960*/  @UP0 ULDC.64 UR12, c[0x0][0x9e8] ;  /* 0x00027a00000c0ab9 */ /* 0x000fe40000000a00 */
[----:B------:R-:W-:-:S04]  /*10970*/  UIMAD.WIDE.U32 UR8, UR10, UR12, URZ ;  /* 0x0000000c0a0872a5 */ /* 0x000fc8000f8e003f */
[----:B------:R-:W-:-:S12]  /*10980*/  @UP0 USHF.R.U32.HI UR10, URZ, UR13, UR9 ;  /* 0x0000000d3f0a0299 */ /* 0x000fd80008011609 */
.L_x_1184:
[----:B------:R-:W-:-:S04]  /*10990*/  UIMAD UR10, UR10, UR5, UR5 ;  /* 0x000000050a0a72a4 */ /* 0x000fc8000f8e0205 */
[----:B------:R-:W-:-:S04]  /*109a0*/  UISETP.LT.AND UP0, UPT, UR4, UR10, UPT ;  /* 0x0000000a0400728c */ /* 0x000fc8000bf01270 */
[----:B------:R-:W-:-:S12]  /*109b0*/  USEL UR4, UR4, UR10, UP0 ;  /* 0x0000000a04047287 */ /* 0x000fd80008000000 */
.L_x_1182:
[----:B------:R-:W-:Y:S02]  /*109c0*/  UIMAD UR8, UR15, UR7, 0x5f ;  /* 0x0000005f0f0874a4 */ /* 0x000fe4000f8e0207 */
[----:B------:R-:W-:Y:S02]  /*109d0*/  UIADD3 UR10, UR4, 0x5f, URZ ;  /* 0x0000005f040a7890 */ /* 0x000fe4000fffe03f */
[----:B------:R-:W-:Y:S02]  /*109e0*/  UIMAD.WIDE UR8, UR8, 0x2aaaaaab, URZ ;  /* 0x2aaaaaab080878a5 */ /* 0x000fe4000f8e023f */
[----:B------:R-:W-:Y:S01]  /*109f0*/  UIMAD.WIDE UR10, UR10, 0x2aaaaaab, URZ ;  /* 0x2aaaaaab0a0a78a5 */ /* 0x000fe2000f8e023f */
[----:B------:R-:W-:Y:S01]  /*10a00*/  @UP1 ULDC UR12, c[0x0][0x44c] ;  /* 0x00011300000c1ab9 */ /* 0x000fe20000000800 */
[----:B------:R-:W-:Y:S02]  /*10a10*/  UIMAD UR7, UR15, UR7, -UR6 ;  /* 0x000000070f0772a4 */ /* 0x000fe4000f8e0a06 */
[----:B------:R-:W-:-:S02]  /*10a20*/  UIMAD.WIDE.U32 UR12, UR43, UR12, URZ ;  /* 0x0000000c2b0c72a5 */ /* 0x000fc4000f8e003f */
[----:B------:R-:W-:Y:S02]  /*10a30*/  USHF.R.U32.HI UR6, URZ, 0x1f, UR9 ;  /* 0x0000001f3f067899 */ /* 0x000fe40008011609 */
[----:B------:R-:W-:Y:S01]  /*10a40*/  USHF.R.U32.HI UR4, URZ, 0x1f, UR11 ;  /* 0x0000001f3f047899 */ /* 0x000fe2000801160b */
[----:B------:R-:W-:Y:S01]  /*10a50*/  @UP1 ULDC UR16, c[0x0][0x450] ;  /* 0x0001140000101ab9 */ /* 0x000fe20000000800 */
[----:B------:R-:W-:Y:S01]  /*10a60*/  UMOV UR14, UR43 ;  /* 0x0000002b000e7c82 */ /* 0x000fe20008000000 */
[----:B------:R-:W-:Y:S02]  /*10a70*/  @UP1 USHF.R.U32.HI UR14, URZ, UR16, UR13 ;  /* 0x000000103f0e1299 */ /* 0x000fe4000801160d */
[----:B------:R-:W-:Y:S02]  /*10a80*/  ULEA.HI.SX32 UR9, UR9, UR6, 0x1c ;  /* 0x0000000609097291 */ /* 0x000fe4000f8fe23f */
[----:B------:R-:W-:Y:S02]  /*10a90*/  ULEA.HI.SX32 UR4, UR11, UR4, 0x1c ;  /* 0x000000040b047291 */ /* 0x000fe4000f8fe23f */
[----:B------:R-:W-:-:S02]  /*10aa0*/  UIADD3 UR6, UR7, UR14, URZ ;  /* 0x0000000e07067290 */ /* 0x000fc4000fffe03f */
[----:B------:R-:W-:Y:S01]  /*10ab0*/  UISETP.LT.AND UP0, UPT, UR9, UR4, UPT ;  /* 0x000000040900728c */ /* 0x000fe2000bf01270 */
[----:B------:R-:W-:Y:S02]  /*10ac0*/  ULDC UR8, c[0x0][0x9dc] ;  /* 0x0002770000087ab9 */ /* 0x000fe40000000800 */
[----:B------:R-:W-:Y:S02]  /*10ad0*/  UIADD3 UR8, UR6, -UR8, URZ ;  /* 0x8000000806087290 */ /* 0x000fe4000fffe03f */
[----:B------:R-:W-:Y:S01]  /*10ae0*/  USEL UR41, UR9, UR4, UP0 ;  /* 0x0000000409297287 */ /* 0x000fe20008000000 */
[----:B------:R-:W-:Y:S11]  /*10af0*/  @!P1 BRA `(.L_x_1185) ;  /* 0x0000000000489947 */ /* 0x000ff60003800000 */
[----:B------:R-:W-:Y:S02]  /*10b00*/  UMOV UR4, UR6 ;  /* 0x0000000600047c82 */ /* 0x000fe40008000000 */
[----:B------:R-:W-:-:S06]  /*10b10*/  UISETP.GT.AND UP0, UPT, UR4, -0x1, UPT ;  /* 0xffffffff0400788c */ /* 0x000fcc000bf04270 */
[----:B------:R-:W-:-:S13]  /*10b20*/  PLOP3.LUT P0, PT, PT, PT, UP0, 0x80, 0x0 ;  /* 0x000000000000781c */ /* 0x000fda0003f0f008 */
[----:B------:R-:W-:Y:S05]  /*10b30*/  @P0 BRA `(.L_x_1186) ;  /* 0x00000000001c0947 */ /* 0x000fea0003800000 */
[----:B------:R-:W-:Y:S02]  /*10b40*/  UISETP.NE.AND UP0, UPT, UR5, 0x1, UPT ;  /* 0x000000010500788c */ /* 0x000fe4000bf05270 */
[----:B------:R-:W-:-:S09]  /*10b50*/  ULOP3.LUT UR4, URZ, UR4, URZ, 0x33, !UPT ;  /* 0x000000043f047292 */ /* 0x000fd2000f8e333f */
[----:B------:R-:W-:Y:S02]  /*10b60*/  @UP0 ULDC.64 UR10, c[0x0][0x9e8] ;  /* 0x00027a00000a0ab9 */ /* 0x000fe40000000a00 */
[----:B------:R-:W-:-:S04]  /*10b70*/  UIMAD.WIDE.U32 UR6, UR4, UR10, URZ ;  /* 0x0000000a040672a5 */ /* 0x000fc8000f8e003f */
[----:B------:R-:W-:-:S04]  /*10b80*/  @UP0 USHF.R.U32.HI UR4, URZ, UR11, UR7 ;  /* 0x0000000b3f040299 */ /* 0x000fc80008011607 */
[----:B------:R-:W-:Y:S01]  /*10b90*/  ULOP3.LUT UR4, URZ, UR4, URZ, 0x33, !UPT ;  /* 0x000000043f047292 */ /* 0x000fe2000f8e333f */
[----:B------:R-:W-:Y:S11]  /*10ba0*/  BRA `(.L_x_1187) ;  /* 0x0000000000107947 */ /* 0x000ff60003800000 */
.L_x_1186:
[----:B------:R-:W-:-:S11]  /*10bb0*/  UISETP.NE.AND UP0, UPT, UR5, 0x1, UPT ;  /* 0x000000010500788c */ /* 0x000fd6000bf05270 */
[----:B------:R-:W-:Y:S02]  /*10bc0*/  @UP0 ULDC.64 UR10, c[0x0][0x9e8] ;  /* 0x00027a00000a0ab9 */ /* 0x000fe40000000a00 */
[----:B------:R-:W-:-:S04]  /*10bd0*/  UIMAD.WIDE.U32 UR6, UR4, UR10, URZ ;  /* 0x0000000a040672a5 */ /* 0x000fc8000f8e003f */
[----:B------:R-:W-:-:S12]  /*10be0*/  @UP0 USHF.R.U32.HI UR4, URZ, UR11, UR7 ;  /* 0x0000000b3f040299 */ /* 0x000fd80008011607 */
.L_x_1187:
[----:B------:R-:W-:-:S04]  /*10bf0*/  UIMAD UR4, UR4, UR5, URZ ;  /* 0x00000005040472a4 */ /* 0x000fc8000f8e023f */
[----:B------:R-:W-:-:S04]  /*10c00*/  UISETP.LT.AND UP0, UPT, UR8, UR4, UPT ;  /* 0x000000040800728c */ /* 0x000fc8000bf01270 */
[----:B------:R-:W-:-:S12]  /*10c10*/  USEL UR8, UR8, UR4, !UP0 ;  /* 0x0000000408087287 */ /* 0x000fd8000c000000 */
.L_x_1185:
[----:B------:R-:W-:Y:S01]  /*10c20*/  UIMAD.WIDE UR4, UR8, 0x2aaaaaab, URZ ;  /* 0x2aaaaaab080478a5 */ /* 0x000fe2000f8e023f */
[----:B------:R-:W-:Y:S03]  /*10c30*/  BSSY B7, `(.L_x_1188) ;  /* 0x00003f0000077945 */ /* 0x000fe60003800000 */
[----:B------:R-:W-:-:S04]  /*10c40*/  USHF.R.U32.HI UR4, URZ, 0x1f, UR5 ;  /* 0x0000001f3f047899 */ /* 0x000fc80008011605 */
[----:B------:R-:W-:-:S04]  /*10c50*/  ULEA.HI.SX32 UR4, UR5, UR4, 0x1c ;  /* 0x0000000405047291 */ /* 0x000fc8000f8fe23f */
[----:B------:R-:W-:-:S04]  /*10c60*/  UISETP.LT.AND UP0, UPT, URZ, UR4, UPT ;  /* 0x000000043f00728c */ /* 0x000fc8000bf01270 */
[----:B------:R-:W-:-:S04]  /*10c70*/  USEL UR40, URZ, UR4, !UP0 ;  /* 0x000000043f287287 */ /* 0x000fc8000c000000 */
[----:B------:R-:W-:-:S06]  /*10c80*/  UISETP.GT.AND UP0, UPT, UR41, UR40, UPT ;  /* 0x000000282900728c */ /* 0x000fcc000bf04270 */
[----:B------:R-:W-:-:S13]  /*10c90*/  PLOP3.LUT P0, PT, PT, PT, UP0, 0x80, 0x0 ;  /* 0x000000000000781c */ /* 0x000fda0003f0f008 */
[----:B------:R-:W-:Y:S05]  /*10ca0*/  @P0 BRA `(.L_x_1189) ;  /* 0x00000000004c0947 */ /* 0x000fea0003800000 */
[----:B------:R-:W0:Y:S02]  /*10cb0*/  S2R R0, SR_TID.X ;  /* 0x0000000000007919 */ /* 0x000e240000002100 */
        /* <DEDUP_REMOVED lines=10> */
[----:B-1----:R-:W2:Y:S01]  /*10d60*/  @P0 ATOMG.E.ADD.STRONG.GPU PT, R3, desc[UR6][R2.64], R5 ;  /* 0x00000005020309a8 */ /* 0x002ea200081ee1c6 */
[----:B------:R-:W0:Y:S02]  /*10d70*/  S2R R4, SR_LTMASK ;  /* 0x0000000000047919 */ /* 0x000e240000003900 */
[----:B0-----:R-:W-:-:S04]  /*10d80*/  LOP3.LUT R4, R4, UR4, RZ, 0xc0, !PT ;  /* 0x0000000404047c12 */ /* 0x001fc8000f8ec0ff */
[----:B------:R-:W0:Y:S01]  /*10d90*/  POPC R7, R4 ;  /* 0x0000000400077309 */ /* 0x000e220000000000 */
[----:B--2---:R-:W0:Y:S02]  /*10da0*/  SHFL.IDX PT, R0, R3, R0, 0x1f ;  /* 0x00001f0003007589 */ /* 0x004e2400000e0000 */
[----:B0-----:R-:W-:-:S05]  /*10db0*/  IADD3 R0, R0, UR44, R7 ;  /* 0x0000002c00007c10 */ /* 0x001fca000fffe007 */
[----:B------:R1:W-:Y:S01]  /*10dc0*/  STL [R1+0x14], R0 ;  /* 0x0000140001007387 */ /* 0x0003e20000100800 */
[----:B------:R-:W-:Y:S05]  /*10dd0*/  BRA `(.L_x_1190) ;  /* 0x0000003c00547947 */ /* 0x000fea0003800000 */
.L_x_1189:
[----:B------:R-:W-:Y:S01]  /*10de0*/  VIADD R0, R17, 0x18400 ;  /* 0x0001840011007836 */ /* 0x000fe20000000000 */
[----:B------:R-:W-:Y:S04]  /*10df0*/  BSSY B6, `(.L_x_1191) ;  /* 0x0000013000067945 */ /* 0x000fe80003800000 */
[----:B------:R-:W-:-:S13]  /*10e00*/  LOP3.LUT P0, RZ, R0, 0x3ff, RZ, 0xc0, !PT ;  /* 0x000003ff00ff7812 */ /* 0x000fda000780c0ff */
[----:B------:R-:W-:Y:S05]  /*10e10*/  @!P0 BRA `(.L_x_1192) ;  /* 0x0000000000408947 */ /* 0x000fea0003800000 */
[----:B------:R-:W-:Y:S01]  /*10e20*/  MOV R2, 0x0 ;  /* 0x0000000000027802 */ /* 0x000fe20000000f00 */
[----:B------:R-:W-:Y:S01]  /*10e30*/  ULDC.64 UR6, c[0x4][0xb8] ;  /* 0x01002e0000067ab9 */ /* 0x000fe20000000a00 */
[----:B------:R-:W-:Y:S01]  /*10e40*/  ULDC.64 UR8, c[0x4][0xc0] ;  /* 0x0100300000087ab9 */ /* 0x000fe20000000a00 */
[----:B------:R-:W-:Y:S01]  /*10e50*/  ULDC.64 UR4, c[0x4][0x38] ;  /* 0x01000e0000047ab9 */ /* 0x000fe20000000a00 */
[----:B------:R-:W-:Y:S02]  /*10e60*/  IMAD.U32 R4, RZ, RZ, UR6 ;  /* 0x00000006ff047e24 */ /* 0x000fe4000f8e00ff */
[----:B------:R-:W0:Y:S01]  /*10e70*/  LDC.64 R2, c[0x4][R2] ;  /* 0x0100000002027b82 */ /* 0x000e220000000a00 */
        /* <DEDUP_REMOVED lines=9> */
[----:B0-----:R-:W-:Y:S05]  /*10f10*/  CALL.ABS.NOINC R2 ;  /* 0x0000000002007343 */ /* 0x001fea0003c00000 */
.L_x_1192:
[----:B------:R-:W-:Y:S05]  /*10f20*/  BSYNC B6 ;  /* 0x0000000000067941 */ /* 0x000fea0003800000 */
.L_x_1191:
        /* <DEDUP_REMOVED lines=8> */
[----:B------:R0:W1:Y:S01]  /*10fb0*/  LDC.64 R2, c[0x4][R16] ;  /* 0x0100000010027b82 */ /* 0x0000620000000a00 */
        /* <DEDUP_REMOVED lines=11> */
.L_x_1195:
        /* <DEDUP_REMOVED lines=15> */
.L_x_1194:
[----:B------:R-:W-:Y:S05]  /*11160*/  BSYNC B6 ;  /* 0x0000000000067941 */ /* 0x000fea0003800000 */
.L_x_1193:
[----:B------:R-:W-:Y:S01]  /*11170*/  ULDC.64 UR4, c[0x0][0x9f8] ;  /* 0x00027e0000047ab9 */ /* 0x000fe20000000a00 */
[----:B------:R-:W2:Y:S01]  /*11180*/  LDL.LU R0, [R1+0xc] ;  /* 0x00000c0001007983 */ /* 0x000ea20000300800 */
[----:B------:R-:W-:Y:S01]  /*11190*/  UISETP.NE.U32.AND UP0, UPT, UR4, URZ, UPT ;  /* 0x0000003f0400728c */ /* 0x000fe2000bf05070 */
[----:B------:R-:W-:Y:S01]  /*111a0*/  IMAD.U32 R7, RZ, RZ, UR42 ;  /* 0x0000002aff077e24 */ /* 0x000fe2000f8e00ff */
[----:B------:R-:W-:Y:S02]  /*111b0*/  ULDC.64 UR6, c[0x0][0x208] ;  /* 0x0000820000067ab9 */ /* 0x000fe40000000a00 */
[----:B------:R-:W-:-:S06]  /*111c0*/  UISETP.NE.AND.EX UP0, UPT, UR5, URZ, UPT, UP0 ;  /* 0x0000003f0500728c */ /* 0x000fcc000bf05300 */
[----:B------:R-:W-:-:S05]  /*111d0*/  PLOP3.LUT P0, PT, PT, PT, UP0, 0x80, 0x0 ;  /* 0x000000000000781c */ /* 0x000fca0003f0f008 */
[----:B------:R-:W-:Y:S02]  /*111e0*/  @UP0 ULDC.64 UR4, c[0x0][0x9f8] ;  /* 0x00027e0000040ab9 */ /* 0x000fe40000000a00 */
[----:B------:R-:W-:-:S06]  /*111f0*/  @UP0 UIMAD.WIDE UR4, UR42, 0x4, UR4 ;  /* 0x000000042a0408a5 */ /* 0x000fcc000f8e0204 */
[----:B------:R-:W-:Y:S02]  /*11200*/  IMAD.U32 R2, RZ, RZ, UR4 ;  /* 0x00000004ff027e24 */ /* 0x000fe4000f8e00ff */
[----:B------:R-:W-:-:S05]  /*11210*/  IMAD.U32 R3, RZ, RZ, UR5 ;  /* 0x00000005ff037e24 */ /* 0x000fca000f8e00ff */
[----:B------:R0:W3:Y:S01]  /*11220*/  @P0 LDG.E R7, desc[UR6][R2.64] ;  /* 0x0000000602070981 */ /* 0x0000e2000c1e1900 */
[----:B------:R-:W-:Y:S01]  /*11230*/  UMOV UR4, 0xffffffff ;  /* 0xffffffff00047882 */ /* 0x000fe20000000000 */
[----:B------:R-:W-:Y:S01]  /*11240*/  IMAD.U32 R19, RZ, RZ, UR41 ;  /* 0x00000029ff137e24 */ /* 0x000fe2000f8e00ff */
[----:B------:R-:W1:Y:S03]  /*11250*/  S2R R4, SR_TID.X ;  /* 0x0000000000047919 */ /* 0x000e660000002100 */
[----:B------:R-:W-:Y:S01]  /*11260*/  VIADD R19, R19, 0xffffffff ;  /* 0xffffffff13137836 */ /* 0x000fe20000000000 */
[----:B0-----:R-:W0:Y:S02]  /*11270*/  LDC.64 R2, c[0x0][0x418] ;  /* 0x00010600ff027b82 */ /* 0x001e240000000a00 */
[----:B0-----:R-:W-:Y:S02]  /*11280*/  ISETP.NE.U32.AND P0, PT, R2, RZ, PT ;  /* 0x000000ff0200720c */ /* 0x001fe40003f05070 */
[----:B-1----:R-:W-:-:S02]  /*11290*/  SHF.R.U32.HI R4, RZ, 0x5, R4 ;  /* 0x00000005ff047819 */ /* 0x002fc40000011604 */
[----:B------:R-:W-:Y:S02]  /*112a0*/  ISETP.NE.AND.EX P1, PT, R3, RZ, PT, P0 ;  /* 0x000000ff0300720c */ /* 0x000fe40003f25300 */
[----:B------:R-:W-:Y:S02]  /*112b0*/  LOP3.LUT R4, R4, 0x3, RZ, 0xc0, !PT ;  /* 0x0000000304047812 */ /* 0x000fe400078ec0ff */
[----:B--2---:R-:W-:-:S09]  /*112c0*/  LOP3.LUT R0, R0, 0xfffffffe, RZ, 0xc0, !PT ;  /* 0xfffffffe00007812 */ /* 0x004fd200078ec0ff */
[----:B------:R-:W-:Y:S02]  /*112d0*/  @P1 LOP3.LUT R0, R0, 0x1, RZ, 0xfc, !PT ;  /* 0x0000000100001812 */ /* 0x000fe400078efcff */
[----:B---3--:R-:W-:Y:S01]  /*112e0*/  SHF.R.S32.HI R8, RZ, 0x1f, R7 ;  /* 0x0000001fff087819 */ /* 0x008fe20000011407 */
[----:B------:R0:W-:Y:S01]  /*112f0*/  STL [R1], R7 ;  /* 0x0000000701007387 */ /* 0x0001e20000100800 */
[----:B------:R-:W-:-:S03]  /*11300*/  SEL R16, R7, RZ, !P1 ;  /* 0x000000ff07107207 */ /* 0x000fc60004800000 */
[----:B------:R0:W-:Y:S04]  /*11310*/  STL [R1+0x8], R8 ;  /* 0x0000080801007387 */ /* 0x0001e80000100800 */
[----:B------:R0:W-:Y:S01]  /*11320*/  STL [R1+0xc], R0 ;  /* 0x00000c0001007387 */ /* 0x0001e20000100800 */
[----:B------:R-:W-:Y:S05]  /*11330*/  BRA.DIV UR4, `(.L_x_1196) ;  /* 0x00000042043c7947 */ /* 0x000fea000b800000 */
[----:B------:R1:W2:Y:S02]  /*11340*/  SHFL.IDX PT, R14, R4, RZ, 0x1f ;  /* 0x00001fff040e7589 */ /* 0x0002a400000e0000 */
.L_x_1290:
[----:B------:R-:W-:Y:S02]  /*11350*/  PLOP3.LUT P2, PT, PT, PT, PT, 0x8, 0x0 ;  /* 0x000000000000781c */ /* 0x000fe40003f4e170 */
[----:B0-----:R-:W-:Y:S02]  /*11360*/  LOP3.LUT R0, R0, 0xfffffffd, RZ, 0xc0, !PT ;  /* 0xfffffffd00007812 */ /* 0x001fe400078ec0ff */
[----:B--2---:R-:W-:-:S09]  /*11370*/  ISETP.NE.AND P0, PT, R14, RZ, PT ;  /* 0x000000ff0e00720c */ /* 0x004fd20003f05270 */
[----:B------:R-:W-:-:S05]  /*11380*/  @P2 LOP3.LUT R0, R0, 0x2, RZ, 0xfc, !PT ;  /* 0x0000000200002812 */ /* 0x000fca00078efcff */
[----:B------:R0:W-:Y:S01]  /*11390*/  STL [R1+0xc], R0 ;  /* 0x00000c0001007387 */ /* 0x0001e20000100800 */
[----:B------:R-:W-:Y:S05]  /*113a0*/  @P0 BRA `(.L_x_1197) ;  /* 0x0000000400280947 */ /* 0x000fea0003800000 */
[----:B------:R-:W-:-:S03]  /*113b0*/  UMOV UR4, 0xffffffff ;  /* 0xffffffff00047882 */ /* 0x000fc60000000000 */
[----:B------:R-:W-:Y:S05]  /*113c0*/  BRA.DIV UR4, `(.L_x_1198) ;  /* 0x0000004204387947 */ /* 0x000fea000b800000 */
[----:B------:R-:W-:-:S13]  /*113d0*/  ELECT P6, URZ, PT ;  /* 0x00000000003f782f */ /* 0x000fda00038c0000 */
.L_x_1293:
[----:B------:R-:W-:Y:S05]  /*113e0*/  @!P6 BRA `(.L_x_1197) ;  /* 0x000000040018e947 */ /* 0x000fea0003800000 */
[----:B------:R-:W-:Y:S01]  /*113f0*/  IMAD.MOV.U32 R16, RZ, RZ, R7 ;  /* 0x000000ffff107224 */ /* 0x000fe200078e0007 */
[----:B------:R-:W-:Y:S06]  /*11400*/  @!P1 BRA `(.L_x_1199) ;  /* 0x0000000000489947 */ /* 0x000fec0003800000 */
[----:B------:R-:W2:Y:S01]  /*11410*/  LDC R6, c[0x0][0x43c] ;  /* 0x00010f00ff067b82 */ /* 0x000ea20000000800 */
[----:B------:R-:W-:Y:S01]  /*11420*/  ULDC.64 UR4, c[0x0][0x428] ;  /* 0x00010a0000047ab9 */ /* 0x000fe20000000a00 */
[----:B------:R-:W-:Y:S01]  /*11430*/  ULDC.64 UR6, c[0x0][0x208] ;  /* 0x0000820000067ab9 */ /* 0x000fe20000000a00 */
[----:B--2---:R-:W-:-:S13]  /*11440*/  ISETP.NE.AND P0, PT, R6, 0x1, PT ;  /* 0x000000010600780c */ /* 0x004fda0003f05270 */
[----:B-1----:R-:W0:Y:S02]  /*11450*/  @P0 LDC.64 R4, c[0x0][0x440] ;  /* 0x00011000ff040b82 */ /* 0x002e240000000a00 */
[----:B0-----:R-:W-:-:S04]  /*11460*/  @P0 IMAD.HI.U32 R0, R19, R4, RZ ;  /* 0x0000000413000227 */ /* 0x001fc800078e00ff */
[----:B------:R-:W-:Y:S01]  /*11470*/  IMAD.MOV.U32 R4, RZ, RZ, R19 ;  /* 0x000000ffff047224 */ /* 0x000fe200078e0013 */
[----:B------:R-:W-:-:S04]  /*11480*/  @P0 SHF.R.U32.HI R4, RZ, R5, R0 ;  /* 0x00000005ff040219 */ /* 0x000fc80000011600 */
[--C-:B------:R-:W-:Y:S01]  /*11490*/  SHF.R.S32.HI R5, RZ, 0x1f, R4.reuse ;  /* 0x0000001fff057819 */ /* 0x100fe20000011404 */
[----:B------:R-:W-:-:S04]  /*114a0*/  IMAD.MOV R0, RZ, RZ, -R4 ;  /* 0x000000ffff007224 */ /* 0x000fc800078e0a04 */
[----:B------:R-:W-:Y:S02]  /*114b0*/  IMAD R19, R6, R0, R19 ;  /* 0x0000000006137224 */ /* 0x000fe400078e0213 */
[----:B------:R-:W-:Y:S02]  /*114c0*/  IMAD R0, R8, UR4, RZ ;  /* 0x0000000408007c24 */ /* 0x000fe4000f8e02ff */
[----:B------:R-:W-:-:S04]  /*114d0*/  IMAD.WIDE.U32 R4, R7, UR4, R4 ;  /* 0x0000000407047c25 */ /* 0x000fc8000f8e0004 */
[----:B------:R-:W-:Y:S01]  /*114e0*/  IMAD R0, R7, UR5, R0 ;  /* 0x0000000507007c24 */ /* 0x000fe2000f8e0200 */
[----:B------:R-:W-:-:S03]  /*114f0*/  LEA R2, P0, R4, R2, 0x2 ;  /* 0x0000000204027211 */ /* 0x000fc600078010ff */
[----:B------:R-:W-:-:S05]  /*11500*/  IMAD.IADD R0, R5, 0x1, R0 ;  /* 0x0000000105007824 */ /* 0x000fca00078e0200 */
[----:B------:R-:W-:-:S05]  /*11510*/  LEA.HI.X R3, R4, R3, R0, 0x2, P0 ;  /* 0x0000000304037211 */ /* 0x000fca00000f1400 */
[----:B------:R2:W5:Y:S02]  /*11520*/  LDG.E R16, desc[UR6][R2.64] ;  /* 0x0000000602107981 */ /* 0x000564000c1e1900 */
.L_x_1199:
[----:B--2---:R-:W2:Y:S01]  /*11530*/  LDL R2, [R1+0x4] ;  /* 0x0000040001027983 */ /* 0x004ea20000100800 */
[----:B0-----:R-:W-:Y:S01]  /*11540*/  IMAD R0, R18, 0x8, R17 ;  /* 0x0000000812007824 */ /* 0x001fe200078e0211 */
[----:B--2---:R-:W-:-:S04]  /*11550*/  SHF.L.U32 R2, R2, 0x1f, RZ ;  /* 0x0000001f02027819 */ /* 0x004fc800000006ff */
[----:B------:R-:W0:Y:S02]  /*11560*/  SYNCS.PHASECHK.TRANS64.TRYWAIT P0, [R0+URZ+0x2a840], R2 ;  /* 0x02a84002000075a7 */ /* 0x000e24000800017f */
[----:B0-----:R-:W-:Y:S05]  /*11570*/  @!P0 BRA `(.L_x_1200) ;  /* 0x0000003c00ec8947 */ /* 0x001fea0003800000 */
.L_x_1294:
        /* <DEDUP_REMOVED lines=11> */
.L_x_1201:
[----:B0-----:R-:W2:Y:S01]  /*11630*/  LDL.LU R2, [R1+0xc] ;  /* 0x00000c0001027983 */ /* 0x001ea20000300800 */
[----:B------:R-:W-:Y:S01]  /*11640*/  R2UR UR33, R0 ;  /* 0x00000000002172ca */ /* 0x000fe200000e0000 */
[----:B------:R-:W-:Y:S01]  /*11650*/  IMAD R0, R18, 0x9000, R17 ;  /* 0x0000900012007824 */ /* 0x000fe200078e0211 */
[----:B------:R-:W-:Y:S01]  /*11660*/  R2UR UR35, R19 ;  /* 0x00000000132372ca */ /* 0x000fe200000e0000 */
[----:B------:R-:W-:Y:S01]  /*11670*/  UIADD3 UR4, UP0, UR38, 0x370, URZ ;  /* 0x0000037026047890 */ /* 0x000fe2000ff1e03f */
[----:B------:R-:W-:Y:S01]  /*11680*/  PLOP3.LUT P0, PT, PT, PT, PT, 0x80, 0x0 ;  /* 0x000000000000781c */ /* 0x000fe20003f0f070 */
[----:B------:R-:W-:Y:S01]  /*11690*/  UMOV UR6, 0x0 ;  /* 0x0000000000067882 */ /* 0x000fe20000000000 */
[----:B------:R-:W-:Y:S01]  /*116a0*/  R2UR UR8, R0 ;  /* 0x00000000000872ca */ /* 0x000fe200000e0000 */
[----:B------:R-:W-:Y:S01]  /*116b0*/  UIADD3.X UR5, URZ, UR39, URZ, UP0, !UPT ;  /* 0x000000273f057290 */ /* 0x000fe200087fe43f */
[----:B-----5:R-:W-:Y:S01]  /*116c0*/  R2UR UR37, R16 ;  /* 0x00000000102572ca */ /* 0x020fe200000e0000 */
[----:B------:R-:W-:Y:S01]  /*116d0*/  UMOV UR7, 0x14f00000 ;  /* 0x14f0000000077882 */ /* 0x000fe20000000000 */
[----:B------:R-:W-:Y:S01]  /*116e0*/  UMOV UR34, URZ ;  /* 0x0000003f00227c82 */ /* 0x000fe20008000000 */
[----:B------:R-:W-:Y:S01]  /*116f0*/  UMOV UR18, 0x40 ;  /* 0x0000004000127882 */ /* 0x000fe20000000000 */
[----:B------:R-:W-:Y:S01]  /*11700*/  UMOV UR20, UR36 ;  /* 0x0000002400147c82 */ /* 0x000fe20008000000 */
[----:B------:R-:W-:-:S02]  /*11710*/  UIADD3 UR33, UR33, 0x2a830, URZ ;  /* 0x0002a83021217890 */ /* 0x000fc4000fffe03f */
[----:B------:R-:W-:Y:S01]  /*11720*/  UIMAD UR35, UR35, 0x60, URZ ;  /* 0x00000060232378a4 */ /* 0x000fe2000f8e023f */
[----:B------:R-:W-:Y:S01]  /*11730*/  UMOV UR10, 0x80 ;  /* 0x00000080000a7882 */ /* 0x000fe20000000000 */
[----:B------:R-:W-:Y:S02]  /*11740*/  UMOV UR12, UR36 ;  /* 0x00000024000c7c82 */ /* 0x000fe40008000000 */
[----:B------:R-:W-:Y:S02]  /*11750*/  UIADD3 UR32, UR8, 0x18400, URZ ;  /* 0x0001840008207890 */ /* 0x000fe4000fffe03f */
[----:B------:R-:W-:Y:S02]  /*11760*/  UIADD3 UR16, UR8, 0x1b400, URZ ;  /* 0x0001b40008107890 */ /* 0x000fe4000fffe03f */
[----:B------:R-:W-:Y:S01]  /*11770*/  UIADD3 UR8, UR8, 0x1e400, URZ ;  /* 0x0001e40008087890 */ /* 0x000fe2000fffe03f */
[----:B------:R-:W-:Y:S01]  /*11780*/  UMOV UR21, UR37 ;  /* 0x0000002500157c82 */ /* 0x000fe20008000000 */
[----:B------:R-:W-:Y:S01]  /*11790*/  UMOV UR17, UR33 ;  /* 0x0000002100117c82 */ /* 0x000fe20008000000 */
[----:B------:R-:W-:Y:S01]  /*117a0*/  UMOV UR19, UR35 ;  /* 0x0000002300137c82 */ /* 0x000fe20008000000 */
[----:B------:R-:W-:Y:S01]  /*117b0*/  UMOV UR13, UR37 ;  /* 0x00000025000d7c82 */ /* 0x000fe20008000000 */
[----:B------:R-:W-:Y:S01]  /*117c0*/  UMOV UR9, UR33 ;  /* 0x0000002100097c82 */ /* 0x000fe20008000000 */
[----:B------:R-:W-:Y:S01]  /*117d0*/  UMOV UR11, UR35 ;  /* 0x00000023000b7c82 */ /* 0x000fe20008000000 */
[----:B------:R3:W-:Y:S01]  /*117e0*/  UTMALDG.4D [UR32], [UR4], desc[UR6] ;  /* 0x00000620040075b4 */ /* 0x0007e20008019000 */
[----:B------:R3:W-:Y:S01]  /*117f0*/  UTMALDG.4D [UR16], [UR4], desc[UR6] ;  /* 0x00000610040075b4 */ /* 0x0007e20008019000 */
[----:B------:R3:W-:Y:S01]  /*11800*/  UTMALDG.4D [UR8], [UR4], desc[UR6] ;  /* 0x00000608040075b4 */ /* 0x0007e20008019000 */
[----:B--2---:R-:W-:-:S04]  /*11810*/  LOP3.LUT R2, R2, 0xfffffffd, RZ, 0xc0, !PT ;  /* 0xfffffffd02027812 */ /* 0x004fc800078ec0ff */
[----:B------:R-:W-:-:S05]  /*11820*/  @P0 LOP3.LUT R2, R2, 0x2, RZ, 0xfc, !PT ;  /* 0x0000000202020812 */ /* 0x000fca00078efcff */
[----:B------:R3:W-:Y:S01]  /*11830*/  STL [R1+0xc], R2 ;  /* 0x00000c0201007387 */ /* 0x0007e20000100800 */
[----:B------:R-:W-:Y:S01]  /*11840*/  NOP ;  /* 0x0000000000007918 */ /* 0x000fe20000000000 */
.L_x_1197:
[----:B0-----:R-:W-:Y:S01]  /*11850*/  VIADD R0, R17, 0xc400 ;  /* 0x0000c40011007836 */ /* 0x001fe20000000000 */
[----:B------:R-:W-:Y:S05]  /*11860*/  WARPSYNC.ALL ;  /* 0x0000000000007948 */ /* 0x000fea0003800000 */
[----:B------:R-:W-:Y:S01]  /*11870*/  BAR.SYNC.DEFER_BLOCKING 0x8, 0x180 ;  /* 0x0206000000007b1d */ /* 0x000fe20000010000 */
[----:B------:R-:W-:-:S05]  /*11880*/  LOP3.LUT P0, RZ, R0, 0x3ff, RZ, 0xc0, !PT ;  /* 0x000003ff00ff7812 */ /* 0x000fca000780c0ff */
[----:B------:R-:W-:Y:S08]  /*11890*/  BSSY B6, `(.L_x_1202) ;  /* 0x0000012000067945 */ /* 0x000ff00003800000 */
[----:B------:R-:W-:Y:S05]  /*118a0*/  @!P0 BRA `(.L_x_1203) ;  /* 0x0000000000408947 */ /* 0x000fea0003800000 */
[----:B---3--:R-:W-:Y:S01]  /*118b0*/  MOV R2, 0x0 ;  /* 0x0000000000027802 */ /* 0x008fe20000000f00 */
[----:B------:R-:W-:Y:S01]  /*118c0*/  ULDC.64 UR6, c[0x4][0xb8] ;  /* 0x01002e0000067ab9 */ /* 0x000fe20000000a00 */
[----:B------:R-:W-:Y:S01]  /*118d0*/  ULDC.64 UR8, c[0x4][0xc0] ;  /* 0x0100300000087ab9 */ /* 0x000fe20000000a00 */
[----:B------:R-:W-:Y:S01]  /*118e0*/  ULDC.64 UR4, c[0x4][0x20] ;  /* 0x0100080000047ab9 */ /* 0x000fe20000000a00 */
[----:B-1----:R-:W-:Y:S02]  /*118f0*/  IMAD.U32 R4, RZ, RZ, UR6 ;  /* 0x00000006ff047e24 */ /* 0x002fe4000f8e00ff */
        /* <DEDUP_REMOVED lines=11> */
.L_x_1203:
[----:B---3--:R-:W-:Y:S05]  /*119b0*/  BSYNC B6 ;  /* 0x0000000000067941 */ /* 0x008fea0003800000 */
.L_x_1202:
[----:B------:R-:W0:Y:S01]  /*119c0*/  S2R R2, SR_TID.X ;  /* 0x0000000000027919 */ /* 0x000e220000002100 */
[----:B------:R-:W2:Y:S01]  /*119d0*/  LDC R7, c[0x0][0x448] ;  /* 0x00011200ff077b82 */ /* 0x000ea20000000800 */
[----:B------:R-:W-:Y:S01]  /*119e0*/  USHF.R.S32.HI UR4, URZ, 0x1f, UR36 ;  /* 0x0000001f3f047899 */ /* 0x000fe20008011424 */
[----:B------:R-:W-:Y:S01]  /*119f0*/  ULDC.64 UR8, c[0x0][0x2d8] ;  /* 0x0000b60000087ab9 */ /* 0x000fe20000000a00 */
[----:B------:R-:W3:Y:S02]  /*11a00*/  S2R R9, SR_TID.X ;  /* 0x0000000000097919 */ /* 0x000ee40000002100 */
[----:B------:R-:W-:Y:S02]  /*11a10*/  UIMAD UR6, UR4, UR8, URZ ;  /* 0x00000008040672a4 */ /* 0x000fe4000f8e023f */
[----:B------:R-:W-:Y:S01]  /*11a20*/  UIMAD.WIDE.U32 UR4, UR36, UR8, URZ ;  /* 0x00000008240472a5 */ /* 0x000fe2000f8e003f */
[----:B------:R-:W4:Y:S01]  /*11a30*/  S2R R8, SR_TID.X ;  /* 0x0000000000087919 */ /* 0x000f220000002100 */
[----:B------:R-:W-:-:S02]  /*11a40*/  UIMAD UR6, UR36, UR9, UR6 ;  /* 0x00000009240672a4 */ /* 0x000fc4000f8e0206 */
[----:B------:R-:W-:Y:S02]  /*11a50*/  USHF.R.S32.HI UR7, URZ, 0x1f, UR42 ;  /* 0x0000001f3f077899 */ /* 0x000fe4000801142a */
[----:B------:R-:W-:Y:S01]  /*11a60*/  UIADD3 UR5, UR5, UR6, URZ ;  /* 0x0000000605057290 */ /* 0x000fe2000fffe03f */
[----:B------:R-:W-:-:S03]  /*11a70*/  ULDC.64 UR8, c[0x0][0x2e0] ;  /* 0x0000b80000087ab9 */ /* 0x000fc60000000a00 */
[----:B------:R-:W-:Y:S02]  /*11a80*/  UIMAD.WIDE.U32 UR4, UR42, UR8, UR4 ;  /* 0x000000082a0472a5 */ /* 0x000fe4000f8e0004 */
[----:B------:R-:W-:-:S04]  /*11a90*/  UIMAD UR6, UR7, UR8, URZ ;  /* 0x00000008070672a4 */ /* 0x000fc8000f8e023f */
[----:B------:R-:W-:Y:S01]  /*11aa0*/  UIMAD UR6, UR42, UR9, UR6 ;  /* 0x000000092a0672a4 */ /* 0x000fe2000f8e0206 */
[----:B--2---:R-:W-:Y:S01]  /*11ab0*/  ISETP.NE.AND P0, PT, R7, 0x1, PT ;  /* 0x000000010700780c */ /* 0x004fe20003f05270 */
[----:B-1----:R-:W-:Y:S02]  /*11ac0*/  IMAD.U32 R4, RZ, RZ, UR4 ;  /* 0x00000004ff047e24 */ /* 0x002fe4000f8e00ff */
[----:B------:R-:W-:Y:S02]  /*11ad0*/  UIADD3 UR6, UR5, UR6, URZ ;  /* 0x0000000605067290 */ /* 0x000fe4000fffe03f */
[----:B------:R-:W-:Y:S01]  /*11ae0*/  IMAD.U32 R5, RZ, RZ, UR5 ;  /* 0x00000005ff057e24 */ /* 0x000fe2000f8e00ff */
[----:B------:R-:W-:Y:S01]  /*11af0*/  ULDC.64 UR4, c[0x0][0x2d0] ;  /* 0x0000b40000047ab9 */ /* 0x000fe20000000a00 */
[C---:B0-----:R-:W-:Y:S01]  /*11b00*/  LOP3.LUT R0, R2.reuse, 0x7f, RZ, 0xc0, !PT ;  /* 0x0000007f02007812 */ /* 0x041fe200078ec0ff */
[----:B------:R-:W-:-:S03]  /*11b10*/  IMAD.SHL.U32 R2, R2, 0x10, RZ ;  /* 0x0000001002027824 */ /* 0x000fc600078e00ff */
[----:B------:R-:W-:Y:S01]  /*11b20*/  SHF.R.U32.HI R0, RZ, 0x3, R0 ;  /* 0x00000003ff007819 */ /* 0x000fe20000011600 */
[----:B---3--:R-:W-:Y:S01]  /*11b30*/  IMAD.SHL.U32 R9, R9, 0x8, RZ ;  /* 0x0000000809097824 */ /* 0x008fe200078e00ff */
[----:B------:R-:W0:Y:S02]  /*11b40*/  @P0 LDC R3, c[0x0][0x44c] ;  /* 0x00011300ff030b82 */ /* 0x000e240000000800 */
[----:B------:R-:W-:Y:S01]  /*11b50*/  LOP3.LUT R2, R0, 0x70, R2, 0xf8, !PT ;  /* 0x0000007000027812 */ /* 0x000fe200078ef802 */
[----:B----4-:R-:W-:Y:S01]  /*11b60*/  IMAD.SHL.U32 R10, R8, 0x8, RZ ;  /* 0x00000008080a7824 */ /* 0x010fe200078e00ff */
[----:B------:R-:W-:-:S03]  /*11b70*/  LOP3.LUT R9, R9, 0x38, RZ, 0xc0, !PT ;  /* 0x0000003809097812 */ /* 0x000fc600078ec0ff */
[----:B------:R-:W-:Y:S01]  /*11b80*/  VIADD R2, R2, UR43 ;  /* 0x0000002b02027c36 */ /* 0x000fe20008000000 */
[----:B------:R-:W1:Y:S01]  /*11b90*/  @P0 LDC R0, c[0x0][0x450] ;  /* 0x00011400ff000b82 */ /* 0x000e620000000800 */
[C---:B------:R-:W-:Y:S02]  /*11ba0*/  LOP3.LUT R11, R9.reuse, 0x40, RZ, 0xfc, !PT ;  /* 0x00000040090b7812 */ /* 0x040fe400078efcff */
[----:B------:R-:W-:Y:S01]  /*11bb0*/  IMAD.MOV.U32 R6, RZ, RZ, R2 ;  /* 0x000000ffff067224 */ /* 0x000fe200078e0002 */
[----:B------:R-:W-:Y:S02]  /*11bc0*/  LOP3.LUT R9, R9, 0x80, RZ, 0xfc, !PT ;  /* 0x0000008009097812 */ /* 0x000fe400078efcff */
[----:B------:R-:W-:Y:S01]  /*11bd0*/  LOP3.LUT R10, R10, 0x38, RZ, 0xc0, !PT ;  /* 0x000000380a0a7812 */ /* 0x000fe200078ec0ff */
[----:B0-----:R-:W-:-:S05]  /*11be0*/  @P0 IMAD.HI.U32 R3, R2, R3, RZ ;  /* 0x0000000302030227 */ /* 0x001fca00078e00ff */
[----:B-1----:R-:W-:Y:S01]  /*11bf0*/  @P0 SHF.R.U32.HI R6, RZ, R0, R3 ;  /* 0x00000000ff060219 */ /* 0x002fe20000011603 */
[----:B------:R-:W-:Y:S01]  /*11c00*/  IMAD.U32 R3, RZ, RZ, UR6 ;  /* 0x00000006ff037e24 */ /* 0x000fe2000f8e00ff */
[----:B------:R-:W-:-:S03]  /*11c10*/  ULDC.64 UR6, c[0x0][0x280] ;  /* 0x0000a00000067ab9 */ /* 0x000fc60000000a00 */
[----:B------:R-:W-:-:S04]  /*11c20*/  IMAD.MOV R0, RZ, RZ, -R6 ;  /* 0x000000ffff007224 */ /* 0x000fc800078e0a06 */
[----:B------:R-:W-:Y:S02]  /*11c30*/  IMAD R0, R7, R0, R2 ;  /* 0x0000000007007224 */ /* 0x000fe400078e0202 */
[----:B------:R-:W-:Y:S01]  /*11c40*/  IMAD.MOV.U32 R2, RZ, RZ, R4 ;  /* 0x000000ffff027224 */ /* 0x000fe200078e0004 */
[----:B------:R-:W-:-:S03]  /*11c50*/  SHF.R.S32.HI R4, RZ, 0x1f, R6 ;  /* 0x0000001fff047819 */ /* 0x000fc60000011406 */
[----:B------:R-:W-:-:S04]  /*11c60*/  IMAD.WIDE.U32 R2, R6, UR4, R2 ;  /* 0x0000000406027c25 */ /* 0x000fc8000f8e0002 */
        /* <DEDUP_REMOVED lines=18> */
[----:B------:R-:W0:Y:S01]  /*11d90*/  S2R R2, SR_TID.X ;  /* 0x0000000000027919 */ /* 0x000e220000002100 */
[----:B------:R-:W-:Y:S01]  /*11da0*/  ULDC UR4, c[0x0][0x288] ;  /* 0x0000a20000047ab9 */ /* 0x000fe20000000800 */
[----:B------:R-:W-:Y:S01]  /*11db0*/  ULDC.64 UR6, c[0x0][0x208] ;  /* 0x0000820000067ab9 */ /* 0x000fe20000000a00 */
[----:B------:R-:W-:Y:S01]  /*11dc0*/  IMAD R5, R7, UR4, RZ ;  /* 0x0000000407057c24 */ /* 0x000fe2000f8e02ff */
[----:B------:R-:W1:Y:S01]  /*11dd0*/  SHFL.IDX PT, R3, R0, RZ, 0x181f ;  /* 0x00181fff00037589 */ /* 0x000e6200000e0000 */
[----:B0-----:R-:W-:-:S04]  /*11de0*/  LOP3.LUT R2, R2, 0x7f, RZ, 0xc0, !PT ;  /* 0x0000007f02027812 */ /* 0x001fc800078ec0ff */
[----:B------:R-:W-:Y:S02]  /*11df0*/  SHF.R.U32.HI R8, RZ, 0x3, R2 ;  /* 0x00000003ff087819 */ /* 0x000fe40000011602 */
[----:B------:R-:W0:Y:S03]  /*11e00*/  SHFL.IDX PT, R2, R6, RZ, 0x181f ;  /* 0x00181fff06027589 */ /* 0x000e2600000e0000 */
[----:B------:R-:W-:-:S05]  /*11e10*/  VIADD R4, R8, UR43 ;  /* 0x0000002b08047c36 */ /* 0x000fca0008000000 */
        /* <DEDUP_REMOVED lines=9> */
[----:B------:R0:W-:Y:S02]  /*11eb0*/  @!P4 LDGSTS.E.BYPASS.LTC128B.128 [R9+0x14400], desc[UR6][R2.64+0x100], !P2 ;  /* 0x144001000209cfae */ /* 0x0001e4000d101d46 */
[----:B0-----:R-:W-:-:S02]  /*11ec0*/  VIADD R2, R4, 0x10 ;  /* 0x0000001004027836 */ /* 0x001fc40000000000 */
[----:B------:R-:W0:Y:S03]  /*11ed0*/  SHFL.IDX PT, R3, R0, 0x1, 0x181f ;  /* 0x00381f0000037f89 */ /* 0x000e2600000e0000 */
[----:B------:R-:W-:Y:S02]  /*11ee0*/  ISETP.GE.AND P4, PT, R2, R5, PT ;  /* 0x000000050200720c */ /* 0x000fe40003f86270 */
[----:B------:R-:W1:Y:S11]  /*11ef0*/  SHFL.IDX PT, R2, R6, 0x1, 0x181f ;  /* 0x00381f0006027f89 */ /* 0x000e7600000e0000 */
[----:B0-----:R-:W-:-:S05]  /*11f00*/  @!P4 LEA R3, P3, R10, R3, 0x1 ;  /* 0x000000030a03c211 */ /* 0x001fca00078608ff */
[----:B-1----:R-:W-:-:S05]  /*11f10*/  @!P4 IMAD.X R2, RZ, RZ, R2, P3 ;  /* 0x000000ffff02c224 */ /* 0x002fca00018e0602 */
[----:B------:R-:W-:-:S04]  /*11f20*/  @!P4 LOP3.LUT R3, R3, R2, RZ, 0x3c, !PT ;  /* 0x000000020303c212 */ /* 0x000fc800078e3cff */
[----:B------:R-:W-:-:S04]  /*11f30*/  @!P4 LOP3.LUT R2, R3, R2, RZ, 0x3c, !PT ;  /* 0x000000020302c212 */ /* 0x000fc800078e3cff */
[----:B------:R-:W-:-:S05]  /*11f40*/  @!P4 LOP3.LUT R3, R3, R2, RZ, 0x3c, !PT ;  /* 0x000000020303c212 */ /* 0x000fca00078e3cff */
[----:B------:R-:W-:Y:S04]  /*11f50*/  @!P4 LDGSTS.E.BYPASS.LTC128B.128 [R9+0xcc00], desc[UR6][R2.64], !P0 ;  /* 0x0cc000000209cfae */ /* 0x000fe8000c101d46 */
        /* <DEDUP_REMOVED lines=52> */
[----:B------:R-:W-:Y:S01]  /*122a0*/  ISETP.GE.AND P4, PT, R2, R5, PT ;  /* 0x000000050200720c */ /* 0x000fe20003f86270 */
[----:B------:R-:W-:Y:S04]  /*122b0*/  SHFL.IDX PT, R0, R0, 0x7, 0x181f ;  /* 0x00f81f0000007f89 */ /* 0x000fe800000e0000 */
[----:B------:R-:W1:Y:S04]  /*122c0*/  SHFL.IDX PT, R2, R6, 0x6, 0x181f ;  /* 0x00d81f0006027f89 */ /* 0x000e6800000e0000 */
[----:B------:R-:W2:Y:S04]  /*122d0*/  SHFL.IDX PT, R6, R6, 0x7, 0x181f ;  /* 0x00f81f0006067f89 */ /* 0x000ea800000e0000 */
        /* <DEDUP_REMOVED lines=8> */
.L_x_1311:
[----:B------:R-:W-:Y:S01]  /*12360*/  VIADD R4, R4, 0x70 ;  /* 0x0000007004047836 */ /* 0x000fe20000000000 */
[----:B------:R-:W-:Y:S04]  /*12370*/  BSSY B0, `(.L_x_1205) ;  /* 0x000000c000007945 */ /* 0x000fe80003800000 */
[----:B------:R-:W-:-:S13]  /*12380*/  ISETP.GE.AND P3, PT, R4, R5, PT ;  /* 0x000000050400720c */ /* 0x000fda0003f66270 */
[----:B------:R-:W-:Y:S05]  /*12390*/  @P3 BRA `(.L_x_1206) ;  /* 0x0000000000243947 */ /* 0x000fea0003800000 */
[----:B0-----:R-:W-:Y:S01]  /*123a0*/  LEA R2, P3, R10, R0, 0x1 ;  /* 0x000000000a027211 */ /* 0x001fe200078608ff */
[----:B------:R-:W-:-:S04]  /*123b0*/  ULDC.64 UR4, c[0x0][0x208] ;  /* 0x0000820000047ab9 */ /* 0x000fc80000000a00 */
[----:B------:R-:W-:-:S05]  /*123c0*/  IMAD.X R3, RZ, RZ, R6, P3 ;  /* 0x000000ffff037224 */ /* 0x000fca00018e0606 */
[----:B------:R-:W-:Y:S01]  /*123d0*/  @!PT LDS RZ, [RZ] ;  /* 0x00000000fffff984 */ /* 0x000fe20000000800 */
[----:B------:R-:W-:Y:S01]  /*123e0*/  @!PT LDS RZ, [RZ] ;  /* 0x00000000fffff984 */ /* 0x000fe20000000800 */
[----:B------:R-:W-:Y:S01]  /*123f0*/  @!PT LDS RZ, [RZ] ;  /* 0x00000000fffff984 */ /* 0x000fe20000000800 */
[----:B------:R1:W-:Y:S04]  /*12400*/  LDGSTS.E.BYPASS.LTC128B.128 [R9+0xfc00], desc[UR4][R2.64], !P0 ;  /* 0x0fc0000002097fae */ /* 0x0003e8000c101d44 */
[----:B------:R1:W-:Y:S04]  /*12410*/  LDGSTS.E.BYPASS.LTC128B.128 [R9+0x13c00], desc[UR4][R2.64+0x80], !P1 ;  /* 0x13c0008002097fae */ /* 0x0003e8000c901d44 */
[----:B------:R1:W-:Y:S02]  /*12420*/  LDGSTS.E.BYPASS.LTC128B.128 [R9+0x17c00], desc[UR4][R2.64+0x100], !P2 ;  /* 0x17c0010002097fae */ /* 0x0003e4000d101d44 */
.L_x_1206:
[----:B------:R-:W-:Y:S05]  /*12430*/  BSYNC B0 ;  /* 0x0000000000007941 */ /* 0x000fea0003800000 */
.L_x_1205:
[----:B------:R-:W-:Y:S01]  /*12440*/  NOP ;  /* 0x0000000000007918 */ /* 0x000fe20000000000 */
[----:B------:R-:W-:Y:S01]  /*12450*/  PLOP3.LUT P0, PT, PT, PT, PT, 0x80, 0x0 ;  /* 0x000000000000781c */ /* 0x000fe20003f0f070 */
[----:B------:R-:W-:-:S12]  /*12460*/  VIADD R6, R17, 0x2a800 ;  /* 0x0002a80011067836 */ /* 0x000fd80000000000 */
.L_x_1207:
[----:B------:R-:W-:Y:S02]  /*12470*/  PLOP3.LUT P1, PT, P1, P0, PT, 0xa2, 0x0 ;  /* 0x000000000000781c */ /* 0x000fe40000f21472 */
[----:B------:R-:W-:-:S08]  /*12480*/  @P0 R2UR P1, UR4, R17 ;  /* 0x00000000110402ca */ /* 0x000fd00000020000 */
[----:B------:R-:W-:-:S05]  /*12490*/  @P0 PLOP3.LUT P0, PT, P1, PT, PT, 0x80, 0x0 ;  /* 0x000000000000081c */ /* 0x000fca0000f0f070 */
[----:B------:R-:W-:Y:S01]  /*124a0*/  @!P1 SYNCS.ARRIVE.TRANS64.RED.A0T1 RZ, [UR4+0x2a800], RZ ;  /* 0x02a800ffffff99a7 */ /* 0x000fe20008200404 */
[----:B------:R-:W-:Y:S07]  /*124b0*/  @!P1 ARRIVES.LDGSTSBAR.64.TRANSCNT [UR4+0x2a800] ;  /* 0x02a80000ff0099b0 */ /* 0x000fee0008000a84 */
[----:B------:R-:W-:Y:S05]  /*124c0*/  @P0 BRA.U.ANY `(.L_x_1207) ;  /* 0xfffffffd00e80947 */ /* 0x000fea000393ffff */
[----:B01----:R-:W2:Y:S02]  /*124d0*/  LDL.LU R2, [R1+0x18] ;  /* 0x0000180001027983 */ /* 0x003ea40000300800 */
        /* <DEDUP_REMOVED lines=11> */
.L_x_1312:
[----:B------:R-:W-:Y:S05]  /*12590*/  BSYNC B0 ;  /* 0x0000000000007941 */ /* 0x000fea0003800000 */
.L_x_1208:
[----:B------:R-:W-:-:S04]  /*125a0*/  UIADD3 UR4, UR41, -0x2, URZ ;  /* 0xfffffffe29047890 */ /* 0x000fc8000fffe03f */
[----:B------:R-:W-:-:S06]  /*125b0*/  UISETP.GE.AND UP0, UPT, UR4, UR40, UPT ;  /* 0x000000280400728c */ /* 0x000fcc000bf06270 */
[----:B------:R-:W-:-:S13]  /*125c0*/  PLOP3.LUT P0, PT, PT, PT, UP0, 0x80, 0x0 ;  /* 0x000000000000781c */ /* 0x000fda0003f0f008 */
[----:B------:R-:W-:Y:S05]  /*125d0*/  @!P0 BRA `(.L_x_1210) ;  /* 0x0000002000008947 */ /* 0x000fea0003800000 */
[----:B0-----:R-:W-:Y:S01]  /*125e0*/  IMAD R0, RZ, RZ, -UR41 ;  /* 0x80000029ff007e24 */ /* 0x001fe2000f8e02ff */
[----:B------:R-:W-:-:S04]  /*125f0*/  LOP3.LUT R8, RZ, UR40, RZ, 0x33, !PT ;  /* 0x00000028ff087c12 */ /* 0x000fc8000f8e33ff */
[----:B------:R-:W-:-:S05]  /*12600*/  VIADDMNMX R8, R0, 0x1, R8, !PT ;  /* 0x0000000100087846 */ /* 0x000fca0007800108 */
[----:B------:R-:W-:-:S05]  /*12610*/  VIADD R0, R8, UR41 ;  /* 0x0000002908007c36 */ /* 0x000fca0008000000 */
[----:B------:R-:W-:-:S04]  /*12620*/  LOP3.LUT R0, R0, 0x1, RZ, 0xc0, !PT ;  /* 0x0000000100007812 */ /* 0x000fc800078ec0ff */
[----:B------:R-:W-:Y:S01]  /*12630*/  ISETP.NE.U32.AND P0, PT, R0, 0x1, PT ;  /* 0x000000010000780c */ /* 0x000fe20003f05070 */
[----:B------:R-:W-:-:S12]  /*12640*/  IMAD.U32 R0, RZ, RZ, UR4 ;  /* 0x00000004ff007e24 */ /* 0x000fd8000f8e00ff */
[----:B------:R-:W-:Y:S05]  /*12650*/  @P0 BRA `(.L_x_1211) ;  /* 0x0000000800a00947 */ /* 0x000fea0003800000 */
[----:B------:R-:W2:Y:S04]  /*12660*/  LDL R2, [R1+0xc] ;  /* 0x00000c0001027983 */ /* 0x000ea80000100800 */
[----:B------:R-:W3:Y:S01]  /*12670*/  LDL R3, [R1+0x4] ;  /* 0x0000040001037983 */ /* 0x000ee20000100800 */
[----:B------:R-:W-:-:S05]  /*12680*/  VIADD R7, R18, 0x1 ;  /* 0x0000000112077836 */ /* 0x000fca0000000000 */
[C---:B------:R-:W-:Y:S01]  /*12690*/  ISETP.NE.AND P0, PT, R7.reuse, 0x2, PT ;  /* 0x000000020700780c */ /* 0x040fe20003f05270 */
[----:B------:R-:W-:Y:S03]  /*126a0*/  BSSY B0, `(.L_x_1212) ;  /* 0x000009f000007945 */ /* 0x000fe60003800000 */
[----:B------:R-:W-:Y:S02]  /*126b0*/  SEL R10, RZ, 0x1, P0 ;  /* 0x00000001ff0a7807 */ /* 0x000fe40000000000 */
[----:B------:R-:W-:Y:S02]  /*126c0*/  SEL R7, R7, RZ, P0 ;  /* 0x000000ff07077207 */ /* 0x000fe40000000000 */
[----:B--2---:R-:W-:Y:S02]  /*126d0*/  LOP3.LUT P1, RZ, R2, 0x2, RZ, 0xc0, !PT ;  /* 0x0000000202ff7812 */ /* 0x004fe4000782c0ff */
[----:B---3--:R-:W-:-:S11]  /*126e0*/  LOP3.LUT R10, R3, R10, RZ, 0x3c, !PT ;  /* 0x0000000a030a7212 */ /* 0x008fd600078e3cff */
[----:B------:R-:W-:Y:S05]  /*126f0*/  @!P1 BRA `(.L_x_1213) ;  /* 0x0000000800649947 */ /* 0x000fea0003800000 */
[----:B------:R-:W-:Y:S01]  /*12700*/  LOP3.LUT P1, RZ, R2, 0x1, RZ, 0xc0, !PT ;  /* 0x0000000102ff7812 */ /* 0x000fe2000782c0ff */
[----:B------:R-:W-:-:S12]  /*12710*/  IMAD.MOV.U32 R5, RZ, RZ, R16 ;  /* 0x000000ffff057224 */ /* 0x000fd800078e0010 */
[----:B------:R-:W-:Y:S05]  /*12720*/  @!P1 BRA `(.L_x_1214) ;  /* 0x0000000000549947 */ /* 0x000fea0003800000 */
[----:B------:R-:W2:Y:S01]  /*12730*/  LDL R9, [R1+0x8] ;  /* 0x0000080001097983 */ /* 0x000ea20000100800 */
[----:B------:R-:W0:Y:S03]  /*12740*/  LDC R5, c[0x0][0x43c] ;  /* 0x00010f00ff057b82 */ /* 0x000e260000000800 */
[----:B------:R-:W3:Y:S01]  /*12750*/  LDL R11, [R1] ;  /* 0x00000000010b7983 */ /* 0x000ee20000100800 */
[----:B------:R-:W-:Y:S01]  /*12760*/  IMAD.MOV.U32 R4, RZ, RZ, R0 ;  /* 0x000000ffff047224 */ /* 0x000fe200078e0000 */
[----:B------:R-:W-:Y:S01]  /*12770*/  ULDC.64 UR4, c[0x0][0x428] ;  /* 0x00010a0000047ab9 */ /* 0x000fe20000000a00 */
[----:B------:R-:W-:Y:S01]  /*12780*/  ULDC.64 UR6, c[0x0][0x208] ;  /* 0x0000820000067ab9 */ /* 0x000fe20000000a00 */
[----:B0-----:R-:W-:-:S13]  /*12790*/  ISETP.NE.AND P0, PT, R5, 0x1, PT ;  /* 0x000000010500780c */ /* 0x001fda0003f05270 */
[----:B------:R-:W0:Y:S02]  /*127a0*/  @P0 LDC.64 R2, c[0x0][0x440] ;  /* 0x00011000ff020b82 */ /* 0x000e240000000a00 */
[----:B0-----:R-:W-:-:S05]  /*127b0*/  @P0 IMAD.HI.U32 R2, R0, R2, RZ ;  /* 0x0000000200020227 */ /* 0x001fca00078e00ff */
[----:B------:R-:W-:-:S05]  /*127c0*/  @P0 SHF.R.U32.HI R4, RZ, R3, R2 ;  /* 0x00000003ff040219 */ /* 0x000fca0000011602 */
[----:B------:R-:W-:-:S04]  /*127d0*/  IMAD.MOV R2, RZ, RZ, -R4 ;  /* 0x000000ffff027224 */ /* 0x000fc800078e0a04 */
[----:B------:R-:W-:Y:S01]  /*127e0*/  IMAD R0, R5, R2, R0 ;  /* 0x0000000205007224 */ /* 0x000fe200078e0200 */
[----:B------:R-:W-:Y:S01]  /*127f0*/  SHF.R.S32.HI R5, RZ, 0x1f, R4 ;  /* 0x0000001fff057819 */ /* 0x000fe20000011404 */
[----:B------:R-:W0:Y:S01]  /*12800*/  LDC.64 R2, c[0x0][0x418] ;  /* 0x00010600ff027b82 */ /* 0x000e220000000a00 */
[----:B--2---:R-:W-:-:S04]  /*12810*/  IMAD R9, R9, UR4, RZ ;  /* 0x0000000409097c24 */ /* 0x004fc8000f8e02ff */
[C---:B---3--:R-:W-:Y:S02]  /*12820*/  IMAD R9, R11.reuse, UR5, R9 ;  /* 0x000000050b097c24 */ /* 0x048fe4000f8e0209 */
[----:B------:R-:W-:-:S04]  /*12830*/  IMAD.WIDE.U32 R4, R11, UR4, R4 ;  /* 0x000000040b047c25 */ /* 0x000fc8000f8e0004 */
[----:B------:R-:W-:Y:S01]  /*12840*/  IMAD.IADD R5, R9, 0x1, R5 ;  /* 0x0000000109057824 */ /* 0x000fe200078e0205 */
[----:B0-----:R-:W-:-:S04]  /*12850*/  LEA R2, P0, R4, R2, 0x2 ;  /* 0x0000000204027211 */ /* 0x001fc800078010ff */
[----:B------:R-:W-:-:S05]  /*12860*/  LEA.HI.X R3, R4, R3, R5, 0x2, P0 ;  /* 0x0000000304037211 */ /* 0x000fca00000f1405 */
[----:B------:R0:W5:Y:S04]  /*12870*/  LDG.E R5, desc[UR6][R2.64] ;  /* 0x0000000602057981 */ /* 0x000168000c1e1900 */
.L_x_1214:
[----:B0-----:R-:W-:Y:S01]  /*12880*/  IMAD R3, R7, 0x8, R17 ;  /* 0x0000000807037824 */ /* 0x001fe200078e0211 */
[----:B------:R-:W-:Y:S01]  /*12890*/  SHF.L.U32 R2, R10, 0x1f, RZ ;  /* 0x0000001f0a027819 */ /* 0x000fe200000006ff */
[----:B------:R-:W-:Y:S03]  /*128a0*/  BSSY B1, `(.L_x_1215) ;  /* 0x0000003000017945 */ /* 0x000fe60003800000 */
[----:B------:R-:W0:Y:S02]  /*128b0*/  SYNCS.PHASECHK.TRANS64.TRYWAIT P0, [R3+URZ+0x2a840], R2 ;  /* 0x02a84002030075a7 */ /* 0x000e24000800017f */
[----:B0-----:R-:W-:Y:S05]  /*128c0*/  @!P0 BRA `(.L_x_1216) ;  /* 0x0000003800448947 */ /* 0x001fea0003800000 */
.L_x_1313:
[----:B------:R-:W-:Y:S05]  /*128d0*/  BSYNC B1 ;  /* 0x0000000000017941 */ /* 0x000fea0003800000 */
.L_x_1215:
[----:B------:R-:W1:Y:S01]  /*128e0*/  S2R R4, SR_TID.X ;  /* 0x0000000000047919 */ /* 0x000e620000002100 */
[----:B------:R-:W-:Y:S01]  /*128f0*/  BSSY B1, `(.L_x_1217) ;  /* 0x000000b000017945 */ /* 0x000fe20003800000 */
[----:B-1----:R-:W-:-:S04]  /*12900*/  LOP3.LUT R4, R4, 0x7f, RZ, 0xc0, !PT ;  /* 0x0000007f04047812 */ /* 0x002fc800078ec0ff */
[----:B------:R-:W-:-:S13]  /*12910*/  ISETP.NE.AND P1, PT, R4, RZ, PT ;  /* 0x000000ff0400720c */ /* 0x000fda0003f25270 */
[----:B------:R-:W-:Y:S05]  /*12920*/  @P1 BRA `(.L_x_1218) ;  /* 0x00000000001c1947 */ /* 0x000fea0003800000 */
[----:B------:R-:W1:Y:S01]  /*12930*/  S2R R4, SR_TID.X ;  /* 0x0000000000047919 */ /* 0x000e620000002100 */
[----:B0-----:R-:W-:-:S04]  /*12940*/  IMAD.MOV.U32 R2, RZ, RZ, 0x9000 ;  /* 0x00009000ff027424 */ /* 0x001fc800078e00ff */
[----:B------:R2:W-:Y:S01]  /*12950*/  SYNCS.ARRIVE.TRANS64 RZ, [R3+URZ+0x2a830], R2 ;  /* 0x02a8300203ff79a7 */ /* 0x0005e2000800003f */
[----:B-1----:R-:W-:-:S04]  /*12960*/  LOP3.LUT R4, R4, 0x1f, RZ, 0xc0, !PT ;  /* 0x0000001f04047812 */ /* 0x002fc800078ec0ff */
[----:B------:R-:W-:-:S13]  /*12970*/  ISETP.NE.AND P0, PT, R4, RZ, PT ;  /* 0x000000ff0400720c */ /* 0x000fda0003f05270 */
[----:B--2---:R-:W-:Y:S05]  /*12980*/  @!P0 BRA `(.L_x_1218) ;  /* 0x0000000000048947 */ /* 0x004fea0003800000 */
[----:B------:R-:W-:Y:S01]  /*12990*/  BPT.TRAP 0x1 ;  /* 0x000000040000795c */ /* 0x000fe20000300000 */
.L_x_1218:
[----:B------:R-:W-:Y:S05]  /*129a0*/  BSYNC B1 ;  /* 0x0000000000017941 */ /* 0x000fea0003800000 */
.L_x_1217:
[----:B------:R-:W-:Y:S01]  /*129b0*/  IMAD.MOV.U32 R11, RZ, RZ, RZ ;  /* 0x000000ffff0b7224 */ /* 0x000fe200078e00ff */
[----:B------:R-:W-:Y:S01]  /*129c0*/  UIADD3 UR4, UP0, UR38, 0x370, URZ ;  /* 0x0000037026047890 */ /* 0x000fe2000ff1e03f */
[----:B------:R-:W-:Y:S01]  /*129d0*/  IMAD R4, R7, 0x9000, R17 ;  /* 0x0000900007047824 */ /* 0x000fe200078e0211 */
[----:B------:R-:W-:Y:S01]  /*129e0*/  PLOP3.LUT P0, PT, PT, PT, PT, 0x80, 0x0 ;  /* 0x000000000000781c */ /* 0x000fe20003f0f070 */
[----:B0-----:R-:W-:Y:S01]  /*129f0*/  VIADD R3, R3, 0x2a830 ;  /* 0x0002a83003037836 */ /* 0x001fe20000000000 */
[----:B------:R-:W-:Y:S01]  /*12a00*/  R2UR UR10, R11 ;  /* 0x000000000b0a72ca */ /* 0x000fe200000e0000 */
[----:B------:R-:W-:Y:S01]  /*12a10*/  IMAD R2, R0, 0x60, RZ ;  /* 0x0000006000027824 */ /* 0x000fe200078e02ff */
[----:B------:R-:W-:Y:S01]  /*12a20*/  UIADD3.X UR5, URZ, UR39, URZ, UP0, !UPT ;  /* 0x000000273f057290 */ /* 0x000fe200087fe43f */
[----:B------:R-:W-:Y:S01]  /*12a30*/  VIADD R9, R4, 0x18400 ;  /* 0x0001840004097836 */ /* 0x000fe20000000000 */
[----:B------:R-:W-:Y:S01]  /*12a40*/  UMOV UR6, 0x0 ;  /* 0x0000000000067882 */ /* 0x000fe20000000000 */
[----:B------:R-:W-:-:S10]  /*12a50*/  UMOV UR7, 0x14f00000 ;  /* 0x14f0000000077882 */ /* 0x000fd40000000000 */
.L_x_1219:
[----:B------:R-:W-:-:S13]  /*12a60*/  @P0 ELECT P2, URZ, PT ;  /* 0x00000000003f082f */ /* 0x000fda0003840000 */
[----:B-----5:R-:W-:Y:S01]  /*12a70*/  @P2 R2UR UR13, R5 ;  /* 0x00000000050d22ca */ /* 0x020fe200000e0000 */
[----:B------:R-:W-:Y:S01]  /*12a80*/  UMOV UR12, UR36 ;  /* 0x00000024000c7c82 */ /* 0x000fe20008000000 */
[----:B------:R-:W-:Y:S02]  /*12a90*/  @P2 R2UR UR11, R2 ;  /* 0x00000000020b22ca */ /* 0x000fe400000e0000 */
[----:B------:R-:W-:Y:S02]  /*12aa0*/  @P2 R2UR UR9, R3 ;  /* 0x00000000030922ca */ /* 0x000fe400000e0000 */
[----:B------:R-:W-:Y:S02]  /*12ab0*/  @P2 R2UR UR8, R9 ;  /* 0x00000000090822ca */ /* 0x000fe400000e0000 */
[----:B------:R-:W-:Y:S02]  /*12ac0*/  @P2 PLOP3.LUT P0, PT, P2, PT, PT, 0x8, 0x0 ;  /* 0x000000000000281c */ /* 0x000fe4000170e170 */
        /* <DEDUP_REMOVED lines=9> */
.L_x_1220:
[----:B------:R-:W-:-:S13]  /*12b60*/  @P0 ELECT P2, URZ, PT ;  /* 0x00000000003f082f */ /* 0x000fda0003840000 */
[----:B------:R-:W-:Y:S01]  /*12b70*/  @P2 R2UR UR13, R5 ;  /* 0x00000000050d22ca */ /* 0x000fe200000e0000 */
        /* <DEDUP_REMOVED lines=13> */
.L_x_1221:
        /* <DEDUP_REMOVED lines=10> */
[----:B------:R-:W2:Y:S01]  /*12cf0*/  LDL.LU R9, [R1+0x4] ;  /* 0x0000040001097983 */ /* 0x000ea20000300800 */
[----:B------:R-:W-:Y:S01]  /*12d00*/  IMAD R3, R18, 0x8, R6 ;  /* 0x0000000812037824 */ /* 0x000fe200078e0206 */
[----:B------:R-:W-:Y:S01]  /*12d10*/  BSSY B1, `(.L_x_1222) ;  /* 0x0000004000017945 */ /* 0x000fe20003800000 */
[----:B--2---:R-:W-:-:S04]  /*12d20*/  SHF.L.U32 R2, R9, 0x1f, RZ ;  /* 0x0000001f09027819 */ /* 0x004fc800000006ff */
[----:B------:R-:W0:Y:S02]  /*12d30*/  SYNCS.PHASECHK.TRANS64.TRYWAIT P0, [R3+URZ+0x60], R2 ;  /* 0x00006002030075a7 */ /* 0x000e24000800017f */
[----:B0-----:R-:W-:Y:S05]  /*12d40*/  @!P0 BRA `(.L_x_1223) ;  /* 0x0000003400388947 */ /* 0x001fea0003800000 */
.L_x_1314:
[----:B------:R-:W-:Y:S05]  /*12d50*/  BSYNC B1 ;  /* 0x0000000000017941 */ /* 0x000fea0003800000 */
.L_x_1222:
[----:B------:R-:W-:Y:S01]  /*12d60*/  BSSY B1, `(.L_x_1224) ;  /* 0x000000c000017945 */ /* 0x000fe20003800000 */
[----:B------:R-:W-:Y:S02]  /*12d70*/  IMAD.MOV.U32 R12, RZ, RZ, 0x0 ;  /* 0x00000000ff0c7424 */ /* 0x000fe400078e00ff */
[----:B------:R-:W-:Y:S01]  /*12d80*/  IMAD.MOV.U32 R13, RZ, RZ, 0x14f00000 ;  /* 0x14f00000ff0d7424 */ /* 0x000fe200078e00ff */
[----:B------:R-:W-:Y:S06]  /*12d90*/  @P1 BRA `(.L_x_1225) ;  /* 0x0000000000201947 */ /* 0x000fec0003800000 */
[----:B------:R-:W1:Y:S01]  /*12da0*/  S2R R4, SR_TID.X ;  /* 0x0000000000047919 */ /* 0x000e620000002100 */
[----:B0-----:R-:W-:Y:S02]  /*12db0*/  IMAD R2, R18, 0x8, R17 ;  /* 0x0000000812027824 */ /* 0x001fe400078e0211 */
[----:B------:R-:W-:-:S04]  /*12dc0*/  IMAD.MOV.U32 R3, RZ, RZ, 0x6000 ;  /* 0x00006000ff037424 */ /* 0x000fc800078e00ff */
[----:B------:R2:W-:Y:S01]  /*12dd0*/  SYNCS.ARRIVE.TRANS64 RZ, [R2+URZ+0x2a850], R3 ;  /* 0x02a8500302ff79a7 */ /* 0x0005e2000800003f */
[----:B-1----:R-:W-:-:S04]  /*12de0*/  LOP3.LUT R4, R4, 0x1f, RZ, 0xc0, !PT ;  /* 0x0000001f04047812 */ /* 0x002fc800078ec0ff */
[----:B------:R-:W-:-:S13]  /*12df0*/  ISETP.NE.AND P0, PT, R4, RZ, PT ;  /* 0x000000ff0400720c */ /* 0x000fda0003f05270 */
[----:B--2---:R-:W-:Y:S05]  /*12e00*/  @!P0 BRA `(.L_x_1225) ;  /* 0x0000000000048947 */ /* 0x004fea0003800000 */
[----:B------:R-:W-:Y:S01]  /*12e10*/  BPT.TRAP 0x1 ;  /* 0x000000040000795c */ /* 0x000fe20000300000 */
.L_x_1225:
[----:B------:R-:W-:Y:S05]  /*12e20*/  BSYNC B1 ;  /* 0x0000000000017941 */ /* 0x000fea0003800000 */
.L_x_1224:
[----:B------:R-:W-:Y:S01]  /*12e30*/  R2UR UR10, R11 ;  /* 0x000000000b0a72ca */ /* 0x000fe200000e0000 */
[--C-:B0-----:R-:W-:Y:S01]  /*12e40*/  IMAD R2, R18, 0x8, R17.reuse ;  /* 0x0000000812027824 */ /* 0x101fe200078e0211 */
[----:B------:R-:W-:Y:S01]  /*12e50*/  R2UR UR6, R12 ;  /* 0x000000000c0672ca */ /* 0x000fe200000e0000 */
[----:B------:R-:W-:Y:S01]  /*12e60*/  IMAD R3, R18, 0x6000, R17 ;  /* 0x0000600012037824 */ /* 0x000fe200078e0211 */
[----:B------:R-:W-:Y:S01]  /*12e70*/  R2UR UR7, R13 ;  /* 0x000000000d0772ca */ /* 0x000fe200000e0000 */
[----:B------:R-:W-:Y:S01]  /*12e80*/  UIADD3 UR4, UP0, UR38, 0x470, URZ ;  /* 0x0000047026047890 */ /* 0x000fe2000ff1e03f */
[----:B------:R-:W-:Y:S01]  /*12e90*/  PLOP3.LUT P0, PT, PT, PT, PT, 0x80, 0x0 ;  /* 0x000000000000781c */ /* 0x000fe20003f0f070 */
[----:B------:R-:W-:Y:S02]  /*12ea0*/  IMAD R4, R19, 0x60, RZ ;  /* 0x0000006013047824 */ /* 0x000fe400078e02ff */
[----:B------:R-:W-:Y:S01]  /*12eb0*/  VIADD R2, R2, 0x2a850 ;  /* 0x0002a85002027836 */ /* 0x000fe20000000000 */
[----:B------:R-:W-:Y:S01]  /*12ec0*/  UIADD3.X UR5, URZ, UR39, URZ, UP0, !UPT ;  /* 0x000000273f057290 */ /* 0x000fe200087fe43f */
[----:B------:R-:W-:-:S11]  /*12ed0*/  VIADD R9, R3, 0x400 ;  /* 0x0000040003097836 */ /* 0x000fd60000000000 */
.L_x_1226:
        /* <DEDUP_REMOVED lines=15> */
.L_x_1227:
        /* <DEDUP_REMOVED lines=10> */
[----:B------:R-:W-:Y:S02]  /*13070*/  IMAD.MOV.U32 R16, RZ, RZ, R5 ;  /* 0x000000ffff107224 */ /* 0x000fe400078e0005 */
[----:B------:R-:W-:-:S07]  /*13080*/  IMAD.MOV.U32 R19, RZ, RZ, R0 ;  /* 0x000000ffff137224 */ /* 0x000fce00078e0000 */
.L_x_1213:
[----:B------:R-:W-:Y:S05]  /*13090*/  BSYNC B0 ;  /* 0x0000000000007941 */ /* 0x000fea0003800000 */
.L_x_1212:
[----:B------:R0:W-:Y:S01]  /*130a0*/  STL [R1+0x4], R10 ;  /* 0x0000040a01007387 */ /* 0x0001e20000100800 */
[----:B------:R-:W-:Y:S01]  /*130b0*/  UIADD3 UR4, UR41, -0x3, URZ ;  /* 0xfffffffd29047890 */ /* 0x000fe2000fffe03f */
[----:B------:R-:W-:-:S05]  /*130c0*/  IMAD.MOV.U32 R18, RZ, RZ, R7 ;  /* 0x000000ffff127224 */ /* 0x000fca00078e0007 */
[----:B------:R-:W-:-:S07]  /*130d0*/  IMAD.U32 R0, RZ, RZ, UR4 ;  /* 0x00000004ff007e24 */ /* 0x000fce000f8e00ff */
.L_x_1211:
[----:B------:R-:W-:Y:S01]  /*130e0*/  ULOP3.LUT UR4, URZ, UR41, URZ, 0x33, !UPT ;  /* 0x000000293f047292 */ /* 0x000fe2000f8e333f */
[----:B------:R-:W-:Y:S01]  /*130f0*/  VIADD R8, R8, 0xfffffffe ;  /* 0xfffffffe08087836 */ /* 0x000fe20000000000 */
[----:B------:R-:W-:Y:S04]  /*13100*/  BSSY B0, `(.L_x_1210) ;  /* 0x000014d000007945 */ /* 0x000fe80003800000 */
[----:B------:R-:W-:-:S13]  /*13110*/  ISETP.NE.AND P0, PT, R8, UR4, PT ;  /* 0x0000000408007c0c */ /* 0x000fda000bf05270 */
[----:B------:R-:W-:Y:S05]  /*13120*/  @!P0 BRA `(.L_x_1228) ;  /* 0x0000001400288947 */ /* 0x000fea0003800000 */
[----:B------:R-:W-:-:S07]  /*13130*/  IMAD.MOV.U32 R8, RZ, RZ, R16 ;  /* 0x000000ffff087224 */ /* 0x000fce00078e0010 */
.L_x_1261:
[----:B------:R-:W2:Y:S04]  /*13140*/  LDL R2, [R1+0xc] ;  /* 0x00000c0001027983 */ /* 0x000ea80000100800 */
[----:B------:R-:W3:Y:S01]  /*13150*/  LDL R3, [R1+0x4] ;  /* 0x0000040001037983 */ /* 0x000ee20000100800 */
[----:B------:R-:W-:Y:S01]  /*13160*/  VIADD R4, R18, 0x1 ;  /* 0x0000000112047836 */ /* 0x000fe20000000000 */
[----:B------:R-:W-:Y:S05]  /*13170*/  YIELD ;  /* 0x0000000000007946 */ /* 0x000fea0003800000 */
[----:B------:R-:W-:Y:S01]  /*13180*/  ISETP.NE.AND P0, PT, R4, 0x2, PT ;  /* 0x000000020400780c */ /* 0x000fe20003f05270 */
[----:B------:R-:W-:Y:S03]  /*13190*/  BSSY B1, `(.L_x_1229) ;  /* 0x000009d000017945 */ /* 0x000fe60003800000 */
[----:B------:R-:W-:-:S02]  /*131a0*/  SEL R5, RZ, 0x1, P0 ;  /* 0x00000001ff057807 */ /* 0x000fc40000000000 */
[----:B------:R-:W-:Y:S02]  /*131b0*/  SEL R4, R4, RZ, P0 ;  /* 0x000000ff04047207 */ /* 0x000fe40000000000 */
[----:B--2---:R-:W-:Y:S02]  /*131c0*/  LOP3.LUT P1, RZ, R2, 0x2, RZ, 0xc0, !PT ;  /* 0x0000000202ff7812 */ /* 0x004fe4000782c0ff */
[----:B---3--:R-:W-:-:S11]  /*131d0*/  LOP3.LUT R5, R3, R5, RZ, 0x3c, !PT ;  /* 0x0000000503057212 */ /* 0x008fd600078e3cff */
[----:B------:R-:W-:Y:S05]  /*131e0*/  @!P1 BRA `(.L_x_1230) ;  /* 0x00000008005c9947 */ /* 0x000fea0003800000 */
[----:B------:R-:W-:Y:S01]  /*131f0*/  LOP3.LUT P1, RZ, R2, 0x1, RZ, 0xc0, !PT ;  /* 0x0000000102ff7812 */ /* 0x000fe2000782c0ff */
[----:B------:R-:W-:-:S12]  /*13200*/  IMAD.MOV.U32 R7, RZ, RZ, R0 ;  /* 0x000000ffff077224 */ /* 0x000fd800078e0000 */
[----:B------:R-:W-:Y:S05]  /*13210*/  @!P1 BRA `(.L_x_1231) ;  /* 0x0000000000549947 */ /* 0x000fea0003800000 */
[----:B0-----:R-:W2:Y:S01]  /*13220*/  LDL R10, [R1+0x8] ;  /* 0x00000800010a7983 */ /* 0x001ea20000100800 */
[----:B------:R-:W0:Y:S01]  /*13230*/  LDC R8, c[0x0][0x43c] ;  /* 0x00010f00ff087b82 */ /* 0x000e220000000800 */
[----:B------:R-:W-:Y:S02]  /*13240*/  ULDC.64 UR4, c[0x0][0x428] ;  /* 0x00010a0000047ab9 */ /* 0x000fe40000000a00 */
[----:B------:R-:W3:Y:S01]  /*13250*/  LDL R9, [R1] ;  /* 0x0000000001097983 */ /* 0x000ee20000100800 */
[----:B------:R-:W-:Y:S01]  /*13260*/  ULDC.64 UR6, c[0x0][0x208] ;  /* 0x0000820000067ab9 */ /* 0x000fe20000000a00 */
[----:B0-----:R-:W-:-:S13]  /*13270*/  ISETP.NE.AND P0, PT, R8, 0x1, PT ;  /* 0x000000010800780c */ /* 0x001fda0003f05270 */
[----:B------:R-:W0:Y:S02]  /*13280*/  @P0 LDC.64 R2, c[0x0][0x440] ;  /* 0x00011000ff020b82 */ /* 0x000e240000000a00 */
[----:B0-----:R-:W-:-:S04]  /*13290*/  @P0 IMAD.HI.U32 R7, R0, R2, RZ ;  /* 0x0000000200070227 */ /* 0x001fc800078e00ff */
[----:B------:R-:W-:Y:S01]  /*132a0*/  IMAD.MOV.U32 R2, RZ, RZ, R0 ;  /* 0x000000ffff027224 */ /* 0x000fe200078e0000 */
[----:B------:R-:W-:-:S04]  /*132b0*/  @P0 SHF.R.U32.HI R2, RZ, R3, R7 ;  /* 0x00000003ff020219 */ /* 0x000fc80000011607 */
[--C-:B------:R-:W-:Y:S01]  /*132c0*/  SHF.R.S32.HI R3, RZ, 0x1f, R2.reuse ;  /* 0x0000001fff037819 */ /* 0x100fe20000011402 */
[----:B------:R-:W-:-:S04]  /*132d0*/  IMAD.MOV R7, RZ, RZ, -R2 ;  /* 0x000000ffff077224 */ /* 0x000fc800078e0a02 */
[----:B------:R-:W-:Y:S02]  /*132e0*/  IMAD R7, R8, R7, R0 ;  /* 0x0000000708077224 */ /* 0x000fe400078e0200 */
        /* <DEDUP_REMOVED lines=8> */
.L_x_1231:
[----:B------:R-:W-:Y:S01]  /*13370*/  IMAD R3, R4, 0x8, R17 ;  /* 0x0000000804037824 */ /* 0x000fe200078e0211 */
[----:B------:R-:W-:Y:S01]  /*13380*/  SHF.L.U32 R2, R5, 0x1f, RZ ;  /* 0x0000001f05027819 */ /* 0x000fe200000006ff */
[----:B------:R-:W-:Y:S03]  /*13390*/  BSSY B2, `(.L_x_1232) ;  /* 0x0000003000027945 */ /* 0x000fe60003800000 */
[----:B------:R-:W2:Y:S02]  /*133a0*/  SYNCS.PHASECHK.TRANS64.TRYWAIT P0, [R3+URZ+0x2a840], R2 ;  /* 0x02a84002030075a7 */ /* 0x000ea4000800017f */
[----:B--2---:R-:W-:Y:S05]  /*133b0*/  @!P0 BRA `(.L_x_1233) ;  /* 0x0000002c00b08947 */ /* 0x004fea0003800000 */
.L_x_1315:
[----:B------:R-:W-:Y:S05]  /*133c0*/  BSYNC B2 ;  /* 0x0000000000027941 */ /* 0x000fea0003800000 */
.L_x_1232:
[----:B-1----:R-:W1:Y:S01]  /*133d0*/  S2R R9, SR_TID.X ;  /* 0x0000000000097919 */ /* 0x002e620000002100 */
[----:B------:R-:W-:Y:S01]  /*133e0*/  BSSY B2, `(.L_x_1234) ;  /* 0x000000b000027945 */ /* 0x000fe20003800000 */
[----:B-1----:R-:W-:-:S04]  /*133f0*/  LOP3.LUT R9, R9, 0x7f, RZ, 0xc0, !PT ;  /* 0x0000007f09097812 */ /* 0x002fc800078ec0ff */
[----:B------:R-:W-:-:S13]  /*13400*/  ISETP.NE.AND P1, PT, R9, RZ, PT ;  /* 0x000000ff0900720c */ /* 0x000fda0003f25270 */
[----:B------:R-:W-:Y:S05]  /*13410*/  @P1 BRA `(.L_x_1235) ;  /* 0x00000000001c1947 */ /* 0x000fea0003800000 */
[----:B------:R-:W1:Y:S01]  /*13420*/  S2R R9, SR_TID.X ;  /* 0x0000000000097919 */ /* 0x000e620000002100 */
[----:B--2---:R-:W-:-:S04]  /*13430*/  IMAD.MOV.U32 R2, RZ, RZ, 0x9000 ;  /* 0x00009000ff027424 */ /* 0x004fc800078e00ff */
[----:B------:R3:W-:Y:S01]  /*13440*/  SYNCS.ARRIVE.TRANS64 RZ, [R3+URZ+0x2a830], R2 ;  /* 0x02a8300203ff79a7 */ /* 0x0007e2000800003f */
[----:B-1----:R-:W-:-:S04]  /*13450*/  LOP3.LUT R9, R9, 0x1f, RZ, 0xc0, !PT ;  /* 0x0000001f09097812 */ /* 0x002fc800078ec0ff */
[----:B------:R-:W-:-:S13]  /*13460*/  ISETP.NE.AND P0, PT, R9, RZ, PT ;  /* 0x000000ff0900720c */ /* 0x000fda0003f05270 */
[----:B---3--:R-:W-:Y:S05]  /*13470*/  @!P0 BRA `(.L_x_1235) ;  /* 0x0000000000048947 */ /* 0x008fea0003800000 */
[----:B------:R-:W-:Y:S01]  /*13480*/  BPT.TRAP 0x1 ;  /* 0x000000040000795c */ /* 0x000fe20000300000 */
.L_x_1235:
[----:B------:R-:W-:Y:S05]  /*13490*/  BSYNC B2 ;  /* 0x0000000000027941 */ /* 0x000fea0003800000 */
.L_x_1234:
[----:B------:R-:W-:Y:S01]  /*134a0*/  IMAD.MOV.U32 R12, RZ, RZ, RZ ;  /* 0x000000ffff0c7224 */ /* 0x000fe200078e00ff */
[----:B------:R-:W-:Y:S01]  /*134b0*/  UIADD3 UR4, UP0, UR38, 0x370, URZ ;  /* 0x0000037026047890 */ /* 0x000fe2000ff1e03f */
[----:B------:R-:W-:Y:S01]  /*134c0*/  IMAD R9, R4, 0x9000, R17 ;  /* 0x0000900004097824 */ /* 0x000fe200078e0211 */
[----:B------:R-:W-:Y:S01]  /*134d0*/  PLOP3.LUT P0, PT, PT, PT, PT, 0x80, 0x0 ;  /* 0x000000000000781c */ /* 0x000fe20003f0f070 */
[----:B--2---:R-:W-:Y:S01]  /*134e0*/  VIADD R3, R3, 0x2a830 ;  /* 0x0002a83003037836 */ /* 0x004fe20000000000 */
[----:B------:R-:W-:Y:S01]  /*134f0*/  R2UR UR10, R12 ;  /* 0x000000000c0a72ca */ /* 0x000fe200000e0000 */
[----:B------:R-:W-:Y:S01]  /*13500*/  IMAD R2, R7, 0x60, RZ ;  /* 0x0000006007027824 */ /* 0x000fe200078e02ff */
[----:B------:R-:W-:Y:S01]  /*13510*/  UIADD3.X UR5, URZ, UR39, URZ, UP0, !UPT ;  /* 0x000000273f057290 */ /* 0x000fe200087fe43f */
[----:B0-----:R-:W-:Y:S01]  /*13520*/  VIADD R10, R9, 0x18400 ;  /* 0x00018400090a7836 */ /* 0x001fe20000000000 */
[----:B------:R-:W-:Y:S01]  /*13530*/  UMOV UR6, 0x0 ;  /* 0x0000000000067882 */ /* 0x000fe20000000000 */
[----:B------:R-:W-:-:S10]  /*13540*/  UMOV UR7, 0x14f00000 ;  /* 0x14f0000000077882 */ /* 0x000fd40000000000 */
.L_x_1236:
        /* <DEDUP_REMOVED lines=16> */
.L_x_1237:
        /* <DEDUP_REMOVED lines=15> */
.L_x_1238:
        /* <DEDUP_REMOVED lines=16> */
.L_x_1316:
[----:B------:R-:W-:Y:S05]  /*13840*/  BSYNC B2 ;  /* 0x0000000000027941 */ /* 0x000fea0003800000 */
.L_x_1239:
        /* <DEDUP_REMOVED lines=11> */
.L_x_1242:
[----:B------:R-:W-:Y:S05]  /*13900*/  BSYNC B2 ;  /* 0x0000000000027941 */ /* 0x000fea0003800000 */
.L_x_1241:
[----:B------:R-:W-:Y:S01]  /*13910*/  R2UR UR10, R12 ;  /* 0x000000000c0a72ca */ /* 0x000fe200000e0000 */
[----:B------:R-:W-:Y:S01]  /*13920*/  IMAD R18, R18, 0x6000, R17 ;  /* 0x0000600012127824 */ /* 0x000fe200078e0211 */
[----:B------:R-:W-:Y:S01]  /*13930*/  R2UR UR6, R10 ;  /* 0x000000000a0672ca */ /* 0x000fe200000e0000 */
[----:B------:R-:W-:Y:S01]  /*13940*/  UIADD3 UR4, UP0, UR38, 0x470, URZ ;  /* 0x0000047026047890 */ /* 0x000fe2000ff1e03f */
[----:B------:R-:W-:Y:S01]  /*13950*/  R2UR UR7, R11 ;  /* 0x000000000b0772ca */ /* 0x000fe200000e0000 */
[----:B0-----:R-:W-:Y:S01]  /*13960*/  IMAD R3, R19, 0x60, RZ ;  /* 0x0000006013037824 */ /* 0x001fe200078e02ff */
[----:B------:R-:W-:Y:S01]  /*13970*/  PLOP3.LUT P0, PT, PT, PT, PT, 0x80, 0x0 ;  /* 0x000000000000781c */ /* 0x000fe20003f0f070 */
[----:B------:R-:W-:Y:S01]  /*13980*/  VIADD R2, R2, 0x50 ;  /* 0x0000005002027836 */ /* 0x000fe20000000000 */
[----:B------:R-:W-:Y:S01]  /*13990*/  UIADD3.X UR5, URZ, UR39, URZ, UP0, !UPT ;  /* 0x000000273f057290 */ /* 0x000fe200087fe43f */
[----:B------:R-:W-:-:S11]  /*139a0*/  VIADD R9, R18, 0x400 ;  /* 0x0000040012097836 */ /* 0x000fd60000000000 */
.L_x_1243:
        /* <DEDUP_REMOVED lines=15> */
.L_x_1244:
        /* <DEDUP_REMOVED lines=12> */
.L_x_1230:
[----:B------:R-:W-:Y:S05]  /*13b60*/  BSYNC B1 ;  /* 0x0000000000017941 */ /* 0x000fea0003800000 */
.L_x_1229:
[----:B------:R-:W2:Y:S01]  /*13b70*/  LDL R3, [R1+0xc] ;  /* 0x00000c0001037983 */ /* 0x000ea20000100800 */
[----:B------:R-:W-:Y:S01]  /*13b80*/  VIADD R18, R4, 0x1 ;  /* 0x0000000104127836 */ /* 0x000fe20000000000 */
[----:B------:R-:W-:Y:S01]  /*13b90*/  BSSY B1, `(.L_x_1245) ;  /* 0x00000a0000017945 */ /* 0x000fe20003800000 */
[----:B------:R-:W-:-:S03]  /*13ba0*/  VIADD R7, R0, 0xffffffff ;  /* 0xffffffff00077836 */ /* 0x000fc60000000000 */
[----:B------:R-:W-:-:S04]  /*13bb0*/  ISETP.NE.AND P0, PT, R18, 0x2, PT ;  /* 0x000000021200780c */ /* 0x000fc80003f05270 */
[----:B------:R-:W-:Y:S02]  /*13bc0*/  SEL R2, RZ, 0x1, P0 ;  /* 0x00000001ff027807 */ /* 0x000fe40000000000 */
[----:B------:R-:W-:Y:S02]  /*13bd0*/  SEL R18, R18, RZ, P0 ;  /* 0x000000ff12127207 */ /* 0x000fe40000000000 */
[----:B------:R-:W-:-:S05]  /*13be0*/  LOP3.LUT R11, R5, R2, RZ, 0x3c, !PT ;  /* 0x00000002050b7212 */ /* 0x000fca00078e3cff */
[----:B------:R1:W-:Y:S01]  /*13bf0*/  STL [R1+0x4], R11 ;  /* 0x0000040b01007387 */ /* 0x0003e20000100800 */
[----:B--2---:R-:W-:-:S13]  /*13c00*/  LOP3.LUT P1, RZ, R3, 0x2, RZ, 0xc0, !PT ;  /* 0x0000000203ff7812 */ /* 0x004fda000782c0ff */
[----:B-1----:R-:W-:Y:S05]  /*13c10*/  @!P1 BRA `(.L_x_1246) ;  /* 0x00000008005c9947 */ /* 0x002fea0003800000 */
[----:B------:R-:W-:Y:S01]  /*13c20*/  LOP3.LUT P1, RZ, R3, 0x1, RZ, 0xc0, !PT ;  /* 0x0000000103ff7812 */ /* 0x000fe2000782c0ff */
[----:B0-----:R-:W-:-:S12]  /*13c30*/  IMAD.MOV.U32 R10, RZ, RZ, R7 ;  /* 0x000000ffff0a7224 */ /* 0x001fd800078e0007 */
[----:B------:R-:W-:Y:S05]  /*13c40*/  @!P1 BRA `(.L_x_1247) ;  /* 0x0000000000549947 */ /* 0x000fea0003800000 */
[----:B------:R-:W2:Y:S01]  /*13c50*/  LDL R13, [R1+0x8] ;  /* 0x00000800010d7983 */ /* 0x000ea20000100800 */
        /* <DEDUP_REMOVED lines=20> */
.L_x_1247:
[----:B------:R-:W-:Y:S01]  /*13da0*/  IMAD R2, R18, 0x8, R17 ;  /* 0x0000000812027824 */ /* 0x000fe200078e0211 */
[----:B------:R-:W-:Y:S01]  /*13db0*/  SHF.L.U32 R3, R11, 0x1f, RZ ;  /* 0x0000001f0b037819 */ /* 0x000fe200000006ff */
[----:B------:R-:W-:Y:S03]  /*13dc0*/  BSSY B2, `(.L_x_1248) ;  /* 0x0000003000027945 */ /* 0x000fe60003800000 */
[----:B------:R-:W1:Y:S02]  /*13dd0*/  SYNCS.PHASECHK.TRANS64.TRYWAIT P0, [R2+URZ+0x2a840], R3 ;  /* 0x02a84003020075a7 */ /* 0x000e64000800017f */
[----:B-1----:R-:W-:Y:S05]  /*13de0*/  @!P0 BRA `(.L_x_1249) ;  /* 0x00000024004c8947 */ /* 0x002fea0003800000 */
.L_x_1317:
[----:B------:R-:W-:Y:S05]  /*13df0*/  BSYNC B2 ;  /* 0x0000000000027941 */ /* 0x000fea0003800000 */
.L_x_1248:
        /* <DEDUP_REMOVED lines=12> */
.L_x_1251:
[----:B------:R-:W-:Y:S05]  /*13ec0*/  BSYNC B2 ;  /* 0x0000000000027941 */ /* 0x000fea0003800000 */
.L_x_1250:
[----:B------:R-:W-:Y:S01]  /*13ed0*/  IMAD.MOV.U32 R14, RZ, RZ, RZ ;  /* 0x000000ffff0e7224 */ /* 0x000fe200078e00ff */
[----:B------:R-:W-:Y:S01]  /*13ee0*/  UIADD3 UR4, UP0, UR38, 0x370, URZ ;  /* 0x0000037026047890 */ /* 0x000fe2000ff1e03f */
[C---:B-1----:R-:W-:Y:S01]  /*13ef0*/  IMAD R3, R18.reuse, 0x8, R6 ;  /* 0x0000000812037824 */ /* 0x042fe200078e0206 */
[----:B------:R-:W-:Y:S01]  /*13f00*/  PLOP3.LUT P0, PT, PT, PT, PT, 0x80, 0x0 ;  /* 0x000000000000781c */ /* 0x000fe20003f0f070 */
[----:B------:R-:W-:Y:S01]  /*13f10*/  IMAD R9, R18, 0x9000, R17 ;  /* 0x0000900012097824 */ /* 0x000fe200078e0211 */
[----:B------:R-:W-:Y:S01]  /*13f20*/  R2UR UR10, R14 ;  /* 0x000000000e0a72ca */ /* 0x000fe200000e0000 */
[----:B------:R-:W-:Y:S01]  /*13f30*/  VIADD R3, R3, 0x30 ;  /* 0x0000003003037836 */ /* 0x000fe20000000000 */
[----:B------:R-:W-:Y:S01]  /*13f40*/  UIADD3.X UR5, URZ, UR39, URZ, UP0, !UPT ;  /* 0x000000273f057290 */ /* 0x000fe200087fe43f */
[----:B------:R-:W-:Y:S01]  /*13f50*/  IMAD R2, R10, 0x60, RZ ;  /* 0x000000600a027824 */ /* 0x000fe200078e02ff */
[----:B------:R-:W-:Y:S01]  /*13f60*/  UMOV UR6, 0x0 ;  /* 0x0000000000067882 */ /* 0x000fe20000000000 */
[----:B------:R-:W-:Y:S01]  /*13f70*/  VIADD R11, R9, 0x18400 ;  /* 0x00018400090b7836 */ /* 0x000fe20000000000 */
[----:B------:R-:W-:-:S09]  /*13f80*/  UMOV UR7, 0x14f00000 ;  /* 0x14f0000000077882 */ /* 0x000fd20000000000 */
.L_x_1252:
        /* <DEDUP_REMOVED lines=16> */
.L_x_1253:
        /* <DEDUP_REMOVED lines=15> */
.L_x_1254:
        /* <DEDUP_REMOVED lines=15> */
.L_x_1318:
[----:B------:R-:W-:Y:S05]  /*14270*/  BSYNC B2 ;  /* 0x0000000000027941 */ /* 0x000fea0003800000 */
.L_x_1255:
[----:B------:R-:W-:Y:S01]  /*14280*/  BSSY B2, `(.L_x_1257) ;  /* 0x000000b000027945 */ /* 0x000fe20003800000 */
[----:B------:R-:W-:Y:S02]  /*14290*/  IMAD.MOV.U32 R12, RZ, RZ, 0x0 ;  /* 0x00000000ff0c7424 */ /* 0x000fe400078e00ff */
[----:B------:R-:W-:Y:S01]  /*142a0*/  IMAD.MOV.U32 R13, RZ, RZ, 0x14f00000 ;  /* 0x14f00000ff0d7424 */ /* 0x000fe200078e00ff */
[----:B------:R-:W-:Y:S06]  /*142b0*/  @P1 BRA `(.L_x_1258) ;  /* 0x00000000001c1947 */ /* 0x000fec0003800000 */
[----:B------:R-:W1:Y:S02]  /*142c0*/  S2R R3, SR_TID.X ;  /* 0x0000000000037919 */ /* 0x000e640000002100 */
[----:B-1----:R-:W-:Y:S01]  /*142d0*/  LOP3.LUT R9, R3, 0x1f, RZ, 0xc0, !PT ;  /* 0x0000001f03097812 */ /* 0x002fe200078ec0ff */
[----:B------:R-:W-:-:S03]  /*142e0*/  IMAD.MOV.U32 R3, RZ, RZ, 0x6000 ;  /* 0x00006000ff037424 */ /* 0x000fc600078e00ff */
[----:B------:R-:W-:Y:S01]  /*142f0*/  ISETP.NE.AND P0, PT, R9, RZ, PT ;  /* 0x000000ff0900720c */ /* 0x000fe20003f05270 */
[----:B------:R1:W-:-:S12]  /*14300*/  SYNCS.ARRIVE.TRANS64 RZ, [R2+URZ+0x50], R3 ;  /* 0x0000500302ff79a7 */ /* 0x0003d8000800003f */
[----:B-1----:R-:W-:Y:S05]  /*14310*/  @!P0 BRA `(.L_x_1258) ;  /* 0x0000000000048947 */ /* 0x002fea0003800000 */
[----:B------:R-:W-:Y:S01]  /*14320*/  BPT.TRAP 0x1 ;  /* 0x000000040000795c */ /* 0x000fe20000300000 */
.L_x_1258:
[----:B------:R-:W-:Y:S05]  /*14330*/  BSYNC B2 ;  /* 0x0000000000027941 */ /* 0x000fea0003800000 */
.L_x_1257:
[----:B------:R-:W-:Y:S01]  /*14340*/  R2UR UR10, R14 ;  /* 0x000000000e0a72ca */ /* 0x000fe200000e0000 */
[----:B------:R-:W-:Y:S01]  /*14350*/  IMAD R4, R4, 0x6000, R17 ;  /* 0x0000600004047824 */ /* 0x000fe200078e0211 */
[----:B------:R-:W-:Y:S01]  /*14360*/  R2UR UR6, R12 ;  /* 0x000000000c0672ca */ /* 0x000fe200000e0000 */
[----:B------:R-:W-:Y:S01]  /*14370*/  UIADD3 UR4, UP0, UR38, 0x470, URZ ;  /* 0x0000047026047890 */ /* 0x000fe2000ff1e03f */
[----:B------:R-:W-:Y:S01]  /*14380*/  R2UR UR7, R13 ;  /* 0x000000000d0772ca */ /* 0x000fe200000e0000 */
[----:B------:R-:W-:Y:S01]  /*14390*/  IMAD R3, R19, 0x60, RZ ;  /* 0x0000006013037824 */ /* 0x000fe200078e02ff */
[----:B------:R-:W-:Y:S01]  /*143a0*/  PLOP3.LUT P0, PT, PT, PT, PT, 0x80, 0x0 ;  /* 0x000000000000781c */ /* 0x000fe20003f0f070 */
[----:B0-----:R-:W-:Y:S01]  /*143b0*/  VIADD R2, R2, 0x50 ;  /* 0x0000005002027836 */ /* 0x001fe20000000000 */
[----:B------:R-:W-:Y:S01]  /*143c0*/  UIADD3.X UR5, URZ, UR39, URZ, UP0, !UPT ;  /* 0x000000273f057290 */ /* 0x000fe200087fe43f */
[----:B------:R-:W-:-:S11]  /*143d0*/  VIADD R5, R4, 0x400 ;  /* 0x0000040004057836 */ /* 0x000fd60000000000 */
.L_x_1259:
        /* <DEDUP_REMOVED lines=15> */
.L_x_1260:
        /* <DEDUP_REMOVED lines=12> */
.L_x_1246:
[----:B------:R-:W-:Y:S05]  /*14590*/  BSYNC B1 ;  /* 0x0000000000017941 */ /* 0x000fea0003800000 */
.L_x_1245:
[----:B------:R-:W-:Y:S01]  /*145a0*/  ISETP.GT.AND P0, PT, R7, UR40, PT ;  /* 0x0000002807007c0c */ /* 0x000fe2000bf04270 */
[----:B------:R-:W-:-:S12]  /*145b0*/  VIADD R0, R0, 0xfffffffe ;  /* 0xfffffffe00007836 */ /* 0x000fd80000000000 */
[----:B------:R-:W-:Y:S05]  /*145c0*/  @P0 BRA `(.L_x_1261) ;  /* 0xffffffe800dc0947 */ /* 0x000fea000383ffff */
.L_x_1228:
[----:B------:R-:W-:Y:S05]  /*145d0*/  BSYNC B0 ;  /* 0x0000000000007941 */ /* 0x000fea0003800000 */
.L_x_1210:
[----:B0-----:R-:W0:Y:S01]  /*145e0*/  S2R R0, SR_TID.X ;  /* 0x0000000000007919 */ /* 0x001e220000002100 */
[----:B------:R-:W-:Y:S01]  /*145f0*/  BSSY B0, `(.L_x_1262) ;  /* 0x0000012000007945 */ /* 0x000fe20003800000 */
[----:B0-----:R-:W-:-:S04]  /*14600*/  LOP3.LUT R6, R0, 0x7f, RZ, 0xc0, !PT ;  /* 0x0000007f00067812 */ /* 0x001fc800078ec0ff */
[----:B------:R-:W-:-:S13]  /*14610*/  ISETP.NE.AND P1, PT, R6, RZ, PT ;  /* 0x000000ff0600720c */ /* 0x000fda0003f25270 */
[----:B------:R-:W-:Y:S05]  /*14620*/  @P1 BRA `(.L_x_1263) ;  /* 0x0000000000381947 */ /* 0x000fea0003800000 */
[----:B------:R-:W0:Y:S01]  /*14630*/  S2R R3, SR_LANEID ;  /* 0x0000000000037919 */ /* 0x000e220000000000 */
[----:B------:R-:W-:Y:S01]  /*14640*/  VOTEU.ANY UR4, UPT, PT ;  /* 0x0000000000047886 */ /* 0x000fe200038e0100 */
[----:B------:R-:W-:Y:S01]  /*14650*/  ULDC.64 UR6, c[0x0][0x208] ;  /* 0x0000820000067ab9 */ /* 0x000fe20000000a00 */
[----:B------:R-:W0:Y:S08]  /*14660*/  FLO.U32 R0, UR4 ;  /* 0x0000000400007d00 */ /* 0x000e3000080e0000 */
[----:B------:R-:W1:Y:S01]  /*14670*/  POPC R5, UR4 ;  /* 0x0000000400057d09 */ /* 0x000e620008000000 */
[----:B0-----:R-:W-:-:S02]  /*14680*/  ISETP.EQ.U32.AND P0, PT, R0, R3, PT ;  /* 0x000000030000720c */ /* 0x001fc40003f02070 */
[----:B------:R-:W1:Y:S11]  /*14690*/  LDC.64 R2, c[0x0][0xc80] ;  /* 0x00032000ff027b82 */ /* 0x000e760000000a00 */
[----:B-1----:R-:W2:Y:S01]  /*146a0*/  @P0 ATOMG.E.ADD.STRONG.GPU PT, R3, desc[UR6][R2.64], R5 ;  /* 0x00000005020309a8 */ /* 0x002ea200081ee1c6 */
[----:B------:R-:W0:Y:S02]  /*146b0*/  S2R R4, SR_LTMASK ;  /* 0x0000000000047919 */ /* 0x000e240000003900 */
[----:B0-----:R-:W-:-:S04]  /*146c0*/  LOP3.LUT R4, R4, UR4, RZ, 0xc0, !PT ;  /* 0x0000000404047c12 */ /* 0x001fc8000f8ec0ff */
[----:B------:R-:W0:Y:S01]  /*146d0*/  POPC R7, R4 ;  /* 0x0000000400077309 */ /* 0x000e220000000000 */
[----:B--2---:R-:W0:Y:S02]  /*146e0*/  SHFL.IDX PT, R0, R3, R0, 0x1f ;  /* 0x00001f0003007589 */ /* 0x004e2400000e0000 */
[----:B0-----:R-:W-:-:S05]  /*146f0*/  IADD3 R0, R0, UR44, R7 ;  /* 0x0000002c00007c10 */ /* 0x001fca000fffe007 */
[----:B------:R0:W-:Y:S02]  /*14700*/  STL [R1+0x14], R0 ;  /* 0x0000140001007387 */ /* 0x0001e40000100800 */
.L_x_1263:
[----:B------:R-:W-:Y:S05]  /*14710*/  BSYNC B0 ;  /* 0x0000000000007941 */ /* 0x000fea0003800000 */
.L_x_1262:
[----:B0-----:R-:W2:Y:S01]  /*14720*/  LDL R0, [R1+0xc] ;  /* 0x00000c0001007983 */ /* 0x001ea20000100800 */
[----:B------:R-:W-:Y:S01]  /*14730*/  BSSY B0, `(.L_x_1264) ;  /* 0x0000038000007945 */ /* 0x000fe20003800000 */
[----:B--2---:R-:W-:-:S13]  /*14740*/  LOP3.LUT P0, RZ, R0, 0x2, RZ, 0xc0, !PT ;  /* 0x0000000200ff7812 */ /* 0x004fda000780c0ff */
[----:B------:R-:W-:Y:S05]  /*14750*/  @!P0 BRA `(.L_x_1265) ;  /* 0x0000000000d48947 */ /* 0x000fea0003800000 */
[----:B------:R-:W2:Y:S01]  /*14760*/  LDL R0, [R1+0x4] ;  /* 0x0000040001007983 */ /* 0x000ea20000100800 */
[----:B------:R-:W-:Y:S01]  /*14770*/  IMAD R2, R18, 0x8, R17 ;  /* 0x0000000812027824 */ /* 0x000fe200078e0211 */
[----:B------:R-:W-:Y:S01]  /*14780*/  BSSY B1, `(.L_x_1266) ;  /* 0x0000005000017945 */ /* 0x000fe20003800000 */
[----:B------:R-:W-:Y:S02]  /*14790*/  ISETP.NE.AND P2, PT, R6, RZ, PT ;  /* 0x000000ff0600720c */ /* 0x000fe40003f45270 */
[----:B--2---:R-:W-:-:S04]  /*147a0*/  SHF.L.U32 R3, R0, 0x1f, RZ ;  /* 0x0000001f00037819 */ /* 0x004fc800000006ff */
[----:B------:R-:W0:Y:S02]  /*147b0*/  SYNCS.PHASECHK.TRANS64.TRYWAIT P0, [R2+URZ+0x2a860], R3 ;  /* 0x02a86003020075a7 */ /* 0x000e24000800017f */
[----:B0-----:R-:W-:Y:S05]  /*147c0*/  @!P0 BRA `(.L_x_1267) ;  /* 0x0000001800fc8947 */ /* 0x001fea0003800000 */
.L_x_1319:
[----:B------:R-:W-:Y:S05]  /*147d0*/  BSYNC B1 ;  /* 0x0000000000017941 */ /* 0x000fea0003800000 */
.L_x_1266:
[----:B------:R-:W-:Y:S04]  /*147e0*/  BSSY B1, `(.L_x_1268) ;  /* 0x0000009000017945 */ /* 0x000fe80003800000 */
        /* <DEDUP_REMOVED lines=8> */
.L_x_1269:
[----:B------:R-:W-:Y:S05]  /*14870*/  BSYNC B1 ;  /* 0x0000000000017941 */ /* 0x000fea0003800000 */
.L_x_1268:
[----:B------:R-:W-:Y:S01]  /*14880*/  IMAD R0, R18, 0x6000, R17 ;  /* 0x0000600012007824 */ /* 0x000fe200078e0211 */
[----:B------:R-:W-:Y:S01]  /*14890*/  UIADD3 UR4, UP0, UR38, 0x470, URZ ;  /* 0x0000047026047890 */ /* 0x000fe2000ff1e03f */
[----:B------:R-:W-:Y:S01]  /*148a0*/  PLOP3.LUT P0, PT, PT, PT, PT, 0x80, 0x0 ;  /* 0x000000000000781c */ /* 0x000fe20003f0f070 */
[----:B------:R-:W-:Y:S01]  /*148b0*/  IMAD R19, R19, 0x60, RZ ;  /* 0x0000006013137824 */ /* 0x000fe200078e02ff */
[----:B------:R-:W-:Y:S01]  /*148c0*/  UMOV UR6, 0x0 ;  /* 0x0000000000067882 */ /* 0x000fe20000000000 */
[----:B0-----:R-:W-:Y:S01]  /*148d0*/  VIADD R2, R2, 0x2a850 ;  /* 0x0002a85002027836 */ /* 0x001fe20000000000 */
[----:B------:R-:W-:Y:S01]  /*148e0*/  UIADD3.X UR5, URZ, UR39, URZ, UP0, !UPT ;  /* 0x000000273f057290 */ /* 0x000fe200087fe43f */
[----:B------:R-:W-:Y:S01]  /*148f0*/  VIADD R3, R0, 0x400 ;  /* 0x0000040000037836 */ /* 0x000fe20000000000 */
[----:B------:R-:W-:Y:S01]  /*14900*/  UMOV UR7, 0x14f00000 ;  /* 0x14f0000000077882 */ /* 0x000fe20000000000 */
[----:B------:R-:W-:-:S09]  /*14910*/  UMOV UR10, URZ ;  /* 0x0000003f000a7c82 */ /* 0x000fd20008000000 */
.L_x_1270:
        /* <DEDUP_REMOVED lines=15> */
.L_x_1271:
        /* <DEDUP_REMOVED lines=10> */
.L_x_1265:
[----:B------:R-:W-:Y:S05]  /*14ab0*/  BSYNC B0 ;  /* 0x0000000000007941 */ /* 0x000fea0003800000 */
.L_x_1264:
[----:B------:R-:W2:Y:S01]  /*14ac0*/  LDL.LU R3, [R1+0x4] ;  /* 0x0000040001037983 */ /* 0x000ea20000300800 */
[----:B------:R-:W-:-:S05]  /*14ad0*/  VIADD R18, R18, 0x1 ;  /* 0x0000000112127836 */ /* 0x000fca0000000000 */
[----:B------:R-:W-:-:S04]  /*14ae0*/  ISETP.NE.AND P0, PT, R18, 0x2, PT ;  /* 0x000000021200780c */ /* 0x000fc80003f05270 */
[----:B------:R-:W-:Y:S02]  /*14af0*/  SEL R0, RZ, 0x1, P0 ;  /* 0x00000001ff007807 */ /* 0x000fe40000000000 */
[----:B------:R-:W-:Y:S02]  /*14b00*/  SEL R18, R18, RZ, P0 ;  /* 0x000000ff12127207 */ /* 0x000fe40000000000 */
[----:B--2---:R-:W-:-:S05]  /*14b10*/  LOP3.LUT R3, R3, R0, RZ, 0x3c, !PT ;  /* 0x0000000003037212 */ /* 0x004fca00078e3cff */
[----:B------:R0:W-:Y:S02]  /*14b20*/  STL [R1+0x4], R3 ;  /* 0x0000040301007387 */ /* 0x0001e40000100800 */
.L_x_1190:
[----:B------:R-:W-:Y:S05]  /*14b30*/  BSYNC B7 ;  /* 0x0000000000077941 */ /* 0x000fea0003800000 */
.L_x_1188:
[----:B-1----:R-:W2:Y:S04]  /*14b40*/  LDL R0, [R1+0xc] ;  /* 0x00000c0001007983 */ /* 0x002ea80000100800 */
[----:B------:R1:W5:Y:S01]  /*14b50*/  LDL R2, [R1+0x14] ;  /* 0x0000140001027983 */ /* 0x0003620000100800 */
[----:B--2---:R-:W-:-:S13]  /*14b60*/  LOP3.LUT P0, RZ, R0, 0x4, RZ, 0xc0, !PT ;  /* 0x0000000400ff7812 */ /* 0x004fda000780c0ff */
[----:B-1----:R-:W-:Y:S05]  /*14b70*/  @!P0 BRA `(.L_x_1272) ;  /* 0x0000000000288947 */ /* 0x002fea0003800000 */
[----:B------:R-:W-:Y:S05]  /*14b80*/  WARPSYNC.ALL ;  /* 0x0000000000007948 */ /* 0x000fea0003800000 */
[----:B------:R-:W1:Y:S08]  /*14b90*/  S2UR UR5, SR_CgaCtaId ;  /* 0x00000000000579c3 */ /* 0x000e700000008800 */
[----:B------:R-:W-:Y:S06]  /*14ba0*/  BAR.SYNC.DEFER_BLOCKING 0x5, 0x180 ;  /* 0x0146000000007b1d */ /* 0x000fec0000010000 */
[----:B------:R-:W-:-:S02]  /*14bb0*/  UMOV UR4, 0x400 ;  /* 0x0000040000047882 */ /* 0x000fc40000000000 */
[----:B-1----:R-:W-:-:S06]  /*14bc0*/  ULEA UR4, UR5, UR4, 0x18 ;  /* 0x0000000405047291 */ /* 0x002fcc000f8ec03f */
[----:B------:R-:W-:-:S05]  /*14bd0*/  IMAD.U32 R17, RZ, RZ, UR4 ;  /* 0x00000004ff117e24 */ /* 0x000fca000f8e00ff */
[----:B-----5:R-:W1:Y:S04]  /*14be0*/  LDS R2, [R17+0x2a8d0] ;  /* 0x02a8d00011027984 */ /* 0x020e680000000800 */
[----:B-1----:R3:W-:Y:S01]  /*14bf0*/  STL [R1+0x14], R2 ;  /* 0x0000140201007387 */ /* 0x0027e20000100800 */
[----:B------:R-:W-:Y:S06]  /*14c00*/  BAR.ARV 0x4, 0x180 ;  /* 0x0106000000007b1d */ /* 0x000fec0000002000 */
[----:B------:R-:W-:Y:S05]  /*14c10*/  BRA `(.L_x_1273) ;  /* 0x00000000002c7947 */ /* 0x000fea0003800000 */
.L_x_1272:
[----:B------:R-:W-:-:S03]  /*14c20*/  UMOV UR4, 0xffffffff ;  /* 0xffffffff00047882 */ /* 0x000fc60000000000 */
[----:B------:R-:W-:Y:S05]  /*14c30*/  BRA.DIV UR4, `(.L_x_1274) ;  /* 0x0000001604f47947 */ /* 0x000fea000b800000 */
[----:B-----5:R1:W2:Y:S02]  /*14c40*/  SHFL.IDX PT, R14, R2, RZ, 0x1f ;  /* 0x00001fff020e7589 */ /* 0x0202a400000e0000 */
.L_x_1322:
[----:B0-----:R-:W0:Y:S01]  /*14c50*/  @!P1 S2R R3, SR_CgaCtaId ;  /* 0x0000000000039919 */ /* 0x001e220000008800 */
[----:B------:R-:W-:Y:S05]  /*14c60*/  WARPSYNC.ALL ;  /* 0x0000000000007948 */ /* 0x000fea0003800000 */
[----:B------:R-:W-:Y:S01]  /*14c70*/  BAR.SYNC.DEFER_BLOCKING 0x4, 0x180 ;  /* 0x0106000000007b1d */ /* 0x000fe20000010000 */
[----:B------:R-:W-:-:S05]  /*14c80*/  @!P1 MOV R0, 0x400 ;  /* 0x0000040000009802 */ /* 0x000fca0000000f00 */
[----:B--2---:R2:W-:Y:S01]  /*14c90*/  STL [R1+0x14], R14 ;  /* 0x0000140e01007387 */ /* 0x0045e20000100800 */
[----:B0-----:R-:W-:-:S05]  /*14ca0*/  @!P1 LEA R17, R3, R0, 0x18 ;  /* 0x0000000003119211 */ /* 0x001fca00078ec0ff */
[----:B------:R2:W-:Y:S01]  /*14cb0*/  @!P1 STS [R17+0x2a8d0], R2 ;  /* 0x02a8d00211009388 */ /* 0x0005e20000000800 */
[----:B------:R-:W-:Y:S06]  /*14cc0*/  BAR.ARV 0x5, 0x180 ;  /* 0x0146000000007b1d */ /* 0x000fec0000002000 */
.L_x_1273:
[----:B------:R-:W4:Y:S01]  /*14cd0*/  LDL R0, [R1+0x14] ;  /* 0x0000140001007983 */ /* 0x000f220000100800 */
[----:B------:R-:W-:Y:S02]  /*14ce0*/  ULDC UR4, c[0x0][0xc38] ;  /* 0x00030e0000047ab9 */ /* 0x000fe40000000800 */
[----:B----4-:R-:W-:-:S13]  /*14cf0*/  ISETP.GE.AND P0, PT, R0, UR4, PT ;  /* 0x0000000400007c0c */ /* 0x010fda000bf06270 */
[----:B------:R-:W-:Y:S05]  /*14d00*/  @!P0 BRA `(.L_x_1275) ;  /* 0xffffffb400d88947 */ /* 0x000fea000383ffff */
.L_x_1179:
[----:B0-----:R-:W4:Y:S01]  /*14d10*/  LDL.LU R0, [R1+0x18] ;  /* 0x0000180001007983 */ /* 0x001f220000300800 */
[----:B------:R-:W-:Y:S01]  /*14d20*/  BSSY B0, `(.L_x_1276) ;  /* 0x000000b000007945 */ /* 0x000fe20003800000 */
[----:B------:R-:W0:Y:S01]  /*14d30*/  S2R R5, SR_CgaCtaId ;  /* 0x0000000000057919 */ /* 0x000e220000008800 */
[----:B----4-:R-:W-:-:S05]  /*14d40*/  VIADD R0, R0, 0x1 ;  /* 0x0000000100007836 */ /* 0x010fca0000000000 */
[----:B-123--:R-:W-:-:S04]  /*14d50*/  LEA.HI R2, R0, R0, RZ, 0x1 ;  /* 0x0000000000027211 */ /* 0x00efc800078f08ff */
[----:B------:R-:W-:-:S05]  /*14d60*/  LOP3.LUT R3, R2, 0xfffffffe, RZ, 0xc0, !PT ;  /* 0xfffffffe02037812 */ /* 0x000fca00078ec0ff */
[----:B------:R-:W-:Y:S01]  /*14d70*/  IMAD.IADD R3, R0, 0x1, -R3 ;  /* 0x0000000100037824 */ /* 0x000fe200078e0a03 */
[----:B------:R-:W-:-:S04]  /*14d80*/  MOV R0, 0x400 ;  /* 0x0000040000007802 */ /* 0x000fc80000000f00 */
[----:B0-----:R-:W-:Y:S02]  /*14d90*/  LEA R0, R5, R0, 0x18 ;  /* 0x0000000005007211 */ /* 0x001fe400078ec0ff */
[----:B------:R-:W-:-:S04]  /*14da0*/  SHF.L.U32 R3, R3, 0x1f, RZ ;  /* 0x0000001f03037819 */ /* 0x000fc800000006ff */
[----:B------:R-:W0:Y:S02]  /*14db0*/  SYNCS.PHASECHK.TRANS64.TRYWAIT P0, [R0+URZ+0x2a820], R3 ;  /* 0x02a82003000075a7 */ /* 0x000e24000800017f */
[----:B0-----:R-:W-:Y:S05]  /*14dc0*/  @!P0 BRA `(.L_x_1277) ;  /* 0x0000001400b88947 */ /* 0x001fea0003800000 */
.L_x_1323:
[----:B------:R-:W-:Y:S05]  /*14dd0*/  BSYNC B0 ;  /* 0x0000000000007941 */ /* 0x000fea0003800000 */
.L_x_1276:
[----:B------:R-:W-:-:S03]  /*14de0*/  UMOV UR4, 0xffffffff ;  /* 0xffffffff00047882 */ /* 0x000fc60000000000 */
[----:B------:R-:W-:Y:S05]  /*14df0*/  BRA.DIV UR4, `(.L_x_1278) ;  /* 0x0000001604c07947 */ /* 0x000fea000b800000 */
[----:B------:R-:W1:Y:S02]  /*14e00*/  S2R R2, SR_TID.X ;  /* 0x0000000000027919 */ /* 0x000e640000002100 */
[----:B-1----:R-:W-:-:S04]  /*14e10*/  SHF.R.U32.HI R2, RZ, 0x5, R2 ;  /* 0x00000005ff027819 */ /* 0x002fc80000011602 */
[----:B------:R-:W-:-:S05]  /*14e20*/  LOP3.LUT R2, R2, 0x3, RZ, 0xc0, !PT ;  /* 0x0000000302027812 */ /* 0x000fca00078ec0ff */
[----:B------:R1:W2:Y:S02]  /*14e30*/  SHFL.IDX PT, R14, R2, RZ, 0x1f ;  /* 0x00001fff020e7589 */ /* 0x0002a400000e0000 */
.L_x_1326:
[----:B--2---:R-:W-:Y:S01]  /*14e40*/  ISETP.NE.AND P0, PT, R14, RZ, PT ;  /* 0x000000ff0e00720c */ /* 0x004fe20003f05270 */
[----:B------:R-:W-:-:S12]  /*14e50*/  BSSY B0, `(.L_x_1279) ;  /* 0x0000027000007945 */ /* 0x000fd80003800000 */
[----:B------:R-:W-:Y:S05]  /*14e60*/  @P0 BRA `(.L_x_1280) ;  /* 0x0000000000940947 */ /* 0x000fea0003800000 */
[----:B------:R-:W-:-:S03]  /*14e70*/  UMOV UR4, 0xffffffff ;  /* 0xffffffff00047882 */ /* 0x000fc60000000000 */
[----:B------:R-:W-:Y:S05]  /*14e80*/  BRA.DIV UR4, `(.L_x_1281) ;  /* 0x0000001604d07947 */ /* 0x000fea000b800000 */
[----:B------:R-:W-:-:S13]  /*14e90*/  ELECT P6, URZ, PT ;  /* 0x00000000003f782f */ /* 0x000fda00038c0000 */
.L_x_1329:
[----:B------:R-:W-:Y:S05]  /*14ea0*/  @!P6 BRA `(.L_x_1280) ;  /* 0x000000000084e947 */ /* 0x000fea0003800000 */
[----:B-1----:R-:W2:Y:S02]  /*14eb0*/  LDL R2, [R1+0x1c] ;  /* 0x00001c0001027983 */ /* 0x002ea40000100800 */
[----:B--2---:R-:W-:-:S13]  /*14ec0*/  R2UR UR4, R2 ;  /* 0x00000000020472ca */ /* 0x004fda00000e0000 */
[----:B------:R-:W-:-:S06]  /*14ed0*/  ULOP3.LUT UR4, UR4, 0x2, URZ, 0xfc, !UPT ;  /* 0x0000000204047892 */ /* 0x000fcc000f8efc3f */
[----:B------:R-:W-:-:S05]  /*14ee0*/  IMAD.U32 R2, RZ, RZ, UR4 ;  /* 0x00000004ff027e24 */ /* 0x000fca000f8e00ff */
[----:B------:R-:W-:-:S13]  /*14ef0*/  ISETP.NE.AND P2, PT, R2, 0x3, PT ;  /* 0x000000030200780c */ /* 0x000fda0003f45270 */
[----:B------:R-:W-:Y:S05]  /*14f00*/  @!P2 BRA `(.L_x_1282) ;  /* 0x000000000004a947 */ /* 0x000fea0003800000 */
[----:B------:R-:W-:Y:S01]  /*14f10*/  BPT.TRAP 0x1 ;  /* 0x000000040000795c */ /* 0x000fe20000300000 */
.L_x_1282:
[----:B------:R-:W2:Y:S01]  /*14f20*/  LDL.LU R7, [R1+0x4] ;  /* 0x0000040001077983 */ /* 0x000ea20000300800 */
[----:B0-----:R-:W-:Y:S02]  /*14f30*/  VIADD R3, R0, 0x2a840 ;  /* 0x0002a84000037836 */ /* 0x001fe40000000000 */
[C---:B------:R-:W-:Y:S02]  /*14f40*/  VIADD R2, R18.reuse, 0x1 ;  /* 0x0000000112027836 */ /* 0x040fe40000000000 */
[----:B------:R-:W-:-:S03]  /*14f50*/  IMAD R6, R18, 0x8, R3 ;  /* 0x0000000812067824 */ /* 0x000fc600078e0203 */
[----:B------:R-:W-:-:S04]  /*14f60*/  ISETP.NE.AND P1, PT, R2, 0x2, PT ;  /* 0x000000020200780c */ /* 0x000fc80003f25270 */
[----:B------:R-:W-:Y:S02]  /*14f70*/  SEL R4, RZ, 0x1, P1 ;  /* 0x00000001ff047807 */ /* 0x000fe40000800000 */
[C---:B--2---:R-:W-:Y:S02]  /*14f80*/  SHF.L.U32 R5, R7.reuse, 0x1f, RZ ;  /* 0x0000001f07057819 */ /* 0x044fe400000006ff */
[----:B------:R-:W-:Y:S02]  /*14f90*/  LOP3.LUT R7, R7, R4, RZ, 0x3c, !PT ;  /* 0x0000000407077212 */ /* 0x000fe400078e3cff */
[----:B------:R-:W0:Y:S01]  /*14fa0*/  SYNCS.PHASECHK.TRANS64.TRYWAIT P0, [R6+URZ], R5 ;  /* 0x00000005060075a7 */ /* 0x000e22000800017f */
[----:B------:R-:W-:Y:S02]  /*14fb0*/  SEL R4, R2, RZ, P1 ;  /* 0x000000ff02047207 */ /* 0x000fe40000800000 */
[----:B------:R-:W-:-:S03]  /*14fc0*/  SHF.L.U32 R2, R7, 0x1f, RZ ;  /* 0x0000001f07027819 */ /* 0x000fc600000006ff */
[----:B------:R-:W-:Y:S01]  /*14fd0*/  IMAD R3, R4, 0x8, R3 ;  /* 0x0000000804037824 */ /* 0x000fe200078e0203 */
[----:B0-----:R-:W-:Y:S06]  /*14fe0*/  @!P0 BRA `(.L_x_1283) ;  /* 0x0000001400988947 */ /* 0x001fec0003800000 */
.L_x_1330:
[----:B------:R-:W1:Y:S02]  /*14ff0*/  SYNCS.PHASECHK.TRANS64.TRYWAIT P0, [R3+URZ], R2 ;  /* 0x00000002030075a7 */ /* 0x000e64000800017f */
[----:B-1----:R-:W-:Y:S05]  /*15000*/  @!P0 BRA `(.L_x_1284) ;  /* 0x0000001400a48947 */ /* 0x002fea0003800000 */
.L_x_1331:
[----:B------:R-:W-:Y:S05]  /*15010*/  @!P2 BRA `(.L_x_1285) ;  /* 0x000000000004a947 */ /* 0x000fea0003800000 */
[----:B------:R-:W-:Y:S01]  /*15020*/  BPT.TRAP 0x1 ;  /* 0x000000040000795c */ /* 0x000fe20000300000 */
.L_x_1285:
[----:B-1----:R-:W-:-:S04]  /*15030*/  VIADD R3, R0, 0x2a860 ;  /* 0x0002a86000037836 */ /* 0x002fc80000000000 */
[----:B------:R-:W-:-:S04]  /*15040*/  IMAD R18, R18, 0x8, R3 ;  /* 0x0000000812127824 */ /* 0x000fc800078e0203 */
[----:B------:R-:W1:Y:S02]  /*15050*/  SYNCS.PHASECHK.TRANS64.TRYWAIT P0, [R18+URZ], R5 ;  /* 0x00000005120075a7 */ /* 0x000e64000800017f */
[----:B-1----:R-:W-:Y:S05]  /*15060*/  @!P0 BRA `(.L_x_1286) ;  /* 0x0000001400a08947 */ /* 0x002fea0003800000 */
.L_x_1332:
[----:B------:R-:W-:-:S07]  /*15070*/  IMAD R3, R4, 0x8, R3 ;  /* 0x0000000804037824 */ /* 0x000fce00078e0203 */
.L_x_1287:
[----:B--2---:R2:W3:Y:S02]  /*15080*/  SYNCS.PHASECHK.TRANS64.TRYWAIT P0, [R3+URZ], R2 ;  /* 0x00000002030075a7 */ /* 0x0044e4000800017f */
[----:B---3--:R-:W-:Y:S05]  /*15090*/  @!P0 NANOSLEEP.SYNCS 0x989680 ;  /* 0x009896800000895d */ /* 0x008fea0003900000 */
[----:B------:R-:W3:Y:S02]  /*150a0*/  @!P0 SYNCS.PHASECHK.TRANS64 P0, [R3+URZ], R2 ;  /* 0x00000002030085a7 */ /* 0x000ee4000800007f */
[----:B---3--:R-:W-:Y:S05]  /*150b0*/  @!P0 BRA `(.L_x_1287) ;  /* 0xfffffffc00f08947 */ /* 0x008fea000383ffff */
.L_x_1280:
[----:B------:R-:W-:Y:S05]  /*150c0*/  BSYNC B0 ;  /* 0x0000000000007941 */ /* 0x000fea0003800000 */
.L_x_1279:
[----:B------:R-:W-:Y:S05]  /*150d0*/  EXIT ;  /* 0x000000000000794d */ /* 0x000fea0003800000 */
.L_x_1092:
[----:B0-----:R-:W-:-:S04]  /*150e0*/  IMAD.U32 R3, RZ, RZ, UR38 ;  /* 0x00000026ff037e24 */ /* 0x001fc8000f8e00ff */
[----:B------:R0:W1:Y:S03]  /*150f0*/  SYNCS.PHASECHK.TRANS64.TRYWAIT P1, [R3+URZ+0x2a800], R0 ;  /* 0x02a80000030075a7 */ /* 0x000066000802017f */
[----:B-1----:R-:W-:Y:S05]  /*15100*/  @!P1 NANOSLEEP.SYNCS 0x989680 ;  /* 0x009896800000995d */ /* 0x002fea0003900000 */
[----:B------:R-:W1:Y:S02]  /*15110*/  @!P1 SYNCS.PHASECHK.TRANS64 P1, [R3+URZ+0x2a800], R0 ;  /* 0x02a80000030095a7 */ /* 0x000e64000802007f */
[----:B-1----:R-:W-:Y:S05]  /*15120*/  @!P1 BRA `(.L_x_1092) ;  /* 0xfffffffc00ec9947 */ /* 0x002fea000383ffff */
[----:B------:R-:W-:Y:S05]  /*15130*/  BRA `(.L_x_1288) ;  /* 0xfffffec800347947 */ /* 0x000fea000383ffff */
.L_x_1096:
[----:B-1----:R1:W3:Y:S02]  /*15140*/  SYNCS.PHASECHK.TRANS64.TRYWAIT P1, [R21+URZ+0x2a830], R0 ;  /* 0x02a83000150075a7 */ /* 0x0022e4000802017f */
[----:B---3--:R-:W-:Y:S05]  /*15150*/  @!P1 NANOSLEEP.SYNCS 0x989680 ;  /* 0x009896800000995d */ /* 0x008fea0003900000 */
[----:B------:R-:W3:Y:S02]  /*15160*/  @!P1 SYNCS.PHASECHK.TRANS64 P1, [R21+URZ+0x2a830], R0 ;  /* 0x02a83000150095a7 */ /* 0x000ee4000802007f */
[----:B---3--:R-:W-:Y:S05]  /*15170*/  @!P1 BRA `(.L_x_1096) ;  /* 0xfffffffc00f09947 */ /* 0x008fea000383ffff */
[----:B------:R-:W-:Y:S05]  /*15180*/  BRA `(.L_x_1095) ;  /* 0xfffffec800687947 */ /* 0x000fea000383ffff */
.L_x_1112:
[----:B-1----:R-:W-:-:S04]  /*15190*/  IMAD.U32 R14, RZ, RZ, UR7 ;  /* 0x00000007ff0e7e24 */ /* 0x002fc8000f8e00ff */
[----:B------:R1:W2:Y:S03]  /*151a0*/  SYNCS.PHASECHK.TRANS64.TRYWAIT P1, [R14+URZ+0x2a830], R11 ;  /* 0x02a8300b0e0075a7 */ /* 0x0002a6000802017f */
[----:B--2---:R-:W-:Y:S05]  /*151b0*/  @!P1 NANOSLEEP.SYNCS 0x989680 ;  /* 0x009896800000995d */ /* 0x004fea0003900000 */
[----:B------:R-:W2:Y:S02]  /*151c0*/  @!P1 SYNCS.PHASECHK.TRANS64 P1, [R14+URZ+0x2a830], R11 ;  /* 0x02a8300b0e0095a7 */ /* 0x000ea4000802007f */
[----:B--2---:R-:W-:Y:S05]  /*151d0*/  @!P1 BRA `(.L_x_1112) ;  /* 0xfffffffc00ec9947 */ /* 0x004fea000383ffff */
[----:B------:R-:W-:Y:S05]  /*151e0*/  BRA `(.L_x_1111) ;  /* 0xfffffef800a47947 */ /* 0x000fea000383ffff */
.L_x_1116:
[----:B01----:R-:W-:-:S04]  /*151f0*/  IMAD.U32 R11, RZ, RZ, UR14 ;  /* 0x0000000eff0b7e24 */ /* 0x003fc8000f8e00ff */
[----:B------:R0:W1:Y:S03]  /*15200*/  SYNCS.PHASECHK.TRANS64.TRYWAIT P1, [R11+URZ+0x2a850], R0 ;  /* 0x02a850000b0075a7 */ /* 0x000066000802017f */
[----:B-1----:R-:W-:Y:S05]  /*15210*/  @!P1 NANOSLEEP.SYNCS 0x989680 ;  /* 0x009896800000995d */ /* 0x002fea0003900000 */
[----:B------:R-:W1:Y:S02]  /*15220*/  @!P1 SYNCS.PHASECHK.TRANS64 P1, [R11+URZ+0x2a850], R0 ;  /* 0x02a850000b0095a7 */ /* 0x000e64000802007f */
[----:B-1----:R-:W-:Y:S05]  /*15230*/  @!P1 BRA `(.L_x_1116) ;  /* 0xfffffffc00ec9947 */ /* 0x002fea000383ffff */
[----:B------:R-:W-:Y:S05]  /*15240*/  BRA `(.L_x_1115) ;  /* 0xffffff0000cc7947 */ /* 0x000fea000383ffff */
.L_x_1133:
[----:B-1----:R-:W-:-:S04]  /*15250*/  IMAD.U32 R8, RZ, RZ, UR6 ;  /* 0x00000006ff087e24 */ /* 0x002fc8000f8e00ff */
[----:B------:R1:W2:Y:S03]  /*15260*/  SYNCS.PHASECHK.TRANS64.TRYWAIT P1, [R8+URZ+0x2a830], R7 ;  /* 0x02a83007080075a7 */ /* 0x0002a6000802017f */
[----:B--2---:R-:W-:Y:S05]  /*15270*/  @!P1 NANOSLEEP.SYNCS 0x989680 ;  /* 0x009896800000995d */ /* 0x004fea0003900000 */
[----:B------:R-:W2:Y:S02]  /*15280*/  @!P1 SYNCS.PHASECHK.TRANS64 P1, [R8+URZ+0x2a830], R7 ;  /* 0x02a83007080095a7 */ /* 0x000ea4000802007f */
[----:B--2---:R-:W-:Y:S05]  /*15290*/  @!P1 BRA `(.L_x_1133) ;  /* 0xfffffffc00ec9947 */ /* 0x004fea000383ffff */
[----:B------:R-:W-:Y:S05]  /*152a0*/  BRA `(.L_x_1132) ;  /* 0xffffff2c00fc7947 */ /* 0x000fea000383ffff */
.L_x_1137:
[----:B01----:R-:W-:-:S04]  /*152b0*/  IMAD.U32 R7, RZ, RZ, UR10 ;  /* 0x0000000aff077e24 */ /* 0x003fc8000f8e00ff */
[----:B------:R0:W1:Y:S03]  /*152c0*/  SYNCS.PHASECHK.TRANS64.TRYWAIT P1, [R7+URZ+0x2a850], R0 ;  /* 0x02a85000070075a7 */ /* 0x000066000802017f */
[----:B-1----:R-:W-:Y:S05]  /*152d0*/  @!P1 NANOSLEEP.SYNCS 0x989680 ;  /* 0x009896800000995d */ /* 0x002fea0003900000 */
[----:B------:R-:W1:Y:S02]  /*152e0*/  @!P1 SYNCS.PHASECHK.TRANS64 P1, [R7+URZ+0x2a850], R0 ;  /* 0x02a85000070095a7 */ /* 0x000e64000802007f */
[----:B-1----:R-:W-:Y:S05]  /*152f0*/  @!P1 BRA `(.L_x_1137) ;  /* 0xfffffffc00ec9947 */ /* 0x002fea000383ffff */
[----:B------:R-:W-:Y:S05]  /*15300*/  BRA `(.L_x_1136) ;  /* 0xffffff3800247947 */ /* 0x000fea000383ffff */
.L_x_1143:
[----:B-1----:R-:W-:-:S04]  /*15310*/  IMAD.U32 R8, RZ, RZ, UR6 ;  /* 0x00000006ff087e24 */ /* 0x002fc8000f8e00ff */
[----:B------:R1:W2:Y:S03]  /*15320*/  SYNCS.PHASECHK.TRANS64.TRYWAIT P1, [R8+URZ+0x2a830], R7 ;  /* 0x02a83007080075a7 */ /* 0x0002a6000802017f */
[----:B--2---:R-:W-:Y:S05]  /*15330*/  @!P1 NANOSLEEP.SYNCS 0x989680 ;  /* 0x009896800000995d */ /* 0x004fea0003900000 */
[----:B------:R-:W2:Y:S02]  /*15340*/  @!P1 SYNCS.PHASECHK.TRANS64 P1, [R8+URZ+0x2a830], R7 ;  /* 0x02a83007080095a7 */ /* 0x000ea4000802007f */
[----:B--2---:R-:W-:Y:S05]  /*15350*/  @!P1 BRA `(.L_x_1143) ;  /* 0xfffffffc00ec9947 */ /* 0x004fea000383ffff */
[----:B------:R-:W-:Y:S05]  /*15360*/  BRA `(.L_x_1142) ;  /* 0xffffff5000707947 */ /* 0x000fea000383ffff */
.L_x_1147:
[----:B01----:R-:W-:-:S04]  /*15370*/  IMAD.U32 R7, RZ, RZ, UR10 ;  /* 0x0000000aff077e24 */ /* 0x003fc8000f8e00ff */
[----:B------:R0:W1:Y:S03]  /*15380*/  SYNCS.PHASECHK.TRANS64.TRYWAIT P1, [R7+URZ+0x2a850], R0 ;  /* 0x02a85000070075a7 */ /* 0x000066000802017f */
[----:B-1----:R-:W-:Y:S05]  /*15390*/  @!P1 NANOSLEEP.SYNCS 0x989680 ;  /* 0x009896800000995d */ /* 0x002fea0003900000 */
[----:B------:R-:W1:Y:S02]  /*153a0*/  @!P1 SYNCS.PHASECHK.TRANS64 P1, [R7+URZ+0x2a850], R0 ;  /* 0x02a85000070095a7 */ /* 0x000e64000802007f */
[----:B-1----:R-:W-:Y:S05]  /*153b0*/  @!P1 BRA `(.L_x_1147) ;  /* 0xfffffffc00ec9947 */ /* 0x002fea000383ffff */
[----:B------:R-:W-:Y:S05]  /*153c0*/  BRA `(.L_x_1146) ;  /* 0xffffff5800987947 */ /* 0x000fea000383ffff */
.L_x_1160:
[----:B-1----:R-:W-:-:S04]  /*153d0*/  IMAD.U32 R5, RZ, RZ, UR5 ;  /* 0x00000005ff057e24 */ /* 0x002fc8000f8e00ff */
[----:B------:R1:W2:Y:S03]  /*153e0*/  SYNCS.PHASECHK.TRANS64.TRYWAIT P0, [R5+URZ+0x2a850], R0 ;  /* 0x02a85000050075a7 */ /* 0x0002a6000800017f */
[----:B--2---:R-:W-:Y:S05]  /*153f0*/  @!P0 NANOSLEEP.SYNCS 0x989680 ;  /* 0x009896800000895d */ /* 0x004fea0003900000 */
[----:B------:R-:W2:Y:S02]  /*15400*/  @!P0 SYNCS.PHASECHK.TRANS64 P0, [R5+URZ+0x2a850], R0 ;  /* 0x02a85000050085a7 */ /* 0x000ea4000800007f */
[----:B--2---:R-:W-:Y:S05]  /*15410*/  @!P0 BRA `(.L_x_1160) ;  /* 0xfffffffc00ec8947 */ /* 0x004fea000383ffff */
[----:B------:R-:W-:Y:S05]  /*15420*/  BRA `(.L_x_1159) ;  /* 0xffffff8800007947 */ /* 0x000fea000383ffff */
.L_x_1196:
[----:B------:R-:W-:Y:S02]  /*15430*/  IMAD.MOV.U32 R13, RZ, RZ, R4 ;  /* 0x000000ffff0d7224 */ /* 0x000fe400078e0004 */
[----:B------:R-:W-:Y:S02]  /*15440*/  IMAD.MOV.U32 R12, RZ, RZ, RZ ;  /* 0x000000ffff0c7224 */ /* 0x000fe400078e00ff */
[----:B------:R-:W-:Y:S02]  /*15450*/  IMAD.MOV.U32 R11, RZ, RZ, 0x1f ;  /* 0x0000001fff0b7424 */ /* 0x000fe400078e00ff */
[----:B------:R-:W-:-:S07]  /*15460*/  IMAD.MOV.U32 R15, RZ, RZ, -0x1 ;  /* 0xffffffffff0f7424 */ /* 0x000fce00078e00ff */
[----:B0-----:R-:W-:Y:S05]  /*15470*/  WARPSYNC.COLLECTIVE R15, `(.L_x_1289) ;  /* 0x000000000f087348 */ /* 0x001fea0003c00000 */
[----:B------:R1:W2:Y:S02]  /*15480*/  SHFL.IDX P6, R14, R13, R12, R11 ;  /* 0x0000000c0d0e7389 */ /* 0x0002a400000c000b */
[----:B012---:R-:W-:Y:S01]  /*15490*/  ENDCOLLECTIVE ;  /* 0x000000000000791b */ /* 0x007fe20003800000 */
.L_x_1289:
[----:B------:R-:W-:Y:S05]  /*154a0*/  BRA `(.L_x_1290) ;  /* 0xffffffbc00a87947 */ /* 0x000fea000383ffff */
.L_x_1198:
[----:B------:R-:W-:Y:S01]  /*154b0*/  BSSY B0, `(.L_x_1291) ;  /* 0x0000006000007945 */ /* 0x000fe20003800000 */
[----:B------:R-:W-:-:S07]  /*154c0*/  IMAD.MOV.U32 R15, RZ, RZ, -0x1 ;  /* 0xffffffffff0f7424 */ /* 0x000fce00078e00ff */
[----:B01----:R-:W-:Y:S05]  /*154d0*/  WARPSYNC.COLLECTIVE R15, `(.L_x_1292) ;  /* 0x000000000f0c7348 */ /* 0x003fea0003c00000 */
[----:B------:R-:W-:Y:S02]  /*154e0*/  ELECT P6, UR62, PT ;  /* 0x00000000003e782f */ /* 0x000fe400038c0000 */
[----:B------:R-:W-:Y:S01]  /*154f0*/  MOV R14, UR62 ;  /* 0x0000003e000e7c02 */ /* 0x000fe20008000f00 */
[----:B01----:R-:W-:Y:S10]  /*15500*/  ENDCOLLECTIVE ;  /* 0x000000000000791b */ /* 0x003ff40003800000 */
.L_x_1292:
[----:B------:R-:W-:Y:S05]  /*15510*/  BSYNC B0 ;  /* 0x0000000000007941 */ /* 0x000fea0003800000 */
.L_x_1291:
[----:B------:R-:W-:Y:S05]  /*15520*/  BRA `(.L_x_1293) ;  /* 0xffffffbc00ac7947 */ /* 0x000fea000383ffff */
.L_x_1200:
[----:B0-----:R0:W2:Y:S02]  /*15530*/  SYNCS.PHASECHK.TRANS64.TRYWAIT P0, [R0+URZ+0x2a840], R2 ;  /* 0x02a84002000075a7 */ /* 0x0010a4000800017f */
[----:B--2---:R-:W-:Y:S05]  /*15540*/  @!P0 NANOSLEEP.SYNCS 0x989680 ;  /* 0x009896800000895d */ /* 0x004fea0003900000 */
[----:B------:R-:W2:Y:S02]  /*15550*/  @!P0 SYNCS.PHASECHK.TRANS64 P0, [R0+URZ+0x2a840], R2 ;  /* 0x02a84002000085a7 */ /* 0x000ea4000800007f */
[----:B--2---:R-:W-:Y:S05]  /*15560*/  @!P0 BRA `(.L_x_1200) ;  /* 0xfffffffc00f08947 */ /* 0x004fea000383ffff */
[----:B------:R-:W-:Y:S05]  /*15570*/  BRA `(.L_x_1294) ;  /* 0xffffffc000007947 */ /* 0x000fea000383ffff */
.L_x_1204:
[----:B------:R-:W-:Y:S01]  /*15580*/  IMAD.MOV.U32 R13, RZ, RZ, R6 ;  /* 0x000000ffff0d7224 */ /* 0x000fe200078e0006 */
[----:B------:R-:W-:Y:S01]  /*15590*/  LOP3.LUT R8, R8, 0x7f, RZ, 0xc0, !PT ;  /* 0x0000007f08087812 */ /* 0x000fe200078ec0ff */
[----:B------:R-:W-:Y:S02]  /*155a0*/  IMAD.MOV.U32 R12, RZ, RZ, RZ ;  /* 0x000000ffff0c7224 */ /* 0x000fe400078e00ff */
[----:B------:R-:W-:Y:S01]  /*155b0*/  IMAD.MOV.U32 R11, RZ, RZ, 0x181f ;  /* 0x0000181fff0b7424 */ /* 0x000fe200078e00ff */
[----:B------:R-:W-:Y:S01]  /*155c0*/  SHF.R.U32.HI R8, RZ, 0x3, R8 ;  /* 0x00000003ff087819 */ /* 0x000fe20000011608 */
[----:B------:R-:W-:-:S04]  /*155d0*/  IMAD.MOV.U32 R15, RZ, RZ, -0x1 ;  /* 0xffffffffff0f7424 */ /* 0x000fc800078e00ff */
[----:B------:R-:W-:-:S07]  /*155e0*/  VIADD R4, R8, UR43 ;  /* 0x0000002b08047c36 */ /* 0x000fce0008000000 */
[----:B-----5:R-:W-:Y:S05]  /*155f0*/  WARPSYNC.COLLECTIVE R15, `(.L_x_1295) ;  /* 0x000000000f087348 */ /* 0x020fea0003c00000 */
[----:B------:R0:W1:Y:S02]  /*15600*/  SHFL.IDX P6, R14, R13, R12, R11 ;  /* 0x0000000c0d0e7389 */ /* 0x00006400000c000b */
[----:B01---5:R-:W-:Y:S01]  /*15610*/  ENDCOLLECTIVE ;  /* 0x000000000000791b */ /* 0x023fe20003800000 */
.L_x_1295:
[----:B------:R-:W-:Y:S02]  /*15620*/  VIADD R8, R4, 0x10 ;  /* 0x0000001004087836 */ /* 0x000fe40000000000 */
[----:B------:R-:W-:Y:S02]  /*15630*/  IMAD.MOV.U32 R13, RZ, RZ, R0 ;  /* 0x000000ffff0d7224 */ /* 0x000fe400078e0000 */
[----:B------:R-:W-:-:S07]  /*15640*/  IMAD.MOV.U32 R2, RZ, RZ, R14 ;  /* 0x000000ffff027224 */ /* 0x000fce00078e000e */
[----:B------:R-:W-:Y:S05]  /*15650*/  WARPSYNC.COLLECTIVE R15, `(.L_x_1296) ;  /* 0x000000000f087348 */ /* 0x000fea0003c00000 */
[----:B------:R0:W1:Y:S02]  /*15660*/  SHFL.IDX P6, R14, R13, R12, R11 ;  /* 0x0000000c0d0e7389 */ /* 0x00006400000c000b */
[----:B01----:R-:W-:Y:S01]  /*15670*/  ENDCOLLECTIVE ;  /* 0x000000000000791b */ /* 0x003fe20003800000 */
.L_x_1296:
[----:B------:R-:W-:Y:S01]  /*15680*/  ULDC UR4, c[0x0][0x288] ;  /* 0x0000a20000047ab9 */ /* 0x000fe20000000800 */
[----:B------:R-:W-:Y:S01]  /*15690*/  ULDC.64 UR6, c[0x0][0x208] ;  /* 0x0000820000067ab9 */ /* 0x000fe20000000a00 */
[----:B------:R-:W-:-:S05]  /*156a0*/  IMAD R5, R7, UR4, RZ ;  /* 0x0000000407057c24 */ /* 0x000fca000f8e02ff */
[----:B------:R-:W-:Y:S01]  /*156b0*/  ISETP.GE.AND P4, PT, R4, R5, PT ;  /* 0x000000050400720c */ /* 0x000fe20003f86270 */
[----:B------:R-:W-:Y:S02]  /*156c0*/  IMAD.MOV.U32 R13, RZ, RZ, R6 ;  /* 0x000000ffff0d7224 */ /* 0x000fe400078e0006 */
[----:B------:R-:W-:Y:S02]  /*156d0*/  IMAD.MOV.U32 R12, RZ, RZ, 0x1 ;  /* 0x00000001ff0c7424 */ /* 0x000fe400078e00ff */
[----:B------:R-:W-:-:S08]  /*156e0*/  IMAD.MOV.U32 R3, RZ, RZ, R14 ;  /* 0x000000ffff037224 */ /* 0x000fd000078e000e */
        /* <DEDUP_REMOVED lines=15> */
.L_x_1297:
[----:B------:R-:W-:Y:S02]  /*157e0*/  IMAD.MOV.U32 R13, RZ, RZ, R0 ;  /* 0x000000ffff0d7224 */ /* 0x000fe400078e0000 */
[----:B------:R-:W-:-:S07]  /*157f0*/  IMAD.MOV.U32 R2, RZ, RZ, R14 ;  /* 0x000000ffff027224 */ /* 0x000fce00078e000e */
[----:B------:R-:W-:Y:S05]  /*15800*/  WARPSYNC.COLLECTIVE R15, `(.L_x_1298) ;  /* 0x000000000f087348 */ /* 0x000fea0003c00000 */
[----:B------:R0:W1:Y:S02]  /*15810*/  SHFL.IDX P6, R14, R13, R12, R11 ;  /* 0x0000000c0d0e7389 */ /* 0x00006400000c000b */
[----:B01----:R-:W-:Y:S01]  /*15820*/  ENDCOLLECTIVE ;  /* 0x000000000000791b */ /* 0x003fe20003800000 */
.L_x_1298:
[----:B------:R-:W-:Y:S01]  /*15830*/  ULDC.64 UR4, c[0x0][0x208] ;  /* 0x0000820000047ab9 */ /* 0x000fe20000000a00 */
[----:B------:R-:W-:Y:S02]  /*15840*/  IMAD.MOV.U32 R13, RZ, RZ, R6 ;  /* 0x000000ffff0d7224 */ /* 0x000fe400078e0006 */
[----:B------:R-:W-:Y:S02]  /*15850*/  IMAD.MOV.U32 R12, RZ, RZ, 0x2 ;  /* 0x00000002ff0c7424 */ /* 0x000fe400078e00ff */
[----:B------:R-:W-:-:S05]  /*15860*/  IMAD.MOV.U32 R3, RZ, RZ, R14 ;  /* 0x000000ffff037224 */ /* 0x000fca00078e000e */
        /* <DEDUP_REMOVED lines=14> */
.L_x_1299:
[----:B------:R-:W-:-:S05]  /*15950*/  VIADD R2, R4, 0x20 ;  /* 0x0000002004027836 */ /* 0x000fca0000000000 */
[----:B------:R-:W-:Y:S01]  /*15960*/  ISETP.GE.AND P4, PT, R2, R5, PT ;  /* 0x000000050200720c */ /* 0x000fe20003f86270 */
[----:B------:R-:W-:Y:S02]  /*15970*/  IMAD.MOV.U32 R13, RZ, RZ, R0 ;  /* 0x000000ffff0d7224 */ /* 0x000fe400078e0000 */
[----:B------:R-:W-:-:S10]  /*15980*/  IMAD.MOV.U32 R2, RZ, RZ, R14 ;  /* 0x000000ffff027224 */ /* 0x000fd400078e000e */
[----:B------:R-:W-:Y:S05]  /*15990*/  WARPSYNC.COLLECTIVE R15, `(.L_x_1300) ;  /* 0x000000000f087348 */ /* 0x000fea0003c00000 */
[----:B------:R0:W1:Y:S02]  /*159a0*/  SHFL.IDX P6, R14, R13, R12, R11 ;  /* 0x0000000c0d0e7389 */ /* 0x00006400000c000b */
[----:B01----:R-:W-:Y:S01]  /*159b0*/  ENDCOLLECTIVE ;  /* 0x000000000000791b */ /* 0x003fe20003800000 */
.L_x_1300:
        /* <DEDUP_REMOVED lines=18> */
.L_x_1301:
[----:B------:R-:W-:-:S05]  /*15ae0*/  VIADD R2, R4, 0x30 ;  /* 0x0000003004027836 */ /* 0x000fca0000000000 */
[----:B------:R-:W-:Y:S01]  /*15af0*/  ISETP.GE.AND P4, PT, R2, R5, PT ;  /* 0x000000050200720c */ /* 0x000fe20003f86270 */
[----:B------:R-:W-:Y:S02]  /*15b00*/  IMAD.MOV.U32 R13, RZ, RZ, R0 ;  /* 0x000000ffff0d7224 */ /* 0x000fe400078e0000 */
[----:B------:R-:W-:-:S10]  /*15b10*/  IMAD.MOV.U32 R2, RZ, RZ, R14 ;  /* 0x000000ffff027224 */ /* 0x000fd400078e000e */
[----:B------:R-:W-:Y:S05]  /*15b20*/  WARPSYNC.COLLECTIVE R15, `(.L_x_1302) ;  /* 0x000000000f087348 */ /* 0x000fea0003c00000 */
[----:B------:R0:W1:Y:S02]  /*15b30*/  SHFL.IDX P6, R14, R13, R12, R11 ;  /* 0x0000000c0d0e7389 */ /* 0x00006400000c000b */
[----:B01----:R-:W-:Y:S01]  /*15b40*/  ENDCOLLECTIVE ;  /* 0x000000000000791b */ /* 0x003fe20003800000 */
.L_x_1302:
        /* <DEDUP_REMOVED lines=18> */
.L_x_1303:
[----:B------:R-:W-:-:S05]  /*15c70*/  VIADD R2, R4, 0x40 ;  /* 0x0000004004027836 */ /* 0x000fca0000000000 */
[----:B------:R-:W-:Y:S01]  /*15c80*/  ISETP.GE.AND P4, PT, R2, R5, PT ;  /* 0x000000050200720c */ /* 0x000fe20003f86270 */
[----:B------:R-:W-:Y:S02]  /*15c90*/  IMAD.MOV.U32 R13, RZ, RZ, R0 ;  /* 0x000000ffff0d7224 */ /* 0x000fe400078e0000 */
[----:B------:R-:W-:-:S10]  /*15ca0*/  IMAD.MOV.U32 R2, RZ, RZ, R14 ;  /* 0x000000ffff027224 */ /* 0x000fd400078e000e */
[----:B------:R-:W-:Y:S05]  /*15cb0*/  WARPSYNC.COLLECTIVE R15, `(.L_x_1304) ;  /* 0x000000000f087348 */ /* 0x000fea0003c00000 */
[----:B------:R0:W1:Y:S02]  /*15cc0*/  SHFL.IDX P6, R14, R13, R12, R11 ;  /* 0x0000000c0d0e7389 */ /* 0x00006400000c000b */
[----:B01----:R-:W-:Y:S01]  /*15cd0*/  ENDCOLLECTIVE ;  /* 0x000000000000791b */ /* 0x003fe20003800000 */
.L_x_1304:
        /* <DEDUP_REMOVED lines=18> */
.L_x_1305:
[----:B------:R-:W-:-:S05]  /*15e00*/  VIADD R2, R4, 0x50 ;  /* 0x0000005004027836 */ /* 0x000fca0000000000 */
[----:B------:R-:W-:Y:S01]  /*15e10*/  ISETP.GE.AND P4, PT, R2, R5, PT ;  /* 0x000000050200720c */ /* 0x000fe20003f86270 */
[----:B------:R-:W-:Y:S02]  /*15e20*/  IMAD.MOV.U32 R13, RZ, RZ, R0 ;  /* 0x000000ffff0d7224 */ /* 0x000fe400078e0000 */
[----:B------:R-:W-:-:S10]  /*15e30*/  IMAD.MOV.U32 R2, RZ, RZ, R14 ;  /* 0x000000ffff027224 */ /* 0x000fd400078e000e */
[----:B------:R-:W-:Y:S05]  /*15e40*/  WARPSYNC.COLLECTIVE R15, `(.L_x_1306) ;  /* 0x000000000f087348 */ /* 0x000fea0003c00000 */
[----:B------:R0:W1:Y:S02]  /*15e50*/  SHFL.IDX P6, R14, R13, R12, R11 ;  /* 0x0000000c0d0e7389 */ /* 0x00006400000c000b */
[----:B01----:R-:W-:Y:S01]  /*15e60*/  ENDCOLLECTIVE ;  /* 0x000000000000791b */ /* 0x003fe20003800000 */
.L_x_1306:
        /* <DEDUP_REMOVED lines=18> */
.L_x_1307:
[----:B------:R-:W-:-:S05]  /*15f90*/  VIADD R2, R4, 0x60 ;  /* 0x0000006004027836 */ /* 0x000fca0000000000 */
[----:B------:R-:W-:Y:S01]  /*15fa0*/  ISETP.GE.AND P4, PT, R2, R5, PT ;  /* 0x000000050200720c */ /* 0x000fe20003f86270 */
[----:B------:R-:W-:Y:S02]  /*15fb0*/  IMAD.MOV.U32 R13, RZ, RZ, R0 ;  /* 0x000000ffff0d7224 */ /* 0x000fe400078e0000 */
[----:B------:R-:W-:-:S10]  /*15fc0*/  IMAD.MOV.U32 R2, RZ, RZ, R14 ;  /* 0x000000ffff027224 */ /* 0x000fd400078e000e */
[----:B------:R-:W-:Y:S05]  /*15fd0*/  WARPSYNC.COLLECTIVE R15, `(.L_x_1308) ;  /* 0x000000000f087348 */ /* 0x000fea0003c00000 */
[----:B------:R0:W1:Y:S02]  /*15fe0*/  SHFL.IDX P6, R14, R13, R12, R11 ;  /* 0x0000000c0d0e7389 */ /* 0x00006400000c000b */
[----:B01----:R-:W-:Y:S01]  /*15ff0*/  ENDCOLLECTIVE ;  /* 0x000000000000791b */ /* 0x003fe20003800000 */
.L_x_1308:
        /* <DEDUP_REMOVED lines=18> */
.L_x_1309:
[----:B------:R-:W-:Y:S02]  /*16120*/  IMAD.MOV.U32 R13, RZ, RZ, R0 ;  /* 0x000000ffff0d7224 */ /* 0x000fe400078e0000 */
[----:B------:R-:W-:-:S07]  /*16130*/  IMAD.MOV.U32 R6, RZ, RZ, R14 ;  /* 0x000000ffff067224 */ /* 0x000fce00078e000e */
[----:B------:R-:W-:Y:S05]  /*16140*/  WARPSYNC.COLLECTIVE R15, `(.L_x_1310) ;  /* 0x000000000f087348 */ /* 0x000fea0003c00000 */
[----:B------:R0:W1:Y:S02]  /*16150*/  SHFL.IDX P6, R14, R13, R12, R11 ;  /* 0x0000000c0d0e7389 */ /* 0x00006400000c000b */
[----:B01----:R-:W-:Y:S01]  /*16160*/  ENDCOLLECTIVE ;  /* 0x000000000000791b */ /* 0x003fe20003800000 */
.L_x_1310:
[----:B------:R-:W-:Y:S01]  /*16170*/  IMAD.MOV.U32 R0, RZ, RZ, R14 ;  /* 0x000000ffff007224 */ /* 0x000fe200078e000e */
[----:B------:R-:W-:Y:S06]  /*16180*/  BRA `(.L_x_1311) ;  /* 0xffffffc000747947 */ /* 0x000fec000383ffff */
.L_x_1209:
[----:B0-----:R0:W1:Y:S02]  /*16190*/  SYNCS.PHASECHK.TRANS64.TRYWAIT P0, [R17+URZ+0x2a820], R0 ;  /* 0x02a82000110075a7 */ /* 0x001064000800017f */
[----:B-1----:R-:W-:Y:S05]  /*161a0*/  @!P0 NANOSLEEP.SYNCS 0x989680 ;  /* 0x009896800000895d */ /* 0x002fea0003900000 */
[----:B------:R-:W1:Y:S02]  /*161b0*/  @!P0 SYNCS.PHASECHK.TRANS64 P0, [R17+URZ+0x2a820], R0 ;  /* 0x02a82000110085a7 */ /* 0x000e64000800007f */
[----:B-1----:R-:W-:Y:S05]  /*161c0*/  @!P0 BRA `(.L_x_1209) ;  /* 0xfffffffc00f08947 */ /* 0x002fea000383ffff */
[----:B------:R-:W-:Y:S05]  /*161d0*/  BRA `(.L_x_1312) ;  /* 0xffffffc000ec7947 */ /* 0x000fea000383ffff */
.L_x_1216:
[----:B0-----:R0:W1:Y:S02]  /*161e0*/  SYNCS.PHASECHK.TRANS64.TRYWAIT P0, [R3+URZ+0x2a840], R2 ;  /* 0x02a84002030075a7 */ /* 0x001064000800017f */
[----:B-1----:R-:W-:Y:S05]  /*161f0*/  @!P0 NANOSLEEP.SYNCS 0x989680 ;  /* 0x009896800000895d */ /* 0x002fea0003900000 */
[----:B------:R-:W1:Y:S02]  /*16200*/  @!P0 SYNCS.PHASECHK.TRANS64 P0, [R3+URZ+0x2a840], R2 ;  /* 0x02a84002030085a7 */ /* 0x000e64000800007f */
[----:B-1----:R-:W-:Y:S05]  /*16210*/  @!P0 BRA `(.L_x_1216) ;  /* 0xfffffffc00f08947 */ /* 0x002fea000383ffff */
[----:B------:R-:W-:Y:S05]  /*16220*/  BRA `(.L_x_1313) ;  /* 0xffffffc400a87947 */ /* 0x000fea000383ffff */
.L_x_1223:
[----:B0-----:R0:W1:Y:S02]  /*16230*/  SYNCS.PHASECHK.TRANS64.TRYWAIT P0, [R3+URZ+0x60], R2 ;  /* 0x00006002030075a7 */ /* 0x001064000800017f */
[----:B-1----:R-:W-:Y:S05]  /*16240*/  @!P0 NANOSLEEP.SYNCS 0x989680 ;  /* 0x009896800000895d */ /* 0x002fea0003900000 */
[----:B------:R-:W1:Y:S02]  /*16250*/  @!P0 SYNCS.PHASECHK.TRANS64 P0, [R3+URZ+0x60], R2 ;  /* 0x00006002030085a7 */ /* 0x000e64000800007f */
[----:B-1----:R-:W-:Y:S05]  /*16260*/  @!P0 BRA `(.L_x_1223) ;  /* 0xfffffffc00f08947 */ /* 0x002fea000383ffff */
[----:B------:R-:W-:Y:S05]  /*16270*/  BRA `(.L_x_1314) ;  /* 0xffffffc800b47947 */ /* 0x000fea000383ffff */
.L_x_1233:
[----:B--2---:R2:W3:Y:S02]  /*16280*/  SYNCS.PHASECHK.TRANS64.TRYWAIT P0, [R3+URZ+0x2a840], R2 ;  /* 0x02a84002030075a7 */ /* 0x0044e4000800017f */
[----:B---3--:R-:W-:Y:S05]  /*16290*/  @!P0 NANOSLEEP.SYNCS 0x989680 ;  /* 0x009896800000895d */ /* 0x008fea0003900000 */
[----:B------:R-:W3:Y:S02]  /*162a0*/  @!P0 SYNCS.PHASECHK.TRANS64 P0, [R3+URZ+0x2a840], R2 ;  /* 0x02a84002030085a7 */ /* 0x000ee4000800007f */
[----:B---3--:R-:W-:Y:S05]  /*162b0*/  @!P0 BRA `(.L_x_1233) ;  /* 0xfffffffc00f08947 */ /* 0x008fea000383ffff */
[----:B------:R-:W-:Y:S05]  /*162c0*/  BRA `(.L_x_1315) ;  /* 0xffffffd0003c7947 */ /* 0x000fea000383ffff */
.L_x_1240:
[----:B0-----:R0:W1:Y:S02]  /*162d0*/  SYNCS.PHASECHK.TRANS64.TRYWAIT P0, [R2+URZ+0x60], R3 ;  /* 0x00006003020075a7 */ /* 0x001064000800017f */
[----:B-1----:R-:W-:Y:S05]  /*162e0*/  @!P0 NANOSLEEP.SYNCS 0x989680 ;  /* 0x009896800000895d */ /* 0x002fea0003900000 */
[----:B------:R-:W1:Y:S02]  /*162f0*/  @!P0 SYNCS.PHASECHK.TRANS64 P0, [R2+URZ+0x60], R3 ;  /* 0x00006003020085a7 */ /* 0x000e64000800007f */
[----:B-1----:R-:W-:Y:S05]  /*16300*/  @!P0 BRA `(.L_x_1240) ;  /* 0xfffffffc00f08947 */ /* 0x002fea000383ffff */
[----:B------:R-:W-:Y:S05]  /*16310*/  BRA `(.L_x_1316) ;  /* 0xffffffd400487947 */ /* 0x000fea000383ffff */
.L_x_1249:
[----:B-1----:R1:W2:Y:S02]  /*16320*/  SYNCS.PHASECHK.TRANS64.TRYWAIT P0, [R2+URZ+0x2a840], R3 ;  /* 0x02a84003020075a7 */ /* 0x0022a4000800017f */
[----:B--2---:R-:W-:Y:S05]  /*16330*/  @!P0 NANOSLEEP.SYNCS 0x989680 ;  /* 0x009896800000895d */ /* 0x004fea0003900000 */
[----:B------:R-:W2:Y:S02]  /*16340*/  @!P0 SYNCS.PHASECHK.TRANS64 P0, [R2+URZ+0x2a840], R3 ;  /* 0x02a84003020085a7 */ /* 0x000ea4000800007f */
[----:B--2---:R-:W-:Y:S05]  /*16350*/  @!P0 BRA `(.L_x_1249) ;  /* 0xfffffffc00f08947 */ /* 0x004fea000383ffff */
[----:B------:R-:W-:Y:S05]  /*16360*/  BRA `(.L_x_1317) ;  /* 0xffffffd800a07947 */ /* 0x000fea000383ffff */
.L_x_1256:
[----:B0-----:R0:W1:Y:S02]  /*16370*/  SYNCS.PHASECHK.TRANS64.TRYWAIT P0, [R2+URZ+0x60], R5 ;  /* 0x00006005020075a7 */ /* 0x001064000800017f */
[----:B-1----:R-:W-:Y:S05]  /*16380*/  @!P0 NANOSLEEP.SYNCS 0x989680 ;  /* 0x009896800000895d */ /* 0x002fea0003900000 */
[----:B------:R-:W1:Y:S02]  /*16390*/  @!P0 SYNCS.PHASECHK.TRANS64 P0, [R2+URZ+0x60], R5 ;  /* 0x00006005020085a7 */ /* 0x000e64000800007f */
[----:B-1----:R-:W-:Y:S05]  /*163a0*/  @!P0 BRA `(.L_x_1256) ;  /* 0xfffffffc00f08947 */ /* 0x002fea000383ffff */
[----:B------:R-:W-:Y:S05]  /*163b0*/  BRA `(.L_x_1318) ;  /* 0xffffffdc00ac7947 */ /* 0x000fea000383ffff */
.L_x_1267:
[----:B0-----:R0:W1:Y:S02]  /*163c0*/  SYNCS.PHASECHK.TRANS64.TRYWAIT P0, [R2+URZ+0x2a860], R3 ;  /* 0x02a86003020075a7 */ /* 0x001064000800017f */
[----:B-1----:R-:W-:Y:S05]  /*163d0*/  @!P0 NANOSLEEP.SYNCS 0x989680 ;  /* 0x009896800000895d */ /* 0x002fea0003900000 */
[----:B------:R-:W1:Y:S02]  /*163e0*/  @!P0 SYNCS.PHASECHK.TRANS64 P0, [R2+URZ+0x2a860], R3 ;  /* 0x02a86003020085a7 */ /* 0x000e64000800007f */
[----:B-1----:R-:W-:Y:S05]  /*163f0*/  @!P0 BRA `(.L_x_1267) ;  /* 0xfffffffc00f08947 */ /* 0x002fea000383ffff */
[----:B------:R-:W-:Y:S05]  /*16400*/  BRA `(.L_x_1319) ;  /* 0xffffffe000f07947 */ /* 0x000fea000383ffff */
.L_x_1274:
[----:B------:R-:W-:Y:S01]  /*16410*/  BSSY B0, `(.L_x_1320) ;  /* 0x0000008000007945 */ /* 0x000fe20003800000 */
[----:B-----5:R-:W-:Y:S02]  /*16420*/  IMAD.MOV.U32 R13, RZ, RZ, R2 ;  /* 0x000000ffff0d7224 */ /* 0x020fe400078e0002 */
[----:B------:R-:W-:Y:S02]  /*16430*/  IMAD.MOV.U32 R12, RZ, RZ, RZ ;  /* 0x000000ffff0c7224 */ /* 0x000fe400078e00ff */
[----:B------:R-:W-:Y:S02]  /*16440*/  IMAD.MOV.U32 R11, RZ, RZ, 0x1f ;  /* 0x0000001fff0b7424 */ /* 0x000fe400078e00ff */
[----:B------:R-:W-:-:S07]  /*16450*/  IMAD.MOV.U32 R15, RZ, RZ, -0x1 ;  /* 0xffffffffff0f7424 */ /* 0x000fce00078e00ff */
[----:B0-----:R-:W-:Y:S05]  /*16460*/  WARPSYNC.COLLECTIVE R15, `(.L_x_1321) ;  /* 0x000000000f087348 */ /* 0x001fea0003c00000 */
[----:B------:R1:W2:Y:S02]  /*16470*/  SHFL.IDX P6, R14, R13, R12, R11 ;  /* 0x0000000c0d0e7389 */ /* 0x0002a400000c000b */
[----:B012---:R-:W-:Y:S01]  /*16480*/  ENDCOLLECTIVE ;  /* 0x000000000000791b */ /* 0x007fe20003800000 */
.L_x_1321:
[----:B------:R-:W-:Y:S05]  /*16490*/  BSYNC B0 ;  /* 0x0000000000007941 */ /* 0x000fea0003800000 */
.L_x_1320:
[----:B------:R-:W-:Y:S05]  /*164a0*/  BRA `(.L_x_1322) ;  /* 0xffffffe400e87947 */ /* 0x000fea000383ffff */
.L_x_1277:
[----:B0-----:R0:W1:Y:S02]  /*164b0*/  SYNCS.PHASECHK.TRANS64.TRYWAIT P0, [R0+URZ+0x2a820], R3 ;  /* 0x02a82003000075a7 */ /* 0x001064000800017f */
[----:B-1----:R-:W-:Y:S05]  /*164c0*/  @!P0 NANOSLEEP.SYNCS 0x989680 ;  /* 0x009896800000895d */ /* 0x002fea0003900000 */
[----:B------:R-:W1:Y:S02]  /*164d0*/  @!P0 SYNCS.PHASECHK.TRANS64 P0, [R0+URZ+0x2a820], R3 ;  /* 0x02a82003000085a7 */ /* 0x000e64000800007f */
[----:B-1----:R-:W-:Y:S05]  /*164e0*/  @!P0 BRA `(.L_x_1277) ;  /* 0xfffffffc00f08947 */ /* 0x002fea000383ffff */
[----:B------:R-:W-:Y:S05]  /*164f0*/  BRA `(.L_x_1323) ;  /* 0xffffffe800347947 */ /* 0x000fea000383ffff */
.L_x_1278:
[----:B------:R-:W1:Y:S01]  /*16500*/  S2R R2, SR_TID.X ;  /* 0x0000000000027919 */ /* 0x000e620000002100 */
[----:B------:R-:W-:Y:S01]  /*16510*/  BSSY B0, `(.L_x_1324) ;  /* 0x000000a000007945 */ /* 0x000fe20003800000 */
[----:B------:R-:W-:Y:S02]  /*16520*/  IMAD.MOV.U32 R12, RZ, RZ, RZ ;  /* 0x000000ffff0c7224 */ /* 0x000fe400078e00ff */
[----:B------:R-:W-:Y:S02]  /*16530*/  IMAD.MOV.U32 R11, RZ, RZ, 0x1f ;  /* 0x0000001fff0b7424 */ /* 0x000fe400078e00ff */
[----:B------:R-:W-:Y:S01]  /*16540*/  IMAD.MOV.U32 R15, RZ, RZ, -0x1 ;  /* 0xffffffffff0f7424 */ /* 0x000fe200078e00ff */
[----:B-1----:R-:W-:-:S04]  /*16550*/  SHF.R.U32.HI R2, RZ, 0x5, R2 ;  /* 0x00000005ff027819 */ /* 0x002fc80000011602 */
[----:B------:R-:W-:-:S05]  /*16560*/  LOP3.LUT R2, R2, 0x3, RZ, 0xc0, !PT ;  /* 0x0000000302027812 */ /* 0x000fca00078ec0ff */
[----:B------:R-:W-:-:S07]  /*16570*/  IMAD.MOV.U32 R13, RZ, RZ, R2 ;  /* 0x000000ffff0d7224 */ /* 0x000fce00078e0002 */
[----:B0-----:R-:W-:Y:S05]  /*16580*/  WARPSYNC.COLLECTIVE R15, `(.L_x_1325) ;  /* 0x000000000f087348 */ /* 0x001fea0003c00000 */
[----:B------:R1:W2:Y:S02]  /*16590*/  SHFL.IDX P6, R14, R13, R12, R11 ;  /* 0x0000000c0d0e7389 */ /* 0x0002a400000c000b */
[----:B012---:R-:W-:Y:S01]  /*165a0*/  ENDCOLLECTIVE ;  /* 0x000000000000791b */ /* 0x007fe20003800000 */
.L_x_1325:
[----:B------:R-:W-:Y:S05]  /*165b0*/  BSYNC B0 ;  /* 0x0000000000007941 */ /* 0x000fea0003800000 */
.L_x_1324:
[----:B------:R-:W-:Y:S05]  /*165c0*/  BRA `(.L_x_1326) ;  /* 0xffffffe8001c7947 */ /* 0x000fea000383ffff */
.L_x_1281:
[----:B------:R-:W-:Y:S01]  /*165d0*/  BSSY B1, `(.L_x_1327) ;  /* 0x0000006000017945 */ /* 0x000fe20003800000 */
[----:B------:R-:W-:-:S07]  /*165e0*/  IMAD.MOV.U32 R15, RZ, RZ, -0x1 ;  /* 0xffffffffff0f7424 */ /* 0x000fce00078e00ff */
[----:B01----:R-:W-:Y:S05]  /*165f0*/  WARPSYNC.COLLECTIVE R15, `(.L_x_1328) ;  /* 0x000000000f0c7348 */ /* 0x003fea0003c00000 */
[----:B------:R-:W-:Y:S02]  /*16600*/  ELECT P6, UR62, PT ;  /* 0x00000000003e782f */ /* 0x000fe400038c0000 */
[----:B------:R-:W-:Y:S01]  /*16610*/  MOV R14, UR62 ;  /* 0x0000003e000e7c02 */ /* 0x000fe20008000f00 */
[----:B01----:R-:W-:Y:S10]  /*16620*/  ENDCOLLECTIVE ;  /* 0x000000000000791b */ /* 0x003ff40003800000 */
.L_x_1328:
[----:B------:R-:W-:Y:S05]  /*16630*/  BSYNC B1 ;  /* 0x0000000000017941 */ /* 0x000fea0003800000 */
.L_x_1327:
[----:B------:R-:W-:Y:S05]  /*16640*/  BRA `(.L_x_1329) ;  /* 0xffffffe800147947 */ /* 0x000fea000383ffff */
.L_x_1283:
[----:B0-----:R0:W1:Y:S02]  /*16650*/  SYNCS.PHASECHK.TRANS64.TRYWAIT P0, [R6+URZ], R5 ;  /* 0x00000005060075a7 */ /* 0x001064000800017f */
[----:B-1----:R-:W-:Y:S05]  /*16660*/  @!P0 NANOSLEEP.SYNCS 0x989680 ;  /* 0x009896800000895d */ /* 0x002fea0003900000 */
[----:B------:R-:W1:Y:S02]  /*16670*/  @!P0 SYNCS.PHASECHK.TRANS64 P0, [R6+URZ], R5 ;  /* 0x00000005060085a7 */ /* 0x000e64000800007f */
[----:B-1----:R-:W-:Y:S05]  /*16680*/  @!P0 BRA `(.L_x_1283) ;  /* 0xfffffffc00f08947 */ /* 0x002fea000383ffff */
[----:B------:R-:W-:Y:S05]  /*16690*/  BRA `(.L_x_1330) ;  /* 0xffffffe800547947 */ /* 0x000fea000383ffff */
.L_x_1284:
[----:B-1----:R1:W2:Y:S02]  /*166a0*/  SYNCS.PHASECHK.TRANS64.TRYWAIT P0, [R3+URZ], R2 ;  /* 0x00000002030075a7 */ /* 0x0022a4000800017f */
[----:B--2---:R-:W-:Y:S05]  /*166b0*/  @!P0 NANOSLEEP.SYNCS 0x989680 ;  /* 0x009896800000895d */ /* 0x004fea0003900000 */
[----:B------:R-:W2:Y:S02]  /*166c0*/  @!P0 SYNCS.PHASECHK.TRANS64 P0, [R3+URZ], R2 ;  /* 0x00000002030085a7 */ /* 0x000ea4000800007f */
[----:B--2---:R-:W-:Y:S05]  /*166d0*/  @!P0 BRA `(.L_x_1284) ;  /* 0xfffffffc00f08947 */ /* 0x004fea000383ffff */
[----:B------:R-:W-:Y:S05]  /*166e0*/  BRA `(.L_x_1331) ;  /* 0xffffffe800487947 */ /* 0x000fea000383ffff */
.L_x_1286:
[----:B-1----:R1:W2:Y:S02]  /*166f0*/  SYNCS.PHASECHK.TRANS64.TRYWAIT P0, [R18+URZ], R5 ;  /* 0x00000005120075a7 */ /* 0x0022a4000800017f */
[----:B--2---:R-:W-:Y:S05]  /*16700*/  @!P0 NANOSLEEP.SYNCS 0x989680 ;  /* 0x009896800000895d */ /* 0x004fea0003900000 */
[----:B------:R-:W2:Y:S02]  /*16710*/  @!P0 SYNCS.PHASECHK.TRANS64 P0, [R18+URZ], R5 ;  /* 0x00000005120085a7 */ /* 0x000ea4000800007f */
[----:B--2---:R-:W-:Y:S05]  /*16720*/  @!P0 BRA `(.L_x_1286) ;  /* 0xfffffffc00f08947 */ /* 0x004fea000383ffff */
[----:B------:R-:W-:Y:S05]  /*16730*/  BRA `(.L_x_1332) ;  /* 0xffffffe8004c7947 */ /* 0x000fea000383ffff */
.L_x_1333:
        /* <DEDUP_REMOVED lines=12> */
.L_x_3197:


//--------------------- .text._ZN7cutlass13device_kernelIN5flash11enable_sm90INS1_16FlashAttnFwdSm90INS1_25CollectiveMainloopFwdSm90ILi2EN4cute5tupleIJNS5_1CILi1EEES8_S8_EEENS6_IJNS7_ILi128EEENS7_ILi96EEENS7_ILi192EEEEEELi128ENS_6half_tEfNS_4arch4Sm90ELb0ELb1ELb1ELb1ELb0ELb0ELb0ELb1ELb1ELb1ELb0ELb0EEENS1_21CollectiveEpilogueFwdINS6_IJSA_SA_SB_EEES9_SE_SG_Li256ELb1ELb1ELb0ELb0EEENS1_36VarlenDynamicPersistentTileSchedulerILi128ELi96ELi256ELi128ELb0ELb1ELb1ELb1ELb0ELb1EEEEEEEEEvNT_6ParamsE --------------------------
	.section	.text._ZN7cutlass13device_kernelIN5flash11enable_sm90INS1_16FlashAttnFwdSm90INS1_25CollectiveMainloopFwdSm90ILi2EN4cute5tupleIJNS5_1CILi1EEES8_S8_EEENS6_IJNS7_ILi128EEENS7_ILi96EEENS7_ILi192EEEEEELi128ENS_6half_tEfNS_4arch4Sm90ELb0ELb1ELb1ELb1ELb0ELb0ELb0ELb1ELb1ELb1ELb0ELb0EEENS1_21CollectiveEpilogueFwdINS6_IJSA_SA_SB_EEES9_SE_SG_Li256ELb1ELb1ELb0ELb0EEENS1_36VarlenDynamicPersistentTileSchedulerILi128ELi96ELi256ELi128ELb0ELb1ELb1ELb1ELb0ELb1EEEEEEEEEvNT_6ParamsE,"ax",@progbits
	.align	128
.text._ZN7cutlass13device_kernelIN5flash11enable_sm90INS1_16FlashAttnFwdSm90INS1_25CollectiveMainloopFwdSm90ILi2EN4cute5tupleIJNS5_1CILi1EEES8_S8_EEENS6_IJNS7_ILi128EEENS7_ILi96EEENS7_ILi192EEEEEELi128ENS_6half_tEfNS_4arch4Sm90ELb0ELb1ELb1ELb1ELb0ELb0ELb0ELb1ELb1ELb1ELb0ELb0EEENS1_21CollectiveEpilogueFwdINS6_IJSA_SA_SB_EEES9_SE_SG_Li256ELb1ELb1ELb0ELb0EEENS1_36VarlenDynamicPersistentTileSchedulerILi128ELi96ELi256ELi128ELb0ELb1ELb1ELb1ELb0ELb1EEEEEEEEEvNT_6ParamsE:
        .type           _ZN7cutlass13device_kernelIN5flash11enable_sm90INS1_16FlashAttnFwdSm90INS1_25CollectiveMainloopFwdSm90ILi2EN4cute5tupleIJNS5_1CILi1EEES8_S8_EEENS6_IJNS7_ILi128EEENS7_ILi96EEENS7_ILi192EEEEEELi128ENS_6half_tEfNS_4arch4Sm90ELb0ELb1ELb1ELb1ELb0ELb0ELb0ELb1ELb1ELb1ELb0ELb0EEENS1_21CollectiveEpilogueFwdINS6_IJSA_SA_SB_EEES9_SE_SG_Li256ELb1ELb1ELb0ELb0EEENS1_36VarlenDynamicPersistentTileSchedulerILi128ELi96ELi256ELi128ELb0ELb1ELb1ELb1ELb0ELb1EEEEEEEEEvNT_6ParamsE,@function
        .size           _ZN7cutlass13device_kernelIN5flash11enable_sm90INS1_16FlashAttnFwdSm90INS1_25CollectiveMainloopFwdSm90ILi2EN4cute5tupleIJNS5_1CILi1EEES8_S8_EEENS6_IJNS7_ILi128EEENS7_ILi96EEENS7_ILi192EEEEEELi128ENS_6half_tEfNS_4arch4Sm90ELb0ELb1ELb1ELb1ELb0ELb0ELb0ELb1ELb1ELb1ELb0ELb0EEENS1_21CollectiveEpilogueFwdINS6_IJSA_SA_SB_EEES9_SE_SG_Li256ELb1ELb1ELb0ELb0EEENS1_36VarlenDynamicPersistentTileSchedulerILi128ELi96ELi256ELi128ELb0ELb1ELb1ELb1ELb0ELb1EEEEEEEEEvNT_6ParamsE,(.L_x_3198 - _ZN7cutlass13device_kernelIN5flash11enable_sm90INS1_16FlashAttnFwdSm90INS1_25CollectiveMainloopFwdSm90ILi2EN4cute5tupleIJNS5_1CILi1EEES8_S8_EEENS6_IJNS7_ILi128EEENS7_ILi96EEENS7_ILi192EEEEEELi128ENS_6half_tEfNS_4arch4Sm90ELb0ELb1ELb1ELb1ELb0ELb0ELb0ELb1ELb1ELb1ELb0ELb0EEENS1_21CollectiveEpilogueFwdINS6_IJSA_SA_SB_EEES9_SE_SG_Li256ELb1ELb1ELb0ELb0EEENS1_36VarlenDynamicPersistentTileSchedulerILi128ELi96ELi256ELi128ELb0ELb1ELb1ELb1ELb0ELb1EEEEEEEEEvNT_6ParamsE)
        .other          _ZN7cutlass13device_kernelIN5flash11enable_sm90INS1_16FlashAttnFwdSm90INS1_25CollectiveMainloopFwdSm90ILi2EN4cute5tupleIJNS5_1CILi1EEES8_S8_EEENS6_IJNS7_ILi128EEENS7_ILi96EEENS7_ILi192EEEEEELi128ENS_6half_tEfNS_4arch4Sm90ELb0ELb1ELb1ELb1ELb0ELb0ELb0ELb1ELb1ELb1ELb0ELb0EEENS1_21CollectiveEpilogueFwdINS6_IJSA_SA_SB_EEES9_SE_SG_Li256ELb1ELb1ELb0ELb0EEENS1_36VarlenDynamicPersistentTileSchedulerILi128ELi96ELi256ELi128ELb0ELb1ELb1ELb1ELb0ELb1EEEEEEEEEvNT_6ParamsE,@"STO_CUDA_ENTRY STV_DEFAULT"
_ZN7cutlass13device_kernelIN5flash11enable_sm90INS1_16FlashAttnFwdSm90INS1_25CollectiveMainloopFwdSm90ILi2EN4cute5tupleIJNS5_1CILi1EEES8_S8_EEENS6_IJNS7_ILi128EEENS7_ILi96EEENS7_ILi192EEEEEELi128ENS_6half_tEfNS_4arch4Sm90ELb0ELb1ELb1ELb1ELb0ELb0ELb0ELb1ELb1ELb1ELb0ELb0EEENS1_21CollectiveEpilogueFwdINS6_IJSA_SA_SB_EEES9_SE_SG_Li256ELb1ELb1ELb0ELb0EEENS1_36VarlenDynamicPersistentTileSchedulerILi128ELi96ELi256ELi128ELb0ELb1ELb1ELb1ELb0ELb1EEEEEEEEEvNT_6ParamsE:
        /* <DEDUP_REMOVED lines=18> */
.L_x_1335:
[----:B------:R-:W-:Y:S05]  /*0120*/  BSYNC B0 ;  /* 0x0000000000007941 */ /* 0x000fea0003800000 */
.L_x_1334:
        /* <DEDUP_REMOVED lines=41> */
.L_x_1336:
        /* <DEDUP_REMOVED lines=22> */
.L_x_1337:
        /* <DEDUP_REMOVED lines=18> */
.L_x_1338:
        /* <DEDUP_REMOVED lines=22> */
.L_x_1339:
        /* <DEDUP_REMOVED lines=22> */
.L_x_1340:
        /* <DEDUP_REMOVED lines=8> */
.L_x_1342:
        /* <DEDUP_REMOVED lines=15> */
[----:B------:R-:W-:Y:S01]  /*0a70*/  IMAD.MOV.U32 R166, RZ, RZ, RZ ;  /* 0x000000ffffa67224 */ /* 0x000fe200078e00ff */
[----:B------:R-:W-:Y:S01]  /*0a80*/  UMOV UR36, URZ ;  /* 0x0000003f00247c82 */ /* 0x000fe20008000000 */
[----:B------:R-:W-:Y:S01]  /*0a90*/  UMOV UR37, URZ ;  /* 0x0000003f00257c82 */ /* 0x000fe20008000000 */
[----:B------:R-:W0:Y:S02]  /*0aa0*/  S2R R0, SR_TID.X ;  /* 0x0000000000007919 */ /* 0x000e240000002100 */
[----:B0-----:R-:W-:-:S05]  /*0ab0*/  VIADD R173, R0, 0xffffff80 ;  /* 0xffffff8000ad7836 */ /* 0x001fca0000000000 */
[----:B------:R-:W-:-:S04]  /*0ac0*/  SHF.R.S32.HI R0, RZ, 0x1f, R173 ;  /* 0x0000001fff007819 */ /* 0x000fc800000114ad */
[CC--:B------:R-:W-:Y:S02]  /*0ad0*/  LEA.HI R3, R0.reuse, R173.reuse, RZ, 0x7 ;  /* 0x000000ad00037211 */ /* 0x0c0fe400078f38ff */
[CC--:B------:R-:W-:Y:S02]  /*0ae0*/  LEA.HI R4, R0.reuse, R173.reuse, RZ, 0x5 ;  /* 0x000000ad00047211 */ /* 0x0c0fe400078f28ff */
[----:B------:R-:W-:Y:S02]  /*0af0*/  LEA.HI R10, R0, R173, RZ, 0x2 ;  /* 0x000000ad000a7211 */ /* 0x000fe400078f10ff */
[----:B------:R-:W-:Y:S01]  /*0b00*/  SHF.R.S32.HI R168, RZ, 0x7, R3 ;  /* 0x00000007ffa87819 */ /* 0x000fe20000011403 */
[----:B------:R-:W-:Y:S01]  /*0b10*/  IMAD.SHL.U32 R6, R4, 0x20, RZ ;  /* 0x0000002004067824 */ /* 0x000fe200078e00ff */
[----:B------:R-:W-:-:S04]  /*0b20*/  LOP3.LUT R10, R10, 0xfffffffc, RZ, 0xc0, !PT ;  /* 0xfffffffc0a0a7812 */ /* 0x000fc800078ec0ff */
[----:B------:R-:W-:Y:S01]  /*0b30*/  LOP3.LUT R7, R6, 0xfffffc00, RZ, 0xc0, !PT ;  /* 0xfffffc0006077812 */ /* 0x000fe200078ec0ff */
[----:B------:R-:W-:Y:S01]  /*0b40*/  IMAD.IADD R10, R173, 0x1, -R10 ;  /* 0x00000001ad0a7824 */ /* 0x000fe200078e0a0a */
[----:B--2---:R-:W-:Y:S02]  /*0b50*/  R2UR UR4, R2 ;  /* 0x00000000020472ca */ /* 0x004fe400000e0000 */
[C---:B------:R-:W-:Y:S02]  /*0b60*/  LOP3.LUT R2, R3.reuse, 0xffffff80, RZ, 0xc0, !PT ;  /* 0xffffff8003027812 */ /* 0x040fe400078ec0ff */
[----:B------:R-:W-:-:S03]  /*0b70*/  LEA.HI R3, R3, R168, RZ, 0x1 ;  /* 0x000000a803037211 */ /* 0x000fc600078f08ff */
[----:B------:R-:W-:Y:S01]  /*0b80*/  IMAD.IADD R167, R173, 0x1, -R2 ;  /* 0x00000001ada77824 */ /* 0x000fe200078e0a02 */
[CC--:B------:R-:W-:Y:S02]  /*0b90*/  LEA.HI R2, R0.reuse, R173.reuse, RZ, 0x4 ;  /* 0x000000ad00027211 */ /* 0x0c0fe400078f20ff */
[----:B------:R-:W-:Y:S02]  /*0ba0*/  LEA.HI R0, R0, R173, RZ, 0x3 ;  /* 0x000000ad00007211 */ /* 0x000fe400078f18ff */
[----:B------:R-:W-:Y:S01]  /*0bb0*/  SHF.R.S32.HI R8, RZ, 0x1f, R167 ;  /* 0x0000001fff087819 */ /* 0x000fe200000114a7 */
[----:B------:R-:W-:Y:S01]  /*0bc0*/  ULOP3.LUT UR61, UR4, 0x1, URZ, 0xfc, !UPT ;  /* 0x00000001043d7892 */ /* 0x000fe2000f8efc3f */
[----:B------:R-:W-:Y:S02]  /*0bd0*/  SHF.R.S32.HI R5, RZ, 0x4, R2 ;  /* 0x00000004ff057819 */ /* 0x000fe40000011402 */
[----:B------:R-:W-:Y:S02]  /*0be0*/  LEA.HI R9, R8, R167, RZ, 0x2 ;  /* 0x000000a708097211 */ /* 0x000fe400078f10ff */
[----:B------:R-:W-:-:S02]  /*0bf0*/  LOP3.LUT R4, R2, 0x3fffff0, RZ, 0xc0, !PT ;  /* 0x03fffff002047812 */ /* 0x000fc400078ec0ff */
[--C-:B------:R-:W-:Y:S02]  /*0c00*/  SHF.R.S32.HI R6, RZ, 0x2, R9.reuse ;  /* 0x00000002ff067819 */ /* 0x100fe40000011409 */
[----:B------:R-:W-:Y:S01]  /*0c10*/  SHF.R.S32.HI R11, RZ, 0x1f, R9 ;  /* 0x0000001fff0b7819 */ /* 0x000fe20000011409 */
[----:B------:R-:W-:Y:S01]  /*0c20*/  IMAD.IADD R4, R173, 0x1, -R4 ;  /* 0x00000001ad047824 */ /* 0x000fe200078e0a04 */
[----:B------:R-:W-:Y:S02]  /*0c30*/  LEA.HI R2, R2, R5, RZ, 0x1 ;  /* 0x0000000502027211 */ /* 0x000fe400078f08ff */
[----:B------:R-:W-:Y:S01]  /*0c40*/  LEA.HI R11, R11, R6, RZ, 0x3 ;  /* 0x000000060b0b7211 */ /* 0x000fe200078f18ff */
[----:B------:R-:W-:Y:S01]  /*0c50*/  IMAD R7, R4, 0x40, R7 ;  /* 0x0000004004077824 */ /* 0x000fe200078e0207 */
[----:B------:R-:W-:Y:S02]  /*0c60*/  LOP3.LUT R162, R0, 0xfffffff8, RZ, 0xc0, !PT ;  /* 0xfffffff800a27812 */ /* 0x000fe400078ec0ff */
[----:B------:R-:W-:-:S02]  /*0c70*/  LOP3.LUT R11, R11, 0xfffffff8, RZ, 0xc0, !PT ;  /* 0xfffffff80b0b7812 */ /* 0x000fc400078ec0ff */
[----:B------:R-:W-:Y:S01]  /*0c80*/  LEA.HI R8, R8, R167, RZ, 0x5 ;  /* 0x000000a708087211 */ /* 0x000fe200078f28ff */
[----:B------:R-:W-:Y:S01]  /*0c90*/  IMAD.IADD R162, R173, 0x1, -R162 ;  /* 0x00000001ada27824 */ /* 0x000fe200078e0aa2 */
[----:B------:R-:W-:Y:S01]  /*0ca0*/  LOP3.LUT R2, R2, 0x1ffffffe, RZ, 0xc0, !PT ;  /* 0x1ffffffe02027812 */ /* 0x000fe200078ec0ff */
[----:B------:R-:W-:Y:S01]  /*0cb0*/  IMAD.IADD R11, R6, 0x1, -R11 ;  /* 0x00000001060b7824 */ /* 0x000fe200078e0a0b */
[----:B------:R-:W-:Y:S01]  /*0cc0*/  SHF.R.S32.HI R8, RZ, 0x5, R8 ;  /* 0x00000005ff087819 */ /* 0x000fe20000011408 */
[----:B------:R-:W-:Y:S01]  /*0cd0*/  IMAD.SHL.U32 R160, R162, 0x8, RZ ;  /* 0x00000008a2a07824 */ /* 0x000fe200078e00ff */
[----:B------:R-:W-:Y:S01]  /*0ce0*/  LEA.HI R4, R10, R10, RZ, 0x1 ;  /* 0x0000000a0a047211 */ /* 0x000fe200078f08ff */
[----:B------:R-:W-:Y:S01]  /*0cf0*/  IMAD.IADD R2, R5, 0x1, -R2 ;  /* 0x0000000105027824 */ /* 0x000fe200078e0a02 */
[----:B------:R-:W-:Y:S01]  /*0d00*/  LOP3.LUT R3, R3, 0x3fffffe, RZ, 0xc0, !PT ;  /* 0x03fffffe03037812 */ /* 0x000fe200078ec0ff */
[----:B------:R-:W-:Y:S01]  /*0d10*/  IMAD R8, R8, 0x10, R11 ;  /* 0x0000001008087824 */ /* 0x000fe200078e020b */
[----:B------:R-:W-:Y:S01]  /*0d20*/  LOP3.LUT R5, R4, 0x1ffffffe, RZ, 0xc0, !PT ;  /* 0x1ffffffe04057812 */ /* 0x000fe200078ec0ff */
[----:B------:R-:W-:Y:S01]  /*0d30*/  IMAD R170, R2, 0x8, R7 ;  /* 0x0000000802aa7824 */ /* 0x000fe200078e0207 */
[----:B------:R-:W-:Y:S01]  /*0d40*/  LOP3.LUT R2, R9, 0x7ffffffc, RZ, 0xc0, !PT ;  /* 0x7ffffffc09027812 */ /* 0x000fe200078ec0ff */
[----:B------:R-:W-:Y:S01]  /*0d50*/  IMAD.IADD R3, R168, 0x1, -R3 ;  /* 0x00000001a8037824 */ /* 0x000fe200078e0a03 */
[----:B------:R-:W-:Y:S01]  /*0d60*/  SHF.R.S32.HI R165, RZ, 0x3, R0 ;  /* 0x00000003ffa57819 */ /* 0x000fe20000011400 */
[----:B------:R-:W-:Y:S01]  /*0d70*/  VIADD R161, R160, 0x40 ;  /* 0x00000040a0a17836 */ /* 0x000fe20000000000 */
[----:B------:R-:W-:Y:S01]  /*0d80*/  SHF.R.S32.HI R172, RZ, 0x1f, R160 ;  /* 0x0000001fffac7819 */ /* 0x000fe200000114a0 */
[----:B------:R-:W-:-:S02]  /*0d90*/  IMAD.IADD R22, R10, 0x1, -R5 ;  /* 0x000000010a167824 */ /* 0x000fc400078e0a05 */
[----:B------:R-:W-:Y:S01]  /*0da0*/  IMAD R169, R3, 0x40, R8 ;  /* 0x0000004003a97824 */ /* 0x000fe200078e0208 */
[----:B------:R-:W-:Y:S01]  /*0db0*/  SHF.R.S32.HI R171, RZ, 0x1f, R161 ;  /* 0x0000001fffab7819 */ /* 0x000fe200000114a1 */
[----:B------:R-:W-:Y:S02]  /*0dc0*/  IMAD.IADD R19, R167, 0x1, -R2 ;  /* 0x00000001a7137824 */ /* 0x000fe400078e0a02 */
[----:B------:R-:W-:-:S07]  /*0dd0*/  IMAD R22, R22, 0x8, R169 ;  /* 0x0000000816167824 */ /* 0x000fce00078e02a9 */
.L_x_1442:
[----:B0---4-:R-:W0:Y:S01]  /*0de0*/  LDC.64 R2, c[0x0][0xa28] ;  /* 0x00028a00ff027b82 */ /* 0x011e220000000a00 */
[----:B------:R-:W-:Y:S01]  /*0df0*/  IMAD.MOV.U32 R7, RZ, RZ, RZ ;  /* 0x000000ffff077224 */ /* 0x000fe200078e00ff */
[----:B------:R-:W-:-:S06]  /*0e00*/  ULDC.64 UR6, c[0x0][0x208] ;  /* 0x0000820000067ab9 */ /* 0x000fcc0000000a00 */
[----:B--2---:R-:W1:Y:S01]  /*0e10*/  LDC.64 R4, c[0x0][0xa18] ;  /* 0x00028600ff047b82 */ /* 0x004e620000000a00 */
[----:B0-----:R-:W-:-:S04]  /*0e20*/  ISETP.NE.U32.AND P0, PT, R2, RZ, PT ;  /* 0x000000ff0200720c */ /* 0x001fc80003f05070 */
[----:B------:R-:W-:Y:S02]  /*0e30*/  ISETP.NE.AND.EX P0, PT, R3, RZ, PT, P0 ;  /* 0x000000ff0300720c */ /* 0x000fe40003f05300 */
[----:B-1----:R-:W-:-:S04]  /*0e40*/  ISETP.NE.U32.AND P1, PT, R4, RZ, PT ;  /* 0x000000ff0400720c */ /* 0x002fc80003f25070 */
[----:B------:R-:W-:-:S07]  /*0e50*/  ISETP.NE.AND.EX P1, PT, R5, RZ, PT, P1 ;  /* 0x000000ff0500720c */ /* 0x000fce0003f25310 */
[----:B------:R-:W0:Y:S08]  /*0e60*/  @P0 LDC.64 R2, c[0x0][0xa28] ;  /* 0x00028a00ff020b82 */ /* 0x000e300000000a00 */
[----:B------:R-:W1:Y:S01]  /*0e70*/  @P1 LDC.64 R4, c[0x0][0xa18] ;  /* 0x00028600ff041b82 */ /* 0x000e620000000a00 */
[----:B------:R-:W-:Y:S02]  /*0e80*/  ULDC UR4, c[0x0][0x288] ;  /* 0x0000a20000047ab9 */ /* 0x000fe40000000800 */
[----:B------:R-:W-:Y:S01]  /*0e90*/  IMAD.U32 R17, RZ, RZ, UR4 ;  /* 0x00000004ff117e24 */ /* 0x000fe2000f8e00ff */
[----:B------:R-:W-:-:S02]  /*0ea0*/  ULDC.64 UR4, c[0x0][0x418] ;  /* 0x0001060000047ab9 */ /* 0x000fc40000000a00 */
[----:B------:R-:W-:-:S03]  /*0eb0*/  UISETP.NE.U32.AND UP0, UPT, UR4, URZ, UPT ;  /* 0x0000003f0400728c */ /* 0x000fc6000bf05070 */
[----:B------:R-:W-:Y:S01]  /*0ec0*/  ULDC UR4, c[0x0][0x424] ;  /* 0x0001090000047ab9 */ /* 0x000fe20000000800 */
[----:B------:R-:W-:-:S03]  /*0ed0*/  UISETP.NE.AND.EX UP0, UPT, UR5, URZ, UPT, UP0 ;  /* 0x0000003f0500728c */ /* 0x000fc6000bf05300 */
[----:B------:R-:W-:Y:S01]  /*0ee0*/  ULDC UR5, c[0x0][0x2f0] ;  /* 0x0000bc0000057ab9 */ /* 0x000fe20000000800 */
[----:B0-----:R-:W-:-:S04]  /*0ef0*/  @P0 IMAD.WIDE R2, R47, 0x4, R2 ;  /* 0x000000042f020825 */ /* 0x001fc800078e0202 */
[----:B-1----:R-:W-:Y:S01]  /*0f00*/  @P1 IMAD.WIDE R4, R47, 0x4, R4 ;  /* 0x000000042f041825 */ /* 0x002fe200078e0204 */
[----:B------:R0:W5:Y:S01]  /*0f10*/  @P0 LDG.E R7, desc[UR6][R2.64] ;  /* 0x0000000602070981 */ /* 0x000162000c1e1900 */
[----:B------:R-:W-:-:S03]  /*0f20*/  USEL UR4, UR4, 0x1, UP0 ;  /* 0x0000000104047887 */ /* 0x000fc60008000000 */
[----:B------:R0:W5:Y:S01]  /*0f30*/  @P1 LDG.E R17, desc[UR6][R4.64] ;  /* 0x0000000604111981 */ /* 0x000162000c1e1900 */
[----:B------:R-:W-:Y:S01]  /*0f40*/  ULDC.64 UR6, c[0x0][0xa20] ;  /* 0x0002880000067ab9 */ /* 0x000fe20000000a00 */
[----:B------:R-:W-:Y:S01]  /*0f50*/  UIMAD UR4, UR4, UR5, URZ ;  /* 0x00000005040472a4 */ /* 0x000fe2000f8e023f */
[----:B------:R-:W-:Y:S01]  /*0f60*/  ISETP.NE.U32.AND P2, PT, RZ, UR6, PT ;  /* 0x00000006ff007c0c */ /* 0x000fe2000bf45070 */
[----:B------:R-:W-:-:S03]  /*0f70*/  IMAD.MOV.U32 R163, RZ, RZ, R46 ;  /* 0x000000ffffa37224 */ /* 0x000fc600078e002e */
[----:B------:R-:W-:Y:S01]  /*0f80*/  ISETP.NE.AND.EX P2, PT, RZ, UR7, PT, P2 ;  /* 0x00000007ff007c0c */ /* 0x000fe2000bf45320 */
[----:B---3--:R-:W-:-:S12]  /*0f90*/  @P1 BRA `(.L_x_1343) ;  /* 0x0000000000281947 */ /* 0x008fd80003800000 */
[----:B------:R-:W-:Y:S02]  /*0fa0*/  ULDC.64 UR6, c[0x0][0xa00] ;  /* 0x0002800000067ab9 */ /* 0x000fe40000000a00 */
[----:B------:R-:W-:-:S04]  /*0fb0*/  ISETP.NE.U32.AND P0, PT, RZ, UR6, PT ;  /* 0x00000006ff007c0c */ /* 0x000fc8000bf05070 */
[----:B------:R-:W-:-:S13]  /*0fc0*/  ISETP.NE.AND.EX P0, PT, RZ, UR7, PT, P0 ;  /* 0x00000007ff007c0c */ /* 0x000fda000bf05300 */
[----:B------:R-:W-:Y:S05]  /*0fd0*/  @!P0 BRA `(.L_x_1343) ;  /* 0x0000000000188947 */ /* 0x000fea0003800000 */
[----:B0-----:R-:W0:Y:S01]  /*0fe0*/  LDC.64 R2, c[0x0][0xa00] ;  /* 0x00028000ff027b82 */ /* 0x001e220000000a00 */
[----:B------:R-:W-:Y:S01]  /*0ff0*/  ULDC.64 UR6, c[0x0][0x208] ;  /* 0x0000820000067ab9 */ /* 0x000fe20000000a00 */
[----:B0-----:R-:W-:-:S05]  /*1000*/  IMAD.WIDE R2, R47, 0x4, R2 ;  /* 0x000000042f027825 */ /* 0x001fca00078e0202 */
[----:B-----5:R-:W2:Y:S04]  /*1010*/  LDG.E R17, desc[UR6][R2.64] ;  /* 0x0000000602117981 */ /* 0x020ea8000c1e1900 */
[----:B------:R-:W2:Y:S02]  /*1020*/  LDG.E R0, desc[UR6][R2.64+0x4] ;  /* 0x0000040602007981 */ /* 0x000ea4000c1e1900 */
[----:B--2---:R-:W-:-:S07]  /*1030*/  IMAD.IADD R17, R0, 0x1, -R17 ;  /* 0x0000000100117824 */ /* 0x004fce00078e0a11 */
.L_x_1343:
[----:B------:R-:W-:Y:S02]  /*1040*/  IMAD.U32 R16, RZ, RZ, UR4 ;  /* 0x00000004ff107e24 */ /* 0x000fe4000f8e00ff */
[----:B------:R-:W-:Y:S01]  /*1050*/  IMAD.MOV.U32 R164, RZ, RZ, R47 ;  /* 0x000000ffffa47224 */ /* 0x000fe200078e002f */
[----:B------:R-:W-:Y:S06]  /*1060*/  @!P2 BRA `(.L_x_1344) ;  /* 0x000000000014a947 */ /* 0x000fec0003800000 */
[----:B0-----:R-:W0:Y:S01]  /*1070*/  LDC.64 R2, c[0x0][0xa20] ;  /* 0x00028800ff027b82 */ /* 0x001e220000000a00 */
[----:B------:R-:W-:Y:S01]  /*1080*/  ULDC.64 UR4, c[0x0][0x208] ;  /* 0x0000820000047ab9 */ /* 0x000fe20000000a00 */
[----:B0-----:R-:W-:-:S05]  /*1090*/  IMAD.WIDE R2, R47, 0x4, R2 ;  /* 0x000000042f027825 */ /* 0x001fca00078e0202 */
[----:B------:R1:W5:Y:S01]  /*10a0*/  LDG.E R16, desc[UR4][R2.64] ;  /* 0x0000000402107981 */ /* 0x000362000c1e1900 */
[----:B------:R-:W-:Y:S05]  /*10b0*/  BRA `(.L_x_1345) ;  /* 0x0000000000287947 */ /* 0x000fea0003800000 */
.L_x_1344:
[----:B------:R-:W-:Y:S02]  /*10c0*/  ULDC.64 UR4, c[0x0][0xa08] ;  /* 0x0002820000047ab9 */ /* 0x000fe40000000a00 */
[----:B------:R-:W-:-:S04]  /*10d0*/  ISETP.NE.U32.AND P0, PT, RZ, UR4, PT ;  /* 0x00000004ff007c0c */ /* 0x000fc8000bf05070 */
[----:B------:R-:W-:-:S13]  /*10e0*/  ISETP.NE.AND.EX P0, PT, RZ, UR5, PT, P0 ;  /* 0x00000005ff007c0c */ /* 0x000fda000bf05300 */
[----:B------:R-:W-:Y:S05]  /*10f0*/  @!P0 BRA `(.L_x_1345) ;  /* 0x0000000000188947 */ /* 0x000fea0003800000 */
[----:B0-----:R-:W0:Y:S01]  /*1100*/  LDC.64 R2, c[0x0][0xa08] ;  /* 0x00028200ff027b82 */ /* 0x001e220000000a00 */
[----:B------:R-:W-:Y:S01]  /*1110*/  ULDC.64 UR4, c[0x0][0x208] ;  /* 0x0000820000047ab9 */ /* 0x000fe20000000a00 */
[----:B0-----:R-:W-:-:S05]  /*1120*/  IMAD.WIDE R2, R47, 0x4, R2 ;  /* 0x000000042f027825 */ /* 0x001fca00078e0202 */
[----:B------:R-:W2:Y:S04]  /*1130*/  LDG.E R16, desc[UR4][R2.64] ;  /* 0x0000000402107981 */ /* 0x000ea8000c1e1900 */
[----:B------:R-:W2:Y:S02]  /*1140*/  LDG.E R5, desc[UR4][R2.64+0x4] ;  /* 0x0000040402057981 */ /* 0x000ea4000c1e1900 */
[----:B--2---:R-:W-:-:S07]  /*1150*/  IMAD.IADD R16, R5, 0x1, -R16 ;  /* 0x0000000105107824 */ /* 0x004fce00078e0a10 */
.L_x_1345:
[----:B------:R-:W2:Y:S01]  /*1160*/  LDC R0, c[0x0][0x448] ;  /* 0x00011200ff007b82 */ /* 0x000ea20000000800 */
[----:B------:R-:W-:Y:S02]  /*1170*/  IMAD.SHL.U32 R18, R45, 0x80, RZ ;  /* 0x000000802d127824 */ /* 0x000fe400078e00ff */
[----:B-----5:R-:W-:-:S05]  /*1180*/  IMAD.IADD R16, R16, 0x1, -R7 ;  /* 0x0000000110107824 */ /* 0x020fca00078e0a07 */
[----:B------:R-:W3:Y:S01]  /*1190*/  LDC.64 R8, c[0x0][0x9e0] ;  /* 0x00027800ff087b82 */ /* 0x000ee20000000a00 */
[----:B--2---:R-:W-:Y:S01]  /*11a0*/  ISETP.NE.AND P1, PT, R0, 0x1, PT ;  /* 0x000000010000780c */ /* 0x004fe20003f25270 */
[----:B------:R-:W-:Y:S01]  /*11b0*/  VIADD R0, R18, 0x7f ;  /* 0x0000007f12007836 */ /* 0x000fe20000000000 */
[----:B---3--:R-:W-:-:S11]  /*11c0*/  ISETP.GE.AND P2, PT, R9, 0x1, PT ;  /* 0x000000010900780c */ /* 0x008fd60003f46270 */
[----:B01----:R-:W0:Y:S08]  /*11d0*/  @P1 LDC R3, c[0x0][0x44c] ;  /* 0x00011300ff031b82 */ /* 0x003e300000000800 */
[----:B------:R-:W1:Y:S01]  /*11e0*/  @P1 LDC R5, c[0x0][0x450] ;  /* 0x00011400ff051b82 */ /* 0x000e620000000800 */
[----:B0-----:R-:W-:Y:S01]  /*11f0*/  @P1 IMAD.HI.U32 R2, R0, R3, RZ ;  /* 0x0000000300021227 */ /* 0x001fe200078e00ff */
[----:B------:R-:W-:-:S04]  /*1200*/  IADD3 R3, R16, 0x1, -R17 ;  /* 0x0000000110037810 */ /* 0x000fc80007ffe811 */
[----:B-1----:R-:W-:-:S05]  /*1210*/  @P1 SHF.R.U32.HI R0, RZ, R5, R2 ;  /* 0x00000005ff001219 */ /* 0x002fca0000011602 */
        /* <DEDUP_REMOVED lines=13> */
.L_x_1347:
[----:B------:R-:W-:-:S13]  /*12f0*/  ISETP.NE.AND P0, PT, R9, 0x1, PT ;  /* 0x000000010900780c */ /* 0x000fda0003f05270 */
[----:B------:R-:W0:Y:S02]  /*1300*/  @P0 LDC.64 R4, c[0x0][0x9e8] ;  /* 0x00027a00ff040b82 */ /* 0x000e240000000a00 */
[----:B0-----:R-:W-:-:S05]  /*1310*/  @P0 IMAD.HI.U32 R4, R2, R4, RZ ;  /* 0x0000000402040227 */ /* 0x001fca00078e00ff */
[----:B------:R-:W-:-:S07]  /*1320*/  @P0 SHF.R.U32.HI R2, RZ, R5, R4 ;  /* 0x00000005ff020219 */ /* 0x000fce0000011604 */
.L_x_1348:
[----:B------:R-:W-:-:S05]  /*1330*/  IMAD R3, R2, R9, R9 ;  /* 0x0000000902037224 */ /* 0x000fca00078e0209 */
[----:B------:R-:W-:-:S07]  /*1340*/  VIMNMX R0, R0, R3, PT ;  /* 0x0000000300007248 */ /* 0x000fce0003fe0100 */
.L_x_1346:
[----:B------:R-:W0:Y:S01]  /*1350*/  @P1 LDC R3, c[0x0][0x44c] ;  /* 0x00011300ff031b82 */ /* 0x000e220000000800 */
[----:B------:R-:W-:Y:S01]  /*1360*/  VIADD R2, R0, 0x5f ;  /* 0x0000005f00027836 */ /* 0x000fe20000000000 */
[----:B------:R-:W-:Y:S01]  /*1370*/  ULDC UR4, c[0x0][0x9dc] ;  /* 0x0002770000047ab9 */ /* 0x000fe20000000800 */
[----:B------:R-:W-:Y:S02]  /*1380*/  VIADD R0, R16, 0x5f ;  /* 0x0000005f10007836 */ /* 0x000fe40000000000 */
[----:B------:R-:W-:Y:S02]  /*1390*/  IMAD.MOV.U32 R4, RZ, RZ, R18 ;  /* 0x000000ffff047224 */ /* 0x000fe400078e0012 */
[----:B------:R-:W-:Y:S01]  /*13a0*/  IMAD.HI R0, R0, 0x2aaaaaab, RZ ;  /* 0x2aaaaaab00007827 */ /* 0x000fe200078e02ff */
[----:B------:R-:W1:Y:S03]  /*13b0*/  @P1 LDC R6, c[0x0][0x450] ;  /* 0x00011400ff061b82 */ /* 0x000e660000000800 */
[----:B------:R-:W-:-:S04]  /*13c0*/  IMAD.HI R2, R2, 0x2aaaaaab, RZ ;  /* 0x2aaaaaab02027827 */ /* 0x000fc800078e02ff */
[----:B------:R-:W-:Y:S01]  /*13d0*/  IMAD.IADD R73, R16, 0x1, -R17 ;  /* 0x0000000110497824 */ /* 0x000fe200078e0a11 */
[----:B------:R-:W-:-:S04]  /*13e0*/  SHF.R.U32.HI R5, RZ, 0x1f, R2 ;  /* 0x0000001fff057819 */ /* 0x000fc80000011602 */
[----:B------:R-:W-:Y:S01]  /*13f0*/  LEA.HI.SX32 R72, R2, R5, 0x1c ;  /* 0x0000000502487211 */ /* 0x000fe200078fe2ff */
[----:B0-----:R-:W-:-:S05]  /*1400*/  @P1 IMAD.HI.U32 R3, R18, R3, RZ ;  /* 0x0000000312031227 */ /* 0x001fca00078e00ff */
[----:B-1----:R-:W-:Y:S02]  /*1410*/  @P1 SHF.R.U32.HI R4, RZ, R6, R3 ;  /* 0x00000006ff041219 */ /* 0x002fe40000011603 */
[----:B------:R-:W-:-:S04]  /*1420*/  SHF.R.U32.HI R3, RZ, 0x1f, R0 ;  /* 0x0000001fff037819 */ /* 0x000fc80000011600 */
[----:B------:R-:W-:Y:S01]  /*1430*/  LEA.HI.SX32 R3, R0, R3, 0x1c ;  /* 0x0000000300037211 */ /* 0x000fe200078fe2ff */
[----:B------:R-:W-:-:S03]  /*1440*/  IMAD.IADD R0, R73, 0x1, R4 ;  /* 0x0000000149007824 */ /* 0x000fc600078e0204 */
[----:B------:R-:W-:Y:S01]  /*1450*/  VIMNMX R72, R3, R72, PT ;  /* 0x0000004803487248 */ /* 0x000fe20003fe0100 */
        /* <DEDUP_REMOVED lines=11> */
.L_x_1350:
[----:B------:R-:W-:-:S13]  /*1510*/  ISETP.NE.AND P0, PT, R9, 0x1, PT ;  /* 0x000000010900780c */ /* 0x000fda0003f05270 */
[----:B------:R-:W0:Y:S02]  /*1520*/  @P0 LDC.64 R4, c[0x0][0x9e8] ;  /* 0x00027a00ff040b82 */ /* 0x000e240000000a00 */
[----:B0-----:R-:W-:-:S05]  /*1530*/  @P0 IMAD.HI.U32 R4, R0, R4, RZ ;  /* 0x0000000400040227 */ /* 0x001fca00078e00ff */
[----:B------:R-:W-:-:S07]  /*1540*/  @P0 SHF.R.U32.HI R0, RZ, R5, R4 ;  /* 0x00000005ff000219 */ /* 0x000fce0000011604 */
.L_x_1351:
[----:B------:R-:W-:-:S05]  /*1550*/  IMAD R3, R0, R9, RZ ;  /* 0x0000000900037224 */ /* 0x000fca00078e02ff */
[----:B------:R-:W-:-:S07]  /*1560*/  VIMNMX R2, R2, R3, !PT ;  /* 0x0000000302027248 */ /* 0x000fce0007fe0100 */
.L_x_1349:
[----:B------:R-:W-:Y:S01]  /*1570*/  IMAD.HI R2, R2, 0x2aaaaaab, RZ ;  /* 0x2aaaaaab02027827 */ /* 0x000fe200078e02ff */
[----:B------:R-:W-:Y:S02]  /*1580*/  PLOP3.LUT P0, PT, PT, PT, PT, 0x80, 0x0 ;  /* 0x000000000000781c */ /* 0x000fe40003f0f070 */
[----:B------:R-:W-:Y:S02]  /*1590*/  CS2R R86, SRZ ;  /* 0x0000000000567805 */ /* 0x000fe4000001ff00 */
[----:B------:R-:W-:Y:S01]  /*15a0*/  CS2R R84, SRZ ;  /* 0x0000000000547805 */ /* 0x000fe2000001ff00 */
[----:B------:R-:W-:Y:S01]  /*15b0*/  IMAD.MOV.U32 R0, RZ, RZ, RZ ;  /* 0x000000ffff007224 */ /* 0x000fe200078e00ff */
[----:B------:R-:W-:Y:S02]  /*15c0*/  SHF.R.U32.HI R3, RZ, 0x1f, R2 ;  /* 0x0000001fff037819 */ /* 0x000fe40000011602 */
[----:B------:R-:W-:Y:S02]  /*15d0*/  CS2R R82, SRZ ;  /* 0x0000000000527805 */ /* 0x000fe4000001ff00 */
[----:B------:R-:W-:-:S02]  /*15e0*/  CS2R R80, SRZ ;  /* 0x0000000000507805 */ /* 0x000fc4000001ff00 */
[----:B------:R-:W-:Y:S02]  /*15f0*/  CS2R R78, SRZ ;  /* 0x00000000004e7805 */ /* 0x000fe4000001ff00 */
[----:B------:R-:W-:Y:S01]  /*1600*/  LEA.HI.SX32 R3, R2, R3, 0x1c ;  /* 0x0000000302037211 */ /* 0x000fe200078fe2ff */
[----:B------:R-:W-:Y:S01]  /*1610*/  IMAD.MOV.U32 R2, RZ, RZ, RZ ;  /* 0x000000ffff027224 */ /* 0x000fe200078e00ff */
[----:B------:R-:W-:Y:S02]  /*1620*/  CS2R R76, SRZ ;  /* 0x00000000004c7805 */ /* 0x000fe4000001ff00 */
[----:B------:R-:W-:Y:S02]  /*1630*/  CS2R R74, SRZ ;  /* 0x00000000004a7805 */ /* 0x000fe4000001ff00 */
[----:B------:R-:W-:Y:S02]  /*1640*/  VIMNMX R23, RZ, R3, !PT ;  /* 0x00000003ff177248 */ /* 0x000fe40007fe0100 */
[----:B------:R-:W-:-:S02]  /*1650*/  CS2R R28, SRZ ;  /* 0x00000000001c7805 */ /* 0x000fc4000001ff00 */
[----:B------:R-:W-:Y:S02]  /*1660*/  CS2R R70, SRZ ;  /* 0x0000000000467805 */ /* 0x000fe4000001ff00 */
[----:B------:R-:W-:Y:S02]  /*1670*/  CS2R R68, SRZ ;  /* 0x0000000000447805 */ /* 0x000fe4000001ff00 */
[----:B------:R-:W-:Y:S02]  /*1680*/  ISETP.GT.AND P1, PT, R72, R23, PT ;  /* 0x000000174800720c */ /* 0x000fe40003f24270 */
        /* <DEDUP_REMOVED lines=18> */
[----:B------:R-:W-:Y:S01]  /*17b0*/  CS2R R6, SRZ ;  /* 0x0000000000067805 */ /* 0x000fe2000001ff00 */
[----:B------:R-:W-:Y:S02]  /*17c0*/  IMAD.MOV.U32 R8, RZ, RZ, RZ ;  /* 0x000000ffff087224 */ /* 0x000fe400078e00ff */
[----:B------:R-:W-:Y:S02]  /*17d0*/  IMAD.MOV.U32 R91, RZ, RZ, RZ ;  /* 0x000000ffff5b7224 */ /* 0x000fe400078e00ff */
[----:B------:R-:W-:-:S02]  /*17e0*/  IMAD.MOV.U32 R10, RZ, RZ, RZ ;  /* 0x000000ffff0a7224 */ /* 0x000fc400078e00ff */
[----:B------:R-:W-:Y:S02]  /*17f0*/  IMAD.MOV.U32 R93, RZ, RZ, RZ ;  /* 0x000000ffff5d7224 */ /* 0x000fe400078e00ff */
        /* <DEDUP_REMOVED lines=34> */
.L_x_1353:
        /* <DEDUP_REMOVED lines=8> */
.L_x_1575:
[----:B------:R-:W-:Y:S05]  /*1aa0*/  @!P0 BRA `(.L_x_1355) ;  /* 0x0000000000048947 */ /* 0x000fea0003800000 */
[----:B------:R-:W-:Y:S01]  /*1ab0*/  BPT.TRAP 0x1 ;  /* 0x000000040000795c */ /* 0x000fe20000300000 */
.L_x_1355:
[----:B------:R-:W-:Y:S02]  /*1ac0*/  IMAD.U32 R15, RZ, RZ, UR37 ;  /* 0x00000025ff0f7e24 */ /* 0x000fe4000f8e00ff */
[----:B0-----:R-:W-:-:S03]  /*1ad0*/  IMAD.U32 R0, RZ, RZ, UR36 ;  /* 0x00000024ff007e24 */ /* 0x001fc6000f8e00ff */
[----:B------:R-:W-:Y:S02]  /*1ae0*/  LEA R15, R15, UR38, 0x3 ;  /* 0x000000260f0f7c11 */ /* 0x000fe4000f8e18ff */
[----:B------:R-:W-:-:S04]  /*1af0*/  SHF.L.U32 R0, R0, 0x1f, RZ ;  /* 0x0000001f00007819 */ /* 0x000fc800000006ff */
[----:B------:R0:W1:Y:S01]  /*1b00*/  SYNCS.PHASECHK.TRANS64.TRYWAIT P1, [R15+URZ+0x2a830], R0 ;  /* 0x02a830000f0075a7 */ /* 0x000062000802017f */
[----:B------:R-:W-:Y:S05]  /*1b10*/  @!P0 BRA `(.L_x_1356) ;  /* 0x0000000000048947 */ /* 0x000fea0003800000 */
[----:B------:R-:W-:Y:S01]  /*1b20*/  BPT.TRAP 0x1 ;  /* 0x000000040000795c */ /* 0x000fe20000300000 */
.L_x_1356:
[----:B------:R-:W2:Y:S02]  /*1b30*/  S2R R2, SR_TID.X ;  /* 0x0000000000027919 */ /* 0x000ea40000002100 */
[----:B--2---:R-:W-:Y:S01]  /*1b40*/  LOP3.LUT P2, RZ, R2, 0x7f, RZ, 0xc0, !PT ;  /* 0x0000007f02ff7812 */ /* 0x004fe2000784c0ff */
[----:B-1----:R-:W-:-:S12]  /*1b50*/  @P1 BRA `(.L_x_1357) ;  /* 0x0000000000081947 */ /* 0x002fd80003800000 */
[----:B------:R-:W1:Y:S02]  /*1b60*/  SYNCS.PHASECHK.TRANS64.TRYWAIT P1, [R15+URZ+0x2a830], R0 ;  /* 0x02a830000f0075a7 */ /* 0x000e64000802017f */
[----:B-1----:R-:W-:Y:S05]  /*1b70*/  @!P1 BRA `(.L_x_1358) ;  /* 0x0000015000fc9947 */ /* 0x002fea0003800000 */
.L_x_1357:
        /* <DEDUP_REMOVED lines=10> */
[----:B------:R-:W2:Y:S01]  /*1c20*/  LDC R9, c[0x0][0x448] ;  /* 0x00011200ff097b82 */ /* 0x000ea20000000800 */
[----:B------:R-:W-:Y:S01]  /*1c30*/  UMOV UR53, 0x40000040 ;  /* 0x4000004000357882 */ /* 0x000fe20000000000 */
[----:B------:R-:W-:Y:S01]  /*1c40*/  UMOV UR55, 0x40000040 ;  /* 0x4000004000377882 */ /* 0x000fe20000000000 */
[----:B------:R-:W-:Y:S01]  /*1c50*/  ULOP3.LUT UR60, UR4, 0x10000, URZ, 0xfc, !UPT ;  /* 0x00010000043c7892 */ /* 0x000fe2000f8efc3f */
[----:B------:R-:W3:Y:S01]  /*1c60*/  S2R R20, SR_TID.X ;  /* 0x0000000000147919 */ /* 0x000ee20000002100 */
[----:B------:R-:W-:Y:S01]  /*1c70*/  ULOP3.LUT UR4, UR39, 0x10000, URZ, 0xfc, !UPT ;  /* 0x0001000027047892 */ /* 0x000fe2000f8efc3f */
[----:B------:R-:W-:Y:S01]  /*1c80*/  IMAD.IADD R12, R22, 0x1, R18 ;  /* 0x00000001160c7824 */ /* 0x000fe200078e0212 */
[----:B------:R-:W-:-:S02]  /*1c90*/  UIMAD UR5, UR37, 0x900, UR60 ;  /* 0x00000900250578a4 */ /* 0x000fc4000f8e023c */
[----:B------:R-:W-:Y:S01]  /*1ca0*/  UIADD3 UR56, UR4, 0x2, URZ ;  /* 0x0000000204387890 */ /* 0x000fe2000fffe03f */
[----:B------:R-:W-:Y:S01]  /*1cb0*/  IMAD.MOV.U32 R21, RZ, RZ, R12 ;  /* 0x000000ffff157224 */ /* 0x000fe200078e000c */
[----:B------:R-:W-:Y:S01]  /*1cc0*/  UIADD3 UR58, UR5, 0x2, URZ ;  /* 0x00000002053a7890 */ /* 0x000fe2000fffe03f */
[----:B------:R-:W-:Y:S02]  /*1cd0*/  UMOV UR8, UR4 ;  /* 0x0000000400087c82 */ /* 0x000fe40008000000 */
[----:B------:R-:W-:Y:S01]  /*1ce0*/  UMOV UR10, UR5 ;  /* 0x00000005000a7c82 */ /* 0x000fe20008000000 */
[----:B------:R-:W-:Y:S01]  /*1cf0*/  UIADD3 UR52, UR4, 0x4, URZ ;  /* 0x0000000404347890 */ /* 0x000fe2000fffe03f */
[----:B------:R-:W-:Y:S01]  /*1d00*/  HGMMA.64x96x16.F32 R24, gdesc[UR8], RZ, !UPT, gsb0 ;  /* 0x01600000081879f0 */ /* 0x000fe2000c0008ff */
[----:B------:R-:W-:Y:S01]  /*1d10*/  UIADD3 UR54, UR5, 0x4, URZ ;  /* 0x0000000405367890 */ /* 0x000fe2000fffe03f */
[----:B------:R-:W-:Y:S01]  /*1d20*/  IMAD.U32 R4, RZ, RZ, UR8 ;  /* 0x00000008ff047e24 */ /* 0x000fe2000f8e00ff */
[----:B------:R-:W-:-:S02]  /*1d30*/  UIADD3 UR8, UR4, 0x6, URZ ;  /* 0x0000000604087890 */ /* 0x000fc4000fffe03f */
[----:B------:R-:W-:Y:S01]  /*1d40*/  UIADD3 UR10, UR5, 0x6, URZ ;  /* 0x00000006050a7890 */ /* 0x000fe2000fffe03f */
[----:B------:R-:W-:Y:S01]  /*1d50*/  UMOV UR9, 0x40000040 ;  /* 0x4000004000097882 */ /* 0x000fe20000000000 */
[----:B------:R-:W-:Y:S01]  /*1d60*/  UMOV UR11, 0x40000040 ;  /* 0x40000040000b7882 */ /* 0x000fe20000000000 */
[----:B------:R-:W-:Y:S01]  /*1d70*/  UIADD3 UR12, UR4, 0x400, URZ ;  /* 0x00000400040c7890 */ /* 0x000fe2000fffe03f */
[----:B--2---:R-:W-:Y:S01]  /*1d80*/  ISETP.NE.AND P2, PT, R9, 0x1, PT ;  /* 0x000000010900780c */ /* 0x004fe20003f45270 */
[----:B------:R-:W-:Y:S01]  /*1d90*/  UIADD3 UR14, UR5, 0x300, URZ ;  /* 0x00000300050e7890 */ /* 0x000fe2000fffe03f */
[----:B------:R-:W-:Y:S01]  /*1da0*/  UMOV UR13, 0x40000040 ;  /* 0x40000040000d7882 */ /* 0x000fe20000000000 */
[----:B------:R-:W-:Y:S01]  /*1db0*/  UMOV UR15, 0x40000040 ;  /* 0x40000040000f7882 */ /* 0x000fe20000000000 */
[----:B------:R-:W-:Y:S02]  /*1dc0*/  UIADD3 UR16, UR4, 0x402, URZ ;  /* 0x0000040204107890 */ /* 0x000fe4000fffe03f */
[----:B------:R-:W-:Y:S01]  /*1dd0*/  UIADD3 UR18, UR5, 0x302, URZ ;  /* 0x0000030205127890 */ /* 0x000fe2000fffe03f */
[----:B------:R-:W-:Y:S01]  /*1de0*/  UMOV UR17, 0x40000040 ;  /* 0x4000004000117882 */ /* 0x000fe20000000000 */
[----:B------:R-:W-:Y:S01]  /*1df0*/  UMOV UR19, 0x40000040 ;  /* 0x4000004000137882 */ /* 0x000fe20000000000 */
[----:B------:R-:W-:Y:S01]  /*1e00*/  UIADD3 UR20, UR4, 0x404, URZ ;  /* 0x0000040404147890 */ /* 0x000fe2000fffe03f */
[----:B---3--:R-:W-:Y:S01]  /*1e10*/  LOP3.LUT P1, RZ, R20, 0x7f, RZ, 0xc0, !PT ;  /* 0x0000007f14ff7812 */ /* 0x008fe2000782c0ff */
[----:B------:R-:W-:-:S02]  /*1e20*/  UIADD3 UR22, UR5, 0x304, URZ ;  /* 0x0000030405167890 */ /* 0x000fc4000fffe03f */
[----:B------:R-:W2:Y:S01]  /*1e30*/  @P2 LDC R13, c[0x0][0x44c] ;  /* 0x00011300ff0d2b82 */ /* 0x000ea20000000800 */
[----:B------:R-:W-:Y:S01]  /*1e40*/  UMOV UR21, 0x40000040 ;  /* 0x4000004000157882 */ /* 0x000fe20000000000 */
[----:B------:R-:W-:Y:S01]  /*1e50*/  UMOV UR23, 0x40000040 ;  /* 0x4000004000177882 */ /* 0x000fe20000000000 */
[----:B------:R-:W-:Y:S01]  /*1e60*/  UIADD3 UR24, UR4, 0x406, URZ ;  /* 0x0000040604187890 */ /* 0x000fe2000fffe03f */
[----:B------:R-:W-:Y:S01]  /*1e70*/  IMAD R20, R72, -0x60, R16 ;  /* 0xffffffa048147824 */ /* 0x000fe200078e0210 */
[----:B------:R-:W-:Y:S01]  /*1e80*/  UIADD3 UR26, UR5, 0x306, URZ ;  /* 0x00000306051a7890 */ /* 0x000fe2000fffe03f */
[----:B------:R-:W-:Y:S01]  /*1e90*/  UMOV UR25, 0x40000040 ;  /* 0x4000004000197882 */ /* 0x000fe20000000000 */
[----:B------:R-:W-:Y:S01]  /*1ea0*/  UMOV UR27, 0x40000040 ;  /* 0x40000040001b7882 */ /* 0x000fe20000000000 */
[----:B------:R-:W-:Y:S01]  /*1eb0*/  UIADD3 UR28, UR4, 0x800, URZ ;  /* 0x00000800041c7890 */ /* 0x000fe2000fffe03f */
[----:B------:R-:W3:Y:S01]  /*1ec0*/  @P2 LDC R14, c[0x0][0x450] ;  /* 0x00011400ff0e2b82 */ /* 0x000ee20000000800 */
[----:B------:R-:W-:Y:S01]  /*1ed0*/  UIADD3 UR30, UR5, 0x600, URZ ;  /* 0x00000600051e7890 */ /* 0x000fe2000fffe03f */
[----:B------:R-:W-:Y:S01]  /*1ee0*/  VIADD R20, R20, 0x60 ;  /* 0x0000006014147836 */ /* 0x000fe20000000000 */
        /* <DEDUP_REMOVED lines=8> */
[----:B--2---:R-:W-:Y:S01]  /*1f70*/  @P2 IMAD.HI.U32 R13, R12, R13, RZ ;  /* 0x0000000d0c0d2227 */ /* 0x004fe200078e00ff */
[----:B------:R-:W-:Y:S01]  /*1f80*/  UMOV UR41, 0x40000040 ;  /* 0x4000004000297882 */ /* 0x000fe20000000000 */
[----:B------:R-:W-:Y:S01]  /*1f90*/  UMOV UR43, 0x40000040 ;  /* 0x40000040002b7882 */ /* 0x000fe20000000000 */
[----:B------:R-:W-:Y:S02]  /*1fa0*/  UIADD3 UR48, UR4, 0x806, URZ ;  /* 0x0000080604307890 */ /* 0x000fe4000fffe03f */
[----:B------:R-:W-:Y:S01]  /*1fb0*/  UIADD3 UR50, UR5, 0x606, URZ ;  /* 0x0000060605327890 */ /* 0x000fe2000fffe03f */
[----:B------:R-:W-:Y:S01]  /*1fc0*/  UMOV UR49, 0x40000040 ;  /* 0x4000004000317882 */ /* 0x000fe20000000000 */
[----:B------:R-:W-:Y:S01]  /*1fd0*/  UMOV UR51, 0x40000040 ;  /* 0x4000004000337882 */ /* 0x000fe20000000000 */
[----:B------:R-:W-:Y:S01]  /*1fe0*/  ULDC UR4, c[0x0][0x9d8] ;  /* 0x0002760000047ab9 */ /* 0x000fe20000000800 */
[----:B---3--:R-:W-:Y:S01]  /*1ff0*/  @P2 SHF.R.U32.HI R21, RZ, R14, R13 ;  /* 0x0000000eff152219 */ /* 0x008fe2000001160d */
[----:B------:R-:W-:Y:S01]  /*2000*/  @!P1 VIADD R14, R15, 0x2a840 ;  /* 0x0002a8400f0e9836 */ /* 0x000fe20000000000 */
[----:B------:R-:W2:Y:S04]  /*2010*/  LDC.64 R12, c[0x0][0x9e0] ;  /* 0x00027800ff0c7b82 */ /* 0x000ea80000000a00 */
[----:B------:R-:W-:Y:S01]  /*2020*/  @!P1 PRMT R14, RZ, 0x654, R14 ;  /* 0x00000654ff0e9816 */ /* 0x000fe2000000000e */
        /* <DEDUP_REMOVED lines=39> */
[----:B------:R-:W3:Y:S01]  /*22a0*/  SHFL.IDX PT, R67, R21, RZ, 0x1c1f ;  /* 0x001c1fff15437589 */ /* 0x000ee200000e0000 */
[----:B------:R4:W2:Y:S01]  /*22b0*/  MUFU.TANH R74, R25 ;  /* 0x00000019004a7308 */ /* 0x0008a20000002400 */
[----:B------:R5:W-:Y:S01]  /*22c0*/  @!P1 SYNCS.ARRIVE.TRANS64.RED.A1T0 RZ, [R14+URZ], RZ ;  /* 0x000000ff0eff99a7 */ /* 0x000be2000810043f */
[----:B------:R-:W-:Y:S01]  /*22d0*/  FMUL.FTZ R3, R26, UR4 ;  /* 0x000000041a037c20 */ /* 0x000fe20008410000 */
[----:B01----:R-:W-:Y:S01]  /*22e0*/  FMUL.FTZ R0, R27, UR4 ;  /* 0x000000041b007c20 */ /* 0x003fe20008410000 */
[----:B------:R-:W-:Y:S01]  /*22f0*/  FMUL.FTZ R28, R28, UR4 ;  /* 0x000000041c1c7c20 */ /* 0x000fe20008410000 */
[----:B------:R-:W-:Y:S01]  /*2300*/  FMUL.FTZ R29, R29, UR4 ;  /* 0x000000041d1d7c20 */ /* 0x000fe20008410000 */
[----:B------:R-:W-:Y:S01]  /*2310*/  FMUL.FTZ R2, R30, UR4 ;  /* 0x000000041e027c20 */ /* 0x000fe20008410000 */
[----:B------:R-:W-:Y:S01]  /*2320*/  FMUL.FTZ R6, R31, UR4 ;  /* 0x000000041f067c20 */ /* 0x000fe20008410000 */
[----:B------:R-:W-:Y:S01]  /*2330*/  FMUL.FTZ R32, R32, UR4 ;  /* 0x0000000420207c20 */ /* 0x000fe20008410000 */
[----:B----4-:R-:W-:-:S02]  /*2340*/  IMAD.MOV.U32 R25, RZ, RZ, -0x60 ;  /* 0xffffffa0ff197424 */ /* 0x010fc400078e00ff */
[----:B------:R-:W-:Y:S01]  /*2350*/  FMUL.FTZ R33, R33, UR4 ;  /* 0x0000000421217c20 */ /* 0x000fe20008410000 */
[----:B------:R-:W-:Y:S01]  /*2360*/  FMUL.FTZ R10, R34, UR4 ;  /* 0x00000004220a7c20 */ /* 0x000fe20008410000 */
[----:B------:R-:W-:Y:S01]  /*2370*/  FMUL.FTZ R11, R35, UR4 ;  /* 0x00000004230b7c20 */ /* 0x000fe20008410000 */
[----:B------:R-:W-:Y:S02]  /*2380*/  IMAD R24, R72, R25, 0x61 ;  /* 0x0000006148187424 */ /* 0x000fe400078e0219 */
        /* <DEDUP_REMOVED lines=26> */
[----:B-----5:R-:W-:Y:S01]  /*2530*/  FMUL.FTZ R14, R71, UR4 ;  /* 0x00000004470e7c20 */ /* 0x020fe20008410000 */
[----:B------:R-:W-:Y:S01]  /*2540*/  FMUL.FTZ R50, R50, UR4 ;  /* 0x0000000432327c20 */ /* 0x000fe20008410000 */
[----:B------:R-:W-:Y:S01]  /*2550*/  FMUL.FTZ R54, R54, UR4 ;  /* 0x0000000436367c20 */ /* 0x000fe20008410000 */
[----:B------:R-:W-:Y:S01]  /*2560*/  FMUL.FTZ R58, R58, UR4 ;  /* 0x000000043a3a7c20 */ /* 0x000fe20008410000 */
[----:B------:R-:W-:Y:S01]  /*2570*/  FMUL.FTZ R62, R62, UR4 ;  /* 0x000000043e3e7c20 */ /* 0x000fe20008410000 */
[----:B------:R-:W-:Y:S01]  /*2580*/  IMAD R25, R19, -0x2, R24 ;  /* 0xfffffffe13197824 */ /* 0x000fe200078e0218 */
[----:B--2---:R-:W-:Y:S01]  /*2590*/  ISETP.GE.AND P1, PT, R13, 0x1, PT ;  /* 0x000000010d00780c */ /* 0x004fe20003f26270 */
[----:B------:R-:W0:Y:S01]  /*25a0*/  MUFU.TANH R8, R8 ;  /* 0x0000000800087308 */ /* 0x000e220000002400 */
[----:B------:R-:W-:Y:S01]  /*25b0*/  FMUL.FTZ R61, R61, UR4 ;  /* 0x000000043d3d7c20 */ /* 0x000fe20008410000 */
[----:B------:R-:W-:Y:S01]  /*25c0*/  FMUL.FTZ R38, R38, UR4 ;  /* 0x0000000426267c20 */ /* 0x000fe20008410000 */
[----:B------:R-:W-:Y:S01]  /*25d0*/  IADD3 R27, -R17, R25, R16 ;  /* 0x00000019111b7210 */ /* 0x000fe20007ffe110 */
[----:B------:R-:W-:Y:S01]  /*25e0*/  FMUL.FTZ R42, R42, UR4 ;  /* 0x000000042a2a7c20 */ /* 0x000fe20008410000 */
[----:B------:R-:W-:Y:S01]  /*25f0*/  FMUL.FTZ R46, R46, UR4 ;  /* 0x000000042e2e7c20 */ /* 0x000fe20008410000 */
[----:B------:R-:W-:Y:S01]  /*2600*/  IMAD R34, R19, -0x2, R20 ;  /* 0xfffffffe13227824 */ /* 0x000fe200078e0214 */
[----:B------:R-:W-:Y:S01]  /*2610*/  P2R R175, PR, RZ, 0x2 ;  /* 0x00000002ffaf7803 */ /* 0x000fe20000000000 */
[----:B------:R-:W1:Y:S08]  /*2620*/  MUFU.TANH R3, R3 ;  /* 0x0000000300037308 */ /* 0x000e700000002400 */
[----:B------:R-:W2:Y:S08]  /*2630*/  MUFU.TANH R0, R0 ;  /* 0x0000000000007308 */ /* 0x000eb00000002400 */
        /* <DEDUP_REMOVED lines=42> */
[----:B-----5:R-:W-:-:S07]  /*28e0*/  IMAD.IADD R61, R27, 0x1, R12 ;  /* 0x000000011b3d7824 */ /* 0x020fce00078e020c */
[----:B------:R5:W0:Y:S01]  /*28f0*/  MUFU.TANH R35, R42 ;  /* 0x0000002a00237308 */ /* 0x000a220000002400 */
[----:B---3--:R-:W-:-:S07]  /*2900*/  VIADD R38, R27, UR51 ;  /* 0x000000331b267c36 */ /* 0x008fce0008000000 */
[----:B------:R3:W0:Y:S01]  /*2910*/  MUFU.TANH R75, R46 ;  /* 0x0000002e004b7308 */ /* 0x0006220000002400 */
[----:B-----5:R-:W-:Y:S01]  /*2920*/  VIADD R42, R24, 0xffffffff ;  /* 0xffffffff182a7836 */ /* 0x020fe20000000000 */
[----:B------:R-:W-:Y:S01]  /*2930*/  VIADDMNMX R24, R67, R61, R34, PT ;  /* 0x0000003d43187246 */ /* 0x000fe20003800122 */
[----:B---3--:R-:W-:Y:S02]  /*2940*/  VIADD R46, R25, 0xffffffff ;  /* 0xffffffff192e7836 */ /* 0x008fe40000000000 */
[----:B------:R-:W-:Y:S01]  /*2950*/  IMAD.IADD R25, R38, 0x1, R67 ;  /* 0x0000000126197824 */ /* 0x000fe200078e0243 */
[----:B-12-4-:R-:W-:Y:S06]  /*2960*/  @!P1 BRA `(.L_x_1359) ;  /* 0x00000000004c9947 */ /* 0x016fec0003800000 */
[----:B------:R-:W-:Y:S01]  /*2970*/  IADD3 R20, -R17, R16, R67 ;  /* 0x0000001011147210 */ /* 0x000fe20007ffe143 */
        /* <DEDUP_REMOVED lines=10> */
.L_x_1361:
[----:B------:R-:W-:-:S13]  /*2a20*/  ISETP.NE.AND P1, PT, R13, 0x1, PT ;  /* 0x000000010d00780c */ /* 0x000fda0003f25270 */
[----:B------:R-:W1:Y:S02]  /*2a30*/  @P1 LDC.64 R26, c[0x0][0x9e8] ;  /* 0x00027a00ff1a1b82 */ /* 0x000e640000000a00 */
[----:B-1----:R-:W-:-:S05]  /*2a40*/  @P1 IMAD.HI.U32 R26, R20, R26, RZ ;  /* 0x0000001a141a1227 */ /* 0x002fca00078e00ff */
[----:B------:R-:W-:-:S07]  /*2a50*/  @P1 SHF.R.U32.HI R20, RZ, R27, R26 ;  /* 0x0000001bff141219 */ /* 0x000fce000001161a */
.L_x_1362:
[----:B------:R-:W-:Y:S05]  /*2a60*/  BSYNC B0 ;  /* 0x0000000000007941 */ /* 0x000fea0003800000 */
.L_x_1360:
[----:B------:R-:W-:-:S05]  /*2a70*/  IMAD R20, R20, R13, R46 ;  /* 0x0000000d14147224 */ /* 0x000fca00078e022e */
[----:B------:R-:W-:Y:S02]  /*2a80*/  VIMNMX R25, R25, R20, !PT ;  /* 0x0000001419197248 */ /* 0x000fe40007fe0100 */
[----:B------:R-:W-:-:S07]  /*2a90*/  VIADDMNMX R24, R20, R13, R24, PT ;  /* 0x0000000d14187246 */ /* 0x000fce0003800118 */
.L_x_1359:
        /* <DEDUP_REMOVED lines=15> */
[----:B-1----:R-:W-:Y:S02]  /*2b90*/  VIADDMNMX R34, R21, R61, R34, PT ;  /* 0x0000003d15227246 */ /* 0x002fe40003800122 */
[----:B0-----:R-:W-:-:S02]  /*2ba0*/  FSEL R81, R29, -INF , !P2 ;  /* 0xff8000001d517808 */ /* 0x001fc40005000000 */
[C---:B------:R-:W-:Y:S02]  /*2bb0*/  ISETP.GT.AND P2, PT, R25.reuse, 0x10, !P3 ;  /* 0x000000101900780c */ /* 0x040fe40005f44270 */
        /* <DEDUP_REMOVED lines=81> */
[----:B------:R-:W-:-:S04]  /*30d0*/  ISETP.LT.OR P2, PT, R24, 0x51, P2 ;  /* 0x000000511800780c */ /* 0x000fc80001741670 */
[----:B------:R-:W-:Y:S02]  /*30e0*/  FSEL R28, R64, -INF , !P2 ;  /* 0xff800000401c7808 */ /* 0x000fe40005000000 */
        /* <DEDUP_REMOVED lines=19> */
[----:B------:R-:W-:Y:S01]  /*3220*/  IADD3 R8, -R17, R16, R21 ;  /* 0x0000001011087210 */ /* 0x000fe20007ffe115 */
        /* <DEDUP_REMOVED lines=10> */
.L_x_1365:
[----:B------:R-:W-:-:S13]  /*32d0*/  ISETP.NE.AND P4, PT, R13, 0x1, PT ;  /* 0x000000010d00780c */ /* 0x000fda0003f85270 */
[----:B------:R-:W0:Y:S02]  /*32e0*/  @P4 LDC.64 R36, c[0x0][0x9e8] ;  /* 0x00027a00ff244b82 */ /* 0x000e240000000a00 */
[----:B0-----:R-:W-:-:S05]  /*32f0*/  @P4 IMAD.HI.U32 R36, R8, R36, RZ ;  /* 0x0000002408244227 */ /* 0x001fca00078e00ff */
[----:B------:R-:W-:-:S07]  /*3300*/  @P4 SHF.R.U32.HI R8, RZ, R37, R36 ;  /* 0x00000025ff084219 */ /* 0x000fce0000011624 */
.L_x_1366:
[----:B------:R-:W-:Y:S05]  /*3310*/  BSYNC B0 ;  /* 0x0000000000007941 */ /* 0x000fea0003800000 */
.L_x_1364:
[----:B------:R-:W-:-:S05]  /*3320*/  IMAD R8, R8, R13, R46 ;  /* 0x0000000d08087224 */ /* 0x000fca00078e022e */
[----:B------:R-:W-:Y:S02]  /*3330*/  VIMNMX R25, R25, R8, !PT ;  /* 0x0000000819197248 */ /* 0x000fe40007fe0100 */
[----:B------:R-:W-:-:S07]  /*3340*/  VIADDMNMX R34, R8, R13, R34, PT ;  /* 0x0000000d08227246 */ /* 0x000fce0003800122 */
.L_x_1363:
[C---:B------:R-:W-:Y:S01]  /*3350*/  ISETP.GT.AND P1, PT, R25.reuse, 0x1, !P1 ;  /* 0x000000011900780c */ /* 0x040fe20004f24270 */
[----:B------:R-:W-:Y:S01]  /*3360*/  ULDC UR4, c[0x0][0x988] ;  /* 0x0002620000047ab9 */ /* 0x000fe20000000800 */
[----:B------:R-:W-:Y:S02]  /*3370*/  ISETP.GT.AND P3, PT, R25, RZ, !P3 ;  /* 0x000000ff1900720c */ /* 0x000fe40005f64270 */
[C---:B------:R-:W-:Y:S02]  /*3380*/  ISETP.LT.OR P1, PT, R34.reuse, 0x2, P1 ;  /* 0x000000022200780c */ /* 0x040fe40000f21670 */
[----:B------:R-:W-:Y:S02]  /*3390*/  ISETP.LT.OR P3, PT, R34, 0x1, P3 ;  /* 0x000000012200780c */ /* 0x000fe40001f61670 */
[----:B------:R-:W-:Y:S02]  /*33a0*/  FSEL R21, R0, -INF , !P1 ;  /* 0xff80000000157808 */ /* 0x000fe40004800000 */
[----:B------:R-:W-:-:S02]  /*33b0*/  ISETP.NE.AND P1, PT, R27, RZ, PT ;  /* 0x000000ff1b00720c */ /* 0x000fc40003f25270 */
[----:B------:R-:W-:Y:S02]  /*33c0*/  FSEL R36, R3, -INF , !P3 ;  /* 0xff80000003247808 */ /* 0x000fe40005800000 */
[----:B------:R-:W-:Y:S02]  /*33d0*/  ISETP.GT.AND P1, PT, R25, 0x9, !P1 ;  /* 0x000000091900780c */ /* 0x000fe40004f24270 */
[----:B------:R-:W-:Y:S02]  /*33e0*/  FMNMX.FTZ R3, R33, R67, !PT ;  /* 0x0000004321037209 */ /* 0x000fe40007810000 */
[----:B------:R-:W-:Y:S02]  /*33f0*/  ISETP.LT.OR P1, PT, R34, 0xa, P1 ;  /* 0x0000000a2200780c */ /* 0x000fe40000f21670 */
[----:B------:R-:W-:Y:S02]  /*3400*/  FMNMX.FTZ R3, R71, R3, !PT ;  /* 0x0000000347037209 */ /* 0x000fe40007810000 */
[----:B------:R-:W-:-:S02]  /*3410*/  FSEL R40, R6, -INF , !P1 ;  /* 0xff80000006287808 */ /* 0x000fc40004800000 */
[----:B------:R-:W-:Y:S02]  /*3420*/  ISETP.NE.AND P1, PT, R29, RZ, PT ;  /* 0x000000ff1d00720c */ /* 0x000fe40003f25270 */
[----:B------:R-:W-:Y:S02]  /*3430*/  FMNMX.FTZ R3, R81, R3, !PT ;  /* 0x0000000351037209 */ /* 0x000fe40007810000 */
[C---:B------:R-:W-:Y:S02]  /*3440*/  ISETP.GT.AND P1, PT, R25.reuse, 0x10, !P1 ;  /* 0x000000101900780c */ /* 0x040fe40004f24270 */
[----:B------:R-:W-:Y:S02]  /*3450*/  ISETP.GT.AND P5, PT, R25, 0x8, !P5 ;  /* 0x000000081900780c */ /* 0x000fe40006fa4270 */
[----:B------:R-:W-:Y:S02]  /*3460*/  ISETP.LT.OR P1, PT, R34, 0x11, P1 ;  /* 0x000000112200780c */ /* 0x000fe40000f21670 */
[----:B------:R-:W-:-:S02]  /*3470*/  FMNMX.FTZ R3, R83, R3, !PT ;  /* 0x0000000353037209 */ /* 0x000fc40007810000 */
[----:B------:R-:W-:Y:S02]  /*3480*/  FSEL R42, R10, -INF , !P1 ;  /* 0xff8000000a2a7808 */ /* 0x000fe40004800000 */
[----:B------:R-:W-:Y:S02]  /*3490*/  ISETP.NE.AND P1, PT, R50, RZ, PT ;  /* 0x000000ff3200720c */ /* 0x000fe40003f25270 */
[C---:B------:R-:W-:Y:S02]  /*34a0*/  ISETP.LT.OR P5, PT, R34.reuse, 0x9, P5 ;  /* 0x000000092200780c */ /* 0x040fe40002fa1670 */
[----:B------:R-:W-:Y:S02]  /*34b0*/  ISETP.GT.AND P1, PT, R25, 0x11, !P1 ;  /* 0x000000111900780c */ /* 0x000fe40004f24270 */
[----:B------:R-:W-:Y:S02]  /*34c0*/  FMNMX.FTZ R3, R85, R3, !PT ;  /* 0x0000000355037209 */ /* 0x000fe40007810000 */
[----:B------:R-:W-:-:S02]  /*34d0*/  ISETP.LT.OR P1, PT, R34, 0x12, P1 ;  /* 0x000000122200780c */ /* 0x000fc40000f21670 */
[----:B------:R-:W-:Y:S02]  /*34e0*/  FSEL R38, R2, -INF , !P5 ;  /* 0xff80000002267808 */ /* 0x000fe40006800000 */
[----:B------:R-:W-:Y:S01]  /*34f0*/  FSEL R44, R11, -INF , !P1 ;  /* 0xff8000000b2c7808 */ /* 0x000fe20004800000 */
[----:B------:R-:W-:Y:S01]  /*3500*/  IMAD.U32 R11, RZ, RZ, UR4 ;  /* 0x00000004ff0b7e24 */ /* 0x000fe2000f8e00ff */
[----:B------:R-:W-:Y:S02]  /*3510*/  ISETP.NE.AND P1, PT, R54, RZ, PT ;  /* 0x000000ff3600720c */ /* 0x000fe40003f25270 */
[----:B------:R-:W-:Y:S02]  /*3520*/  ISETP.NE.AND P5, PT, R58, RZ, PT ;  /* 0x000000ff3a00720c */ /* 0x000fe40003fa5270 */
[----:B------:R-:W-:Y:S02]  /*3530*/  ISETP.GT.AND P1, PT, R25, 0x18, !P1 ;  /* 0x000000181900780c */ /* 0x000fe40004f24270 */
[----:B------:R-:W-:-:S02]  /*3540*/  FMNMX.FTZ R3, R87, R3, !PT ;  /* 0x0000000357037209 */ /* 0x000fc40007810000 */
[C---:B------:R-:W-:Y:S02]  /*3550*/  ISETP.LT.OR P1, PT, R34.reuse, 0x19, P1 ;  /* 0x000000192200780c */ /* 0x040fe40000f21670 */
[----:B------:R-:W-:Y:S02]  /*3560*/  FMNMX.FTZ R3, R89, R3, !PT ;  /* 0x0000000359037209 */ /* 0x000fe40007810000 */
[----:B------:R-:W-:Y:S02]  /*3570*/  FSEL R46, R31, -INF , !P1 ;  /* 0xff8000001f2e7808 */ /* 0x000fe40004800000 */
[----:B------:R-:W-:Y:S02]  /*3580*/  ISETP.GT.AND P1, PT, R25, 0x19, !P5 ;  /* 0x000000191900780c */ /* 0x000fe40006f24270 */
[----:B------:R-:W-:Y:S02]  /*3590*/  FMNMX.FTZ R3, R91, R3, !PT ;  /* 0x000000035b037209 */ /* 0x000fe40007810000 */
[----:B------:R-:W-:-:S02]  /*35a0*/  ISETP.LT.OR P1, PT, R34, 0x1a, P1 ;  /* 0x0000001a2200780c */ /* 0x000fc40000f21670 */
[----:B------:R-:W-:Y:S02]  /*35b0*/  ISETP.NE.AND P4, PT, R62, RZ, PT ;  /* 0x000000ff3e00720c */ /* 0x000fe40003f85270 */
[----:B------:R-:W-:Y:S02]  /*35c0*/  FSEL R48, R39, -INF , !P1 ;  /* 0xff80000027307808 */ /* 0x000fe40004800000 */
        /* <DEDUP_REMOVED lines=12> */
[----:B------:R-:W-:Y:S02]  /*3690*/  ISETP.NE.AND P5, PT, R52, RZ, PT ;  /* 0x000000ff3400720c */ /* 0x000fe40003fa5270 */
[----:B------:R-:W-:Y:S02]  /*36a0*/  FSEL R52, R43, -INF , !P1 ;  /* 0xff8000002b347808 */ /* 0x000fe40004800000 */
[----:B------:R-:W-:Y:S02]  /*36b0*/  ISETP.NE.AND P1, PT, R74, RZ, PT ;  /* 0x000000ff4a00720c */ /* 0x000fe40003f25270 */
[----:B------:R-:W-:-:S02]  /*36c0*/  FMNMX.FTZ R3, R53, R3, !PT ;  /* 0x0000000335037209 */ /* 0x000fc40007810000 */
[----:B------:R-:W-:Y:S02]  /*36d0*/  ISETP.GT.AND P1, PT, R25, 0x28, !P1 ;  /* 0x000000281900780c */ /* 0x000fe40004f24270 */
[----:B------:R-:W-:Y:S02]  /*36e0*/  FMNMX.FTZ R3, R99, R3, !PT ;  /* 0x0000000363037209 */ /* 0x000fe40007810000 */
[----:B------:R-:W-:Y:S02]  /*36f0*/  ISETP.LT.OR P1, PT, R34, 0x29, P1 ;  /* 0x000000292200780c */ /* 0x000fe40000f21670 */
[----:B------:R-:W-:Y:S02]  /*3700*/  FMNMX.FTZ R3, R57, R3, !PT ;  /* 0x0000000339037209 */ /* 0x000fe40007810000 */
[----:B------:R-:W-:Y:S02]  /*3710*/  FSEL R54, R75, -INF , !P1 ;  /* 0xff8000004b367808 */ /* 0x000fe40004800000 */
[----:B------:R-:W-:-:S02]  /*3720*/  ISETP.NE.AND P1, PT, R80, RZ, PT ;  /* 0x000000ff5000720c */ /* 0x000fc40003f25270 */
[----:B------:R-:W-:Y:S02]  /*3730*/  FMNMX.FTZ R3, R32, R3, !PT ;  /* 0x0000000320037209 */ /* 0x000fe40007810000 */
[----:B------:R-:W-:Y:S02]  /*3740*/  ISETP.GT.AND P1, PT, R25, 0x29, !P1 ;  /* 0x000000291900780c */ /* 0x000fe40004f24270 */
[----:B------:R-:W-:Y:S02]  /*3750*/  FMNMX.FTZ R3, R30, R3, !PT ;  /* 0x000000031e037209 */ /* 0x000fe40007810000 */
[----:B------:R-:W-:Y:S02]  /*3760*/  ISETP.LT.OR P1, PT, R34, 0x2a, P1 ;  /* 0x0000002a2200780c */ /* 0x000fe40000f21670 */
[----:B------:R-:W-:Y:S02]  /*3770*/  FMNMX.FTZ R3, R28, R3, !PT ;  /* 0x000000031c037209 */ /* 0x000fe40007810000 */
[----:B------:R-:W-:-:S02]  /*3780*/  ISETP.NE.AND P4, PT, R56, RZ, PT ;  /* 0x000000ff3800720c */ /* 0x000fc40003f85270 */
[----:B------:R-:W-:Y:S02]  /*3790*/  FSEL R56, R47, -INF , !P1 ;  /* 0xff8000002f387808 */ /* 0x000fe40004800000 */
[----:B------:R-:W-:Y:S02]  /*37a0*/  FMNMX.FTZ R3, R26, R3, !PT ;  /* 0x000000031a037209 */ /* 0x000fe40007810000 */
[----:B------:R-:W-:Y:S02]  /*37b0*/  ISETP.NE.AND P1, PT, R82, RZ, PT ;  /* 0x000000ff5200720c */ /* 0x000fe40003f25270 */
[----:B------:R-:W-:Y:S02]  /*37c0*/  FMNMX.FTZ R3, R20, R3, !PT ;  /* 0x0000000314037209 */ /* 0x000fe40007810000 */
[----:B------:R-:W-:Y:S02]  /*37d0*/  ISETP.GT.AND P1, PT, R25, 0x30, !P1 ;  /* 0x000000301900780c */ /* 0x000fe40004f24270 */
[----:B------:R-:W-:-:S02]  /*37e0*/  FMNMX.FTZ R3, R24, R3, !PT ;  /* 0x0000000318037209 */ /* 0x000fc40007810000 */
[----:B------:R-:W-:Y:S02]  /*37f0*/  ISETP.LT.OR P1, PT, R34, 0x31, P1 ;  /* 0x000000312200780c */ /* 0x000fe40000f21670 */
[C---:B------:R-:W-:Y:S01]  /*3800*/  ISETP.GT.AND P6, PT, R25.reuse, 0x51, !P6 ;  /* 0x000000511900780c */ /* 0x040fe200077c4270 */
[----:B------:R-:W0:Y:S01]  /*3810*/  SHFL.BFLY PT, R8, R3, 0x2, 0x1f ;  /* 0x0c401f0003087f89 */ /* 0x000e2200000e0000 */
[----:B------:R-:W-:Y:S02]  /*3820*/  FSEL R58, R76, -INF , !P1 ;  /* 0xff8000004c3a7808 */ /* 0x000fe40004800000 */
[----:B------:R-:W-:Y:S02]  /*3830*/  ISETP.NE.AND P1, PT, R84, RZ, PT ;  /* 0x000000ff5400720c */ /* 0x000fe40003f25270 */
[C---:B------:R-:W-:Y:S02]  /*3840*/  ISETP.GT.AND P2, PT, R25.reuse, 0x58, !P2 ;  /* 0x000000581900780c */ /* 0x040fe40005744270 */
[----:B------:R-:W-:-:S02]  /*3850*/  ISETP.GT.AND P1, PT, R25, 0x31, !P1 ;  /* 0x000000311900780c */ /* 0x000fc40004f24270 */
[C---:B------:R-:W-:Y:S02]  /*3860*/  ISETP.LT.OR P6, PT, R34.reuse, 0x52, P6 ;  /* 0x000000522200780c */ /* 0x040fe400037c1670 */
[C---:B------:R-:W-:Y:S02]  /*3870*/  ISETP.LT.OR P1, PT, R34.reuse, 0x32, P1 ;  /* 0x000000322200780c */ /* 0x040fe40000f21670 */
[----:B------:R-:W-:Y:S02]  /*3880*/  ISETP.LT.OR P2, PT, R34, 0x59, P2 ;  /* 0x000000592200780c */ /* 0x000fe40001741670 */
[----:B------:R-:W-:Y:S02]  /*3890*/  FSEL R60, R51, -INF , !P1 ;  /* 0xff800000333c7808 */ /* 0x000fe40004800000 */
[----:B------:R-:W-:Y:S02]  /*38a0*/  ISETP.NE.AND P1, PT, R86, RZ, PT ;  /* 0x000000ff5600720c */ /* 0x000fe40003f25270 */
[----:B------:R-:W-:-:S02]  /*38b0*/  FSEL R68, R7, -INF , !P6 ;  /* 0xff80000007447808 */ /* 0x000fc40007000000 */
[----:B------:R-:W-:Y:S02]  /*38c0*/  ISETP.GT.AND P1, PT, R25, 0x38, !P1 ;  /* 0x000000381900780c */ /* 0x000fe40004f24270 */
[----:B0-----:R-:W-:Y:S02]  /*38d0*/  FMNMX.FTZ R27, R3, R8, !PT ;  /* 0x00000008031b7209 */ /* 0x001fe40007810000 */
[----:B------:R-:W-:Y:S02]  /*38e0*/  ISETP.LT.OR P1, PT, R34, 0x39, P1 ;  /* 0x000000392200780c */ /* 0x000fe40000f21670 */
[----:B------:R-:W-:Y:S01]  /*38f0*/  FMNMX.FTZ R3, R36, R21, !PT ;  /* 0x0000001524037209 */ /* 0x000fe20007810000 */
[----:B------:R-:W0:Y:S01]  /*3900*/  SHFL.BFLY PT, R8, R27, 0x1, 0x1f ;  /* 0x0c201f001b087f89 */ /* 0x000e2200000e0000 */
[----:B------:R-:W-:Y:S02]  /*3910*/  FSEL R62, R77, -INF , !P1 ;  /* 0xff8000004d3e7808 */ /* 0x000fe40004800000 */
[----:B------:R-:W-:-:S02]  /*3920*/  ISETP.NE.AND P1, PT, R88, RZ, PT ;  /* 0x000000ff5800720c */ /* 0x000fc40003f25270 */
[----:B------:R-:W-:Y:S02]  /*3930*/  FMNMX.FTZ R3, R38, R3, !PT ;  /* 0x0000000326037209 */ /* 0x000fe40007810000 */
[----:B------:R-:W-:Y:S02]  /*3940*/  ISETP.GT.AND P1, PT, R25, 0x39, !P1 ;  /* 0x000000391900780c */ /* 0x000fe40004f24270 */
[----:B------:R-:W-:Y:S02]  /*3950*/  FMNMX.FTZ R3, R40, R3, !PT ;  /* 0x0000000328037209 */ /* 0x000fe40007810000 */
[----:B------:R-:W-:Y:S02]  /*3960*/  ISETP.LT.OR P1, PT, R34, 0x3a, P1 ;  /* 0x0000003a2200780c */ /* 0x000fe40000f21670 */
[----:B------:R-:W-:Y:S02]  /*3970*/  FMNMX.FTZ R3, R42, R3, !PT ;  /* 0x000000032a037209 */ /* 0x000fe40007810000 */
        /* <DEDUP_REMOVED lines=21> */
[----:B------:R-:W-:Y:S02]  /*3ad0*/  ISETP.GT.AND P1, PT, R25, 0x49, !P4 ;  /* 0x000000491900780c */ /* 0x000fe40006724270 */
[----:B------:R-:W-:Y:S02]  /*3ae0*/  FMNMX.FTZ R3, R62, R3, !PT ;  /* 0x000000033e037209 */ /* 0x000fe40007810000 */
[----:B0-----:R-:W-:Y:S02]  /*3af0*/  FMNMX.FTZ R8, R27, R8, !PT ;  /* 0x000000081b087209 */ /* 0x001fe40007810000 */
[----:B------:R-:W-:-:S02]  /*3b00*/  ISETP.LT.OR P1, PT, R34, 0x4a, P1 ;  /* 0x0000004a2200780c */ /* 0x000fc40000f21670 */
[----:B------:R-:W-:Y:S01]  /*3b10*/  FMNMX.FTZ R3, R64, R3, !PT ;  /* 0x0000000340037209 */ /* 0x000fe20007810000 */
[C---:B------:R-:W-:Y:S01]  /*3b20*/  FMUL.FTZ R29, R8.reuse, R11 ;  /* 0x0000000b081d7220 */ /* 0x040fe20000410000 */
[----:B------:R-:W-:Y:S02]  /*3b30*/  FSEL R0, R63, -INF , !P1 ;  /* 0xff8000003f007808 */ /* 0x000fe40004800000 */
[----:B------:R-:W-:Y:S02]  /*3b40*/  FSETP.NEU.FTZ.AND P1, PT, R8, -INF , PT ;  /* 0xff8000000800780b */ /* 0x000fe40003f3d000 */
[----:B------:R-:W-:Y:S02]  /*3b50*/  ISETP.NE.AND P4, PT, R94, RZ, PT ;  /* 0x000000ff5e00720c */ /* 0x000fe40003f85270 */
[----:B------:R-:W-:Y:S02]  /*3b60*/  FMNMX.FTZ R3, R10, R3, !PT ;  /* 0x000000030a037209 */ /* 0x000fe40007810000 */
[----:B------:R-:W-:-:S02]  /*3b70*/  FSEL R74, R29, RZ, P1 ;  /* 0x000000ff1d4a7208 */ /* 0x000fc40000800000 */
        /* <DEDUP_REMOVED lines=18> */
[-CC-:B------:R-:W-:Y:S01]  /*3ca0*/  FFMA.FTZ R35, R83, R11.reuse, -R74.reuse ;  /* 0x0000000b53237223 */ /* 0x180fe2000001084a */
[----:B------:R-:W-:Y:S01]  /*3cb0*/  FSEL R34, R15, -INF , !P2 ;  /* 0xff8000000f227808 */ /* 0x000fe20005000000 */
[--C-:B------:R-:W-:Y:S01]  /*3cc0*/  FFMA.FTZ R24, R24, R11, -R74.reuse ;  /* 0x0000000b18187223 */ /* 0x100fe2000001084a */
[----:B------:R-:W-:Y:S01]  /*3cd0*/  FMNMX.FTZ R3, R68, R3, !PT ;  /* 0x0000000344037209 */ /* 0x000fe20007810000 */
[----:B------:R-:W-:Y:S01]  /*3ce0*/  MUFU.EX2 R27, R27 ;  /* 0x0000001b001b7308 */ /* 0x000fe20000000800 */
[----:B------:R-:W-:Y:S01]  /*3cf0*/  FSEL R14, R14, -INF , !P1 ;  /* 0xff8000000e0e7808 */ /* 0x000fe20004800000 */
[--C-:B------:R-:W-:Y:S01]  /*3d00*/  FFMA.FTZ R37, R87, R11, -R74.reuse ;  /* 0x0000000b57257223 */ /* 0x100fe2000001084a */
[----:B------:R-:W-:Y:S01]  /*3d10*/  FMNMX.FTZ R3, R34, R3, !PT ;  /* 0x0000000322037209 */ /* 0x000fe20007810000 */
[-CC-:B------:R-:W-:Y:S01]  /*3d20*/  FFMA.FTZ R39, R49, R11.reuse, -R74.reuse ;  /* 0x0000000b31277223 */ /* 0x180fe2000001084a */
[-CC-:B------:R-:W-:Y:S01]  /*3d30*/  FFMA.FTZ R26, R26, R11.reuse, -R74.reuse ;  /* 0x0000000b1a1a7223 */ /* 0x180fe2000001084a */
[--C-:B------:R-:W-:Y:S01]  /*3d40*/  FFMA.FTZ R15, R93, R11, -R74.reuse ;  /* 0x0000000b5d0f7223 */ /* 0x100fe2000001084a */
[----:B------:R-:W-:Y:S01]  /*3d50*/  FMNMX.FTZ R3, R14, R3, !PT ;  /* 0x000000030e037209 */ /* 0x000fe20007810000 */
[----:B------:R0:W1:Y:S01]  /*3d60*/  MUFU.EX2 R156, R29 ;  /* 0x0000001d009c7308 */ /* 0x0000620000000800 */
[-CC-:B------:R-:W-:Y:S01]  /*3d70*/  FFMA.FTZ R25, R45, R11.reuse, -R74.reuse ;  /* 0x0000000b2d197223 */ /* 0x180fe2000001084a */
[-CC-:B------:R-:W-:Y:S01]  /*3d80*/  FFMA.FTZ R41, R97, R11.reuse, -R74.reuse ;  /* 0x0000000b61297223 */ /* 0x180fe2000001084a */
[-CC-:B------:R-:W-:Y:S01]  /*3d90*/  FFMA.FTZ R45, R99, R11.reuse, -R74.reuse ;  /* 0x0000000b632d7223 */ /* 0x180fe2000001084a */
[----:B------:R-:W2:Y:S01]  /*3da0*/  SHFL.BFLY PT, R70, R3, 0x2, 0x1f ;  /* 0x0c401f0003467f89 */ /* 0x000ea200000e0000 */
[----:B------:R-:W-:Y:S01]  /*3db0*/  ISETP.NE.AND P4, PT, R9, 0x1, PT ;  /* 0x000000010900780c */ /* 0x000fe20003f85270 */
[-CC-:B------:R-:W-:Y:S01]  /*3dc0*/  FFMA.FTZ R32, R32, R11.reuse, -R74.reuse ;  /* 0x0000000b20207223 */ /* 0x180fe2000001084a */
[-CC-:B------:R-:W-:Y:S01]  /*3dd0*/  FFMA.FTZ R30, R30, R11.reuse, -R74.reuse ;  /* 0x0000000b1e1e7223 */ /* 0x180fe2000001084a */
[----:B------:R-:W3:Y:S01]  /*3de0*/  MUFU.EX2 R31, R31 ;  /* 0x0000001f001f7308 */ /* 0x000ee20000000800 */
[-CC-:B0-----:R-:W-:Y:S01]  /*3df0*/  FFMA.FTZ R29, R85, R11.reuse, -R74.reuse ;  /* 0x0000000b551d7223 */ /* 0x181fe2000001084a */
[-CC-:B------:R-:W-:Y:S01]  /*3e00*/  FFMA.FTZ R28, R28, R11.reuse, -R74.reuse ;  /* 0x0000000b1c1c7223 */ /* 0x180fe2000001084a */
[----:B------:R-:W-:-:S05]  /*3e10*/  FFMA.FTZ R20, R20, R11, -R74 ;  /* 0x0000000b14147223 */ /* 0x000fca000001084a */
[----:B------:R0:W4:Y:S02]  /*3e20*/  MUFU.EX2 R158, R33 ;  /* 0x00000021009e7308 */ /* 0x0001240000000800 */
[----:B------:R-:W5:Y:S06]  /*3e30*/  @P4 LDC R51, c[0x0][0x44c] ;  /* 0x00011300ff334b82 */ /* 0x000f6c0000000800 */
[----:B------:R-:W4:Y:S01]  /*3e40*/  MUFU.EX2 R35, R35 ;  /* 0x0000002300237308 */ /* 0x000f220000000800 */
[-CC-:B0-----:R-:W-:Y:S01]  /*3e50*/  FFMA.FTZ R33, R89, R11.reuse, -R74.reuse ;  /* 0x0000000b59217223 */ /* 0x181fe2000001084a */
[----:B--2---:R-:W-:Y:S01]  /*3e60*/  FMNMX.FTZ R70, R3, R70, !PT ;  /* 0x0000004603467209 */ /* 0x004fe20007810000 */
[----:B------:R-:W-:-:S05]  /*3e70*/  FFMA.FTZ R3, R57, R11, -R74 ;  /* 0x0000000b39037223 */ /* 0x000fca000001084a */
[----:B------:R0:W-:Y:S01]  /*3e80*/  MUFU.EX2 R152, R29 ;  /* 0x0000001d00987308 */ /* 0x0001e20000000800 */
[----:B------:R-:W2:Y:S07]  /*3e90*/  SHFL.BFLY PT, R7, R70, 0x1, 0x1f ;  /* 0x0c201f0046077f89 */ /* 0x000eae00000e0000 */
[----:B------:R1:W-:Y:S01]  /*3ea0*/  MUFU.EX2 R140, R3 ;  /* 0x00000003008c7308 */ /* 0x0003e20000000800 */
[----:B0-----:R-:W-:Y:S01]  /*3eb0*/  FFMA.FTZ R29, R91, R11, -R74 ;  /* 0x0000000b5b1d7223 */ /* 0x001fe2000001084a */
[----:B-----5:R-:W-:-:S06]  /*3ec0*/  @P4 IMAD.HI.U32 R51, R18, R51, RZ ;  /* 0x0000003312334227 */ /* 0x020fcc00078e00ff */
[----:B------:R-:W-:Y:S08]  /*3ed0*/  MUFU.EX2 R37, R37 ;  /* 0x0000002500257308 */ /* 0x000ff00000000800 */
[----:B------:R0:W-:Y:S01]  /*3ee0*/  MUFU.EX2 R154, R33 ;  /* 0x00000021009a7308 */ /* 0x0001e20000000800 */
[----:B--2---:R-:W-:-:S04]  /*3ef0*/  FMNMX.FTZ R7, R70, R7, !PT ;  /* 0x0000000746077209 */ /* 0x004fc80007810000 */
[C---:B------:R-:W-:Y:S01]  /*3f00*/  FSETP.NEU.FTZ.AND P1, PT, R7.reuse, -INF , PT ;  /* 0xff8000000700780b */ /* 0x040fe20003f3d000 */
[-C--:B-1----:R-:W-:Y:S02]  /*3f10*/  FMUL.FTZ R3, R7, R11.reuse ;  /* 0x0000000b07037220 */ /* 0x082fe40000410000 */
[----:B------:R-:W-:Y:S01]  /*3f20*/  MUFU.EX2 R29, R29 ;  /* 0x0000001d001d7308 */ /* 0x000fe20000000800 */
[----:B0-----:R-:W-:Y:S02]  /*3f30*/  FFMA.FTZ R33, R95, R11, -R74 ;  /* 0x0000000b5f217223 */ /* 0x001fe4000001084a */
[----:B------:R-:W-:-:S05]  /*3f40*/  FSEL R43, R3, RZ, P1 ;  /* 0x000000ff032b7208 */ /* 0x000fca0000800000 */
        /* <DEDUP_REMOVED lines=14> */
[----:B0-----:R-:W-:Y:S01]  /*4030*/  FADD.FTZ R24, R27, R156 ;  /* 0x0000009c1b187221 */ /* 0x001fe20000010000 */
[-CC-:B------:R-:W-:Y:S01]  /*4040*/  FFMA.FTZ R58, R58, R11.reuse, -R43.reuse ;  /* 0x0000000b3a3a7223 */ /* 0x180fe2000001082b */
[-CC-:B------:R-:W-:Y:S01]  /*4050*/  FFMA.FTZ R60, R60, R11.reuse, -R43.reuse ;  /* 0x0000000b3c3c7223 */ /* 0x180fe2000001082b */
[-CC-:B------:R-:W-:Y:S01]  /*4060*/  FFMA.FTZ R62, R62, R11.reuse, -R43.reuse ;  /* 0x0000000b3e3e7223 */ /* 0x180fe2000001082b */
[----:B---3--:R-:W-:Y:S01]  /*4070*/  FADD.FTZ R47, R31, R24 ;  /* 0x000000181f2f7221 */ /* 0x008fe20000010000 */
[-CC-:B------:R-:W-:Y:S01]  /*4080*/  FFMA.FTZ R6, R6, R11.reuse, -R43.reuse ;  /* 0x0000000b06067223 */ /* 0x180fe2000001082b */
[-C--:B------:R-:W-:Y:S01]  /*4090*/  FFMA.FTZ R64, R64, R11.reuse, -R43 ;  /* 0x0000000b40407223 */ /* 0x080fe2000001082b */
[----:B------:R-:W0:Y:S01]  /*40a0*/  MUFU.EX2 R21, R21 ;  /* 0x0000001500157308 */ /* 0x000e220000000800 */
[----:B----4-:R-:W-:Y:S01]  /*40b0*/  FADD.FTZ R24, R158, R47 ;  /* 0x0000002f9e187221 */ /* 0x010fe20000010000 */
[-CC-:B------:R-:W-:Y:S01]  /*40c0*/  FFMA.FTZ R10, R10, R11.reuse, -R43.reuse ;  /* 0x0000000b0a0a7223 */ /* 0x180fe2000001082b */
[-CC-:B------:R-:W-:Y:S01]  /*40d0*/  FFMA.FTZ R2, R2, R11.reuse, -R43.reuse ;  /* 0x0000000b02027223 */ /* 0x180fe2000001082b */
[-CC-:B------:R-:W-:Y:S01]  /*40e0*/  FFMA.FTZ R0, R0, R11.reuse, -R43.reuse ;  /* 0x0000000b00007223 */ /* 0x180fe2000001082b */
[----:B------:R-:W-:Y:S01]  /*40f0*/  FADD.FTZ R49, R35, R24 ;  /* 0x0000001823317221 */ /* 0x000fe20000010000 */
[-CC-:B------:R-:W-:Y:S01]  /*4100*/  FFMA.FTZ R66, R66, R11.reuse, -R43.reuse ;  /* 0x0000000b42427223 */ /* 0x180fe2000001082b */
[-CC-:B------:R-:W-:Y:S01]  /*4110*/  FFMA.FTZ R68, R68, R11.reuse, -R43.reuse ;  /* 0x0000000b44447223 */ /* 0x180fe2000001082b */
[----:B------:R-:W1:Y:S01]  /*4120*/  MUFU.EX2 R38, R38 ;  /* 0x0000002600267308 */ /* 0x000e620000000800 */
[-CC-:B------:R-:W-:Y:S01]  /*4130*/  FFMA.FTZ R34, R34, R11.reuse, -R43.reuse ;  /* 0x0000000b22227223 */ /* 0x180fe2000001082b */
[----:B------:R-:W-:Y:S01]  /*4140*/  FFMA.FTZ R14, R14, R11, -R43 ;  /* 0x0000000b0e0e7223 */ /* 0x000fe2000001082b */
[----:B------:R-:W-:-:S02]  /*4150*/  F2FP.F16.F32.PACK_AB R156, R156, R27 ;  /* 0x0000001b9c9c723e */ /* 0x000fc400000000ff */
[----:B------:R-:W-:-:S03]  /*4160*/  F2FP.F16.F32.PACK_AB R158, R158, R31 ;  /* 0x0000001f9e9e723e */ /* 0x000fc600000000ff */
[----:B------:R2:W3:Y:S01]  /*4170*/  MUFU.EX2 R159, R40 ;  /* 0x00000028009f7308 */ /* 0x0004e20000000800 */
[----:B0-----:R-:W-:Y:S01]  /*4180*/  FADD.FTZ R47, R36, R21 ;  /* 0x00000015242f7221 */ /* 0x001fe20000010000 */
[----:B------:R-:W-:-:S06]  /*4190*/  F2FP.F16.F32.PACK_AB R157, R21, R36 ;  /* 0x00000024159d723e */ /* 0x000fcc00000000ff */
[----:B------:R-:W0:Y:S01]  /*41a0*/  MUFU.EX2 R42, R42 ;  /* 0x0000002a002a7308 */ /* 0x000e220000000800 */
[----:B-1----:R-:W-:Y:S01]  /*41b0*/  FADD.FTZ R24, R38, R47 ;  /* 0x0000002f26187221 */ /* 0x002fe20000010000 */
[----:B--2---:R-:W1:Y:S06]  /*41c0*/  @P4 LDC R40, c[0x0][0x450] ;  /* 0x00011400ff284b82 */ /* 0x004e6c0000000800 */
[----:B------:R-:W2:Y:S01]  /*41d0*/  MUFU.EX2 R153, R44 ;  /* 0x0000002c00997308 */ /* 0x000ea20000000800 */
[C---:B---3--:R-:W-:Y:S01]  /*41e0*/  FADD.FTZ R47, R159.reuse, R24 ;  /* 0x000000189f2f7221 */ /* 0x048fe20000010000 */
[----:B------:R-:W-:-:S06]  /*41f0*/  F2FP.F16.F32.PACK_AB R159, R159, R38 ;  /* 0x000000269f9f723e */ /* 0x000fcc00000000ff */
[----:B------:R-:W3:Y:S01]  /*4200*/  MUFU.EX2 R46, R46 ;  /* 0x0000002e002e7308 */ /* 0x000ee20000000800 */
[----:B0-----:R-:W-:-:S07]  /*4210*/  FADD.FTZ R24, R42, R47 ;  /* 0x0000002f2a187221 */ /* 0x001fce0000010000 */
[----:B------:R-:W-:Y:S01]  /*4220*/  MUFU.EX2 R144, R39 ;  /* 0x0000002700907308 */ /* 0x000fe20000000800 */
[C---:B--2---:R-:W-:Y:S01]  /*4230*/  FADD.FTZ R47, R153.reuse, R24 ;  /* 0x00000018992f7221 */ /* 0x044fe20000010000 */
[----:B------:R-:W-:-:S06]  /*4240*/  F2FP.F16.F32.PACK_AB R153, R153, R42 ;  /* 0x0000002a9999723e */ /* 0x000fcc00000000ff */
[----:B------:R0:W-:Y:S01]  /*4250*/  MUFU.EX2 R39, R26 ;  /* 0x0000001a00277308 */ /* 0x0001e20000000800 */
[----:B---3--:R-:W-:-:S07]  /*4260*/  FADD.FTZ R24, R46, R47 ;  /* 0x0000002f2e187221 */ /* 0x008fce0000010000 */
        /* <DEDUP_REMOVED lines=8> */
[----:B------:R-:W3:Y:S01]  /*42f0*/  MUFU.EX2 R50, R50 ;  /* 0x0000003200327308 */ /* 0x000ee20000000800 */
[C---:B------:R-:W-:Y:S01]  /*4300*/  FADD.FTZ R26, R148.reuse, R49 ;  /* 0x00000031941a7221 */ /* 0x040fe20000010000 */
[C---:B--2---:R-:W-:Y:S01]  /*4310*/  FADD.FTZ R47, R155.reuse, R24 ;  /* 0x000000189b2f7221 */ /* 0x044fe20000010000 */
[----:B------:R-:W-:Y:S02]  /*4320*/  F2FP.F16.F32.PACK_AB R148, R148, R29 ;  /* 0x0000001d9494723e */ /* 0x000fe400000000ff */
[----:B------:R-:W-:-:S03]  /*4330*/  F2FP.F16.F32.PACK_AB R155, R155, R46 ;  /* 0x0000002e9b9b723e */ /* 0x000fc600000000ff */
[----:B------:R-:W2:Y:S01]  /*4340*/  MUFU.EX2 R150, R25 ;  /* 0x0000001900967308 */ /* 0x000ea20000000800 */
[----:B0-----:R-:W-:-:S07]  /*4350*/  FADD.FTZ R49, R15, R26 ;  /* 0x0000001a0f317221 */ /* 0x001fce0000010000 */
[----:B------:R-:W0:Y:S01]  /*4360*/  MUFU.EX2 R149, R52 ;  /* 0x0000003400957308 */ /* 0x000e220000000800 */
[----:B---3--:R-:W-:-:S07]  /*4370*/  FADD.FTZ R24, R50, R47 ;  /* 0x0000002f32187221 */ /* 0x008fce0000010000 */
[----:B------:R-:W3:Y:S01]  /*4380*/  MUFU.EX2 R33, R33 ;  /* 0x0000002100217308 */ /* 0x000ee20000000800 */
[C---:B--2---:R-:W-:Y:S01]  /*4390*/  FADD.FTZ R26, R150.reuse, R49 ;  /* 0x00000031961a7221 */ /* 0x044fe20000010000 */
[----:B------:R-:W-:-:S06]  /*43a0*/  F2FP.F16.F32.PACK_AB R150, R150, R15 ;  /* 0x0000000f9696723e */ /* 0x000fcc00000000ff */
[----:B------:R-:W2:Y:S01]  /*43b0*/  MUFU.EX2 R54, R54 ;  /* 0x0000003600367308 */ /* 0x000ea20000000800 */
[C---:B0-----:R-:W-:Y:S01]  /*43c0*/  FADD.FTZ R47, R149.reuse, R24 ;  /* 0x00000018952f7221 */ /* 0x041fe20000010000 */
[----:B------:R-:W-:-:S06]  /*43d0*/  F2FP.F16.F32.PACK_AB R149, R149, R50 ;  /* 0x000000329595723e */ /* 0x000fcc00000000ff */
[----:B------:R-:W-:Y:S01]  /*43e0*/  MUFU.EX2 R151, R56 ;  /* 0x0000003800977308 */ /* 0x000fe20000000800 */
[----:B---3--:R-:W-:-:S04]  /*43f0*/  FADD.FTZ R49, R33, R26 ;  /* 0x0000001a21317221 */ /* 0x008fc80000010000 */
[C---:B------:R-:W-:Y:S01]  /*4400*/  FADD.FTZ R24, R144.reuse, R49 ;  /* 0x0000003190187221 */ /* 0x040fe20000010000 */
[----:B------:R-:W-:Y:S02]  /*4410*/  F2FP.F16.F32.PACK_AB R144, R144, R33 ;  /* 0x000000219090723e */ /* 0x000fe400000000ff */
[----:B------:R-:W0:Y:S08]  /*4420*/  MUFU.EX2 R41, R41 ;  /* 0x0000002900297308 */ /* 0x000e300000000800 */
[----:B------:R-:W3:Y:S08]  /*4430*/  MUFU.EX2 R58, R58 ;  /* 0x0000003a003a7308 */ /* 0x000ef00000000800 */
[----:B------:R-:W-:Y:S08]  /*4440*/  MUFU.EX2 R145, R60 ;  /* 0x0000003c00917308 */ /* 0x000ff00000000800 */
[----:B------:R-:W4:Y:S08]  /*4450*/  MUFU.EX2 R45, R45 ;  /* 0x0000002d002d7308 */ /* 0x000f300000000800 */
[----:B------:R-:W-:Y:S08]  /*4460*/  MUFU.EX2 R62, R62 ;  /* 0x0000003e003e7308 */ /* 0x000ff00000000800 */
[----:B------:R2:W-:Y:S08]  /*4470*/  MUFU.EX2 R141, R6 ;  /* 0x00000006008d7308 */ /* 0x0005f00000000800 */
[----:B------:R-:W-:Y:S01]  /*4480*/  MUFU.EX2 R147, R64 ;  /* 0x0000004000937308 */ /* 0x000fe20000000800 */
[----:B--2---:R-:W-:Y:S01]  /*4490*/  FADD.FTZ R6, R54, R47 ;  /* 0x0000002f36067221 */ /* 0x004fe20000010000 */
[----:B0-----:R-:W-:-:S03]  /*44a0*/  FADD.FTZ R47, R41, R24 ;  /* 0x00000018292f7221 */ /* 0x001fc60000010000 */
[----:B------:R-:W-:Y:S01]  /*44b0*/  FADD.FTZ R43, R151, R6 ;  /* 0x00000006972b7221 */ /* 0x000fe20000010000 */
[C---:B------:R-:W-:Y:S01]  /*44c0*/  FADD.FTZ R24, R146.reuse, R47 ;  /* 0x0000002f92187221 */ /* 0x040fe20000010000 */
[----:B------:R-:W-:Y:S01]  /*44d0*/  F2FP.F16.F32.PACK_AB R146, R146, R41 ;  /* 0x000000299292723e */ /* 0x000fe200000000ff */
[----:B------:R-:W0:Y:S01]  /*44e0*/  MUFU.EX2 R32, R32 ;  /* 0x0000002000207308 */ /* 0x000e220000000800 */
[----:B---3--:R-:W-:Y:S01]  /*44f0*/  FADD.FTZ R6, R58, R43 ;  /* 0x0000002b3a067221 */ /* 0x008fe20000010000 */
[----:B----4-:R-:W-:Y:S01]  /*4500*/  FADD.FTZ R43, R45, R24 ;  /* 0x000000182d2b7221 */ /* 0x010fe20000010000 */
[----:B------:R-:W-:Y:S02]  /*4510*/  F2FP.F16.F32.PACK_AB R151, R151, R54 ;  /* 0x000000369797723e */ /* 0x000fe400000000ff */
[C---:B------:R-:W-:Y:S01]  /*4520*/  FADD.FTZ R27, R145.reuse, R6 ;  /* 0x00000006911b7221 */ /* 0x040fe20000010000 */
[C---:B------:R-:W-:Y:S01]  /*4530*/  FADD.FTZ R43, R140.reuse, R43 ;  /* 0x0000002b8c2b7221 */ /* 0x040fe20000010000 */
[----:B------:R-:W-:Y:S01]  /*4540*/  F2FP.F16.F32.PACK_AB R140, R140, R45 ;  /* 0x0000002d8c8c723e */ /* 0x000fe200000000ff */
[----:B------:R-:W-:Y:S01]  /*4550*/  MUFU.EX2 R10, R10 ;  /* 0x0000000a000a7308 */ /* 0x000fe20000000800 */
[----:B------:R-:W-:-:S07]  /*4560*/  F2FP.F16.F32.PACK_AB R145, R145, R58 ;  /* 0x0000003a9191723e */ /* 0x000fce00000000ff */
[----:B------:R2:W3:Y:S01]  /*4570*/  MUFU.EX2 R25, R30 ;  /* 0x0000001e00197308 */ /* 0x0004e20000000800 */
[----:B0-----:R-:W-:-:S07]  /*4580*/  FADD.FTZ R6, R32, R43 ;  /* 0x0000002b20067221 */ /* 0x001fce0000010000 */
[----:B------:R-:W0:Y:S01]  /*4590*/  MUFU.EX2 R28, R28 ;  /* 0x0000001c001c7308 */ /* 0x000e220000000800 */
[----:B--2---:R-:W-:Y:S01]  /*45a0*/  IMAD.MOV.U32 R30, RZ, RZ, R18 ;  /* 0x000000ffff1e7224 */ /* 0x004fe200078e0012 */
[----:B-1----:R-:W-:Y:S02]  /*45b0*/  @P4 SHF.R.U32.HI R30, RZ, R40, R51 ;  /* 0x00000028ff1e4219 */ /* 0x002fe40000011633 */
[----:B------:R-:W-:-:S03]  /*45c0*/  ISETP.GE.AND P4, PT, R13, 0x1, PT ;  /* 0x000000010d00780c */ /* 0x000fc60003f86270 */
[----:B------:R-:W-:Y:S01]  /*45d0*/  IMAD.IADD R73, R73, 0x1, R30 ;  /* 0x0000000149497824 */ /* 0x000fe200078e021e */
[----:B------:R-:W1:Y:S01]  /*45e0*/  MUFU.EX2 R2, R2 ;  /* 0x0000000200027308 */ /* 0x000e620000000800 */
[C---:B---3--:R-:W-:Y:S01]  /*45f0*/  FADD.FTZ R29, R25.reuse, R6 ;  /* 0x00000006191d7221 */ /* 0x048fe20000010000 */
[----:B------:R-:W-:Y:S01]  /*4600*/  F2FP.F16.F32.PACK_AB R142, R25, R32 ;  /* 0x00000020198e723e */ /* 0x000fe200000000ff */
[----:B------:R-:W-:-:S05]  /*4610*/  IMAD.IADD R12, R73, 0x1, R12 ;  /* 0x00000001490c7824 */ /* 0x000fca00078e020c */
[----:B------:R2:W-:Y:S01]  /*4620*/  MUFU.EX2 R143, R0 ;  /* 0x00000000008f7308 */ /* 0x0005e20000000800 */
[----:B0-----:R-:W-:Y:S01]  /*4630*/  FADD.FTZ R6, R28, R29 ;  /* 0x0000001d1c067221 */ /* 0x001fe20000010000 */
[----:B------:R-:W-:-:S06]  /*4640*/  F2FP.F16.F32.PACK_AB R136, R39, R28 ;  /* 0x0000001c2788723e */ /* 0x000fcc00000000ff */
[----:B------:R-:W0:Y:S01]  /*4650*/  MUFU.EX2 R20, R20 ;  /* 0x0000001400147308 */ /* 0x000e220000000800 */
[----:B--2---:R-:W-:-:S04]  /*4660*/  FADD.FTZ R0, R62, R27 ;  /* 0x0000001b3e007221 */ /* 0x004fc80000010000 */
[C---:B------:R-:W-:Y:S01]  /*4670*/  FADD.FTZ R27, R147.reuse, R0 ;  /* 0x00000000931b7221 */ /* 0x040fe20000010000 */
[----:B------:R-:W-:Y:S02]  /*4680*/  F2FP.F16.F32.PACK_AB R147, R147, R62 ;  /* 0x0000003e9393723e */ /* 0x000fe400000000ff */
[----:B------:R-:W2:Y:S01]  /*4690*/  MUFU.EX2 R66, R66 ;  /* 0x0000004200427308 */ /* 0x000ea20000000800 */
[----:B------:R-:W-:Y:S01]  /*46a0*/  FADD.FTZ R0, R10, R27 ;  /* 0x0000001b0a007221 */ /* 0x000fe20000010000 */
[----:B------:R-:W-:-:S03]  /*46b0*/  FADD.FTZ R27, R39, R6 ;  /* 0x00000006271b7221 */ /* 0x000fc60000010000 */
[C---:B------:R-:W-:Y:S01]  /*46c0*/  FADD.FTZ R15, R141.reuse, R0 ;  /* 0x000000008d0f7221 */ /* 0x040fe20000010000 */
[----:B------:R-:W-:Y:S01]  /*46d0*/  F2FP.F16.F32.PACK_AB R141, R141, R10 ;  /* 0x0000000a8d8d723e */ /* 0x000fe200000000ff */
[----:B------:R-:W-:Y:S01]  /*46e0*/  VIADD R10, R72, 0xfffffffe ;  /* 0xfffffffe480a7836 */ /* 0x000fe20000000000 */
[----:B------:R-:W3:Y:S01]  /*46f0*/  MUFU.EX2 R137, R68 ;  /* 0x0000004400897308 */ /* 0x000ee20000000800 */
[----:B-1----:R-:W-:Y:S01]  /*4700*/  FADD.FTZ R0, R2, R15 ;  /* 0x0000000f02007221 */ /* 0x002fe20000010000 */
[----:B0-----:R-:W-:Y:S01]  /*4710*/  FADD.FTZ R6, R20, R27 ;  /* 0x0000001b14067221 */ /* 0x001fe20000010000 */
[----:B------:R-:W-:Y:S02]  /*4720*/  F2FP.F16.F32.PACK_AB R138, R3, R20 ;  /* 0x00000014038a723e */ /* 0x000fe400000000ff */
[----:B------:R-:W-:Y:S01]  /*4730*/  FADD.FTZ R15, R143, R0 ;  /* 0x000000008f0f7221 */ /* 0x000fe20000010000 */
[----:B------:R-:W-:Y:S01]  /*4740*/  FADD.FTZ R6, R3, R6 ;  /* 0x0000000603067221 */ /* 0x000fe20000010000 */
[----:B------:R-:W-:Y:S01]  /*4750*/  F2FP.F16.F32.PACK_AB R143, R143, R2 ;  /* 0x000000028f8f723e */ /* 0x000fe200000000ff */
[----:B------:R-:W0:Y:S01]  /*4760*/  MUFU.EX2 R34, R34 ;  /* 0x0000002200227308 */ /* 0x000e220000000800 */
[----:B--2---:R-:W-:-:S07]  /*4770*/  FADD.FTZ R0, R66, R15 ;  /* 0x0000000f42007221 */ /* 0x004fce0000010000 */
[----:B------:R-:W1:Y:S01]  /*4780*/  MUFU.EX2 R139, R14 ;  /* 0x0000000e008b7308 */ /* 0x000e620000000800 */
[C---:B---3--:R-:W-:Y:S01]  /*4790*/  FADD.FTZ R3, R137.reuse, R0 ;  /* 0x0000000089037221 */ /* 0x048fe20000010000 */
[----:B------:R-:W-:-:S03]  /*47a0*/  F2FP.F16.F32.PACK_AB R137, R137, R66 ;  /* 0x000000428989723e */ /* 0x000fc600000000ff */
[----:B0-----:R-:W-:-:S04]  /*47b0*/  FADD.FTZ R0, R34, R3 ;  /* 0x0000000322007221 */ /* 0x001fc80000010000 */
[C---:B-1----:R-:W-:Y:S01]  /*47c0*/  FADD.FTZ R3, R139.reuse, R0 ;  /* 0x000000008b037221 */ /* 0x042fe20000010000 */
        /* <DEDUP_REMOVED lines=12> */
.L_x_1368:
[----:B------:R-:W-:-:S13]  /*4890*/  ISETP.NE.AND P1, PT, R13, 0x1, PT ;  /* 0x000000010d00780c */ /* 0x000fda0003f25270 */
[----:B------:R-:W0:Y:S02]  /*48a0*/  @P1 LDC.64 R14, c[0x0][0x9e8] ;  /* 0x00027a00ff0e1b82 */ /* 0x000e240000000a00 */
[----:B0-----:R-:W-:-:S05]  /*48b0*/  @P1 IMAD.HI.U32 R2, R0, R14, RZ ;  /* 0x0000000e00021227 */ /* 0x001fca00078e00ff */
[----:B------:R-:W-:-:S07]  /*48c0*/  @P1 SHF.R.U32.HI R0, RZ, R15, R2 ;  /* 0x0000000fff001219 */ /* 0x000fce0000011602 */
.L_x_1369:
[----:B------:R-:W-:-:S05]  /*48d0*/  IMAD R13, R0, R13, R13 ;  /* 0x0000000d000d7224 */ /* 0x000fca00078e020d */
[----:B------:R-:W-:-:S07]  /*48e0*/  VIMNMX R12, R12, R13, PT ;  /* 0x0000000d0c0c7248 */ /* 0x000fce0003fe0100 */
.L_x_1367:
        /* <DEDUP_REMOVED lines=45> */
.L_x_1387:
[----:B------:R-:W-:-:S04]  /*4bc0*/  UIADD3 UR5, UR37, 0x1, URZ ;  /* 0x0000000125057890 */ /* 0x000fc8000fffe03f */
[----:B------:R-:W-:-:S04]  /*4bd0*/  UISETP.NE.AND UP0, UPT, UR5, 0x2, UPT ;  /* 0x000000020500788c */ /* 0x000fc8000bf05270 */
[----:B------:R-:W-:Y:S02]  /*4be0*/  USEL UR39, URZ, 0x1, UP0 ;  /* 0x000000013f277887 */ /* 0x000fe40008000000 */
[----:B------:R-:W-:Y:S02]  /*4bf0*/  USEL UR5, UR5, URZ, UP0 ;  /* 0x0000003f05057287 */ /* 0x000fe40008000000 */
[----:B------:R-:W-:Y:S01]  /*4c00*/  ULOP3.LUT UR39, UR36, UR39, URZ, 0x3c, !UPT ;  /* 0x0000002724277292 */ /* 0x000fe2000f8e3c3f */
[----:B------:R-:W-:Y:S11]  /*4c10*/  @!P0 BRA `(.L_x_1371) ;  /* 0x0000000000048947 */ /* 0x000ff60003800000 */
[----:B------:R-:W-:Y:S01]  /*4c20*/  BPT.TRAP 0x1 ;  /* 0x000000040000795c */ /* 0x000fe20000300000 */
.L_x_1371:
[----:B------:R-:W-:Y:S01]  /*4c30*/  ULEA UR7, UR5, UR38, 0x3 ;  /* 0x0000002605077291 */ /* 0x000fe2000f8e183f */
[----:B------:R-:W-:-:S05]  /*4c40*/  IMAD.U32 R11, RZ, RZ, UR39 ;  /* 0x00000027ff0b7e24 */ /* 0x000fca000f8e00ff */
[----:B------:R-:W-:-:S04]  /*4c50*/  SHF.L.U32 R11, R11, 0x1f, RZ ;  /* 0x0000001f0b0b7819 */ /* 0x000fc800000006ff */
[----:B------:R0:W1:Y:S01]  /*4c60*/  SYNCS.PHASECHK.TRANS64.TRYWAIT P1, [UR7+0x2a830], R11 ;  /* 0x02a8300bff0075a7 */ /* 0x0000620008020147 */
[----:B------:R-:W-:Y:S05]  /*4c70*/  @!P0 BRA `(.L_x_1372) ;  /* 0x0000000000048947 */ /* 0x000fea0003800000 */
[----:B------:R-:W-:Y:S01]  /*4c80*/  BPT.TRAP 0x1 ;  /* 0x000000040000795c */ /* 0x000fe20000300000 */
.L_x_1372:
[----:B-1----:R-:W-:Y:S05]  /*4c90*/  @P1 BRA `(.L_x_1373) ;  /* 0x0000000000081947 */ /* 0x002fea0003800000 */
[----:B------:R-:W1:Y:S02]  /*4ca0*/  SYNCS.PHASECHK.TRANS64.TRYWAIT P1, [UR7+0x2a830], R11 ;  /* 0x02a8300bff0075a7 */ /* 0x000e640008020147 */
[----:B-1----:R-:W-:Y:S05]  /*4cb0*/  @!P1 BRA `(.L_x_1374) ;  /* 0x0000012000c09947 */ /* 0x002fea0003800000 */
.L_x_1373:
        /* <DEDUP_REMOVED lines=135> */
.L_x_1375:
[----:B------:R-:W-:Y:S01]  /*5530*/  ULEA UR14, UR37, UR38, 0x3 ;  /* 0x00000026250e7291 */ /* 0x000fe2000f8e183f */
[----:B------:R-:W-:-:S05]  /*5540*/  IMAD.U32 R0, RZ, RZ, UR36 ;  /* 0x00000024ff007e24 */ /* 0x000fca000f8e00ff */
[----:B------:R-:W-:-:S04]  /*5550*/  SHF.L.U32 R0, R0, 0x1f, RZ ;  /* 0x0000001f00007819 */ /* 0x000fc800000006ff */
[----:B------:R2:W3:Y:S01]  /*5560*/  SYNCS.PHASECHK.TRANS64.TRYWAIT P1, [UR14+0x2a850], R0 ;  /* 0x02a85000ff0075a7 */ /* 0x0004e2000802014e */
[----:B------:R-:W-:Y:S05]  /*5570*/  @!P0 BRA `(.L_x_1376) ;  /* 0x0000000000048947 */ /* 0x000fea0003800000 */
[----:B------:R-:W-:Y:S01]  /*5580*/  BPT.TRAP 0x1 ;  /* 0x000000040000795c */ /* 0x000fe20000300000 */
.L_x_1376:
[----:B---3--:R-:W-:Y:S05]  /*5590*/  @P1 BRA `(.L_x_1377) ;  /* 0x0000000000081947 */ /* 0x008fea0003800000 */
[----:B------:R-:W3:Y:S02]  /*55a0*/  SYNCS.PHASECHK.TRANS64.TRYWAIT P1, [UR14+0x2a850], R0 ;  /* 0x02a85000ff0075a7 */ /* 0x000ee4000802014e */
[----:B---3--:R-:W-:Y:S05]  /*55b0*/  @!P1 BRA `(.L_x_1378) ;  /* 0x0000011800989947 */ /* 0x008fea0003800000 */
.L_x_1377:
[----:B------:R-:W-:Y:S01]  /*55c0*/  UIADD3 UR6, UR38, 0x400, URZ ;  /* 0x0000040026067890 */ /* 0x000fe2000fffe03f */
[----:B------:R-:W-:Y:S01]  /*55d0*/  WARPGROUP.ARRIVE ;  /* 0x00000000000079c5 */ /* 0x000fe20000000000 */
[----:B------:R-:W-:Y:S01]  /*55e0*/  UMOV UR11, 0x40000040 ;  /* 0x40000040000b7882 */ /* 0x000fe20000000000 */
[----:B------:R-:W-:Y:S01]  /*55f0*/  ISETP.NE.AND P2, PT, R9, 0x1, PT ;  /* 0x000000010900780c */ /* 0x000fe20003f45270 */
[----:B------:R-:W-:-:S03]  /*5600*/  USHF.R.U32.HI UR6, URZ, 0x4, UR6 ;  /* 0x000000043f067899 */ /* 0x000fc60008011606 */
[----:B------:R-:W3:Y:S01]  /*5610*/  S2R R177, SR_TID.X ;  /* 0x0000000000b17919 */ /* 0x000ee20000002100 */
[----:B------:R-:W-:Y:S01]  /*5620*/  FMUL.FTZ R21, R102, UR4 ;  /* 0x0000000466157c20 */ /* 0x000fe20008410000 */
[----:B01----:R-:W-:Y:S01]  /*5630*/  FMUL.FTZ R11, R88, UR4 ;  /* 0x00000004580b7c20 */ /* 0x003fe20008410000 */
[----:B------:R-:W-:Y:S01]  /*5640*/  ULOP3.LUT UR6, UR6, 0x3fff, URZ, 0xc0, !UPT ;  /* 0x00003fff06067892 */ /* 0x000fe2000f8ec03f */
[----:B------:R-:W-:Y:S01]  /*5650*/  FMUL.FTZ R88, R103, UR4 ;  /* 0x0000000467587c20 */ /* 0x000fe20008410000 */
[----:B------:R-:W-:Y:S01]  /*5660*/  FMUL.FTZ R2, R91, UR4 ;  /* 0x000000045b027c20 */ /* 0x000fe20008410000 */
[----:B------:R-:W-:Y:S01]  /*5670*/  FMUL.FTZ R91, R107, UR4 ;  /* 0x000000046b5b7c20 */ /* 0x000fe20008410000 */
[----:B------:R-:W-:Y:S01]  /*5680*/  ULOP3.LUT UR6, UR6, 0x3000000, URZ, 0xfc, !UPT ;  /* 0x0300000006067892 */ /* 0x000fe2000f8efc3f */
[----:B------:R-:W-:Y:S01]  /*5690*/  FMUL.FTZ R107, R109, UR4 ;  /* 0x000000046d6b7c20 */ /* 0x000fe20008410000 */
[----:B------:R-:W-:Y:S01]  /*56a0*/  FMUL.FTZ R109, R113, UR4 ;  /* 0x00000004716d7c20 */ /* 0x000fe20008410000 */
[----:B------:R-:W-:Y:S01]  /*56b0*/  IMAD.IADD R113, R22, 0x1, R18 ;  /* 0x0000000116717824 */ /* 0x000fe200078e0212 */
[----:B------:R-:W-:Y:S01]  /*56c0*/  UIMAD UR6, UR37, 0x600, UR6 ;  /* 0x00000600250678a4 */ /* 0x000fe2000f8e0206 */
[----:B------:R-:W0:Y:S01]  /*56d0*/  @P2 LDC R102, c[0x0][0x44c] ;  /* 0x00011300ff662b82 */ /* 0x000e220000000800 */
[----:B--2---:R-:W-:Y:S01]  /*56e0*/  FMUL.FTZ R0, R90, UR4 ;  /* 0x000000045a007c20 */ /* 0x004fe20008410000 */
[----:B------:R-:W-:Y:S01]  /*56f0*/  FMUL.FTZ R121, R121, UR4 ;  /* 0x0000000479797c20 */ /* 0x000fe20008410000 */
[----:B------:R-:W-:Y:S01]  /*5700*/  FMUL.FTZ R90, R106, UR4 ;  /* 0x000000046a5a7c20 */ /* 0x000fe20008410000 */
[----:B------:R-:W-:Y:S01]  /*5710*/  FMUL.FTZ R106, R108, UR4 ;  /* 0x000000046c6a7c20 */ /* 0x000fe20008410000 */
[----:B------:R-:W-:Y:S01]  /*5720*/  FMUL.FTZ R108, R112, UR4 ;  /* 0x00000004706c7c20 */ /* 0x000fe20008410000 */
[----:B------:R-:W-:Y:S01]  /*5730*/  UMOV UR10, UR6 ;  /* 0x00000006000a7c82 */ /* 0x000fe20008000000 */
[----:B------:R1:W2:Y:S01]  /*5740*/  MUFU.TANH R112, R121 ;  /* 0x0000007900707308 */ /* 0x0002a20000002400 */
[----:B------:R-:W-:Y:S01]  /*5750*/  HGMMA.64x128x16.F32 R24, R156, gdesc[UR8].tnspB, R24, gsb0 ;  /* 0x41e000089c187df0 */ /* 0x000fe20008000818 */
[----:B------:R-:W-:Y:S01]  /*5760*/  UIADD3 UR10, UR6, 0x80, URZ ;  /* 0x00000080060a7890 */ /* 0x000fe2000fffe03f */
[----:B------:R-:W4:Y:S01]  /*5770*/  @P2 LDC R103, c[0x0][0x450] ;  /* 0x00011400ff672b82 */ /* 0x000f220000000800 */
[----:B------:R-:W-:Y:S01]  /*5780*/  UMOV UR11, 0x40000040 ;  /* 0x40000040000b7882 */ /* 0x000fe20000000000 */
[----:B------:R-:W-:Y:S01]  /*5790*/  FMUL.FTZ R12, R94, UR4 ;  /* 0x000000045e0c7c20 */ /* 0x000fe20008410000 */
[----:B------:R-:W-:Y:S01]  /*57a0*/  FMUL.FTZ R14, R95, UR4 ;  /* 0x000000045f0e7c20 */ /* 0x000fe20008410000 */
[----:B------:R-:W-:Y:S01]  /*57b0*/  FMUL.FTZ R15, R98, UR4 ;  /* 0x00000004620f7c20 */ /* 0x000fe20008410000 */
[----:B------:R-:W-:Y:S01]  /*57c0*/  FMUL.FTZ R20, R99, UR4 ;  /* 0x0000000463147c20 */ /* 0x000fe20008410000 */
[----:B-1----:R-:W-:-:S02]  /*57d0*/  IMAD R121, R10, -0x60, RZ ;  /* 0xffffffa00a797824 */ /* 0x002fc400078e02ff */
[----:B------:R-:W-:Y:S01]  /*57e0*/  FMUL.FTZ R94, R110, UR4 ;  /* 0x000000046e5e7c20 */ /* 0x000fe20008410000 */
        /* <DEDUP_REMOVED lines=16> */
[----:B----4-:R-:W-:Y:S01]  /*58f0*/  @P2 SHF.R.U32.HI R113, RZ, R103, R102 ;  /* 0x00000067ff712219 */ /* 0x010fe20000011666 */
[----:B------:R-:W-:Y:S01]  /*5900*/  IMAD.U32 R102, RZ, RZ, UR7 ;  /* 0x00000007ff667e24 */ /* 0x000fe2000f8e00ff */
[----:B---3--:R-:W-:Y:S01]  /*5910*/  LOP3.LUT P2, RZ, R177, 0x7f, RZ, 0xc0, !PT ;  /* 0x0000007fb1ff7812 */ /* 0x008fe2000784c0ff */
[----:B------:R-:W-:Y:S01]  /*5920*/  FMUL.FTZ R120, R120, UR4 ;  /* 0x0000000478787c20 */ /* 0x000fe20008410000 */
[----:B------:R-:W-:Y:S01]  /*5930*/  FMUL.FTZ R124, R124, UR4 ;  /* 0x000000047c7c7c20 */ /* 0x000fe20008410000 */
[----:B------:R-:W-:Y:S01]  /*5940*/  FMUL.FTZ R134, R134, UR4 ;  /* 0x0000000486867c20 */ /* 0x000fe20008410000 */
[----:B------:R-:W-:Y:S01]  /*5950*/  ISETP.NE.AND P1, PT, R175, RZ, PT ;  /* 0x000000ffaf00720c */ /* 0x000fe20003f25270 */
[----:B------:R-:W0:Y:S08]  /*5960*/  MUFU.TANH R11, R11 ;  /* 0x0000000b000b7308 */ /* 0x000e300000002400 */
[----:B------:R-:W-:Y:S01]  /*5970*/  @!P2 VIADD R102, R102, 0x2a840 ;  /* 0x0002a8406666a836 */ /* 0x000fe20000000000 */
[----:B------:R-:W1:Y:S04]  /*5980*/  MUFU.TANH R89, R89 ;  /* 0x0000005900597308 */ /* 0x000e680000002400 */
[----:B------:R-:W-:-:S04]  /*5990*/  @!P2 PRMT R103, RZ, 0x654, R102 ;  /* 0x00000654ff67a816 */ /* 0x000fc80000000066 */
        /* <DEDUP_REMOVED lines=17> */
[----:B------:R-:W5:Y:S01]  /*5ab0*/  SHFL.IDX PT, R119, R113, RZ, 0x1c1f ;  /* 0x001c1fff71777589 */ /* 0x000f6200000e0000 */
[----:B------:R-:W-:Y:S01]  /*5ac0*/  FMUL.FTZ R100, R118, UR4 ;  /* 0x0000000476647c20 */ /* 0x000fe20008410000 */
[----:B------:R-:W-:Y:S01]  /*5ad0*/  HGMMA.64x128x16.F32 R24, R152, gdesc[UR8].tnspB, R24, gsb0 ;  /* 0x41e0000898187df0 */ /* 0x000fe20008000818 */
[----:B------:R-:W-:Y:S01]  /*5ae0*/  UIADD3 UR10, UR6, 0x100, URZ ;  /* 0x00000100060a7890 */ /* 0x000fe2000fffe03f */
[----:B------:R-:W0:Y:S01]  /*5af0*/  MUFU.TANH R156, R156 ;  /* 0x0000009c009c7308 */ /* 0x000e220000002400 */
[----:B------:R-:W-:-:S07]  /*5b00*/  UMOV UR11, 0x40000040 ;  /* 0x40000040000b7882 */ /* 0x000fce0000000000 */
        /* <DEDUP_REMOVED lines=16> */
[----:B------:R-:W0:Y:S01]  /*5c10*/  MUFU.TANH R125, R125 ;  /* 0x0000007d007d7308 */ /* 0x000e220000002400 */
[----:B------:R-:W-:-:S02]  /*5c20*/  WARPGROUP.DEPBAR.LE gsb0, 0x0 ;  /* 0x00008000000079c5 */ /* 0x000fc40000010000 */
[----:B------:R-:W-:Y:S01]  /*5c30*/  WARPGROUP.ARRIVE ;  /* 0x00000000000079c5 */ /* 0x000fe20000000000 */
[----:B------:R-:W-:Y:S01]  /*5c40*/  FMUL.FTZ R152, R130, UR4 ;  /* 0x0000000482987c20 */ /* 0x000fe20008410000 */
[----:B------:R-:W-:-:S03]  /*5c50*/  FMUL.FTZ R154, R131, UR4 ;  /* 0x00000004839a7c20 */ /* 0x000fc60008410000 */
        /* <DEDUP_REMOVED lines=13> */
[----:B------:R-:W-:Y:S01]  /*5d30*/  FMUL.FTZ R150, R127, UR4 ;  /* 0x000000047f967c20 */ /* 0x000fe20008410000 */
[----:B------:R-:W-:-:S03]  /*5d40*/  VIADD R104, R121, 0x1 ;  /* 0x0000000179687836 */ /* 0x000fc60000000000 */
[----:B------:R-:W-:Y:S01]  /*5d50*/  HGMMA.64x128x16.F32 R24, R144, gdesc[UR8].tnspB, R24, gsb0 ;  /* 0x41e0000890187df0 */ /* 0x000fe20008000818 */
[----:B------:R-:W-:Y:S01]  /*5d60*/  UIADD3 UR10, UR6, 0x200, URZ ;  /* 0x00000200060a7890 */ /* 0x000fe2000fffe03f */
[----:B------:R-:W-:Y:S01]  /*5d70*/  IMAD R104, R19, -0x2, R104 ;  /* 0xfffffffe13687824 */ /* 0x000fe200078e0268 */
[----:B------:R-:W-:Y:S01]  /*5d80*/  UMOV UR11, 0x40000040 ;  /* 0x40000040000b7882 */ /* 0x000fe20000000000 */
[----:B------:R-:W-:Y:S01]  /*5d90*/  UIADD3 UR6, UR6, 0x280, URZ ;  /* 0x0000028006067890 */ /* 0x000fe2000fffe03f */
[----:B------:R-:W0:Y:S08]  /*5da0*/  MUFU.TANH R148, R148 ;  /* 0x0000009400947308 */ /* 0x000e300000002400 */
[----:B------:R-:W0:Y:S01]  /*5db0*/  MUFU.TANH R150, R150 ;  /* 0x0000009600967308 */ /* 0x000e220000002400 */
[----:B------:R-:W-:-:S02]  /*5dc0*/  WARPGROUP.DEPBAR.LE gsb0, 0x0 ;  /* 0x00008000000079c5 */ /* 0x000fc40000010000 */
[----:B------:R-:W-:Y:S01]  /*5dd0*/  WARPGROUP.ARRIVE ;  /* 0x00000000000079c5 */ /* 0x000fe20000000000 */
[----:B------:R-:W-:Y:S01]  /*5de0*/  FMUL.FTZ R144, R123, UR4 ;  /* 0x000000047b907c20 */ /* 0x000fe20008410000 */
[----:B------:R-:W-:-:S03]  /*5df0*/  FMUL.FTZ R146, R126, UR4 ;  /* 0x000000047e927c20 */ /* 0x000fc60008410000 */
[----:B------:R0:W0:Y:S01]  /*5e00*/  MUFU.TANH R123, R124 ;  /* 0x0000007c007b7308 */ /* 0x0000220000002400 */
[----:B------:R-:W-:Y:S01]  /*5e10*/  HGMMA.64x128x16.F32 R24, R140, gdesc[UR8].tnspB, R24, gsb0 ;  /* 0x41e000088c187df0 */ /* 0x000fe20008000818 */
[----:B------:R-:W-:Y:S01]  /*5e20*/  UMOV UR10, UR6 ;  /* 0x00000006000a7c82 */ /* 0x000fe20008000000 */
[----:B------:R-:W-:-:S05]  /*5e30*/  UMOV UR11, 0x40000040 ;  /* 0x40000040000b7882 */ /* 0x000fca0000000000 */
[----:B------:R-:W0:Y:S08]  /*5e40*/  MUFU.TANH R144, R144 ;  /* 0x0000009000907308 */ /* 0x000e300000002400 */
[----:B------:R-:W0:Y:S01]  /*5e50*/  MUFU.TANH R146, R146 ;  /* 0x0000009200927308 */ /* 0x000e220000002400 */
[----:B------:R-:W-:Y:S02]  /*5e60*/  WARPGROUP.DEPBAR.LE gsb0, 0x0 ;  /* 0x00008000000079c5 */ /* 0x000fe40000010000 */
[----:B------:R-:W-:Y:S01]  /*5e70*/  WARPGROUP.ARRIVE ;  /* 0x00000000000079c5 */ /* 0x000fe20000000000 */
[----:B------:R-:W-:Y:S01]  /*5e80*/  FMUL.FTZ R140, R105, UR4 ;  /* 0x00000004698c7c20 */ /* 0x000fe20008410000 */
[----:B------:R-:W-:Y:S01]  /*5e90*/  FMUL.FTZ R142, R122, UR4 ;  /* 0x000000047a8e7c20 */ /* 0x000fe20008410000 */
[----:B------:R-:W-:-:S03]  /*5ea0*/  IADD3 R105, -R17, R104, R16 ;  /* 0x0000006811697210 */ /* 0x000fc60007ffe110 */
[----:B------:R-:W-:Y:S01]  /*5eb0*/  HGMMA.64x128x16.F32 R24, R136, gdesc[UR8].tnspB, R24, gsb0 ;  /* 0x41e0000888187df0 */ /* 0x000fe20008000818 */
[----:B------:R-:W0:Y:S01]  /*5ec0*/  MUFU.TANH R140, R140 ;  /* 0x0000008c008c7308 */ /* 0x000e220000002400 */
[C---:B------:R-:W-:Y:S02]  /*5ed0*/  VIADD R127, R105.reuse, UR54 ;  /* 0x00000036697f7c36 */ /* 0x040fe40008000000 */
[----:B------:R-:W-:Y:S02]  /*5ee0*/  VIADD R130, R105, UR51 ;  /* 0x0000003369827c36 */ /* 0x000fe40008000000 */
[--C-:B-----5:R-:W-:Y:S02]  /*5ef0*/  IMAD.IADD R115, R127, 0x1, R119.reuse ;  /* 0x000000017f737824 */ /* 0x120fe400078e0277 */
[----:B------:R-:W-:Y:S01]  /*5f00*/  IMAD.IADD R117, R130, 0x1, R119 ;  /* 0x0000000182757824 */ /* 0x000fe200078e0277 */
[----:B------:R-:W0:Y:S01]  /*5f10*/  MUFU.TANH R142, R142 ;  /* 0x0000008e008e7308 */ /* 0x000e220000002400 */
[----:B------:R-:W-:-:S02]  /*5f20*/  WARPGROUP.DEPBAR.LE gsb0, 0x0 ;  /* 0x00008000000079c5 */ /* 0x000fc40000010000 */
[----:B------:R5:W-:Y:S01]  /*5f30*/  @!P2 SYNCS.ARRIVE.TRANS64.RED.A1T0 RZ, [R103+URZ], RZ ;  /* 0x000000ff67ffa9a7 */ /* 0x000be2000810043f */
[----:B------:R-:W-:Y:S02]  /*5f40*/  VIADD R136, R104, 0xffffffff ;  /* 0xffffffff68887836 */ /* 0x000fe40000000000 */
[----:B-----5:R-:W-:-:S06]  /*5f50*/  FMUL.FTZ R103, R135, UR4 ;  /* 0x0000000487677c20 */ /* 0x020fcc0008410000 */
[----:B------:R-:W0:Y:S01]  /*5f60*/  MUFU.TANH R103, R103 ;  /* 0x0000006700677308 */ /* 0x000e220000002400 */
[----:B-1234-:R-:W-:Y:S05]  /*5f70*/  @!P1 BRA `(.L_x_1379) ;  /* 0x0000000000549947 */ /* 0x01efea0003800000 */
[----:B------:R-:W-:Y:S01]  /*5f80*/  IADD3 R119, -R17, R16, R119 ;  /* 0x0000001011777210 */ /* 0x000fe20007ffe177 */
        /* <DEDUP_REMOVED lines=11> */
.L_x_1381:
[----:B------:R-:W-:-:S05]  /*6040*/  IMAD.U32 R116, RZ, RZ, UR50 ;  /* 0x00000032ff747e24 */ /* 0x000fca000f8e00ff */
[----:B------:R-:W-:-:S13]  /*6050*/  ISETP.NE.AND P1, PT, R116, 0x1, PT ;  /* 0x000000017400780c */ /* 0x000fda0003f25270 */
[----:B------:R-:W1:Y:S02]  /*6060*/  @P1 LDC.64 R104, c[0x0][0x9e8] ;  /* 0x00027a00ff681b82 */ /* 0x000e640000000a00 */
[----:B-1----:R-:W-:-:S05]  /*6070*/  @P1 IMAD.HI.U32 R104, R119, R104, RZ ;  /* 0x0000006877681227 */ /* 0x002fca00078e00ff */
[----:B------:R-:W-:-:S07]  /*6080*/  @P1 SHF.R.U32.HI R119, RZ, R105, R104 ;  /* 0x00000069ff771219 */ /* 0x000fce0000011668 */
.L_x_1382:
[----:B------:R-:W-:Y:S05]  /*6090*/  BSYNC B0 ;  /* 0x0000000000007941 */ /* 0x000fea0003800000 */
.L_x_1380:
[----:B------:R-:W-:-:S05]  /*60a0*/  IMAD R104, R119, R116, R136 ;  /* 0x0000007477687224 */ /* 0x000fca00078e0288 */
[----:B------:R-:W-:Y:S02]  /*60b0*/  VIADDMNMX R115, R104, R116, R115, PT ;  /* 0x0000007468737246 */ /* 0x000fe40003800173 */
[----:B------:R-:W-:-:S07]  /*60c0*/  VIMNMX R117, R117, R104, !PT ;  /* 0x0000006875757248 */ /* 0x000fce0007fe0100 */
.L_x_1379:
        /* <DEDUP_REMOVED lines=110> */
[----:B------:R-:W-:Y:S01]  /*67b0*/  ISETP.GE.AND P6, PT, R121, 0x5a, PT ;  /* 0x0000005a7900780c */ /* 0x000fe20003fc6270 */
[----:B------:R-:W0:Y:S03]  /*67c0*/  SHFL.IDX PT, R11, R113, 0x1, 0x1c1f ;  /* 0x003c1f00710b7f89 */ /* 0x000e2600000e0000 */
        /* <DEDUP_REMOVED lines=8> */
[----:B------:R-:W-:Y:S01]  /*6850*/  IADD3 R11, -R17, R16, R11 ;  /* 0x00000010110b7210 */ /* 0x000fe20007ffe10b */
        /* <DEDUP_REMOVED lines=11> */
.L_x_1385:
[----:B------:R-:W-:-:S05]  /*6910*/  IMAD.U32 R105, RZ, RZ, UR50 ;  /* 0x00000032ff697e24 */ /* 0x000fca000f8e00ff */
[----:B------:R-:W-:-:S13]  /*6920*/  ISETP.NE.AND P6, PT, R105, 0x1, PT ;  /* 0x000000016900780c */ /* 0x000fda0003fc5270 */
[----:B------:R-:W0:Y:S02]  /*6930*/  @P6 LDC.64 R128, c[0x0][0x9e8] ;  /* 0x00027a00ff806b82 */ /* 0x000e240000000a00 */
[----:B0-----:R-:W-:-:S05]  /*6940*/  @P6 IMAD.HI.U32 R128, R11, R128, RZ ;  /* 0x000000800b806227 */ /* 0x001fca00078e00ff */
[----:B------:R-:W-:-:S07]  /*6950*/  @P6 SHF.R.U32.HI R11, RZ, R129, R128 ;  /* 0x00000081ff0b6219 */ /* 0x000fce0000011680 */
.L_x_1386:
[----:B------:R-:W-:Y:S05]  /*6960*/  BSYNC B0 ;  /* 0x0000000000007941 */ /* 0x000fea0003800000 */
.L_x_1384:
[----:B------:R-:W-:-:S05]  /*6970*/  IMAD R128, R11, R105, R136 ;  /* 0x000000690b807224 */ /* 0x000fca00078e0288 */
[----:B------:R-:W-:Y:S02]  /*6980*/  VIADDMNMX R89, R128, R105, R89, PT ;  /* 0x0000006980597246 */ /* 0x000fe40003800159 */
[----:B------:R-:W-:-:S07]  /*6990*/  VIMNMX R93, R93, R128, !PT ;  /* 0x000000805d5d7248 */ /* 0x000fce0007fe0100 */
.L_x_1383:
        /* <DEDUP_REMOVED lines=133> */
[----:B------:R-:W-:Y:S01]  /*71f0*/  FSEL R109, R174, RZ, P1 ;  /* 0x000000ffae6d7208 */ /* 0x000fe20000800000 */
[--C-:B------:R-:W-:Y:S01]  /*7200*/  FFMA.FTZ R180, R180, R11, -R111.reuse ;  /* 0x0000000bb4b47223 */ /* 0x100fe2000001086f */
[----:B------:R-:W-:Y:S01]  /*7210*/  FMNMX.FTZ R21, R14, R21, !PT ;  /* 0x000000150e157209 */ /* 0x000fe20007810000 */
[-CC-:B------:R-:W-:Y:S01]  /*7220*/  FFMA.FTZ R184, R184, R11.reuse, -R111.reuse ;  /* 0x0000000bb8b87223 */ /* 0x180fe2000001086f */
[--C-:B------:R-:W-:Y:S01]  /*7230*/  FFMA.FTZ R182, R182, R11, -R111.reuse ;  /* 0x0000000bb6b67223 */ /* 0x100fe2000001086f */
[----:B------:R0:W-:Y:S01]  /*7240*/  MUFU.EX2 R93, R138 ;  /* 0x0000008a005d7308 */ /* 0x0001e20000000800 */
        /* <DEDUP_REMOVED lines=9> */
[-CC-:B0-----:R-:W-:Y:S01]  /*72e0*/  FFMA.FTZ R138, R92, R11.reuse, -R111.reuse ;  /* 0x0000000b5c8a7223 */ /* 0x181fe2000001086f */
        /* <DEDUP_REMOVED lines=8> */
[-CC-:B------:R-:W-:Y:S01]  /*7370*/  FFMA.FTZ R112, R112, R11.reuse, -R111.reuse ;  /* 0x0000000b70707223 */ /* 0x180fe2000001086f */
[-CC-:B------:R-:W-:Y:S01]  /*7380*/  FFMA.FTZ R105, R106, R11.reuse, -R111.reuse ;  /* 0x0000000b6a697223 */ /* 0x180fe2000001086f */
[--C-:B------:R-:W-:Y:S01]  /*7390*/  FFMA.FTZ R108, R108, R11, -R111.reuse ;  /* 0x0000000b6c6c7223 */ /* 0x100fe2000001086f */
[----:B------:R-:W-:Y:S01]  /*73a0*/  FMNMX.FTZ R95, R94, R95, !PT ;  /* 0x0000005f5e5f7209 */ /* 0x000fe20007810000 */
[----:B------:R-:W-:Y:S01]  /*73b0*/  FFMA.FTZ R96, R96, R11, -R111 ;  /* 0x0000000b60607223 */ /* 0x000fe2000001086f */
[----:B------:R-:W0:Y:S02]  /*73c0*/  MUFU.EX2 R182, R182 ;  /* 0x000000b600b67308 */ /* 0x000e240000000800 */
[----:B------:R-:W-:-:S04]  /*73d0*/  FMNMX.FTZ R95, R88, R95, !PT ;  /* 0x0000005f585f7209 */ /* 0x000fc80007810000 */
[----:B------:R-:W-:Y:S02]  /*73e0*/  FMNMX.FTZ R95, R98, R95, !PT ;  /* 0x0000005f625f7209 */ /* 0x000fe40007810000 */
[----:B------:R-:W-:Y:S02]  /*73f0*/  MUFU.EX2 R91, R178 ;  /* 0x000000b2005b7308 */ /* 0x000fe40000000800 */
[----:B------:R-:W-:-:S04]  /*7400*/  FMNMX.FTZ R97, R20, R95, !PT ;  /* 0x0000005f14617209 */ /* 0x000fc80007810000 */
[----:B------:R-:W-:Y:S02]  /*7410*/  FMNMX.FTZ R97, R100, R97, !PT ;  /* 0x0000006164617209 */ /* 0x000fe40007810000 */
[----:B------:R-:W-:Y:S02]  /*7420*/  MUFU.EX2 R176, R176 ;  /* 0x000000b000b07308 */ /* 0x000fe40000000800 */
[----:B------:R-:W-:-:S04]  /*7430*/  FMNMX.FTZ R97, R140, R97, !PT ;  /* 0x000000618c617209 */ /* 0x000fc80007810000 */
[----:B------:R-:W-:Y:S02]  /*7440*/  FMNMX.FTZ R97, R142, R97, !PT ;  /* 0x000000618e617209 */ /* 0x000fe40007810000 */
[----:B------:R0:W-:Y:S02]  /*7450*/  MUFU.EX2 R95, R158 ;  /* 0x0000009e005f7308 */ /* 0x0001e40000000800 */
[----:B------:R-:W-:-:S04]  /*7460*/  FMNMX.FTZ R97, R144, R97, !PT ;  /* 0x0000006190617209 */ /* 0x000fc80007810000 */
[----:B------:R-:W-:Y:S02]  /*7470*/  FMNMX.FTZ R97, R146, R97, !PT ;  /* 0x0000006192617209 */ /* 0x000fe40007810000 */
[----:B------:R1:W-:Y:S01]  /*7480*/  MUFU.EX2 R178, R156 ;  /* 0x0000009c00b27308 */ /* 0x0003e20000000800 */
[----:B0-----:R-:W-:Y:S02]  /*7490*/  F2FP.F16.F32.PACK_AB R158, R182, R21 ;  /* 0x00000015b69e723e */ /* 0x001fe400000000ff */
[----:B------:R-:W-:-:S04]  /*74a0*/  FMNMX.FTZ R97, R150, R97, !PT ;  /* 0x0000006196617209 */ /* 0x000fc80007810000 */
[----:B------:R-:W-:Y:S01]  /*74b0*/  FMNMX.FTZ R97, R152, R97, !PT ;  /* 0x0000006198617209 */ /* 0x000fe20007810000 */
[----:B------:R-:W-:Y:S01]  /*74c0*/  MUFU.EX2 R148, R148 ;  /* 0x0000009400947308 */ /* 0x000fe20000000800 */
[----:B-1----:R-:W-:Y:S02]  /*74d0*/  F2FP.F16.F32.PACK_AB R156, R180, R15 ;  /* 0x0000000fb49c723e */ /* 0x002fe400000000ff */
[----:B------:R-:W-:-:S04]  /*74e0*/  FMNMX.FTZ R97, R154, R97, !PT ;  /* 0x000000619a617209 */ /* 0x000fc80007810000 */
[----:B------:R-:W-:Y:S01]  /*74f0*/  FMNMX.FTZ R97, R102, R97, !PT ;  /* 0x0000006166617209 */ /* 0x000fe20007810000 */
[----:B------:R-:W-:Y:S03]  /*7500*/  MUFU.EX2 R89, R89 ;  /* 0x0000005900597308 */ /* 0x000fe60000000800 */
[----:B------:R-:W-:Y:S01]  /*7510*/  FMNMX.FTZ R0, R126, R97, !PT ;  /* 0x000000617e007209 */ /* 0x000fe20007810000 */
[-CC-:B------:R-:W-:Y:S01]  /*7520*/  FFMA.FTZ R97, R116, R11.reuse, -R111.reuse ;  /* 0x0000000b74617223 */ /* 0x180fe2000001086f */
[----:B------:R-:W-:-:S03]  /*7530*/  FFMA.FTZ R116, R124, R11, -R111 ;  /* 0x0000000b7c747223 */ /* 0x000fc6000001086f */
[----:B------:R-:W0:Y:S01]  /*7540*/  SHFL.BFLY PT, R103, R0, 0x2, 0x1f ;  /* 0x0c401f0000677f89 */ /* 0x000e2200000e0000 */
[----:B------:R-:W-:Y:S08]  /*7550*/  MUFU.EX2 R120, R120 ;  /* 0x0000007800787308 */ /* 0x000ff00000000800 */
[----:B------:R-:W-:Y:S08]  /*7560*/  MUFU.EX2 R97, R97 ;  /* 0x0000006100617308 */ /* 0x000ff00000000800 */
[----:B------:R-:W-:Y:S01]  /*7570*/  MUFU.EX2 R116, R116 ;  /* 0x0000007400747308 */ /* 0x000fe20000000800 */
[----:B0-----:R-:W-:-:S07]  /*7580*/  FMNMX.FTZ R107, R0, R103, !PT ;  /* 0x00000067006b7209 */ /* 0x001fce0007810000 */
[----:B------:R-:W-:Y:S01]  /*7590*/  MUFU.EX2 R99, R99 ;  /* 0x0000006300637308 */ /* 0x000fe20000000800 */
[-CC-:B------:R-:W-:Y:S01]  /*75a0*/  FFMA.FTZ R103, R110, R11.reuse, -R111.reuse ;  /* 0x0000000b6e677223 */ /* 0x180fe2000001086f */
[----:B------:R-:W0:Y:S06]  /*75b0*/  SHFL.BFLY PT, R0, R107, 0x1, 0x1f ;  /* 0x0c201f006b007f89 */ /* 0x000e2c00000e0000 */
        /* <DEDUP_REMOVED lines=40> */
[-CC-:B------:R-:W-:Y:S01]  /*7840*/  FFMA.FTZ R150, R150, R11.reuse, -R109.reuse ;  /* 0x0000000b96967223 */ /* 0x180fe2000001086d */
[----:B------:R-:W-:Y:S01]  /*7850*/  FFMA.FTZ R102, R102, R11, -R109 ;  /* 0x0000000b66667223 */ /* 0x000fe2000001086d */
[----:B------:R-:W-:Y:S01]  /*7860*/  ISETP.GT.AND P1, PT, R10, R13, PT ;  /* 0x0000000d0a00720c */ /* 0x000fe20003f24270 */
[----:B------:R-:W-:Y:S01]  /*7870*/  FADD.FTZ R6, R182, R7 ;  /* 0x00000007b6067221 */ /* 0x000fe20000010000 */
[----:B------:R-:W-:-:S02]  /*7880*/  VIADD R10, R10, 0xffffffff ;  /* 0xffffffff0a0a7836 */ /* 0x000fc40000000000 */
[----:B------:R-:W2:Y:S01]  /*7890*/  MUFU.EX2 R159, R159 ;  /* 0x0000009f009f7308 */ /* 0x000ea20000000800 */
[----:B-1----:R-:W-:Y:S01]  /*78a0*/  FFMA.FTZ R3, R2, R3, R157 ;  /* 0x0000000302037223 */ /* 0x002fe2000001009d */
[----:B------:R-:W-:-:S04]  /*78b0*/  FADD.FTZ R7, R91, R6 ;  /* 0x000000065b077221 */ /* 0x000fc80000010000 */
[----:B------:R-:W-:Y:S02]  /*78c0*/  FADD.FTZ R94, R176, R7 ;  /* 0x00000007b05e7221 */ /* 0x000fe40000010000 */
[----:B------:R-:W1:Y:S01]  /*78d0*/  MUFU.EX2 R12, R12 ;  /* 0x0000000c000c7308 */ /* 0x000e620000000800 */
[C---:B0-----:R-:W-:Y:S01]  /*78e0*/  FADD.FTZ R6, R8.reuse, R3 ;  /* 0x0000000308067221 */ /* 0x041fe20000010000 */
[----:B------:R-:W-:Y:S01]  /*78f0*/  FADD.FTZ R7, R95, R94 ;  /* 0x0000005e5f077221 */ /* 0x000fe20000010000 */
[----:B------:R-:W-:Y:S01]  /*7900*/  IMAD.U32 R94, RZ, RZ, UR14 ;  /* 0x0000000eff5e7e24 */ /* 0x000fe2000f8e00ff */
[----:B------:R-:W-:Y:S01]  /*7910*/  F2FP.F16.F32.PACK_AB R157, R8, R157 ;  /* 0x0000009d089d723e */ /* 0x000fe200000000ff */
[----:B------:R-:W-:Y:S02]  /*7920*/  IMAD.MOV.U32 R8, RZ, RZ, R174 ;  /* 0x000000ffff087224 */ /* 0x000fe400078e00ae */
[----:B------:R-:W-:Y:S01]  /*7930*/  FADD.FTZ R7, R178, R7 ;  /* 0x00000007b2077221 */ /* 0x000fe20000010000 */
[----:B------:R-:W-:Y:S01]  /*7940*/  @!P6 VIADD R94, R94, 0x2a860 ;  /* 0x0002a8605e5ee836 */ /* 0x000fe20000000000 */
[----:B------:R-:W0:Y:S01]  /*7950*/  MUFU.EX2 R153, R153 ;  /* 0x0000009900997308 */ /* 0x000e220000000800 */
[----:B--2---:R-:W-:-:S03]  /*7960*/  FADD.FTZ R3, R159, R6 ;  /* 0x000000069f037221 */ /* 0x004fc60000010000 */
[----:B------:R-:W-:-:S04]  /*7970*/  @!P6 PRMT R94, RZ, 0x654, R94 ;  /* 0x00000654ff5ee816 */ /* 0x000fc8000000005e */
[----:B------:R-:W2:Y:S01]  /*7980*/  MUFU.EX2 R14, R14 ;  /* 0x0000000e000e7308 */ /* 0x000ea20000000800 */
[C---:B-1----:R-:W-:Y:S01]  /*7990*/  FADD.FTZ R6, R12.reuse, R3 ;  /* 0x000000030c067221 */ /* 0x042fe20000010000 */
[----:B------:R1:W-:Y:S01]  /*79a0*/  @!P6 SYNCS.ARRIVE.TRANS64.RED.A1T0 RZ, [R94+URZ], RZ ;  /* 0x000000ff5effe9a7 */ /* 0x0003e2000810043f */
[----:B------:R-:W-:-:S05]  /*79b0*/  F2FP.F16.F32.PACK_AB R159, R12, R159 ;  /* 0x0000009f0c9f723e */ /* 0x000fca00000000ff */
[----:B------:R-:W3:Y:S01]  /*79c0*/  MUFU.EX2 R155, R155 ;  /* 0x0000009b009b7308 */ /* 0x000ee20000000800 */
[----:B0-----:R-:W-:-:S07]  /*79d0*/  FADD.FTZ R3, R153, R6 ;  /* 0x0000000699037221 */ /* 0x001fce0000010000 */
[----:B------:R-:W0:Y:S01]  /*79e0*/  MUFU.EX2 R104, R104 ;  /* 0x0000006800687308 */ /* 0x000e220000000800 */
[C---:B--2---:R-:W-:Y:S01]  /*79f0*/  FADD.FTZ R6, R14.reuse, R3 ;  /* 0x000000030e067221 */ /* 0x044fe20000010000 */
[----:B------:R-:W-:-:S06]  /*7a00*/  F2FP.F16.F32.PACK_AB R153, R14, R153 ;  /* 0x000000990e99723e */ /* 0x000fcc00000000ff */
[----:B------:R-:W2:Y:S01]  /*7a10*/  MUFU.EX2 R149, R149 ;  /* 0x0000009500957308 */ /* 0x000ea20000000800 */
[----:B---3--:R-:W-:-:S07]  /*7a20*/  FADD.FTZ R3, R155, R6 ;  /* 0x000000069b037221 */ /* 0x008fce0000010000 */
[----:B------:R3:W-:Y:S01]  /*7a30*/  MUFU.EX2 R145, R20 ;  /* 0x0000001400917308 */ /* 0x0007e20000000800 */
[C---:B0-----:R-:W-:Y:S01]  /*7a40*/  FADD.FTZ R6, R104.reuse, R3 ;  /* 0x0000000368067221 */ /* 0x041fe20000010000 */
[----:B------:R-:W-:-:S06]  /*7a50*/  F2FP.F16.F32.PACK_AB R155, R104, R155 ;  /* 0x0000009b689b723e */ /* 0x000fcc00000000ff */
[----:B------:R-:W0:Y:S01]  /*7a60*/  MUFU.EX2 R90, R90 ;  /* 0x0000005a005a7308 */ /* 0x000e220000000800 */
[----:B---3--:R-:W-:Y:S01]  /*7a70*/  FADD.FTZ R20, R148, R7 ;  /* 0x0000000794147221 */ /* 0x008fe20000010000 */
[----:B------:R-:W-:-:S03]  /*7a80*/  F2FP.F16.F32.PACK_AB R148, R93, R148 ;  /* 0x000000945d94723e */ /* 0x000fc600000000ff */
[----:B------:R-:W-:-:S03]  /*7a90*/  FADD.FTZ R20, R93, R20 ;  /* 0x000000145d147221 */ /* 0x000fc60000010000 */
[----:B------:R-:W3:Y:S01]  /*7aa0*/  MUFU.EX2 R151, R151 ;  /* 0x0000009700977308 */ /* 0x000ee20000000800 */
[----:B------:R-:W-:-:S04]  /*7ab0*/  FADD.FTZ R7, R89, R20 ;  /* 0x0000001459077221 */ /* 0x000fc80000010000 */
[----:B------:R-:W-:Y:S01]  /*7ac0*/  FADD.FTZ R20, R120, R7 ;  /* 0x0000000778147221 */ /* 0x000fe20000010000 */
[----:B--2---:R-:W-:Y:S02]  /*7ad0*/  FADD.FTZ R7, R149, R6 ;  /* 0x0000000695077221 */ /* 0x004fe40000010000 */
[----:B------:R-:W2:Y:S01]  /*7ae0*/  MUFU.EX2 R88, R88 ;  /* 0x0000005800587308 */ /* 0x000ea20000000800 */
[----:B------:R-:W-:Y:S01]  /*7af0*/  FADD.FTZ R3, R97, R20 ;  /* 0x0000001461037221 */ /* 0x000fe20000010000 */
[C---:B0-----:R-:W-:Y:S01]  /*7b00*/  FADD.FTZ R20, R90.reuse, R7 ;  /* 0x000000075a147221 */ /* 0x041fe20000010000 */
[----:B------:R-:W-:Y:S02]  /*7b10*/  F2FP.F16.F32.PACK_AB R149, R90, R149 ;  /* 0x000000955a95723e */ /* 0x000fe400000000ff */
[----:B------:R-:W-:Y:S01]  /*7b20*/  FADD.FTZ R6, R116, R3 ;  /* 0x0000000374067221 */ /* 0x000fe20000010000 */
[--C-:B------:R-:W-:Y:S01]  /*7b30*/  FFMA.FTZ R3, R152, R11, -R109.reuse ;  /* 0x0000000b98037223 */ /* 0x100fe2000001086d */
[----:B------:R-:W-:Y:S01]  /*7b40*/  F2FP.F16.F32.PACK_AB R152, R176, R91 ;  /* 0x0000005bb098723e */ /* 0x000fe200000000ff */
[----:B------:R-:W0:Y:S01]  /*7b50*/  MUFU.EX2 R98, R98 ;  /* 0x0000006200627308 */ /* 0x000e220000000800 */
[----:B---3--:R-:W-:Y:S01]  /*7b60*/  FADD.FTZ R7, R151, R20 ;  /* 0x0000001497077221 */ /* 0x008fe20000010000 */
[----:B------:R-:W-:Y:S01]  /*7b70*/  FADD.FTZ R111, R99, R6 ;  /* 0x00000006636f7221 */ /* 0x000fe20000010000 */
[-CC-:B------:R-:W-:Y:S01]  /*7b80*/  FFMA.FTZ R6, R154, R11.reuse, -R109.reuse ;  /* 0x0000000b9a067223 */ /* 0x180fe2000001086d */
[----:B------:R-:W-:Y:S01]  /*7b90*/  FFMA.FTZ R109, R126, R11, -R109 ;  /* 0x0000000b7e6d7223 */ /* 0x000fe2000001086d */
[----:B------:R-:W-:Y:S01]  /*7ba0*/  F2FP.F16.F32.PACK_AB R154, R178, R95 ;  /* 0x0000005fb29a723e */ /* 0x000fe200000000ff */
[----:B------:R-:W-:-:S02]  /*7bb0*/  FADD.FTZ R20, R118, R111 ;  /* 0x0000006f76147221 */ /* 0x000fc40000010000 */
[----:B------:R-:W3:Y:S01]  /*7bc0*/  MUFU.EX2 R100, R100 ;  /* 0x0000006400647308 */ /* 0x000ee20000000800 */
[C---:B--2---:R-:W-:Y:S01]  /*7bd0*/  FADD.FTZ R7, R88.reuse, R7 ;  /* 0x0000000758077221 */ /* 0x044fe20000010000 */
[----:B------:R-:W-:Y:S01]  /*7be0*/  FADD.FTZ R111, R101, R20 ;  /* 0x00000014656f7221 */ /* 0x000fe20000010000 */
[----:B------:R-:W-:-:S03]  /*7bf0*/  F2FP.F16.F32.PACK_AB R151, R88, R151 ;  /* 0x000000975897723e */ /* 0x000fc600000000ff */
[----:B------:R-:W-:Y:S02]  /*7c00*/  FADD.FTZ R20, R112, R111 ;  /* 0x0000006f70147221 */ /* 0x000fe40000010000 */
[----:B------:R2:W4:Y:S01]  /*7c10*/  MUFU.EX2 R147, R140 ;  /* 0x0000008c00937308 */ /* 0x0005220000000800 */
[----:B0-----:R-:W-:Y:S01]  /*7c20*/  FADD.FTZ R7, R98, R7 ;  /* 0x0000000762077221 */ /* 0x001fe20000010000 */
[----:B------:R-:W-:-:S03]  /*7c30*/  FADD.FTZ R15, R103, R20 ;  /* 0x00000014670f7221 */ /* 0x000fc60000010000 */
[C---:B------:R-:W-:Y:S01]  /*7c40*/  FADD.FTZ R7, R145.reuse, R7 ;  /* 0x0000000791077221 */ /* 0x040fe20000010000 */
[----:B------:R-:W-:Y:S02]  /*7c50*/  F2FP.F16.F32.PACK_AB R145, R145, R98 ;  /* 0x000000629191723e */ /* 0x000fe400000000ff */
[----:B------:R-:W0:Y:S01]  /*7c60*/  MUFU.EX2 R106, R142 ;  /* 0x0000008e006a7308 */ /* 0x000e220000000800 */
[----:B---3--:R-:W-:Y:S01]  /*7c70*/  FADD.FTZ R7, R100, R7 ;  /* 0x0000000764077221 */ /* 0x008fe20000010000 */
[----:B--2---:R-:W-:-:S06]  /*7c80*/  F2FP.F16.F32.PACK_AB R140, R112, R101 ;  /* 0x00000065708c723e */ /* 0x004fcc00000000ff */
[----:B------:R2:W3:Y:S01]  /*7c90*/  MUFU.EX2 R141, R144 ;  /* 0x00000090008d7308 */ /* 0x0004e20000000800 */
[C---:B----4-:R-:W-:Y:S01]  /*7ca0*/  FADD.FTZ R7, R147.reuse, R7 ;  /* 0x0000000793077221 */ /* 0x050fe20000010000 */
[----:B------:R-:W-:-:S06]  /*7cb0*/  F2FP.F16.F32.PACK_AB R147, R147, R100 ;  /* 0x000000649393723e */ /* 0x000fcc00000000ff */
[----:B-1----:R1:W4:Y:S01]  /*7cc0*/  MUFU.EX2 R94, R146 ;  /* 0x00000092005e7308 */ /* 0x0023220000000800 */
[----:B0-----:R-:W-:Y:S01]  /*7cd0*/  FADD.FTZ R7, R106, R7 ;  /* 0x000000076a077221 */ /* 0x001fe20000010000 */
[----:B--2---:R-:W-:-:S06]  /*7ce0*/  F2FP.F16.F32.PACK_AB R144, R116, R97 ;  /* 0x000000617490723e */ /* 0x004fcc00000000ff */
[----:B------:R0:W2:Y:S01]  /*7cf0*/  MUFU.EX2 R143, R150 ;  /* 0x00000096008f7308 */ /* 0x0000a20000000800 */
[C---:B---3--:R-:W-:Y:S01]  /*7d00*/  FADD.FTZ R7, R141.reuse, R7 ;  /* 0x000000078d077221 */ /* 0x048fe20000010000 */
[----:B-1----:R-:W-:Y:S02]  /*7d10*/  F2FP.F16.F32.PACK_AB R146, R118, R99 ;  /* 0x000000637692723e */ /* 0x002fe400000000ff */
[----:B------:R-:W-:-:S04]  /*7d20*/  F2FP.F16.F32.PACK_AB R141, R141, R106 ;  /* 0x0000006a8d8d723e */ /* 0x000fc800000000ff */
[----:B------:R-:W1:Y:S01]  /*7d30*/  MUFU.EX2 R108, R108 ;  /* 0x0000006c006c7308 */ /* 0x000e620000000800 */
[----:B----4-:R-:W-:Y:S01]  /*7d40*/  FADD.FTZ R7, R94, R7 ;  /* 0x000000075e077221 */ /* 0x010fe20000010000 */
[----:B0-----:R-:W-:-:S06]  /*7d50*/  F2FP.F16.F32.PACK_AB R150, R120, R89 ;  /* 0x000000597896723e */ /* 0x001fcc00000000ff */
        /* <DEDUP_REMOVED lines=19> */
[----:B-1----:R-:W-:Y:S01]  /*7e90*/  FADD.FTZ R20, R138, R15 ;  /* 0x0000000f8a147221 */ /* 0x002fe20000010000 */
[C---:B0-----:R-:W-:Y:S01]  /*7ea0*/  FADD.FTZ R3, R109.reuse, R7 ;  /* 0x000000076d037221 */ /* 0x041fe20000010000 */
[----:B------:R-:W-:Y:S01]  /*7eb0*/  F2FP.F16.F32.PACK_AB R139, R109, R102 ;  /* 0x000000666d8b723e */ /* 0x000fe200000000ff */
[----:B------:R-:W-:Y:S02]  /*7ec0*/  IMAD.MOV.U32 R7, RZ, RZ, R92 ;  /* 0x000000ffff077224 */ /* 0x000fe400078e005c */
[C---:B--2---:R-:W-:Y:S01]  /*7ed0*/  FADD.FTZ R6, R107.reuse, R20 ;  /* 0x000000146b067221 */ /* 0x044fe20000010000 */
[----:B------:R-:W-:Y:S01]  /*7ee0*/  F2FP.F16.F32.PACK_AB R138, R107, R138 ;  /* 0x0000008a6b8a723e */ /* 0x000fe200000000ff */
[----:B------:R-:W-:Y:S06]  /*7ef0*/  @P1 BRA `(.L_x_1387) ;  /* 0xffffffcc00301947 */ /* 0x000fec000383ffff */
[----:B------:R-:W-:Y:S01]  /*7f00*/  IMAD.MOV.U32 R7, RZ, RZ, R92 ;  /* 0x000000ffff077224 */ /* 0x000fe200078e005c */
[----:B------:R-:W-:Y:S01]  /*7f10*/  UMOV UR37, UR5 ;  /* 0x0000000500257c82 */ /* 0x000fe20008000000 */
[----:B------:R-:W-:Y:S01]  /*7f20*/  IMAD.MOV.U32 R8, RZ, RZ, R174 ;  /* 0x000000ffff087224 */ /* 0x000fe200078e00ae */
[----:B------:R-:W-:-:S06]  /*7f30*/  UMOV UR36, UR39 ;  /* 0x0000002700247c82 */ /* 0x000fcc0008000000 */
.L_x_1370:
        /* <DEDUP_REMOVED lines=23> */
.L_x_1389:
[----:B------:R-:W-:-:S13]  /*80b0*/  ISETP.NE.AND P1, PT, R9, 0x1, PT ;  /* 0x000000010900780c */ /* 0x000fda0003f25270 */
[----:B------:R-:W0:Y:S02]  /*80c0*/  @P1 LDC.64 R14, c[0x0][0x9e8] ;  /* 0x00027a00ff0e1b82 */ /* 0x000e240000000a00 */
[----:B0-----:R-:W-:-:S05]  /*80d0*/  @P1 IMAD.HI.U32 R14, R12, R14, RZ ;  /* 0x0000000e0c0e1227 */ /* 0x001fca00078e00ff */
[----:B------:R-:W-:-:S07]  /*80e0*/  @P1 SHF.R.U32.HI R12, RZ, R15, R14 ;  /* 0x0000000fff0c1219 */ /* 0x000fce000001160e */
.L_x_1390:
[----:B------:R-:W-:-:S05]  /*80f0*/  IMAD R12, R12, R9, RZ ;  /* 0x000000090c0c7224 */ /* 0x000fca00078e02ff */
[----:B------:R-:W-:-:S07]  /*8100*/  VIMNMX R13, R13, R12, !PT ;  /* 0x0000000c0d0d7248 */ /* 0x000fce0007fe0100 */
.L_x_1388:
        /* <DEDUP_REMOVED lines=12> */
.L_x_1400:
[----:B------:R-:W-:-:S04]  /*81d0*/  UIADD3 UR37, UR4, 0x1, URZ ;  /* 0x0000000104257890 */ /* 0x000fc8000fffe03f */
[----:B------:R-:W-:-:S04]  /*81e0*/  UISETP.NE.AND UP0, UPT, UR37, 0x2, UPT ;  /* 0x000000022500788c */ /* 0x000fc8000bf05270 */
[----:B------:R-:W-:Y:S02]  /*81f0*/  USEL UR36, URZ, 0x1, UP0 ;  /* 0x000000013f247887 */ /* 0x000fe40008000000 */
[----:B------:R-:W-:Y:S02]  /*8200*/  USEL UR37, UR37, URZ, UP0 ;  /* 0x0000003f25257287 */ /* 0x000fe40008000000 */
[----:B------:R-:W-:Y:S01]  /*8210*/  ULOP3.LUT UR36, UR7, UR36, URZ, 0x3c, !UPT ;  /* 0x0000002407247292 */ /* 0x000fe2000f8e3c3f */
[----:B------:R-:W-:Y:S11]  /*8220*/  @!P0 BRA `(.L_x_1392) ;  /* 0x0000000000048947 */ /* 0x000ff60003800000 */
[----:B------:R-:W-:Y:S01]  /*8230*/  BPT.TRAP 0x1 ;  /* 0x000000040000795c */ /* 0x000fe20000300000 */
.L_x_1392:
[----:B------:R-:W-:Y:S01]  /*8240*/  ULEA UR6, UR37, UR38, 0x3 ;  /* 0x0000002625067291 */ /* 0x000fe2000f8e183f */
[----:B------:R-:W-:-:S05]  /*8250*/  IMAD.U32 R7, RZ, RZ, UR36 ;  /* 0x00000024ff077e24 */ /* 0x000fca000f8e00ff */
[----:B------:R-:W-:-:S04]  /*8260*/  SHF.L.U32 R7, R7, 0x1f, RZ ;  /* 0x0000001f07077819 */ /* 0x000fc800000006ff */
[----:B------:R0:W1:Y:S01]  /*8270*/  SYNCS.PHASECHK.TRANS64.TRYWAIT P1, [UR6+0x2a830], R7 ;  /* 0x02a83007ff0075a7 */ /* 0x0000620008020146 */
[----:B------:R-:W-:Y:S05]  /*8280*/  @!P0 BRA `(.L_x_1393) ;  /* 0x0000000000048947 */ /* 0x000fea0003800000 */
[----:B------:R-:W-:Y:S01]  /*8290*/  BPT.TRAP 0x1 ;  /* 0x000000040000795c */ /* 0x000fe20000300000 */
.L_x_1393:
[----:B-1----:R-:W-:Y:S05]  /*82a0*/  @P1 BRA `(.L_x_1394) ;  /* 0x0000000000081947 */ /* 0x002fea0003800000 */
[----:B------:R-:W1:Y:S02]  /*82b0*/  SYNCS.PHASECHK.TRANS64.TRYWAIT P1, [UR6+0x2a830], R7 ;  /* 0x02a83007ff0075a7 */ /* 0x000e640008020146 */
[----:B-1----:R-:W-:Y:S05]  /*82c0*/  @!P1 BRA `(.L_x_1395) ;  /* 0x000000ec006c9947 */ /* 0x002fea0003800000 */
.L_x_1394:
        /* <DEDUP_REMOVED lines=135> */
.L_x_1396:
[----:B------:R-:W-:Y:S01]  /*8b40*/  ULEA UR10, UR4, UR38, 0x3 ;  /* 0x00000026040a7291 */ /* 0x000fe2000f8e183f */
[----:B------:R-:W-:-:S05]  /*8b50*/  IMAD.U32 R0, RZ, RZ, UR7 ;  /* 0x00000007ff007e24 */ /* 0x000fca000f8e00ff */
[----:B------:R-:W-:-:S04]  /*8b60*/  SHF.L.U32 R0, R0, 0x1f, RZ ;  /* 0x0000001f00007819 */ /* 0x000fc800000006ff */
[----:B------:R2:W3:Y:S01]  /*8b70*/  SYNCS.PHASECHK.TRANS64.TRYWAIT P1, [UR10+0x2a850], R0 ;  /* 0x02a85000ff0075a7 */ /* 0x0004e2000802014a */
[----:B------:R-:W-:Y:S05]  /*8b80*/  @!P0 BRA `(.L_x_1397) ;  /* 0x0000000000048947 */ /* 0x000fea0003800000 */
[----:B------:R-:W-:Y:S01]  /*8b90*/  BPT.TRAP 0x1 ;  /* 0x000000040000795c */ /* 0x000fe20000300000 */
.L_x_1397:
[----:B---3--:R-:W-:Y:S05]  /*8ba0*/  @P1 BRA `(.L_x_1398) ;  /* 0x0000000000081947 */ /* 0x008fea0003800000 */
[----:B------:R-:W3:Y:S02]  /*8bb0*/  SYNCS.PHASECHK.TRANS64.TRYWAIT P1, [UR10+0x2a850], R0 ;  /* 0x02a85000ff0075a7 */ /* 0x000ee4000802014a */
[----:B---3--:R-:W-:Y:S05]  /*8bc0*/  @!P1 BRA `(.L_x_1399) ;  /* 0x000000e400449947 */ /* 0x008fea0003800000 */
.L_x_1398:
        /* <DEDUP_REMOVED lines=182> */
[--C-:B------:R-:W-:Y:S01]  /*9730*/  FFMA.FTZ R107, R128, R11, -R111.reuse ;  /* 0x0000000b806b7223 */ /* 0x100fe2000001086f */
[----:B------:R-:W-:Y:S01]  /*9740*/  FMNMX.FTZ R7, R104, R7, !PT ;  /* 0x0000000768077209 */ /* 0x000fe20007810000 */
[----:B------:R-:W-:Y:S01]  /*9750*/  HGMMA.64x128x16.F32 R24, R144, gdesc[UR4].tnspB, R24, gsb0 ;  /* 0x41e0000490187df0 */ /* 0x000fe20008000818 */
[----:B------:R-:W-:Y:S01]  /*9760*/  UIADD3 UR6, UR4, 0x200, URZ ;  /* 0x0000020004067890 */ /* 0x000fe2000fffe03f */
[----:B------:R-:W0:Y:S01]  /*9770*/  MUFU.TANH R148, R148 ;  /* 0x0000009400947308 */ /* 0x000e220000002400 */
[----:B------:R-:W-:Y:S01]  /*9780*/  UMOV UR7, 0x40000040 ;  /* 0x4000004000077882 */ /* 0x000fe20000000000 */
[----:B------:R-:W-:Y:S01]  /*9790*/  FMNMX.FTZ R7, R194, R7, !PT ;  /* 0x00000007c2077209 */ /* 0x000fe20007810000 */
[----:B------:R-:W-:Y:S01]  /*97a0*/  UIADD3 UR4, UR4, 0x280, URZ ;  /* 0x0000028004047890 */ /* 0x000fe2000fffe03f */
[-CC-:B------:R-:W-:Y:S01]  /*97b0*/  FFMA.FTZ R120, R190, R11.reuse, -R111.reuse ;  /* 0x0000000bbe787223 */ /* 0x180fe2000001086f */
[----:B------:R-:W-:Y:S01]  /*97c0*/  FFMA.FTZ R109, R132, R11, -R111 ;  /* 0x0000000b846d7223 */ /* 0x000fe2000001086f */
[----:B------:R-:W-:-:S02]  /*97d0*/  FMNMX.FTZ R7, R114, R7, !PT ;  /* 0x0000000772077209 */ /* 0x000fc40007810000 */
[----:B------:R-:W1:Y:S02]  /*97e0*/  MUFU.TANH R150, R150 ;  /* 0x0000009600967308 */ /* 0x000e640000002400 */
[----:B------:R-:W-:-:S04]  /*97f0*/  FMNMX.FTZ R7, R196, R7, !PT ;  /* 0x00000007c4077209 */ /* 0x000fc80007810000 */
[----:B------:R-:W-:Y:S02]  /*9800*/  FMNMX.FTZ R7, R118, R7, !PT ;  /* 0x0000000776077209 */ /* 0x000fe40007810000 */
[----:B------:R-:W-:Y:S02]  /*9810*/  MUFU.EX2 R89, R89 ;  /* 0x0000005900597308 */ /* 0x000fe40000000800 */
[----:B------:R-:W-:-:S04]  /*9820*/  FMNMX.FTZ R7, R198, R7, !PT ;  /* 0x00000007c6077209 */ /* 0x000fc80007810000 */
[----:B------:R-:W-:Y:S02]  /*9830*/  FMNMX.FTZ R7, R122, R7, !PT ;  /* 0x000000077a077209 */ /* 0x000fe40007810000 */
[----:B------:R-:W2:Y:S02]  /*9840*/  MUFU.EX2 R176, R176 ;  /* 0x000000b000b07308 */ /* 0x000ea40000000800 */
[----:B0-----:R-:W-:-:S04]  /*9850*/  FMNMX.FTZ R7, R148, R7, !PT ;  /* 0x0000000794077209 */ /* 0x001fc80007810000 */
[----:B------:R-:W-:Y:S02]  /*9860*/  FMNMX.FTZ R7, R126, R7, !PT ;  /* 0x000000077e077209 */ /* 0x000fe40007810000 */
[----:B------:R-:W-:Y:S02]  /*9870*/  MUFU.EX2 R91, R91 ;  /* 0x0000005b005b7308 */ /* 0x000fe40000000800 */
[----:B-1----:R-:W-:-:S04]  /*9880*/  FMNMX.FTZ R7, R150, R7, !PT ;  /* 0x0000000796077209 */ /* 0x002fc80007810000 */
[----:B------:R-:W-:Y:S02]  /*9890*/  FMNMX.FTZ R7, R130, R7, !PT ;  /* 0x0000000782077209 */ /* 0x000fe40007810000 */
[----:B------:R-:W-:Y:S01]  /*98a0*/  MUFU.EX2 R93, R93 ;  /* 0x0000005d005d7308 */ /* 0x000fe20000000800 */
[----:B--2---:R-:W-:Y:S02]  /*98b0*/  F2FP.F16.F32.PACK_AB R158, R176, R89 ;  /* 0x00000059b09e723e */ /* 0x004fe400000000ff */
        /* <DEDUP_REMOVED lines=14> */
[----:B0-----:R-:W-:-:S07]  /*99a0*/  FMNMX.FTZ R7, R2, R7, !PT ;  /* 0x0000000702077209 */ /* 0x001fce0007810000 */
[----:B------:R-:W-:Y:S01]  /*99b0*/  MUFU.EX2 R103, R103 ;  /* 0x0000006700677308 */ /* 0x000fe20000000800 */
[C---:B------:R-:W-:Y:S01]  /*99c0*/  FMUL.FTZ R113, R7.reuse, R11 ;  /* 0x0000000b07717220 */ /* 0x040fe20000410000 */
[----:B------:R-:W-:-:S03]  /*99d0*/  FADD.FTZ R2, -R7, R12 ;  /* 0x0000000c07027221 */ /* 0x000fc60000010100 */
[-CC-:B------:R-:W-:Y:S01]  /*99e0*/  FFMA.FTZ R14, R14, R11.reuse, -R113.reuse ;  /* 0x0000000b0e0e7223 */ /* 0x180fe20000010871 */
[-C--:B------:R-:W-:Y:S01]  /*99f0*/  FMUL.FTZ R2, R2, R11.reuse ;  /* 0x0000000b02027220 */ /* 0x080fe20000410000 */
        /* <DEDUP_REMOVED lines=17> */
[-CC-:B------:R-:W-:Y:S01]  /*9b10*/  FFMA.FTZ R118, R118, R11.reuse, -R113.reuse ;  /* 0x0000000b76767223 */ /* 0x180fe20000010871 */
[----:B------:R-:W0:Y:S01]  /*9b20*/  MUFU.EX2 R20, R20 ;  /* 0x0000001400147308 */ /* 0x000e220000000800 */
[-C--:B------:R-:W-:Y:S01]  /*9b30*/  FFMA.FTZ R198, R198, R11.reuse, -R113 ;  /* 0x0000000bc6c67223 */ /* 0x080fe20000010871 */
[----:B------:R-:W-:Y:S02]  /*9b40*/  WARPGROUP.DEPBAR.LE gsb0, 0x0 ;  /* 0x00008000000079c5 */ /* 0x000fe40000010000 */
[----:B------:R-:W-:Y:S01]  /*9b50*/  WARPGROUP.ARRIVE ;  /* 0x00000000000079c5 */ /* 0x000fe20000000000 */
[-CC-:B------:R-:W-:Y:S01]  /*9b60*/  FFMA.FTZ R144, R156, R11.reuse, -R111.reuse ;  /* 0x0000000b9c907223 */ /* 0x180fe2000001086f */
[----:B------:R-:W-:Y:S01]  /*9b70*/  FFMA.FTZ R146, R182, R11, -R111 ;  /* 0x0000000bb6927223 */ /* 0x000fe2000001086f */
[----:B------:R-:W-:-:S02]  /*9b80*/  @!P1 VIADD R14, R14, 0x2a840 ;  /* 0x0002a8400e0e9836 */ /* 0x000fc40000000000 */
[----:B------:R-:W-:Y:S01]  /*9b90*/  FFMA.FTZ R111, R192, R11, -R111 ;  /* 0x0000000bc06f7223 */ /* 0x000fe2000001086f */
[----:B------:R-:W2:Y:S01]  /*9ba0*/  MUFU.EX2 R88, R88 ;  /* 0x0000005800587308 */ /* 0x000ea20000000800 */
[----:B------:R-:W-:Y:S01]  /*9bb0*/  HGMMA.64x128x16.F32 R24, R140, gdesc[UR4].tnspB, R24, gsb0 ;  /* 0x41e000048c187df0 */ /* 0x000fe20008000818 */
[----:B------:R-:W-:Y:S01]  /*9bc0*/  UMOV UR6, UR4 ;  /* 0x0000000400067c82 */ /* 0x000fe20008000000 */
[----:B------:R-:W-:Y:S01]  /*9bd0*/  UMOV UR7, 0x40000040 ;  /* 0x4000004000077882 */ /* 0x000fe20000000000 */
[----:B------:R-:W-:Y:S01]  /*9be0*/  @!P1 PRMT R14, RZ, 0x654, R14 ;  /* 0x00000654ff0e9816 */ /* 0x000fe2000000000e */
[----:B-1----:R-:W-:Y:S01]  /*9bf0*/  FFMA.FTZ R3, R2, R3, R157 ;  /* 0x0000000302037223 */ /* 0x002fe2000001009d */
[----:B------:R-:W-:Y:S01]  /*9c00*/  F2FP.F16.F32.PACK_AB R156, R174, R15 ;  /* 0x0000000fae9c723e */ /* 0x000fe200000000ff */
        /* <DEDUP_REMOVED lines=8> */
[----:B------:R-:W-:Y:S01]  /*9c90*/  FFMA.FTZ R134, R134, R11, -R113 ;  /* 0x0000000b86867223 */ /* 0x000fe20000010871 */
[----:B------:R-:W0:Y:S01]  /*9ca0*/  MUFU.EX2 R90, R90 ;  /* 0x0000005a005a7308 */ /* 0x000e220000000800 */
[----:B-1----:R-:W-:-:S02]  /*9cb0*/  IMAD.U32 R111, RZ, RZ, UR10 ;  /* 0x0000000aff6f7e24 */ /* 0x002fc4000f8e00ff */
[----:B--2---:R-:W-:Y:S01]  /*9cc0*/  FADD.FTZ R3, R88, R3 ;  /* 0x0000000358037221 */ /* 0x004fe20000010000 */
[----:B------:R-:W-:Y:S01]  /*9cd0*/  FFMA.FTZ R113, R202, R11, -R113 ;  /* 0x0000000bca717223 */ /* 0x000fe20000010871 */
[----:B------:R-:W-:Y:S01]  /*9ce0*/  UMOV UR4, UR37 ;  /* 0x0000002500047c82 */ /* 0x000fe20008000000 */
[----:B------:R-:W-:Y:S02]  /*9cf0*/  F2FP.F16.F32.PACK_AB R157, R20, R157 ;  /* 0x0000009d149d723e */ /* 0x000fe400000000ff */
[----:B------:R-:W1:Y:S08]  /*9d00*/  MUFU.EX2 R92, R92 ;  /* 0x0000005c005c7308 */ /* 0x000e700000000800 */
        /* <DEDUP_REMOVED lines=34> */
[----:B------:R-:W-:Y:S02]  /*9f30*/  WARPGROUP.DEPBAR.LE gsb0, 0x0 ;  /* 0x00008000000079c5 */ /* 0x000fe40000010000 */
[----:B------:R-:W-:-:S04]  /*9f40*/  WARPGROUP.ARRIVE ;  /* 0x00000000000079c5 */ /* 0x000fc80000000000 */
[----:B------:R-:W1:Y:S01]  /*9f50*/  MUFU.EX2 R112, R112 ;  /* 0x0000007000707308 */ /* 0x000e620000000800 */
[C---:B--2---:R-:W-:Y:S01]  /*9f60*/  FADD.FTZ R3, R147.reuse, R3 ;  /* 0x0000000393037221 */ /* 0x044fe20000010000 */
[----:B------:R-:W-:Y:S01]  /*9f70*/  F2FP.F16.F32.PACK_AB R147, R147, R118 ;  /* 0x000000769393723e */ /* 0x000fe200000000ff */
[----:B------:R-:W-:Y:S01]  /*9f80*/  HGMMA.64x128x16.F32 R24, R136, gdesc[UR4].tnspB, R24, gsb0 ;  /* 0x41e0000488187df0 */ /* 0x000fe20008000818 */
[----:B------:R-:W-:Y:S01]  /*9f90*/  UMOV UR7, UR36 ;  /* 0x0000002400077c82 */ /* 0x000fe20008000000 */
[----:B0-----:R-:W-:-:S03]  /*9fa0*/  FADD.FTZ R3, R122, R3 ;  /* 0x000000037a037221 */ /* 0x001fc60000010000 */
[----:B------:R0:W2:Y:S08]  /*9fb0*/  MUFU.EX2 R141, R148 ;  /* 0x00000094008d7308 */ /* 0x0000b00000000800 */
[----:B------:R-:W-:Y:S01]  /*9fc0*/  MUFU.EX2 R105, R105 ;  /* 0x0000006900697308 */ /* 0x000fe20000000800 */
[----:B0-----:R-:W-:Y:S02]  /*9fd0*/  F2FP.F16.F32.PACK_AB R148, R178, R95 ;  /* 0x0000005fb294723e */ /* 0x001fe400000000ff */
[----:B-1----:R-:W-:-:S05]  /*9fe0*/  F2FP.F16.F32.PACK_AB R140, R112, R103 ;  /* 0x00000067708c723e */ /* 0x002fca00000000ff */
[----:B------:R-:W0:Y:S01]  /*9ff0*/  MUFU.EX2 R126, R126 ;  /* 0x0000007e007e7308 */ /* 0x000e220000000800 */
[C---:B--2---:R-:W-:Y:S01]  /*a000*/  FADD.FTZ R3, R141.reuse, R3 ;  /* 0x000000038d037221 */ /* 0x044fe20000010000 */
[----:B------:R-:W-:-:S06]  /*a010*/  F2FP.F16.F32.PACK_AB R141, R141, R122 ;  /* 0x0000007a8d8d723e */ /* 0x000fcc00000000ff */
[----:B------:R-:W1:Y:S08]  /*a020*/  MUFU.EX2 R116, R116 ;  /* 0x0000007400747308 */ /* 0x000e700000000800 */
        /* <DEDUP_REMOVED lines=9> */
[----:B------:R-:W1:Y:S01]  /*a0c0*/  MUFU.EX2 R109, R109 ;  /* 0x0000006d006d7308 */ /* 0x000e620000000800 */
[----:B0-----:R-:W-:-:S07]  /*a0d0*/  FADD.FTZ R3, R130, R3 ;  /* 0x0000000382037221 */ /* 0x001fce0000010000 */
[----:B------:R-:W-:Y:S08]  /*a0e0*/  MUFU.EX2 R134, R134 ;  /* 0x0000008600867308 */ /* 0x000ff00000000800 */
[----:B------:R-:W0:Y:S01]  /*a0f0*/  MUFU.EX2 R113, R113 ;  /* 0x0000007100717308 */ /* 0x000e220000000800 */
[----:B------:R-:W-:Y:S02]  /*a100*/  WARPGROUP.DEPBAR.LE gsb0, 0x0 ;  /* 0x00008000000079c5 */ /* 0x000fe40000010000 */
[----:B------:R2:W-:Y:S05]  /*a110*/  @!P1 SYNCS.ARRIVE.TRANS64.RED.A1T0 RZ, [R14+URZ], RZ ;  /* 0x000000ff0eff99a7 */ /* 0x0005ea000810043f */
[----:B------:R-:W3:Y:S01]  /*a120*/  MUFU.EX2 R137, R200 ;  /* 0x000000c800897308 */ /* 0x000ee20000000800 */
[----:B-1----:R-:W-:-:S02]  /*a130*/  F2FP.F16.F32.PACK_AB R138, R12, R109 ;  /* 0x0000006d0c8a723e */ /* 0x002fc400000000ff */
[----:B------:R-:W-:Y:S02]  /*a140*/  F2FP.F16.F32.PACK_AB R136, R120, R107 ;  /* 0x0000006b7888723e */ /* 0x000fe400000000ff */
[----:B0-----:R-:W-:Y:S01]  /*a150*/  F2FP.F16.F32.PACK_AB R139, R113, R134 ;  /* 0x00000086718b723e */ /* 0x001fe200000000ff */
[----:B--2---:R-:W-:Y:S02]  /*a160*/  @!P1 VIADD R14, R111, 0x2a860 ;  /* 0x0002a8606f0e9836 */ /* 0x004fe40000000000 */
[----:B------:R-:W-:-:S04]  /*a170*/  FFMA.FTZ R111, R0, R6, R15 ;  /* 0x00000006006f7223 */ /* 0x000fc8000001000f */
[----:B------:R-:W-:Y:S01]  /*a180*/  FADD.FTZ R6, R174, R111 ;  /* 0x0000006fae067221 */ /* 0x000fe20000010000 */
[----:B------:R-:W-:-:S03]  /*a190*/  @!P1 PRMT R14, RZ, 0x654, R14 ;  /* 0x00000654ff0e9816 */ /* 0x000fc6000000000e */
[----:B------:R-:W-:Y:S01]  /*a1a0*/  FADD.FTZ R111, R89, R6 ;  /* 0x00000006596f7221 */ /* 0x000fe20000010000 */
[----:B------:R0:W-:Y:S01]  /*a1b0*/  @!P1 SYNCS.ARRIVE.TRANS64.RED.A1T0 RZ, [R14+URZ], RZ ;  /* 0x000000ff0eff99a7 */ /* 0x0001e2000810043f */
[----:B------:R-:W-:Y:S01]  /*a1c0*/  ISETP.GT.AND P1, PT, R10, R13, PT ;  /* 0x0000000d0a00720c */ /* 0x000fe20003f24270 */
[C---:B---3--:R-:W-:Y:S01]  /*a1d0*/  FADD.FTZ R3, R137.reuse, R3 ;  /* 0x0000000389037221 */ /* 0x048fe20000010000 */
[----:B------:R-:W-:Y:S01]  /*a1e0*/  FADD.FTZ R6, R176, R111 ;  /* 0x0000006fb0067221 */ /* 0x000fe20000010000 */
[----:B------:R-:W-:Y:S01]  /*a1f0*/  F2FP.F16.F32.PACK_AB R137, R137, R130 ;  /* 0x000000828989723e */ /* 0x000fe200000000ff */
[----:B------:R-:W-:Y:S02]  /*a200*/  VIADD R10, R10, 0xffffffff ;  /* 0xffffffff0a0a7836 */ /* 0x000fe40000000000 */
[----:B------:R-:W-:Y:S01]  /*a210*/  FADD.FTZ R3, R134, R3 ;  /* 0x0000000386037221 */ /* 0x000fe20000010000 */
[----:B------:R-:W-:-:S03]  /*a220*/  FADD.FTZ R111, R91, R6 ;  /* 0x000000065b6f7221 */ /* 0x000fc60000010000 */
[----:B------:R-:W-:Y:S01]  /*a230*/  FADD.FTZ R3, R113, R3 ;  /* 0x0000000371037221 */ /* 0x000fe20000010000 */
        /* <DEDUP_REMOVED lines=21> */
[----:B------:R-:W-:Y:S02]  /*a390*/  IMAD.MOV.U32 R12, RZ, RZ, R7 ;  /* 0x000000ffff0c7224 */ /* 0x000fe400078e0007 */
[----:B------:R-:W-:Y:S01]  /*a3a0*/  IMAD.MOV.U32 R15, RZ, RZ, R8 ;  /* 0x000000ffff0f7224 */ /* 0x000fe200078e0008 */
[----:B0-----:R-:W-:Y:S06]  /*a3b0*/  @P1 BRA `(.L_x_1400) ;  /* 0xffffffdc00841947 */ /* 0x001fec000383ffff */
.L_x_1391:
        /* <DEDUP_REMOVED lines=8> */
[----:B------:R-:W-:-:S05]  /*a440*/  ULDC UR50, c[0x0][0x9e0] ;  /* 0x0002780000327ab9 */ /* 0x000fca0000000800 */
.L_x_1418:
[----:B------:R-:W-:-:S04]  /*a450*/  UIADD3 UR37, UR4, 0x1, URZ ;  /* 0x0000000104257890 */ /* 0x000fc8000fffe03f */
[----:B------:R-:W-:-:S04]  /*a460*/  UISETP.NE.AND UP0, UPT, UR37, 0x2, UPT ;  /* 0x000000022500788c */ /* 0x000fc8000bf05270 */
[----:B------:R-:W-:Y:S02]  /*a470*/  USEL UR36, URZ, 0x1, UP0 ;  /* 0x000000013f247887 */ /* 0x000fe40008000000 */
[----:B------:R-:W-:Y:S02]  /*a480*/  USEL UR37, UR37, URZ, UP0 ;  /* 0x0000003f25257287 */ /* 0x000fe40008000000 */
[----:B------:R-:W-:Y:S01]  /*a490*/  ULOP3.LUT UR36, UR7, UR36, URZ, 0x3c, !UPT ;  /* 0x0000002407247292 */ /* 0x000fe2000f8e3c3f */
[----:B------:R-:W-:Y:S11]  /*a4a0*/  @!P0 BRA `(.L_x_1402) ;  /* 0x0000000000048947 */ /* 0x000ff60003800000 */
[----:B------:R-:W-:Y:S01]  /*a4b0*/  BPT.TRAP 0x1 ;  /* 0x000000040000795c */ /* 0x000fe20000300000 */
.L_x_1402:
[----:B------:R-:W-:Y:S01]  /*a4c0*/  ULEA UR6, UR37, UR38, 0x3 ;  /* 0x0000002625067291 */ /* 0x000fe2000f8e183f */
[----:B------:R-:W-:-:S05]  /*a4d0*/  IMAD.U32 R7, RZ, RZ, UR36 ;  /* 0x00000024ff077e24 */ /* 0x000fca000f8e00ff */
[----:B------:R-:W-:-:S04]  /*a4e0*/  SHF.L.U32 R7, R7, 0x1f, RZ ;  /* 0x0000001f07077819 */ /* 0x000fc800000006ff */
[----:B------:R0:W1:Y:S01]  /*a4f0*/  SYNCS.PHASECHK.TRANS64.TRYWAIT P1, [UR6+0x2a830], R7 ;  /* 0x02a83007ff0075a7 */ /* 0x0000620008020146 */
[----:B------:R-:W-:Y:S05]  /*a500*/  @!P0 BRA `(.L_x_1403) ;  /* 0x0000000000048947 */ /* 0x000fea0003800000 */
[----:B------:R-:W-:Y:S01]  /*a510*/  BPT.TRAP 0x1 ;  /* 0x000000040000795c */ /* 0x000fe20000300000 */
.L_x_1403:
[----:B-1----:R-:W-:Y:S05]  /*a520*/  @P1 BRA `(.L_x_1404) ;  /* 0x0000000000081947 */ /* 0x002fea0003800000 */
[----:B------:R-:W1:Y:S02]  /*a530*/  SYNCS.PHASECHK.TRANS64.TRYWAIT P1, [UR6+0x2a830], R7 ;  /* 0x02a83007ff0075a7 */ /* 0x000e640008020146 */
[----:B-1----:R-:W-:Y:S05]  /*a540*/  @!P1 BRA `(.L_x_1405) ;  /* 0x000000c800fc9947 */ /* 0x002fea0003800000 */
.L_x_1404:
        /* <DEDUP_REMOVED lines=135> */
.L_x_1406:
[----:B------:R-:W-:Y:S01]  /*adc0*/  ULEA UR10, UR4, UR38, 0x3 ;  /* 0x00000026040a7291 */ /* 0x000fe2000f8e183f */
[----:B------:R-:W-:-:S05]  /*add0*/  IMAD.U32 R0, RZ, RZ, UR7 ;  /* 0x00000007ff007e24 */ /* 0x000fca000f8e00ff */
[----:B------:R-:W-:-:S04]  /*ade0*/  SHF.L.U32 R0, R0, 0x1f, RZ ;  /* 0x0000001f00007819 */ /* 0x000fc800000006ff */
[----:B------:R2:W3:Y:S01]  /*adf0*/  SYNCS.PHASECHK.TRANS64.TRYWAIT P1, [UR10+0x2a850], R0 ;  /* 0x02a85000ff0075a7 */ /* 0x0004e2000802014a */
[----:B------:R-:W-:Y:S05]  /*ae00*/  @!P0 BRA `(.L_x_1407) ;  /* 0x0000000000048947 */ /* 0x000fea0003800000 */
[----:B------:R-:W-:Y:S01]  /*ae10*/  BPT.TRAP 0x1 ;  /* 0x000000040000795c */ /* 0x000fe20000300000 */
.L_x_1407:
[----:B---3--:R-:W-:Y:S05]  /*ae20*/  @P1 BRA `(.L_x_1408) ;  /* 0x0000000000081947 */ /* 0x008fea0003800000 */
[----:B------:R-:W3:Y:S02]  /*ae30*/  SYNCS.PHASECHK.TRANS64.TRYWAIT P1, [UR10+0x2a850], R0 ;  /* 0x02a85000ff0075a7 */ /* 0x000ee4000802014a */
[----:B---3--:R-:W-:Y:S05]  /*ae40*/  @!P1 BRA `(.L_x_1409) ;  /* 0x000000c000d49947 */ /* 0x008fea0003800000 */
.L_x_1408:
        /* <DEDUP_REMOVED lines=107> */
[----:B------:R-:W-:Y:S01]  /*b500*/  UMOV UR7, 0x40000040 ;  /* 0x4000004000077882 */ /* 0x000fe20000000000 */
[----:B------:R-:W-:-:S03]  /*b510*/  VIADD R104, R121, 0x1 ;  /* 0x0000000179687836 */ /* 0x000fc60000000000 */
[----:B------:R-:W0:Y:S01]  /*b520*/  MUFU.TANH R152, R152 ;  /* 0x0000009800987308 */ /* 0x000e220000002400 */
[----:B------:R-:W-:Y:S02]  /*b530*/  @!P1 VIADD R101, R101, 0x2a840 ;  /* 0x0002a84065659836 */ /* 0x000fe40000000000 */
[----:B------:R-:W-:-:S03]  /*b540*/  IMAD R104, R19, -0x2, R104 ;  /* 0xfffffffe13687824 */ /* 0x000fc600078e0268 */
[----:B------:R-:W-:Y:S01]  /*b550*/  @!P1 PRMT R102, RZ, 0x654, R101 ;  /* 0x00000654ff669816 */ /* 0x000fe20000000065 */
[----:B------:R-:W-:Y:S01]  /*b560*/  VIADD R130, R104, 0xffffffff ;  /* 0xffffffff68827836 */ /* 0x000fe20000000000 */
        /* <DEDUP_REMOVED lines=12> */
[----:B------:R-:W-:Y:S01]  /*b630*/  UMOV UR7, 0x40000040 ;  /* 0x4000004000077882 */ /* 0x000fe20000000000 */
[----:B------:R-:W-:-:S06]  /*b640*/  UIADD3 UR4, UR4, 0x280, URZ ;  /* 0x0000028004047890 */ /* 0x000fcc000fffe03f */
[----:B------:R-:W0:Y:S01]  /*b650*/  MUFU.TANH R150, R150 ;  /* 0x0000009600967308 */ /* 0x000e220000002400 */
[----:B------:R-:W-:Y:S02]  /*b660*/  WARPGROUP.DEPBAR.LE gsb0, 0x0 ;  /* 0x00008000000079c5 */ /* 0x000fe40000010000 */
[----:B------:R-:W-:Y:S01]  /*b670*/  WARPGROUP.ARRIVE ;  /* 0x00000000000079c5 */ /* 0x000fe20000000000 */
[----:B------:R-:W-:Y:S01]  /*b680*/  FMUL.FTZ R144, R122, UR5 ;  /* 0x000000057a907c20 */ /* 0x000fe20008410000 */
[----:B------:R-:W-:-:S04]  /*b690*/  FMUL.FTZ R146, R123, UR5 ;  /* 0x000000057b927c20 */ /* 0x000fc80008410000 */
[----:B------:R-:W-:Y:S01]  /*b6a0*/  HGMMA.64x128x16.F32 R24, R140, gdesc[UR4].tnspB, R24, gsb0 ;  /* 0x41e000048c187df0 */ /* 0x000fe20008000818 */
[----:B------:R-:W-:Y:S01]  /*b6b0*/  UMOV UR6, UR4 ;  /* 0x0000000400067c82 */ /* 0x000fe20008000000 */
[----:B------:R-:W-:Y:S01]  /*b6c0*/  UMOV UR7, 0x40000040 ;  /* 0x4000004000077882 */ /* 0x000fe20000000000 */
[----:B------:R-:W0:Y:S08]  /*b6d0*/  MUFU.TANH R144, R144 ;  /* 0x0000009000907308 */ /* 0x000e300000002400 */
[----:B------:R-:W0:Y:S01]  /*b6e0*/  MUFU.TANH R146, R146 ;  /* 0x0000009200927308 */ /* 0x000e220000002400 */
[----:B------:R-:W-:-:S02]  /*b6f0*/  WARPGROUP.DEPBAR.LE gsb0, 0x0 ;  /* 0x00008000000079c5 */ /* 0x000fc40000010000 */
[----:B------:R-:W-:Y:S01]  /*b700*/  WARPGROUP.ARRIVE ;  /* 0x00000000000079c5 */ /* 0x000fe20000000000 */
[----:B------:R-:W-:Y:S01]  /*b710*/  FMUL.FTZ R140, R105, UR5 ;  /* 0x00000005698c7c20 */ /* 0x000fe20008410000 */
[----:B------:R-:W-:Y:S01]  /*b720*/  FMUL.FTZ R142, R119, UR5 ;  /* 0x00000005778e7c20 */ /* 0x000fe20008410000 */
[----:B------:R-:W-:Y:S02]  /*b730*/  IADD3 R105, -R17, R104, R16 ;  /* 0x0000006811697210 */ /* 0x000fe40007ffe110 */
[----:B------:R0:W0:Y:S01]  /*b740*/  MUFU.TANH R119, R124 ;  /* 0x0000007c00777308 */ /* 0x0000220000002400 */
[----:B------:R-:W-:Y:S02]  /*b750*/  HGMMA.64x128x16.F32 R24, R136, gdesc[UR4].tnspB, R24, gsb0 ;  /* 0x41e0000488187df0 */ /* 0x000fe40008000818 */
[C---:B------:R-:W-:Y:S02]  /*b760*/  VIADD R123, R105.reuse, UR50 ;  /* 0x00000032697b7c36 */ /* 0x040fe40008000000 */
[----:B------:R-:W-:-:S03]  /*b770*/  VIADD R127, R105, UR51 ;  /* 0x00000033697f7c36 */ /* 0x000fc60008000000 */
[----:B------:R-:W0:Y:S01]  /*b780*/  MUFU.TANH R140, R140 ;  /* 0x0000008c008c7308 */ /* 0x000e220000002400 */
[--C-:B-----5:R-:W-:Y:S02]  /*b790*/  IMAD.IADD R113, R123, 0x1, R116.reuse ;  /* 0x000000017b717824 */ /* 0x120fe400078e0274 */
[----:B------:R-:W-:-:S05]  /*b7a0*/  IMAD.IADD R115, R127, 0x1, R116 ;  /* 0x000000017f737824 */ /* 0x000fca00078e0274 */
[----:B------:R-:W0:Y:S01]  /*b7b0*/  MUFU.TANH R142, R142 ;  /* 0x0000008e008e7308 */ /* 0x000e220000002400 */
[----:B------:R-:W-:Y:S02]  /*b7c0*/  WARPGROUP.DEPBAR.LE gsb0, 0x0 ;  /* 0x00008000000079c5 */ /* 0x000fe40000010000 */
[----:B------:R5:W-:Y:S01]  /*b7d0*/  @!P1 SYNCS.ARRIVE.TRANS64.RED.A1T0 RZ, [R102+URZ], RZ ;  /* 0x000000ff66ff99a7 */ /* 0x000be2000810043f */
[----:B------:R-:W-:Y:S01]  /*b7e0*/  ISETP.GE.AND P1, PT, R9, 0x1, PT ;  /* 0x000000010900780c */ /* 0x000fe20003f26270 */
[----:B-----5:R-:W-:-:S06]  /*b7f0*/  FMUL.FTZ R102, R135, UR5 ;  /* 0x0000000587667c20 */ /* 0x020fcc0008410000 */
[----:B------:R-:W0:Y:S06]  /*b800*/  MUFU.TANH R102, R102 ;  /* 0x0000006600667308 */ /* 0x000e2c0000002400 */
        /* <DEDUP_REMOVED lines=13> */
.L_x_1412:
[----:B------:R-:W-:-:S05]  /*b8e0*/  IMAD.U32 R116, RZ, RZ, UR39 ;  /* 0x00000027ff747e24 */ /* 0x000fca000f8e00ff */
[----:B------:R-:W-:-:S13]  /*b8f0*/  ISETP.NE.AND P1, PT, R116, 0x1, PT ;  /* 0x000000017400780c */ /* 0x000fda0003f25270 */
[----:B------:R-:W1:Y:S02]  /*b900*/  @P1 LDC.64 R104, c[0x0][0x9e8] ;  /* 0x00027a00ff681b82 */ /* 0x000e640000000a00 */
[----:B-1----:R-:W-:-:S05]  /*b910*/  @P1 IMAD.HI.U32 R104, R117, R104, RZ ;  /* 0x0000006875681227 */ /* 0x002fca00078e00ff */
[----:B------:R-:W-:-:S07]  /*b920*/  @P1 SHF.R.U32.HI R117, RZ, R105, R104 ;  /* 0x00000069ff751219 */ /* 0x000fce0000011668 */
.L_x_1413:
[----:B------:R-:W-:Y:S05]  /*b930*/  BSYNC B0 ;  /* 0x0000000000007941 */ /* 0x000fea0003800000 */
.L_x_1411:
[----:B------:R-:W-:-:S05]  /*b940*/  IMAD R104, R117, R116, R130 ;  /* 0x0000007475687224 */ /* 0x000fca00078e0282 */
[----:B------:R-:W-:Y:S02]  /*b950*/  VIADDMNMX R113, R104, R116, R113, PT ;  /* 0x0000007468717246 */ /* 0x000fe40003800171 */
[----:B------:R-:W-:-:S07]  /*b960*/  VIMNMX R115, R115, R104, !PT ;  /* 0x0000006873737248 */ /* 0x000fce0007fe0100 */
.L_x_1410:
        /* <DEDUP_REMOVED lines=132> */
.L_x_1416:
[----:B------:R-:W-:-:S05]  /*c1b0*/  IMAD.U32 R97, RZ, RZ, UR39 ;  /* 0x00000027ff617e24 */ /* 0x000fca000f8e00ff */
[----:B------:R-:W-:-:S13]  /*c1c0*/  ISETP.NE.AND P6, PT, R97, 0x1, PT ;  /* 0x000000016100780c */ /* 0x000fda0003fc5270 */
[----:B------:R-:W0:Y:S02]  /*c1d0*/  @P6 LDC.64 R128, c[0x0][0x9e8] ;  /* 0x00027a00ff806b82 */ /* 0x000e240000000a00 */
[----:B0-----:R-:W-:-:S05]  /*c1e0*/  @P6 IMAD.HI.U32 R128, R93, R128, RZ ;  /* 0x000000805d806227 */ /* 0x001fca00078e00ff */
[----:B------:R-:W-:-:S07]  /*c1f0*/  @P6 SHF.R.U32.HI R93, RZ, R129, R128 ;  /* 0x00000081ff5d6219 */ /* 0x000fce0000011680 */
.L_x_1417:
[----:B------:R-:W-:Y:S05]  /*c200*/  BSYNC B0 ;  /* 0x0000000000007941 */ /* 0x000fea0003800000 */
.L_x_1415:
[----:B------:R-:W-:-:S05]  /*c210*/  IMAD R128, R93, R97, R130 ;  /* 0x000000615d807224 */ /* 0x000fca00078e0282 */
[----:B------:R-:W-:Y:S02]  /*c220*/  VIADDMNMX R7, R128, R97, R7, PT ;  /* 0x0000006180077246 */ /* 0x000fe40003800107 */
[----:B------:R-:W-:-:S07]  /*c230*/  VIMNMX R89, R89, R128, !PT ;  /* 0x0000008059597248 */ /* 0x000fce0007fe0100 */
.L_x_1414:
        /* <DEDUP_REMOVED lines=234> */
[----:B------:R-:W-:Y:S01]  /*d0e0*/  ISETP.GT.AND P1, PT, R10, R23, PT ;  /* 0x000000170a00720c */ /* 0x000fe20003f24270 */
        /* <DEDUP_REMOVED lines=107> */
.L_x_1401:
        /* <DEDUP_REMOVED lines=67> */
.L_x_1419:
[----:B------:R-:W-:Y:S01]  /*dbd0*/  ULEA UR5, UR37, UR38, 0x3 ;  /* 0x0000002625057291 */ /* 0x000fe2000f8e183f */
[----:B------:R-:W-:-:S05]  /*dbe0*/  IMAD.U32 R0, RZ, RZ, UR36 ;  /* 0x00000024ff007e24 */ /* 0x000fca000f8e00ff */
[----:B------:R-:W-:-:S04]  /*dbf0*/  SHF.L.U32 R0, R0, 0x1f, RZ ;  /* 0x0000001f00007819 */ /* 0x000fc800000006ff */
[----:B------:R0:W1:Y:S01]  /*dc00*/  SYNCS.PHASECHK.TRANS64.TRYWAIT P1, [UR5+0x2a850], R0 ;  /* 0x02a85000ff0075a7 */ /* 0x0000620008020145 */
[----:B------:R-:W-:Y:S05]  /*dc10*/  @!P0 BRA `(.L_x_1420) ;  /* 0x0000000000048947 */ /* 0x000fea0003800000 */
[----:B------:R-:W-:Y:S01]  /*dc20*/  BPT.TRAP 0x1 ;  /* 0x000000040000795c */ /* 0x000fe20000300000 */
.L_x_1420:
[----:B-1----:R-:W-:Y:S05]  /*dc30*/  @P1 BRA `(.L_x_1421) ;  /* 0x0000000000081947 */ /* 0x002fea0003800000 */
[----:B------:R-:W1:Y:S02]  /*dc40*/  SYNCS.PHASECHK.TRANS64.TRYWAIT P0, [UR5+0x2a850], R0 ;  /* 0x02a85000ff0075a7 */ /* 0x000e640008000145 */
[----:B-1----:R-:W-:Y:S05]  /*dc50*/  @!P0 BRA `(.L_x_1422) ;  /* 0x0000009400688947 */ /* 0x002fea0003800000 */
.L_x_1421:
[----:B------:R-:W-:Y:S01]  /*dc60*/  UIADD3 UR38, UR38, 0x400, URZ ;  /* 0x0000040026267890 */ /* 0x000fe2000fffe03f */
[----:B------:R-:W-:Y:S01]  /*dc70*/  WARPGROUP.ARRIVE ;  /* 0x00000000000079c5 */ /* 0x000fe20000000000 */
[----:B------:R-:W-:Y:S01]  /*dc80*/  UMOV UR7, 0x40000040 ;  /* 0x4000004000077882 */ /* 0x000fe20000000000 */
[----:B-1----:R-:W1:Y:S01]  /*dc90*/  SHFL.BFLY PT, R5, R6, 0x2, 0x1f ;  /* 0x0c401f0006057f89 */ /* 0x002e6200000e0000 */
[----:B------:R-:W-:Y:S01]  /*dca0*/  USHF.R.U32.HI UR38, URZ, 0x4, UR38 ;  /* 0x000000043f267899 */ /* 0x000fe20008011626 */
[----:B------:R-:W-:Y:S02]  /*dcb0*/  IMAD.U32 R13, RZ, RZ, UR5 ;  /* 0x00000005ff0d7e24 */ /* 0x000fe4000f8e00ff */
[----:B0-----:R-:W0:Y:S01]  /*dcc0*/  SHFL.BFLY PT, R0, R3, 0x2, 0x1f ;  /* 0x0c401f0003007f89 */ /* 0x001e2200000e0000 */
[----:B------:R-:W-:Y:S01]  /*dcd0*/  ULOP3.LUT UR38, UR38, 0x3fff, URZ, 0xc0, !UPT ;  /* 0x00003fff26267892 */ /* 0x000fe2000f8ec03f */
[----:B------:R-:W-:Y:S01]  /*dce0*/  VIADD R166, R166, 0x1 ;  /* 0x00000001a6a67836 */ /* 0x000fe20000000000 */
[----:B------:R-:W2:Y:S02]  /*dcf0*/  S2R R14, SR_TID.X ;  /* 0x00000000000e7919 */ /* 0x000ea40000002100 */
[----:B------:R-:W-:-:S04]  /*dd00*/  ULOP3.LUT UR4, UR38, 0x3000000, URZ, 0xfc, !UPT ;  /* 0x0300000026047892 */ /* 0x000fc8000f8efc3f */
        /* <DEDUP_REMOVED lines=9> */
[----:B0-----:R-:W-:Y:S01]  /*dda0*/  FADD.FTZ R2, R0, R3 ;  /* 0x0000000300027221 */ /* 0x001fe20000010000 */
[----:B------:R-:W-:Y:S01]  /*ddb0*/  IMAD.MOV.U32 R3, RZ, RZ, RZ ;  /* 0x000000ffff037224 */ /* 0x000fe200078e00ff */
[----:B------:R-:W0:Y:S04]  /*ddc0*/  SHFL.BFLY PT, R0, R5, 0x1, 0x1f ;  /* 0x0c201f0005007f89 */ /* 0x000e2800000e0000 */
[----:B------:R-:W1:Y:S01]  /*ddd0*/  SHFL.BFLY PT, R9, R2, 0x1, 0x1f ;  /* 0x0c201f0002097f89 */ /* 0x000e6200000e0000 */
[----:B--2---:R-:W-:Y:S01]  /*dde0*/  LOP3.LUT P2, RZ, R14, 0x7f, RZ, 0xc0, !PT ;  /* 0x0000007f0eff7812 */ /* 0x004fe2000784c0ff */
[----:B0-----:R-:W-:Y:S01]  /*ddf0*/  FADD.FTZ R10, R5, R0 ;  /* 0x00000000050a7221 */ /* 0x001fe20000010000 */
[----:B------:R-:W-:-:S02]  /*de00*/  IMAD.MOV.U32 R0, RZ, RZ, -0x800000 ;  /* 0xff800000ff007424 */ /* 0x000fc400078e00ff */
[----:B-1----:R-:W-:Y:S02]  /*de10*/  FADD.FTZ R12, R2, R9 ;  /* 0x00000009020c7221 */ /* 0x002fe40000010000 */
[----:B------:R-:W-:Y:S01]  /*de20*/  FSETP.NE.FTZ.AND P0, PT, R10, RZ, PT ;  /* 0x000000ff0a00720b */ /* 0x000fe20003f15000 */
[----:B------:R-:W-:Y:S02]  /*de30*/  IMAD.MOV.U32 R9, RZ, RZ, RZ ;  /* 0x000000ffff097224 */ /* 0x000fe400078e00ff */
[----:B------:R-:W-:Y:S01]  /*de40*/  IMAD.MOV.U32 R2, RZ, RZ, -0x800000 ;  /* 0xff800000ff027424 */ /* 0x000fe200078e00ff */
[----:B------:R-:W-:-:S09]  /*de50*/  FSETP.NE.FTZ.AND P1, PT, R12, RZ, PT ;  /* 0x000000ff0c00720b */ /* 0x000fd20003f35000 */
[----:B------:R-:W0:Y:S01]  /*de60*/  @P0 MUFU.LG2 R4, R10 ;  /* 0x0000000a00040308 */ /* 0x000e220000000c00 */
[----:B------:R-:W-:-:S03]  /*de70*/  @P0 FMUL.FTZ R5, R11, 0.69314718246459960938 ;  /* 0x3f3172180b050820 */ /* 0x000fc60000410000 */
[----:B------:R-:W-:-:S04]  /*de80*/  @P1 FMUL.FTZ R11, R11, 0.69314718246459960938 ;  /* 0x3f3172180b0b1820 */ /* 0x000fc80000410000 */
[----:B------:R-:W1:Y:S08]  /*de90*/  @P1 MUFU.LG2 R6, R12 ;  /* 0x0000000c00061308 */ /* 0x000e700000000c00 */
[----:B------:R2:W3:Y:S01]  /*dea0*/  @P0 MUFU.RCP R3, R10 ;  /* 0x0000000a00030308 */ /* 0x0004e20000001000 */
[----:B0-----:R-:W-:-:S04]  /*deb0*/  @P0 FMUL.FTZ R4, R4, 0.69314718246459960938 ;  /* 0x3f31721804040820 */ /* 0x001fc80000410000 */
[----:B------:R-:W-:Y:S01]  /*dec0*/  @P0 FFMA.FTZ R2, R5, R8, R4 ;  /* 0x0000000805020223 */ /* 0x000fe20000010004 */
[----:B------:R-:W-:Y:S02]  /*ded0*/  PLOP3.LUT P0, PT, PT, PT, PT, 0x8, 0x0 ;  /* 0x000000000000781c */ /* 0x000fe40003f0e170 */
[----:B------:R-:W0:Y:S01]  /*dee0*/  @P1 MUFU.RCP R9, R12 ;  /* 0x0000000c00091308 */ /* 0x000e220000001000 */
[----:B--2---:R-:W-:Y:S02]  /*def0*/  @!P2 VIADD R10, R13, 0x2a860 ;  /* 0x0002a8600d0aa836 */ /* 0x004fe40000000000 */
[----:B-1----:R-:W-:-:S03]  /*df00*/  @P1 FMUL.FTZ R6, R6, 0.69314718246459960938 ;  /* 0x3f31721806061820 */ /* 0x002fc60000410000 */
[----:B------:R-:W-:Y:S01]  /*df10*/  @!P2 PRMT R10, RZ, 0x654, R10 ;  /* 0x00000654ff0aa816 */ /* 0x000fe2000000000a */
        /* <DEDUP_REMOVED lines=28> */
[-C--:B---3--:R-:W-:Y:S01]  /*e0e0*/  FMUL.FTZ R91, R28, R3.reuse ;  /* 0x000000031c5b7220 */ /* 0x088fe20000410000 */
[-C--:B------:R-:W-:Y:S01]  /*e0f0*/  FMUL.FTZ R6, R29, R3.reuse ;  /* 0x000000031d067220 */ /* 0x080fe20000410000 */
[-C--:B------:R-:W-:Y:S01]  /*e100*/  FMUL.FTZ R89, R32, R3.reuse ;  /* 0x0000000320597220 */ /* 0x080fe20000410000 */
[----:B------:R-:W-:Y:S01]  /*e110*/  FMUL.FTZ R88, R33, R3 ;  /* 0x0000000321587220 */ /* 0x000fe20000410000 */
[----:B------:R1:W-:Y:S01]  /*e120*/  @!P2 SYNCS.ARRIVE.TRANS64.RED.A1T0 RZ, [R10+URZ], RZ ;  /* 0x000000ff0affa9a7 */ /* 0x0003e2000810043f */
[-C--:B0-----:R-:W-:Y:S01]  /*e130*/  FMUL.FTZ R8, R30, R9.reuse ;  /* 0x000000091e087220 */ /* 0x081fe20000410000 */
        /* <DEDUP_REMOVED lines=30> */
[-C--:B-1----:R-:W-:Y:S01]  /*e320*/  FMUL.FTZ R10, R27, R9.reuse ;  /* 0x000000091b0a7220 */ /* 0x082fe20000410000 */
        /* <DEDUP_REMOVED lines=28> */
.L_x_1352:
[----:B------:R-:W0:Y:S01]  /*e4f0*/  S2R R4, SR_CgaCtaId ;  /* 0x0000000000047919 */ /* 0x000e220000008800 */
[----:B------:R-:W-:Y:S01]  /*e500*/  MOV R3, 0x400 ;  /* 0x0000040000037802 */ /* 0x000fe20000000f00 */
[----:B------:R-:W-:Y:S01]  /*e510*/  BSSY B0, `(.L_x_1423) ;  /* 0x0000202000007945 */ /* 0x000fe20003800000 */
[----:B------:R-:W-:Y:S02]  /*e520*/  BAR.SYNC.DEFER_BLOCKING 0x5, 0x180 ;  /* 0x0146000000007b1d */ /* 0x000fe40000010000 */
[----:B0-----:R-:W-:-:S05]  /*e530*/  LEA R3, R4, R3, 0x18 ;  /* 0x0000000304037211 */ /* 0x001fca00078ec0ff */
[----:B------:R0:W1:Y:S01]  /*e540*/  LDS.128 R44, [R3+0x2a8d0] ;  /* 0x02a8d000032c7984 */ /* 0x0000620000000c00 */
[----:B------:R-:W-:Y:S06]  /*e550*/  BAR.ARV 0x4, 0x180 ;  /* 0x0106000000007b1d */ /* 0x000fec0000002000 */
[----:B------:R-:W-:Y:S05]  /*e560*/  @P0 BRA `(.L_x_1424) ;  /* 0x0000001400240947 */ /* 0x000fea0003800000 */
[----:B------:R-:W2:Y:S01]  /*e570*/  S2R R4, SR_SWINHI ;  /* 0x0000000000047919 */ /* 0x000ea20000002f00 */
[----:B------:R-:W-:Y:S01]  /*e580*/  F2FP.F16.F32.PACK_AB R7, R7, R8 ;  /* 0x000000080707723e */ /* 0x000fe200000000ff */
[----:B------:R-:W-:Y:S01]  /*e590*/  ULDC.64 UR6, c[0x0][0x208] ;  /* 0x0000820000067ab9 */ /* 0x000fe20000000a00 */
[----:B------:R-:W-:Y:S01]  /*e5a0*/  F2FP.F16.F32.PACK_AB R6, R6, R91 ;  /* 0x0000005b0606723e */ /* 0x000fe200000000ff */
[----:B------:R-:W-:Y:S01]  /*e5b0*/  BAR.SYNC.DEFER_BLOCKING 0x1, 0x100 ;  /* 0x0044000000007b1d */ /* 0x000fe20000010000 */
        /* <DEDUP_REMOVED lines=10> */
[----:B------:R-:W-:Y:S02]  /*e660*/  MOV R16, R3 ;  /* 0x0000000300107202 */ /* 0x000fe40000000f00 */
[----:B--2---:R-:W-:-:S03]  /*e670*/  MOV R17, R4 ;  /* 0x0000000400117202 */ /* 0x004fc60000000f00 */
[----:B------:R-:W-:-:S03]  /*e680*/  IMAD.WIDE R4, R170, 0x2, R16 ;  /* 0x00000002aa047825 */ /* 0x000fc600078e0210 */
[C---:B------:R-:W-:Y:S02]  /*e690*/  LOP3.LUT R9, R4.reuse, 0x380, RZ, 0xc0, !PT ;  /* 0x0000038004097812 */ /* 0x040fe400078ec0ff */
[C---:B------:R-:W-:Y:S02]  /*e6a0*/  IADD3 R23, P6, R4.reuse, 0x20, RZ ;  /* 0x0000002004177810 */ /* 0x040fe40007fde0ff */
[----:B------:R-:W-:Y:S02]  /*e6b0*/  IADD3 R97, P4, R4, 0x60, RZ ;  /* 0x0000006004617810 */ /* 0x000fe40007f9e0ff */
[----:B------:R-:W-:Y:S01]  /*e6c0*/  SHF.R.U64 R9, R9, 0x3, RZ ;  /* 0x0000000309097819 */ /* 0x000fe200000012ff */
[--C-:B------:R-:W-:Y:S01]  /*e6d0*/  IMAD.X R27, RZ, RZ, R5.reuse, P6 ;  /* 0x000000ffff1b7224 */ /* 0x100fe200030e0605 */
[----:B------:R-:W-:Y:S01]  /*e6e0*/  LOP3.LUT R14, R23, 0x380, RZ, 0xc0, !PT ;  /* 0x00000380170e7812 */ /* 0x000fe200078ec0ff */
[----:B------:R-:W-:Y:S01]  /*e6f0*/  IMAD.X R15, RZ, RZ, R5, P4 ;  /* 0x000000ffff0f7224 */ /* 0x000fe200020e0605 */
[----:B-1----:R-:W-:-:S02]  /*e700*/  LOP3.LUT R44, R97, 0x380, RZ, 0xc0, !PT ;  /* 0x00000380612c7812 */ /* 0x002fc400078ec0ff */
[C---:B------:R-:W-:Y:S02]  /*e710*/  IADD3 R73, P5, R4.reuse, 0x40, RZ ;  /* 0x0000004004497810 */ /* 0x040fe40007fbe0ff */
[C---:B------:R-:W-:Y:S02]  /*e720*/  IADD3 R99, P3, R4.reuse, 0x4000, RZ ;  /* 0x0000400004637810 */ /* 0x040fe40007f7e0ff */
[C---:B------:R-:W-:Y:S01]  /*e730*/  IADD3 R101, P2, R4.reuse, 0x4020, RZ ;  /* 0x0000402004657810 */ /* 0x040fe20007f5e0ff */
[--C-:B------:R-:W-:Y:S01]  /*e740*/  IMAD.X R25, RZ, RZ, R5.reuse, P5 ;  /* 0x000000ffff197224 */ /* 0x100fe200028e0605 */
[C---:B------:R-:W-:Y:S01]  /*e750*/  IADD3 R90, P1, R4.reuse, 0x4040, RZ ;  /* 0x00004040045a7810 */ /* 0x040fe20007f3e0ff */
[--C-:B------:R-:W-:Y:S01]  /*e760*/  IMAD.X R21, RZ, RZ, R5.reuse, P3 ;  /* 0x000000ffff157224 */ /* 0x100fe200018e0605 */
[----:B------:R-:W-:Y:S01]  /*e770*/  IADD3 R103, P0, R4, 0x4060, RZ ;  /* 0x0000406004677810 */ /* 0x000fe20007f1e0ff */
[--C-:B------:R-:W-:Y:S01]  /*e780*/  IMAD.X R13, RZ, RZ, R5.reuse, P2 ;  /* 0x000000ffff0d7224 */ /* 0x100fe200010e0605 */
[----:B------:R-:W-:Y:S01]  /*e790*/  LOP3.LUT R4, R9, R4, RZ, 0x3c, !PT ;  /* 0x0000000409047212 */ /* 0x000fe200078e3cff */
[--C-:B------:R-:W-:Y:S01]  /*e7a0*/  IMAD.X R11, RZ, RZ, R5.reuse, P1 ;  /* 0x000000ffff0b7224 */ /* 0x100fe200008e0605 */
[----:B------:R-:W-:Y:S01]  /*e7b0*/  SHF.R.U64 R14, R14, 0x3, RZ ;  /* 0x000000030e0e7819 */ /* 0x000fe200000012ff */
[----:B------:R-:W-:Y:S01]  /*e7c0*/  IMAD.X R9, RZ, RZ, R5, P0 ;  /* 0x000000ffff097224 */ /* 0x000fe200000e0605 */
[----:B------:R-:W-:-:S02]  /*e7d0*/  SHF.R.U64 R44, R44, 0x3, RZ ;  /* 0x000000032c2c7819 */ /* 0x000fc400000012ff */
[----:B------:R-:W-:Y:S02]  /*e7e0*/  MOV R94, R4 ;  /* 0x00000004005e7202 */ /* 0x000fe40000000f00 */
[----:B------:R-:W-:Y:S02]  /*e7f0*/  LOP3.LUT R26, R14, R23, RZ, 0x3c, !PT ;  /* 0x000000170e1a7212 */ /* 0x000fe400078e3cff */
[----:B------:R-:W-:Y:S02]  /*e800*/  F2FP.F16.F32.PACK_AB R5, R10, R93 ;  /* 0x0000005d0a05723e */ /* 0x000fe400000000ff */
[----:B------:R-:W-:Y:S02]  /*e810*/  LOP3.LUT R14, R44, R97, RZ, 0x3c, !PT ;  /* 0x000000612c0e7212 */ /* 0x000fe400078e3cff */
[----:B------:R-:W-:Y:S01]  /*e820*/  LOP3.LUT R10, R101, 0x380, RZ, 0xc0, !PT ;  /* 0x00000380650a7812 */ /* 0x000fe200078ec0ff */
[----:B------:R-:W1:Y:S01]  /*e830*/  LDC.64 R96, c[0x0][0xc00] ;  /* 0x00030000ff607b82 */ /* 0x000e620000000a00 */
[----:B------:R-:W-:-:S02]  /*e840*/  LOP3.LUT R23, R90, 0x380, RZ, 0xc0, !PT ;  /* 0x000003805a177812 */ /* 0x000fc400078ec0ff */
[----:B------:R-:W-:Y:S02]  /*e850*/  LOP3.LUT R44, R103, 0x380, RZ, 0xc0, !PT ;  /* 0x00000380672c7812 */ /* 0x000fe400078ec0ff */
[----:B------:R-:W-:Y:S02]  /*e860*/  LOP3.LUT R20, R73, 0x380, RZ, 0xc0, !PT ;  /* 0x0000038049147812 */ /* 0x000fe400078ec0ff */
[----:B------:R-:W-:Y:S02]  /*e870*/  LOP3.LUT R72, R99, 0x380, RZ, 0xc0, !PT ;  /* 0x0000038063487812 */ /* 0x000fe400078ec0ff */
[----:B------:R-:W-:Y:S02]  /*e880*/  SHF.R.U64 R10, R10, 0x3, RZ ;  /* 0x000000030a0a7819 */ /* 0x000fe400000012ff */
[----:B------:R-:W-:Y:S02]  /*e890*/  SHF.R.U64 R23, R23, 0x3, RZ ;  /* 0x0000000317177819 */ /* 0x000fe400000012ff */
[----:B------:R-:W-:-:S02]  /*e8a0*/  SHF.R.U64 R44, R44, 0x3, RZ ;  /* 0x000000032c2c7819 */ /* 0x000fc400000012ff */
[----:B------:R-:W-:Y:S02]  /*e8b0*/  SHF.R.U64 R20, R20, 0x3, RZ ;  /* 0x0000000314147819 */ /* 0x000fe400000012ff */
[----:B------:R-:W-:Y:S02]  /*e8c0*/  F2FP.F16.F32.PACK_AB R4, R12, R95 ;  /* 0x0000005f0c04723e */ /* 0x000fe400000000ff */
[----:B------:R-:W-:Y:S02]  /*e8d0*/  SHF.R.U64 R72, R72, 0x3, RZ ;  /* 0x0000000348487819 */ /* 0x000fe400000012ff */
[----:B------:R-:W-:Y:S01]  /*e8e0*/  LOP3.LUT R12, R10, R101, RZ, 0x3c, !PT ;  /* 0x000000650a0c7212 */ /* 0x000fe200078e3cff */
[----:B------:R2:W-:Y:S01]  /*e8f0*/  STSM.16.M88.4 [R94], R4 ;  /* 0x000000045e007844 */ /* 0x0005e20000000200 */
        /* <DEDUP_REMOVED lines=11> */
[----:B------:R-:W-:Y:S02]  /*e9b0*/  MOV R91, R24 ;  /* 0x00000018005b7202 */ /* 0x000fe40000000f00 */
[----:B--2---:R-:W-:Y:S01]  /*e9c0*/  F2FP.F16.F32.PACK_AB R4, R41, R40 ;  /* 0x000000282904723e */ /* 0x004fe200000000ff */
[----:B------:R-:W-:Y:S01]  /*e9d0*/  STSM.16.M88.4 [R92], R8 ;  /* 0x000000085c007844 */ /* 0x000fe20000000200 */
[----:B------:R-:W-:-:S02]  /*e9e0*/  F2FP.F16.F32.PACK_AB R5, R43, R42 ;  /* 0x0000002a2b05723e */ /* 0x000fc400000000ff */
[----:B------:R-:W-:Y:S02]  /*e9f0*/  F2FP.F16.F32.PACK_AB R6, R32, R33 ;  /* 0x000000212006723e */ /* 0x000fe400000000ff */
[----:B------:R-:W-:Y:S02]  /*ea00*/  F2FP.F16.F32.PACK_AB R7, R30, R31 ;  /* 0x0000001f1e07723e */ /* 0x000fe400000000ff */
[----:B------:R-:W-:Y:S02]  /*ea10*/  MOV R90, R14 ;  /* 0x0000000e005a7202 */ /* 0x000fe40000000f00 */
[----:B------:R-:W-:Y:S01]  /*ea20*/  F2FP.F16.F32.PACK_AB R14, R53, R52 ;  /* 0x00000034350e723e */ /* 0x000fe200000000ff */
[----:B------:R2:W-:Y:S01]  /*ea30*/  STSM.16.M88.4 [R91], R4 ;  /* 0x000000045b007844 */ /* 0x0005e20000000200 */
[----:B------:R-:W3:Y:S01]  /*ea40*/  LDC R53, c[0x0][0xbe8] ;  /* 0x0002fa00ff357b82 */ /* 0x000ee20000000800 */
[----:B------:R-:W-:Y:S02]  /*ea50*/  MOV R73, R12 ;  /* 0x0000000c00497202 */ /* 0x000fe40000000f00 */
[----:B------:R-:W-:-:S02]  /*ea60*/  F2FP.F16.F32.PACK_AB R12, R49, R48 ;  /* 0x00000030310c723e */ /* 0x000fc400000000ff */
[----:B------:R-:W-:Y:S02]  /*ea70*/  F2FP.F16.F32.PACK_AB R13, R51, R50 ;  /* 0x00000032330d723e */ /* 0x000fe400000000ff */
[----:B------:R-:W-:Y:S02]  /*ea80*/  F2FP.F16.F32.PACK_AB R15, R55, R54 ;  /* 0x00000036370f723e */ /* 0x000fe400000000ff */
[----:B------:R-:W-:Y:S02]  /*ea90*/  MOV R23, R20 ;  /* 0x0000001400177202 */ /* 0x000fe40000000f00 */
[----:B------:R-:W-:Y:S01]  /*eaa0*/  F2FP.F16.F32.PACK_AB R24, R57, R56 ;  /* 0x000000383918723e */ /* 0x000fe200000000ff */
[----:B------:R-:W4:Y:S01]  /*eab0*/  LDC.64 R20, c[0x0][0xc00] ;  /* 0x00030000ff147b82 */ /* 0x000f220000000a00 */
[----:B------:R-:W-:Y:S01]  /*eac0*/  F2FP.F16.F32.PACK_AB R25, R59, R58 ;  /* 0x0000003a3b19723e */ /* 0x000fe200000000ff */
[----:B------:R-:W-:Y:S01]  /*ead0*/  STSM.16.M88.4 [R90], R12 ;  /* 0x0000000c5a007844 */ /* 0x000fe20000000200 */
[----:B------:R-:W-:-:S02]  /*eae0*/  F2FP.F16.F32.PACK_AB R26, R61, R60 ;  /* 0x0000003c3d1a723e */ /* 0x000fc400000000ff */
[----:B------:R-:W-:Y:S02]  /*eaf0*/  F2FP.F16.F32.PACK_AB R27, R63, R62 ;  /* 0x0000003e3f1b723e */ /* 0x000fe400000000ff */
[----:B------:R-:W-:Y:S01]  /*eb00*/  F2FP.F16.F32.PACK_AB R30, R77, R76 ;  /* 0x0000004c4d1e723e */ /* 0x000fe200000000ff */
[----:B--2---:R-:W2:Y:S01]  /*eb10*/  LDC.64 R4, c[0x0][0xc08] ;  /* 0x00030200ff047b82 */ /* 0x004ea20000000a00 */
[----:B------:R-:W-:Y:S01]  /*eb20*/  F2FP.F16.F32.PACK_AB R31, R79, R78 ;  /* 0x0000004e4f1f723e */ /* 0x000fe200000000ff */
[----:B------:R0:W-:Y:S01]  /*eb30*/  STSM.16.M88.4 [R23], R24 ;  /* 0x0000001817007844 */ /* 0x0001e20000000200 */
[----:B-1----:R-:W-:Y:S02]  /*eb40*/  ISETP.NE.U32.AND P0, PT, R96, RZ, PT ;  /* 0x000000ff6000720c */ /* 0x002fe40003f05070 */
[----:B---3--:R-:W-:Y:S01]  /*eb50*/  ISETP.NE.AND P1, PT, R53, 0x1, PT ;  /* 0x000000013500780c */ /* 0x008fe20003f25270 */
[----:B------:R1:W-:Y:S01]  /*eb60*/  STSM.16.M88.4 [R73], R64 ;  /* 0x0000004049007844 */ /* 0x0003e20000000200 */
[----:B------:R-:W-:-:S03]  /*eb70*/  ISETP.NE.AND.EX P0, PT, R97, RZ, PT, P0 ;  /* 0x000000ff6100720c */ /* 0x000fc60003f05300 */
[----:B------:R1:W-:Y:S04]  /*eb80*/  STSM.16.M88.4 [R72], R28 ;  /* 0x0000001c48007844 */ /* 0x0003e80000000200 */
[----:B------:R1:W-:Y:S01]  /*eb90*/  STSM.16.M88.4 [R44], R80 ;  /* 0x000000502c007844 */ /* 0x0003e20000000200 */
[----:B------:R-:W-:Y:S01]  /*eba0*/  ULDC UR4, c[0x0][0xa88] ;  /* 0x0002a20000047ab9 */ /* 0x000fe20000000800 */
[----:B----4-:R-:W-:Y:S02]  /*ebb0*/  IMAD.WIDE R20, R164, 0x4, R20 ;  /* 0x00000004a4147825 */ /* 0x010fe400078e0214 */
[----:B------:R-:W3:Y:S02]  /*ebc0*/  @P1 LDC R8, c[0x0][0xbec] ;  /* 0x0002fb00ff081b82 */ /* 0x000ee40000000800 */
[----:B0-----:R-:W-:-:S06]  /*ebd0*/  IMAD.MOV.U32 R23, RZ, RZ, RZ ;  /* 0x000000ffff177224 */ /* 0x001fcc00078e00ff */
[----:B------:R-:W-:Y:S01]  /*ebe0*/  BAR.SYNC.DEFER_BLOCKING 0x1, 0x100 ;  /* 0x0044000000007b1d */ /* 0x000fe20000010000 */
[----:B--2---:R-:W-:-:S07]  /*ebf0*/  ISETP.NE.U32.AND P2, PT, R4, RZ, PT ;  /* 0x000000ff0400720c */ /* 0x004fce0003f45070 */
[----:B------:R-:W0:Y:S01]  /*ec00*/  @P1 LDC R9, c[0x0][0xbf0] ;  /* 0x0002fc00ff091b82 */ /* 0x000e220000000800 */
[----:B------:R-:W-:-:S13]  /*ec10*/  ISETP.NE.AND.EX P2, PT, R5, RZ, PT, P2 ;  /* 0x000000ff0500720c */ /* 0x000fda0003f45320 */
[----:B------:R-:W2:Y:S01]  /*ec20*/  @P2 LDC.64 R4, c[0x0][0xc08] ;  /* 0x00030200ff042b82 */ /* 0x000ea20000000a00 */
[----:B------:R-:W-:Y:S01]  /*ec30*/  IMAD.U32 R6, RZ, RZ, UR4 ;  /* 0x00000004ff067e24 */ /* 0x000fe2000f8e00ff */
[----:B------:R1:W5:Y:S01]  /*ec40*/  @P0 LDG.E R23, desc[UR6][R20.64] ;  /* 0x0000000614170981 */ /* 0x000362000c1e1900 */
[----:B--2---:R-:W-:-:S05]  /*ec50*/  @P2 IMAD.WIDE R4, R164, 0x4, R4 ;  /* 0x00000004a4042825 */ /* 0x004fca00078e0204 */
[----:B------:R1:W5:Y:S01]  /*ec60*/  @P2 LDG.E R6, desc[UR6][R4.64] ;  /* 0x0000000604062981 */ /* 0x000362000c1e1900 */
[----:B0--3--:R-:W-:Y:S05]  /*ec70*/  @P2 BRA `(.L_x_1425) ;  /* 0x0000000000142947 */ /* 0x009fea0003800000 */
[----:B------:R-:W-:Y:S05]  /*ec80*/  @!P0 BRA `(.L_x_1425) ;  /* 0x0000000000108947 */ /* 0x000fea0003800000 */
[----:B------:R-:W-:Y:S02]  /*ec90*/  ULDC.64 UR4, c[0x0][0x208] ;  /* 0x0000820000047ab9 */ /* 0x000fe40000000a00 */
[----:B-1----:R-:W2:Y:S04]  /*eca0*/  LDG.E R5, desc[UR4][R20.64] ;  /* 0x0000000414057981 */ /* 0x002ea8000c1e1900 */
[----:B-----5:R-:W2:Y:S02]  /*ecb0*/  LDG.E R6, desc[UR4][R20.64+0x4] ;  /* 0x0000040414067981 */ /* 0x020ea4000c1e1900 */
[----:B--2---:R-:W-:-:S07]  /*ecc0*/  IMAD.IADD R6, R6, 0x1, -R5 ;  /* 0x0000000106067824 */ /* 0x004fce00078e0a05 */
.L_x_1425:
[----:B-1----:R-:W-:Y:S01]  /*ecd0*/  SHF.R.S32.HI R44, RZ, 0x1f, R163 ;  /* 0x0000001fff2c7819 */ /* 0x002fe200000114a3 */
[----:B------:R-:W-:Y:S01]  /*ece0*/  IMAD.IADD R13, R22, 0x1, R18 ;  /* 0x00000001160d7824 */ /* 0x000fe200078e0212 */
[----:B------:R-:W-:Y:S01]  /*ecf0*/  ULDC.64 UR4, c[0x0][0xb90] ;  /* 0x0002e40000047ab9 */ /* 0x000fe20000000a00 */
[--C-:B-----5:R-:W-:Y:S01]  /*ed00*/  SHF.R.S32.HI R21, RZ, 0x1f, R23.reuse ;  /* 0x0000001fff157819 */ /* 0x120fe20000011417 */
[----:B------:R-:W-:Y:S01]  /*ed10*/  IMAD.MOV.U32 R20, RZ, RZ, R23 ;  /* 0x000000ffff147224 */ /* 0x000fe200078e0017 */
[----:B------:R-:W-:Y:S01]  /*ed20*/  SHF.R.S32.HI R10, RZ, 0x1f, R164 ;  /* 0x0000001fff0a7819 */ /* 0x000fe200000114a4 */
[----:B------:R-:W-:Y:S01]  /*ed30*/  IMAD R4, R44, UR4, RZ ;  /* 0x000000042c047c24 */ /* 0x000fe2000f8e02ff */
[----:B------:R-:W-:Y:S01]  /*ed40*/  SEL R55, R164, RZ, !P0 ;  /* 0x000000ffa4377207 */ /* 0x000fe20004000000 */
[----:B------:R-:W-:Y:S01]  /*ed50*/  @P1 IMAD.HI.U32 R8, R13, R8, RZ ;  /* 0x000000080d081227 */ /* 0x000fe200078e00ff */
[----:B------:R-:W-:-:S03]  /*ed60*/  ULDC.64 UR6, c[0x0][0x208] ;  /* 0x0000820000067ab9 */ /* 0x000fc60000000a00 */
[----:B------:R-:W-:Y:S01]  /*ed70*/  IMAD.MOV.U32 R7, RZ, RZ, R13 ;  /* 0x000000ffff077224 */ /* 0x000fe200078e000d */
[----:B------:R-:W-:Y:S01]  /*ed80*/  @P1 SHF.R.U32.HI R7, RZ, R9, R8 ;  /* 0x00000009ff071219 */ /* 0x000fe20000011608 */
[C---:B------:R-:W-:Y:S02]  /*ed90*/  IMAD R11, R163.reuse, UR5, R4 ;  /* 0x00000005a30b7c24 */ /* 0x040fe4000f8e0204 */
[----:B------:R-:W-:Y:S01]  /*eda0*/  IMAD.WIDE.U32 R4, R163, UR4, R20 ;  /* 0x00000004a3047c25 */ /* 0x000fe2000f8e0014 */
[----:B------:R-:W-:Y:S01]  /*edb0*/  SEL R20, R10, RZ, !P0 ;  /* 0x000000ff0a147207 */ /* 0x000fe20004000000 */
[----:B------:R-:W-:Y:S02]  /*edc0*/  ULDC.64 UR4, c[0x0][0xb98] ;  /* 0x0002e60000047ab9 */ /* 0x000fe40000000a00 */
[----:B------:R-:W-:Y:S02]  /*edd0*/  IMAD R9, R165, 0x40, R160 ;  /* 0x00000040a5097824 */ /* 0x000fe400078e02a0 */
[----:B------:R-:W-:Y:S01]  /*ede0*/  IMAD.IADD R5, R5, 0x1, R11 ;  /* 0x0000000105057824 */ /* 0x000fe200078e020b */
[--C-:B------:R-:W-:Y:S01]  /*edf0*/  SHF.R.S32.HI R11, RZ, 0x1f, R7.reuse ;  /* 0x0000001fff0b7819 */ /* 0x100fe20000011407 */
[----:B------:R-:W-:-:S02]  /*ee00*/  IMAD.MOV R10, RZ, RZ, -R7 ;  /* 0x000000ffff0a7224 */ /* 0x000fc400078e0a07 */
[----:B------:R-:W-:-:S04]  /*ee10*/  IMAD.WIDE.U32 R4, R55, UR4, R4 ;  /* 0x0000000437047c25 */ /* 0x000fc8000f8e0004 */
[----:B------:R-:W-:Y:S01]  /*ee20*/  IMAD.WIDE R16, R9, 0x2, R16 ;  /* 0x0000000209107825 */ /* 0x000fe200078e0210 */
[----:B------:R-:W-:-:S03]  /*ee30*/  IADD3 R4, P2, R7, R4, RZ ;  /* 0x0000000407047210 */ /* 0x000fc60007f5e0ff */
[----:B------:R-:W-:Y:S01]  /*ee40*/  IMAD R8, R20, UR4, RZ ;  /* 0x0000000414087c24 */ /* 0x000fe2000f8e02ff */
[C---:B------:R-:W-:Y:S01]  /*ee50*/  IADD3 R15, P0, R16.reuse, 0x1000, RZ ;  /* 0x00001000100f7810 */ /* 0x040fe20007f1e0ff */
[----:B------:R-:W-:Y:S01]  /*ee60*/  IMAD R9, R53, R10, R13 ;  /* 0x0000000a35097224 */ /* 0x000fe200078e020d */
[----:B------:R-:W-:Y:S01]  /*ee70*/  IADD3 R13, P3, R16, 0x2000, RZ ;  /* 0x00002000100d7810 */ /* 0x000fe20007f7e0ff */
[----:B------:R-:W-:Y:S01]  /*ee80*/  IMAD R8, R55, UR5, R8 ;  /* 0x0000000537087c24 */ /* 0x000fe2000f8e0208 */
[----:B------:R-:W-:Y:S01]  /*ee90*/  ULDC.64 UR4, c[0x0][0xb88] ;  /* 0x0002e20000047ab9 */ /* 0x000fe20000000a00 */
[----:B------:R-:W-:Y:S01]  /*eea0*/  IMAD.IADD R24, R169, 0x1, R18 ;  /* 0x00000001a9187824 */ /* 0x000fe200078e0212 */
[----:B------:R-:W-:Y:S01]  /*eeb0*/  SHF.R.S32.HI R7, RZ, 0x1f, R9 ;  /* 0x0000001fff077819 */ /* 0x000fe20000011409 */
[----:B------:R-:W-:Y:S01]  /*eec0*/  IMAD R57, R6, R53, RZ ;  /* 0x0000003506397224 */ /* 0x000fe200078e02ff */
[----:B------:R-:W-:Y:S02]  /*eed0*/  IADD3.X R5, R11, R5, R8, P2, !PT ;  /* 0x000000050b057210 */ /* 0x000fe400017fe408 */
[----:B------:R-:W-:Y:S01]  /*eee0*/  LOP3.LUT R8, R13, 0x380, RZ, 0xc0, !PT ;  /* 0x000003800d087812 */ /* 0x000fe200078ec0ff */
[----:B------:R-:W-:Y:S01]  /*eef0*/  IMAD R10, R7, UR4, RZ ;  /* 0x00000004070a7c24 */ /* 0x000fe2000f8e02ff */
[----:B------:R-:W-:Y:S01]  /*ef00*/  IADD3 R7, P2, R16, 0x3000, RZ ;  /* 0x0000300010077810 */ /* 0x000fe20007f5e0ff */
[----:B------:R-:W-:Y:S01]  /*ef10*/  IMAD.WIDE.U32 R4, R9, UR4, R4 ;  /* 0x0000000409047c25 */ /* 0x000fe2000f8e0004 */
[----:B------:R-:W-:-:S02]  /*ef20*/  SHF.R.U64 R8, R8, 0x3, RZ ;  /* 0x0000000308087819 */ /* 0x000fc400000012ff */
[----:B------:R-:W-:Y:S01]  /*ef30*/  LOP3.LUT R12, R15, 0x380, RZ, 0xc0, !PT ;  /* 0x000003800f0c7812 */ /* 0x000fe200078ec0ff */
[----:B------:R-:W-:Y:S01]  /*ef40*/  IMAD R11, R9, UR5, R10 ;  /* 0x00000005090b7c24 */ /* 0x000fe2000f8e020a */
[----:B------:R-:W-:Y:S01]  /*ef50*/  ULDC.64 UR4, c[0x0][0xb50] ;  /* 0x0002d40000047ab9 */ /* 0x000fe20000000a00 */
[----:B------:R-:W-:Y:S01]  /*ef60*/  LOP3.LUT R8, R8, R13, RZ, 0x3c, !PT ;  /* 0x0000000d08087212 */ /* 0x000fe200078e3cff */
[----:B------:R-:W-:Y:S01]  /*ef70*/  IMAD.X R13, RZ, RZ, R17, P0 ;  /* 0x000000ffff0d7224 */ /* 0x000fe200000e0611 */
[C---:B------:R-:W-:Y:S01]  /*ef80*/  LEA R10, P4, R4.reuse, UR4, 0x2 ;  /* 0x00000004040a7c11 */ /* 0x040fe2000f8810ff */
[----:B------:R-:W-:Y:S01]  /*ef90*/  IMAD.IADD R9, R5, 0x1, R11 ;  /* 0x0000000105097824 */ /* 0x000fe200078e020b */
[----:B------:R-:W-:Y:S02]  /*efa0*/  LOP3.LUT R5, R7, 0x380, RZ, 0xc0, !PT ;  /* 0x0000038007057812 */ /* 0x000fe400078ec0ff */
[----:B------:R-:W-:Y:S01]  /*efb0*/  LOP3.LUT P0, RZ, R167, 0x3, RZ, 0xc0, !PT ;  /* 0x00000003a7ff7812 */ /* 0x000fe2000780c0ff */
[----:B------:R-:W-:Y:S01]  /*efc0*/  SHFL.IDX PT, R48, R10, RZ, 0x1c1f ;  /* 0x001c1fff0a307589 */ /* 0x000fe200000e0000 */
[----:B------:R-:W-:Y:S01]  /*efd0*/  LEA.HI.X R14, R4, UR5, R9, 0x2, P4 ;  /* 0x00000005040e7c11 */ /* 0x000fe2000a0f1409 */
[--C-:B------:R-:W-:Y:S01]  /*efe0*/  IMAD.X R9, RZ, RZ, R17.reuse, P3 ;  /* 0x000000ffff097224 */ /* 0x100fe200018e0611 */
[----:B------:R-:W-:Y:S01]  /*eff0*/  SHF.R.U64 R4, R5, 0x3, RZ ;  /* 0x0000000305047819 */ /* 0x000fe200000012ff */
[----:B------:R-:W-:Y:S01]  /*f000*/  SHFL.IDX PT, R50, R10, 0x1, 0x1c1f ;  /* 0x003c1f000a327f89 */ /* 0x000fe200000e0000 */
[----:B------:R-:W-:Y:S01]  /*f010*/  IMAD.X R5, RZ, RZ, R17, P2 ;  /* 0x000000ffff057224 */ /* 0x000fe200010e0611 */
[----:B------:R-:W-:Y:S01]  /*f020*/  SHF.R.U64 R12, R12, 0x3, RZ ;  /* 0x000000030c0c7819 */ /* 0x000fe200000012ff */
[----:B------:R-:W-:Y:S01]  /*f030*/  ULDC.64 UR4, c[0x0][0xaa0] ;  /* 0x0002a80000047ab9 */ /* 0x000fe20000000a00 */
[----:B------:R-:W0:Y:S01]  /*f040*/  SHFL.IDX PT, R49, R14, RZ, 0x1c1f ;  /* 0x001c1fff0e317589 */ /* 0x000e2200000e0000 */
[----:B------:R-:W-:Y:S01]  /*f050*/  LOP3.LUT R4, R4, R7, RZ, 0x3c, !PT ;  /* 0x0000000704047212 */ /* 0x000fe200078e3cff */
[C---:B------:R-:W-:Y:S01]  /*f060*/  VIADD R7, R24.reuse, 0x8 ;  /* 0x0000000818077836 */ /* 0x040fe20000000000 */
[----:B------:R-:W-:Y:S01]  /*f070*/  ISETP.GE.OR P2, PT, R24, R57, P0 ;  /* 0x000000391800720c */ /* 0x000fe20000746670 */
[----:B------:R-:W1:Y:S01]  /*f080*/  SHFL.IDX PT, R51, R14, 0x1, 0x1c1f ;  /* 0x003c1f000e337f89 */ /* 0x000e6200000e0000 */
[----:B------:R-:W-:-:S02]  /*f090*/  LOP3.LUT R12, R12, R15, RZ, 0x3c, !PT ;  /* 0x0000000f0c0c7212 */ /* 0x000fc400078e3cff */
[----:B------:R-:W-:Y:S02]  /*f0a0*/  ISETP.GE.OR P0, PT, R7, R57, P0 ;  /* 0x000000390700720c */ /* 0x000fe40000706670 */
[C---:B------:R-:W-:Y:S02]  /*f0b0*/  IADD3 R41, P6, R16.reuse, 0x4000, RZ ;  /* 0x0000400010297810 */ /* 0x040fe40007fde0ff */
[C---:B------:R-:W-:Y:S02]  /*f0c0*/  IADD3 R37, P5, R16.reuse, 0x5000, RZ ;  /* 0x0000500010257810 */ /* 0x040fe40007fbe0ff */
[C---:B------:R-:W-:Y:S02]  /*f0d0*/  IADD3 R33, P4, R16.reuse, 0x6000, RZ ;  /* 0x0000600010217810 */ /* 0x040fe40007f9e0ff */
[----:B------:R-:W-:Y:S02]  /*f0e0*/  LOP3.LUT R15, R16, 0x380, RZ, 0xc0, !PT ;  /* 0x00000380100f7812 */ /* 0x000fe400078ec0ff */
[----:B------:R-:W-:-:S02]  /*f0f0*/  LOP3.LUT R40, R41, 0x380, RZ, 0xc0, !PT ;  /* 0x0000038029287812 */ /* 0x000fc400078ec0ff */
[----:B------:R-:W-:Y:S02]  /*f100*/  LOP3.LUT R36, R37, 0x380, RZ, 0xc0, !PT ;  /* 0x0000038025247812 */ /* 0x000fe400078ec0ff */
[----:B------:R-:W-:Y:S02]  /*f110*/  LOP3.LUT R32, R33, 0x380, RZ, 0xc0, !PT ;  /* 0x0000038021207812 */ /* 0x000fe400078ec0ff */
[----:B------:R-:W-:Y:S01]  /*f120*/  SHF.R.U64 R15, R15, 0x3, RZ ;  /* 0x000000030f0f7819 */ /* 0x000fe200000012ff */
[----:B0-----:R0:W-:Y:S01]  /*f130*/  @!P2 ST.E desc[UR6][R48.64], R2 ;  /* 0x000000023000a985 */ /* 0x0011e2000c101906 */
[----:B------:R-:W-:Y:S02]  /*f140*/  IADD3 R11, P3, R16, 0x7000, RZ ;  /* 0x00007000100b7810 */ /* 0x000fe40007f7e0ff */
[----:B------:R-:W-:Y:S01]  /*f150*/  SHF.R.U64 R40, R40, 0x3, RZ ;  /* 0x0000000328287819 */ /* 0x000fe200000012ff */
[----:B-1----:R1:W-:Y:S01]  /*f160*/  @!P0 ST.E desc[UR6][R50.64], R0 ;  /* 0x0000000032008985 */ /* 0x0023e2000c101906 */
[----:B------:R-:W-:Y:S01]  /*f170*/  SHF.R.U64 R36, R36, 0x3, RZ ;  /* 0x0000000324247819 */ /* 0x000fe200000012ff */
[----:B------:R-:W-:Y:S01]  /*f180*/  IMAD.X R29, RZ, RZ, R17, P3 ;  /* 0x000000ffff1d7224 */ /* 0x000fe200018e0611 */
[----:B------:R-:W-:-:S02]  /*f190*/  SHF.R.U64 R32, R32, 0x3, RZ ;  /* 0x0000000320207819 */ /* 0x000fc400000012ff */
[----:B------:R-:W-:Y:S02]  /*f1a0*/  LOP3.LUT R16, R15, R16, RZ, 0x3c, !PT ;  /* 0x000000100f107212 */ /* 0x000fe400078e3cff */
[----:B------:R-:W-:Y:S01]  /*f1b0*/  LOP3.LUT R40, R40, R41, RZ, 0x3c, !PT ;  /* 0x0000002928287212 */ /* 0x000fe200078e3cff */
[----:B0-----:R-:W0:Y:S01]  /*f1c0*/  @P1 LDC R49, c[0x0][0xbec] ;  /* 0x0002fb00ff311b82 */ /* 0x001e220000000800 */
[----:B------:R-:W-:Y:S01]  /*f1d0*/  LOP3.LUT R36, R36, R37, RZ, 0x3c, !PT ;  /* 0x0000002524247212 */ /* 0x000fe200078e3cff */
[--C-:B------:R-:W-:Y:S01]  /*f1e0*/  IMAD.X R41, RZ, RZ, R17.reuse, P6 ;  /* 0x000000ffff297224 */ /* 0x100fe200030e0611 */
[----:B------:R-:W-:Y:S01]  /*f1f0*/  LOP3.LUT R32, R32, R33, RZ, 0x3c, !PT ;  /* 0x0000002120207212 */ /* 0x000fe200078e3cff */
[----:B-1----:R-:W-:Y:S01]  /*f200*/  IMAD R0, R21, UR4, RZ ;  /* 0x0000000415007c24 */ /* 0x002fe2000f8e02ff */
[----:B------:R1:W5:Y:S01]  /*f210*/  LD.E.128 R24, desc[UR6][R16.64] ;  /* 0x0000000610187980 */ /* 0x000362000c101d00 */
[--C-:B------:R-:W-:Y:S01]  /*f220*/  IMAD.X R37, RZ, RZ, R17.reuse, P5 ;  /* 0x000000ffff257224 */ /* 0x100fe200028e0611 */
[----:B------:R-:W-:Y:S01]  /*f230*/  LOP3.LUT R6, R11, 0x380, RZ, 0xc0, !PT ;  /* 0x000003800b067812 */ /* 0x000fe200078ec0ff */
[----:B------:R-:W-:Y:S01]  /*f240*/  IMAD.X R33, RZ, RZ, R17, P4 ;  /* 0x000000ffff217224 */ /* 0x000fe200020e0611 */
[----:B------:R-:W5:Y:S01]  /*f250*/  LD.E.128 R12, desc[UR6][R12.64] ;  /* 0x000000060c0c7980 */ /* 0x000f62000c101d00 */
[----:B------:R-:W-:Y:S01]  /*f260*/  IMAD R21, R23, UR5, R0 ;  /* 0x0000000517157c24 */ /* 0x000fe2000f8e0200 */
[----:B------:R-:W-:-:S02]  /*f270*/  SHF.R.U64 R6, R6, 0x3, RZ ;  /* 0x0000000306067819 */ /* 0x000fc400000012ff */
[----:B------:R-:W5:Y:S01]  /*f280*/  LD.E.128 R40, desc[UR6][R40.64] ;  /* 0x0000000628287980 */ /* 0x000f62000c101d00 */
[----:B-1----:R-:W-:Y:S01]  /*f290*/  IMAD.WIDE.U32 R16, R23, UR4, RZ ;  /* 0x0000000417107c25 */ /* 0x002fe2000f8e00ff */
[----:B------:R-:W-:Y:S01]  /*f2a0*/  ULDC.64 UR4, c[0x0][0xae8] ;  /* 0x0002ba0000047ab9 */ /* 0x000fe20000000a00 */
[----:B------:R-:W1:Y:S01]  /*f2b0*/  @P1 LDC R23, c[0x0][0xbf0] ;  /* 0x0002fc00ff171b82 */ /* 0x000e620000000800 */
[----:B------:R-:W-:Y:S01]  /*f2c0*/  LOP3.LUT R28, R6, R11, RZ, 0x3c, !PT ;  /* 0x0000000b061c7212 */ /* 0x000fe200078e3cff */
[----:B------:R-:W-:Y:S01]  /*f2d0*/  IMAD.IADD R17, R17, 0x1, R21 ;  /* 0x0000000111117824 */ /* 0x000fe200078e0215 */
[----:B------:R-:W5:Y:S01]  /*f2e0*/  LD.E.128 R8, desc[UR6][R8.64] ;  /* 0x0000000608087980 */ /* 0x000f62000c101d00 */
[----:B------:R-:W-:Y:S02]  /*f2f0*/  IMAD R21, R162, 0x20, R165 ;  /* 0x00000020a2157824 */ /* 0x000fe400078e02a5 */
[----:B------:R-:W-:Y:S01]  /*f300*/  IMAD R0, R44, UR4, RZ ;  /* 0x000000042c007c24 */ /* 0x000fe2000f8e02ff */
[----:B------:R-:W5:Y:S01]  /*f310*/  LD.E.128 R4, desc[UR6][R4.64] ;  /* 0x0000000604047980 */ /* 0x000f62000c101d00 */
[----:B------:R-:W-:-:S02]  /*f320*/  IMAD.IADD R44, R18, 0x1, R21 ;  /* 0x00000001122c7824 */ /* 0x000fc400078e0215 */
[C---:B------:R-:W-:Y:S01]  /*f330*/  IMAD R21, R163.reuse, UR5, R0 ;  /* 0x00000005a3157c24 */ /* 0x040fe2000f8e0200 */
[----:B------:R-:W5:Y:S01]  /*f340*/  LD.E.128 R36, desc[UR6][R36.64] ;  /* 0x0000000624247980 */ /* 0x000f62000c101d00 */
[----:B------:R-:W-:Y:S01]  /*f350*/  IMAD.WIDE.U32 R16, R163, UR4, R16 ;  /* 0x00000004a3107c25 */ /* 0x000fe2000f8e0010 */
[----:B------:R-:W-:Y:S02]  /*f360*/  ULDC.64 UR4, c[0x0][0xaf0] ;  /* 0x0002bc0000047ab9 */ /* 0x000fe40000000a00 */
[----:B------:R-:W5:Y:S01]  /*f370*/  LD.E.128 R32, desc[UR6][R32.64] ;  /* 0x0000000620207980 */ /* 0x000f62000c101d00 */
[----:B0-----:R-:W-:-:S03]  /*f380*/  @P1 IMAD.HI.U32 R0, R44, R49, RZ ;  /* 0x000000312c001227 */ /* 0x001fc600078e00ff */
[----:B------:R-:W5:Y:S01]  /*f390*/  LD.E.128 R28, desc[UR6][R28.64] ;  /* 0x000000061c1c7980 */ /* 0x000f62000c101d00 */
[----:B------:R-:W-:Y:S02]  /*f3a0*/  IMAD.IADD R17, R17, 0x1, R21 ;  /* 0x0000000111117824 */ /* 0x000fe400078e0215 */
[----:B------:R-:W-:Y:S01]  /*f3b0*/  IMAD.MOV.U32 R21, RZ, RZ, R44 ;  /* 0x000000ffff157224 */ /* 0x000fe200078e002c */
[----:B------:R-:W-:Y:S01]  /*f3c0*/  @!PT LDS RZ, [RZ] ;  /* 0x00000000fffff984 */ /* 0x000fe20000000800 */
[----:B------:R-:W-:Y:S01]  /*f3d0*/  @!PT LDS RZ, [RZ] ;  /* 0x00000000fffff984 */ /* 0x000fe20000000800 */
[----:B------:R-:W-:Y:S01]  /*f3e0*/  @!PT LDS RZ, [RZ] ;  /* 0x00000000fffff984 */ /* 0x000fe20000000800 */
[----:B------:R-:W-:Y:S01]  /*f3f0*/  @!PT LDS RZ, [RZ] ;  /* 0x00000000fffff984 */ /* 0x000fe20000000800 */
[----:B------:R0:W-:Y:S06]  /*f400*/  MEMBAR.ALL.CTA ;  /* 0x0000000000007992 */ /* 0x0001ec0000008000 */
[----:B0-----:R-:W0:Y:S01]  /*f410*/  FENCE.VIEW.ASYNC.S ;  /* 0x00000000000073c6 */ /* 0x001e220000000000 */
[----:B------:R-:W-:Y:S01]  /*f420*/  IMAD R2, R20, UR4, RZ ;  /* 0x0000000414027c24 */ /* 0x000fe2000f8e02ff */
[----:B-1----:R-:W-:Y:S01]  /*f430*/  @P1 SHF.R.U32.HI R21, RZ, R23, R0 ;  /* 0x00000017ff151219 */ /* 0x002fe20000011600 */
[----:B------:R-:W-:-:S03]  /*f440*/  IMAD.WIDE.U32 R16, R55, UR4, R16 ;  /* 0x0000000437107c25 */ /* 0x000fc6000f8e0010 */
[--C-:B------:R-:W-:Y:S01]  /*f450*/  SHF.R.S32.HI R0, RZ, 0x1f, R21.reuse ;  /* 0x0000001fff007819 */ /* 0x100fe20000011415 */
[----:B------:R-:W-:Y:S01]  /*f460*/  IMAD R23, R55, UR5, R2 ;  /* 0x0000000537177c24 */ /* 0x000fe2000f8e0202 */
[----:B------:R-:W-:Y:S01]  /*f470*/  ULDC.64 UR4, c[0x0][0xae0] ;  /* 0x0002b80000047ab9 */ /* 0x000fe20000000a00 */
[----:B------:R-:W-:Y:S02]  /*f480*/  IMAD.MOV R2, RZ, RZ, -R21 ;  /* 0x000000ffff027224 */ /* 0x000fe400078e0a15 */
[----:B------:R-:W-:Y:S02]  /*f490*/  IMAD.IADD R17, R17, 0x1, R23 ;  /* 0x0000000111117824 */ /* 0x000fe400078e0217 */
[----:B------:R-:W-:Y:S02]  /*f4a0*/  IMAD R0, R0, UR4, RZ ;  /* 0x0000000400007c24 */ /* 0x000fe4000f8e02ff */
[----:B------:R-:W-:Y:S02]  /*f4b0*/  IMAD R23, R53, R2, R44 ;  /* 0x0000000235177224 */ /* 0x000fe400078e022c */
[----:B------:R-:W-:-:S02]  /*f4c0*/  IMAD R49, R21, UR5, R0 ;  /* 0x0000000515317c24 */ /* 0x000fc4000f8e0200 */
[----:B------:R-:W-:Y:S01]  /*f4d0*/  IMAD.WIDE.U32 R16, R21, UR4, R16 ;  /* 0x0000000415107c25 */ /* 0x000fe2000f8e0010 */
[----:B------:R-:W-:Y:S01]  /*f4e0*/  SHF.R.S32.HI R0, RZ, 0x1f, R23 ;  /* 0x0000001fff007819 */ /* 0x000fe20000011417 */
[----:B------:R-:W-:Y:S02]  /*f4f0*/  ULDC.64 UR4, c[0x0][0xad8] ;  /* 0x0002b60000047ab9 */ /* 0x000fe40000000a00 */
[----:B------:R-:W-:Y:S02]  /*f500*/  IMAD.IADD R17, R17, 0x1, R49 ;  /* 0x0000000111117824 */ /* 0x000fe400078e0231 */
[----:B------:R-:W-:Y:S02]  /*f510*/  IMAD R2, R0, UR4, RZ ;  /* 0x0000000400027c24 */ /* 0x000fe4000f8e02ff */
[----:B------:R-:W-:Y:S02]  /*f520*/  IMAD.IADD R44, R165, 0x1, R18 ;  /* 0x00000001a52c7824 */ /* 0x000fe400078e0212 */
[----:B------:R-:W-:-:S02]  /*f530*/  IMAD R21, R23, UR5, R2 ;  /* 0x0000000517157c24 */ /* 0x000fc4000f8e0202 */
[----:B------:R-:W-:Y:S01]  /*f540*/  IMAD.WIDE.U32 R16, R23, UR4, R16 ;  /* 0x0000000417107c25 */ /* 0x000fe2000f8e0010 */
[CC--:B------:R-:W-:Y:S01]  /*f550*/  ISETP.GE.AND P2, PT, R44.reuse, R57.reuse, PT ;  /* 0x000000392c00720c */ /* 0x0c0fe20003f46270 */
[----:B------:R-:W-:Y:S02]  /*f560*/  ULDC.64 UR4, c[0x0][0xa80] ;  /* 0x0002a00000047ab9 */ /* 0x000fe40000000a00 */
[----:B------:R-:W-:Y:S01]  /*f570*/  VIADD R0, R44, 0x20 ;  /* 0x000000202c007836 */ /* 0x000fe20000000000 */
[----:B------:R-:W-:Y:S01]  /*f580*/  LEA R18, P3, R16, UR4, 0x1 ;  /* 0x0000000410127c11 */ /* 0x000fe2000f8608ff */
[----:B------:R-:W-:Y:S02]  /*f590*/  IMAD.IADD R17, R17, 0x1, R21 ;  /* 0x0000000111117824 */ /* 0x000fe400078e0215 */
[----:B------:R-:W-:Y:S01]  /*f5a0*/  VIADD R3, R3, 0x2a820 ;  /* 0x0002a82003037836 */ /* 0x000fe20000000000 */
[----:B------:R-:W-:Y:S01]  /*f5b0*/  ISETP.GE.AND P0, PT, R0, R57, PT ;  /* 0x000000390000720c */ /* 0x000fe20003f06270 */
[----:B------:R-:W-:Y:S01]  /*f5c0*/  VIADD R0, R44, 0x40 ;  /* 0x000000402c007836 */ /* 0x000fe20000000000 */
[----:B------:R-:W-:-:S02]  /*f5d0*/  LEA.HI.X R20, R16, UR5, R17, 0x1, P3 ;  /* 0x0000000510147c11 */ /* 0x000fc400098f0c11 */
        /* <DEDUP_REMOVED lines=11> */
[CC--:B-1----:R-:W-:Y:S02]  /*f690*/  @!P2 LEA R2, P4, R160.reuse, R16.reuse, 0x1 ;  /* 0x00000010a002a211 */ /* 0x0c2fe400078808ff */
[C---:B------:R-:W-:Y:S02]  /*f6a0*/  @!P3 LEA R16, P5, R161.reuse, R16, 0x1 ;  /* 0x00000010a110b211 */ /* 0x040fe400078a08ff */
[-C--:B0-2---:R-:W-:Y:S02]  /*f6b0*/  @!P2 LEA.HI.X R3, R160, R0.reuse, R172, 0x1, P4 ;  /* 0x00000000a003a211 */ /* 0x085fe400020f0cac */
[----:B------:R-:W-:-:S03]  /*f6c0*/  @!P3 LEA.HI.X R17, R161, R0, R171, 0x1, P5 ;  /* 0x00000000a111b211 */ /* 0x000fc600028f0cab */
[----:B-----5:R3:W-:Y:S04]  /*f6d0*/  @!P2 ST.E.128 desc[UR6][R2.64], R24 ;  /* 0x000000180200a985 */ /* 0x0207e8000c101d06 */
[----:B------:R3:W-:Y:S02]  /*f6e0*/  @!P3 ST.E.128 desc[UR6][R16.64], R40 ;  /* 0x000000281000b985 */ /* 0x0007e4000c101d06 */
.L_x_1427:
[----:B------:R-:W-:Y:S05]  /*f6f0*/  BSYNC B1 ;  /* 0x0000000000017941 */ /* 0x000fea0003800000 */
.L_x_1426:
        /* <DEDUP_REMOVED lines=10> */
[-C--:B0---4-:R-:W-:Y:S02]  /*f7a0*/  @!P3 LEA.HI.X R3, R160, R0.reuse, R172, 0x1, P0 ;  /* 0x00000000a003b211 */ /* 0x091fe400000f0cac */
[----:B------:R-:W-:-:S03]  /*f7b0*/  @!P4 LEA.HI.X R17, R161, R0, R171, 0x1, P2 ;  /* 0x00000000a111c211 */ /* 0x000fc600010f0cab */
[----:B-----5:R3:W-:Y:S04]  /*f7c0*/  @!P3 ST.E.128 desc[UR6][R2.64], R12 ;  /* 0x0000000c0200b985 */ /* 0x0207e8000c101d06 */
[----:B------:R3:W-:Y:S02]  /*f7d0*/  @!P4 ST.E.128 desc[UR6][R16.64], R36 ;  /* 0x000000241000c985 */ /* 0x0007e4000c101d06 */
.L_x_1429:
[----:B------:R-:W-:Y:S05]  /*f7e0*/  BSYNC B1 ;  /* 0x0000000000017941 */ /* 0x000fea0003800000 */
.L_x_1428:
[----:B----4-:R4:W0:Y:S01]  /*f7f0*/  SHFL.IDX PT, R0, R20, 0x2, 0x181f ;  /* 0x00581f0014007f89 */ /* 0x01082200000e0000 */
        /* <DEDUP_REMOVED lines=13> */
.L_x_1431:
[----:B------:R-:W-:Y:S05]  /*f8d0*/  BSYNC B1 ;  /* 0x0000000000017941 */ /* 0x000fea0003800000 */
.L_x_1430:
[----:B0-----:R-:W-:Y:S01]  /*f8e0*/  VIADD R0, R44, 0x60 ;  /* 0x000000602c007836 */ /* 0x001fe20000000000 */
[----:B--2-4-:R-:W0:Y:S04]  /*f8f0*/  SHFL.IDX PT, R20, R20, 0x3, 0x181f ;  /* 0x00781f0014147f89 */ /* 0x014e2800000e0000 */
        /* <DEDUP_REMOVED lines=16> */
.L_x_1424:
[----:B------:R-:W2:Y:S01]  /*fa00*/  LDC.64 R4, c[0x0][0xc00] ;  /* 0x00030000ff047b82 */ /* 0x000ea20000000a00 */
[----:B------:R-:W-:Y:S01]  /*fa10*/  IMAD.MOV.U32 R6, RZ, RZ, RZ ;  /* 0x000000ffff067224 */ /* 0x000fe200078e00ff */
[----:B------:R-:W-:-:S06]  /*fa20*/  ULDC.64 UR6, c[0x0][0x208] ;  /* 0x0000820000067ab9 */ /* 0x000fcc0000000a00 */
[----:B------:R-:W3:Y:S08]  /*fa30*/  LDC R17, c[0x0][0xbe8] ;  /* 0x0002fa00ff117b82 */ /* 0x000ef00000000800 */
[----:B0-----:R-:W0:Y:S01]  /*fa40*/  LDC.64 R2, c[0x0][0xc00] ;  /* 0x00030000ff027b82 */ /* 0x001e220000000a00 */
[----:B--2---:R-:W-:-:S04]  /*fa50*/  ISETP.NE.U32.AND P0, PT, R4, RZ, PT ;  /* 0x000000ff0400720c */ /* 0x004fc80003f05070 */
[----:B------:R-:W-:-:S03]  /*fa60*/  ISETP.NE.AND.EX P0, PT, R5, RZ, PT, P0 ;  /* 0x000000ff0500720c */ /* 0x000fc60003f05300 */
[----:B------:R-:W2:Y:S01]  /*fa70*/  LDC.64 R4, c[0x0][0xc08] ;  /* 0x00030200ff047b82 */ /* 0x000ea20000000a00 */
[----:B---3--:R-:W-:Y:S01]  /*fa80*/  ISETP.NE.AND P2, PT, R17, 0x1, PT ;  /* 0x000000011100780c */ /* 0x008fe20003f45270 */
[----:B------:R-:W-:Y:S01]  /*fa90*/  ULDC UR4, c[0x0][0xa88] ;  /* 0x0002a20000047ab9 */ /* 0x000fe20000000800 */
[----:B0-----:R-:W-:-:S11]  /*faa0*/  IMAD.WIDE R2, R164, 0x4, R2 ;  /* 0x00000004a4027825 */ /* 0x001fd600078e0202 */
[----:B------:R-:W0:Y:S08]  /*fab0*/  @P2 LDC R16, c[0x0][0xbec] ;  /* 0x0002fb00ff102b82 */ /* 0x000e300000000800 */
[----:B------:R-:W3:Y:S01]  /*fac0*/  @P2 LDC R21, c[0x0][0xbf0] ;  /* 0x0002fc00ff152b82 */ /* 0x000ee20000000800 */
[----:B--2---:R-:W-:Y:S01]  /*fad0*/  ISETP.NE.U32.AND P1, PT, R4, RZ, PT ;  /* 0x000000ff0400720c */ /* 0x004fe20003f25070 */
[----:B------:R-:W-:Y:S01]  /*fae0*/  IMAD.U32 R0, RZ, RZ, UR4 ;  /* 0x00000004ff007e24 */ /* 0x000fe2000f8e00ff */
[----:B------:R2:W5:Y:S02]  /*faf0*/  @P0 LDG.E R6, desc[UR6][R2.64] ;  /* 0x0000000602060981 */ /* 0x000564000c1e1900 */
[----:B------:R-:W-:-:S13]  /*fb00*/  ISETP.NE.AND.EX P1, PT, R5, RZ, PT, P1 ;  /* 0x000000ff0500720c */ /* 0x000fda0003f25310 */
[----:B------:R-:W4:Y:S01]  /*fb10*/  @P1 LDC.64 R4, c[0x0][0xc08] ;  /* 0x00030200ff041b82 */ /* 0x000f220000000a00 */
[----:B------:R-:W-:Y:S02]  /*fb20*/  ISETP.GE.AND P3, PT, R173, 0x80, PT ;  /* 0x00000080ad00780c */ /* 0x000fe40003f66270 */
[----:B------:R-:W-:Y:S01]  /*fb30*/  SHF.R.S32.HI R7, RZ, 0x1f, R164 ;  /* 0x0000001fff077819 */ /* 0x000fe200000114a4 */
[----:B----4-:R-:W-:-:S05]  /*fb40*/  @P1 IMAD.WIDE R4, R164, 0x4, R4 ;  /* 0x00000004a4041825 */ /* 0x010fca00078e0204 */
[----:B------:R2:W5:Y:S01]  /*fb50*/  @P1 LDG.E R0, desc[UR6][R4.64] ;  /* 0x0000000604001981 */ /* 0x000562000c1e1900 */
[----:B0--3--:R-:W-:Y:S05]  /*fb60*/  @P1 BRA `(.L_x_1433) ;  /* 0x0000000000141947 */ /* 0x009fea0003800000 */
[----:B------:R-:W-:Y:S05]  /*fb70*/  @!P0 BRA `(.L_x_1433) ;  /* 0x0000000000108947 */ /* 0x000fea0003800000 */
[----:B------:R-:W-:Y:S02]  /*fb80*/  ULDC.64 UR4, c[0x0][0x208] ;  /* 0x0000820000047ab9 */ /* 0x000fe40000000a00 */
[----:B--2---:R-:W2:Y:S04]  /*fb90*/  LDG.E R5, desc[UR4][R2.64] ;  /* 0x0000000402057981 */ /* 0x004ea8000c1e1900 */
[----:B-----5:R-:W2:Y:S02]  /*fba0*/  LDG.E R0, desc[UR4][R2.64+0x4] ;  /* 0x0000040402007981 */ /* 0x020ea4000c1e1900 */
[----:B--2---:R-:W-:-:S07]  /*fbb0*/  IMAD.IADD R0, R0, 0x1, -R5 ;  /* 0x0000000100007824 */ /* 0x004fce00078e0a05 */
.L_x_1433:
[----:B------:R-:W-:Y:S01]  /*fbc0*/  BSSY B1, `(.L_x_1434) ;  /* 0x000002e000017945 */ /* 0x000fe20003800000 */
[----:B------:R-:W-:Y:S02]  /*fbd0*/  SHF.R.S32.HI R10, RZ, 0x1f, R163 ;  /* 0x0000001fff0a7819 */ /* 0x000fe400000114a3 */
[----:B------:R-:W-:Y:S02]  /*fbe0*/  SEL R13, R164, RZ, !P0 ;  /* 0x000000ffa40d7207 */ /* 0x000fe40004000000 */
[----:B------:R-:W-:Y:S02]  /*fbf0*/  SEL R12, R7, RZ, !P0 ;  /* 0x000000ff070c7207 */ /* 0x000fe40004000000 */
[----:B-----5:R-:W-:Y:S01]  /*fc00*/  SHF.R.S32.HI R11, RZ, 0x1f, R6 ;  /* 0x0000001fff0b7819 */ /* 0x020fe20000011406 */
[----:B------:R-:W-:Y:S06]  /*fc10*/  @P3 BRA `(.L_x_1435) ;  /* 0x0000000000a03947 */ /* 0x000fec0003800000 */
[----:B--2---:R-:W0:Y:S01]  /*fc20*/  S2R R3, SR_TID.X ;  /* 0x0000000000037919 */ /* 0x004e220000002100 */
[----:B------:R-:W2:Y:S02]  /*fc30*/  LDC R14, c[0x0][0xbe8] ;  /* 0x0002fa00ff0e7b82 */ /* 0x000ea40000000800 */
[----:B--2---:R-:W-:Y:S01]  /*fc40*/  IMAD R2, R0, R14, RZ ;  /* 0x0000000e00027224 */ /* 0x004fe200078e02ff */
[----:B0-----:R-:W-:-:S04]  /*fc50*/  IADD3 R9, R18, -0x80, R3 ;  /* 0xffffff8012097810 */ /* 0x001fc80007ffe003 */
[----:B------:R-:W-:-:S13]  /*fc60*/  ISETP.GE.AND P0, PT, R9, R2, PT ;  /* 0x000000020900720c */ /* 0x000fda0003f06270 */
[----:B------:R-:W-:Y:S05]  /*fc70*/  @P0 BRA `(.L_x_1435) ;  /* 0x0000000000880947 */ /* 0x000fea0003800000 */
[----:B------:R-:W-:Y:S01]  /*fc80*/  ISETP.NE.AND P0, PT, R14, 0x1, PT ;  /* 0x000000010e00780c */ /* 0x000fe20003f05270 */
[----:B------:R-:W-:Y:S01]  /*fc90*/  ULDC.64 UR4, c[0x0][0xb90] ;  /* 0x0002e40000047ab9 */ /* 0x000fe20000000a00 */
[----:B------:R-:W-:Y:S01]  /*fca0*/  IMAD.MOV.U32 R2, RZ, RZ, R6 ;  /* 0x000000ffff027224 */ /* 0x000fe200078e0006 */
[----:B------:R-:W-:Y:S01]  /*fcb0*/  ULDC.64 UR6, c[0x0][0x208] ;  /* 0x0000820000067ab9 */ /* 0x000fe20000000a00 */
[----:B------:R-:W-:Y:S02]  /*fcc0*/  IMAD R8, R10, UR4, RZ ;  /* 0x000000040a087c24 */ /* 0x000fe4000f8e02ff */
[----:B------:R-:W-:Y:S02]  /*fcd0*/  IMAD.MOV.U32 R3, RZ, RZ, R11 ;  /* 0x000000ffff037224 */ /* 0x000fe400078e000b */
[----:B------:R-:W-:Y:S02]  /*fce0*/  IMAD.MOV.U32 R5, RZ, RZ, R9 ;  /* 0x000000ffff057224 */ /* 0x000fe400078e0009 */
[----:B------:R-:W-:-:S03]  /*fcf0*/  IMAD.WIDE.U32 R2, R163, UR4, R2 ;  /* 0x00000004a3027c25 */ /* 0x000fc6000f8e0002 */
[----:B------:R-:W0:Y:S01]  /*fd00*/  @P0 LDC R4, c[0x0][0xbec] ;  /* 0x0002fb00ff040b82 */ /* 0x000e220000000800 */
[----:B------:R-:W-:Y:S01]  /*fd10*/  IMAD R7, R163, UR5, R8 ;  /* 0x00000005a3077c24 */ /* 0x000fe2000f8e0208 */
[----:B------:R-:W-:-:S03]  /*fd20*/  ULDC.64 UR4, c[0x0][0xb98] ;  /* 0x0002e60000047ab9 */ /* 0x000fc60000000a00 */
[----:B------:R-:W-:-:S03]  /*fd30*/  IMAD.IADD R3, R3, 0x1, R7 ;  /* 0x0000000103037824 */ /* 0x000fc600078e0207 */
[----:B------:R-:W2:Y:S01]  /*fd40*/  @P0 LDC R15, c[0x0][0xbf0] ;  /* 0x0002fc00ff0f0b82 */ /* 0x000ea20000000800 */
[----:B------:R-:W-:-:S04]  /*fd50*/  IMAD.WIDE.U32 R2, R13, UR4, R2 ;  /* 0x000000040d027c25 */ /* 0x000fc8000f8e0002 */
[----:B0-----:R-:W-:-:S05]  /*fd60*/  @P0 IMAD.HI.U32 R4, R9, R4, RZ ;  /* 0x0000000409040227 */ /* 0x001fca00078e00ff */
[----:B--2---:R-:W-:Y:S01]  /*fd70*/  @P0 SHF.R.U32.HI R5, RZ, R15, R4 ;  /* 0x0000000fff050219 */ /* 0x004fe20000011604 */
[----:B------:R-:W-:-:S03]  /*fd80*/  IMAD R4, R12, UR4, RZ ;  /* 0x000000040c047c24 */ /* 0x000fc6000f8e02ff */
[----:B------:R-:W-:Y:S01]  /*fd90*/  IADD3 R2, P0, R5, R2, RZ ;  /* 0x0000000205027210 */ /* 0x000fe20007f1e0ff */
[----:B------:R-:W-:Y:S02]  /*fda0*/  IMAD.MOV R7, RZ, RZ, -R5 ;  /* 0x000000ffff077224 */ /* 0x000fe400078e0a05 */
[----:B------:R-:W-:Y:S01]  /*fdb0*/  IMAD R8, R13, UR5, R4 ;  /* 0x000000050d087c24 */ /* 0x000fe2000f8e0204 */
[----:B------:R-:W-:Y:S01]  /*fdc0*/  ULDC.64 UR4, c[0x0][0xb88] ;  /* 0x0002e20000047ab9 */ /* 0x000fe20000000a00 */
[----:B------:R-:W-:Y:S01]  /*fdd0*/  IMAD R7, R14, R7, R9 ;  /* 0x000000070e077224 */ /* 0x000fe200078e0209 */
[----:B------:R-:W-:-:S04]  /*fde0*/  SHF.R.S32.HI R9, RZ, 0x1f, R5 ;  /* 0x0000001fff097819 */ /* 0x000fc80000011405 */
        /* <DEDUP_REMOVED lines=11> */
.L_x_1435:
[----:B------:R-:W-:Y:S05]  /*fea0*/  BSYNC B1 ;  /* 0x0000000000017941 */ /* 0x000fea0003800000 */
.L_x_1434:
[----:B------:R-:W-:Y:S01]  /*feb0*/  ULDC.64 UR4, c[0x0][0xaa0] ;  /* 0x0002a80000047ab9 */ /* 0x000fe20000000a00 */
[----:B------:R-:W-:Y:S01]  /*fec0*/  IMAD R7, R162, 0x20, R165 ;  /* 0x00000020a2077824 */ /* 0x000fe200078e02a5 */
[----:B------:R-:W-:Y:S01]  /*fed0*/  BSSY B1, `(.L_x_1436) ;  /* 0x0000038000017945 */ /* 0x000fe20003800000 */
[----:B0-2---:R-:W-:Y:S02]  /*fee0*/  IMAD R3, R11, UR4, RZ ;  /* 0x000000040b037c24 */ /* 0x005fe4000f8e02ff */
[----:B------:R-:W-:Y:S02]  /*fef0*/  IMAD.IADD R9, R18, 0x1, R7 ;  /* 0x0000000112097824 */ /* 0x000fe400078e0207 */
[C---:B------:R-:W-:Y:S02]  /*ff00*/  IMAD R5, R6.reuse, UR5, R3 ;  /* 0x0000000506057c24 */ /* 0x040fe4000f8e0203 */
[----:B------:R-:W-:Y:S01]  /*ff10*/  IMAD.WIDE.U32 R2, R6, UR4, RZ ;  /* 0x0000000406027c25 */ /* 0x000fe2000f8e00ff */
[----:B------:R-:W-:-:S03]  /*ff20*/  ULDC.64 UR4, c[0x0][0xae8] ;  /* 0x0002ba0000047ab9 */ /* 0x000fc60000000a00 */
[----:B------:R-:W-:Y:S02]  /*ff30*/  IMAD.IADD R3, R3, 0x1, R5 ;  /* 0x0000000103037824 */ /* 0x000fe400078e0205 */
[----:B------:R-:W-:Y:S02]  /*ff40*/  IMAD R6, R10, UR4, RZ ;  /* 0x000000040a067c24 */ /* 0x000fe4000f8e02ff */
[----:B------:R-:W-:-:S04]  /*ff50*/  @P2 IMAD.HI.U32 R4, R9, R16, RZ ;  /* 0x0000001009042227 */ /* 0x000fc800078e00ff */
[C---:B------:R-:W-:Y:S02]  /*ff60*/  IMAD R7, R163.reuse, UR5, R6 ;  /* 0x00000005a3077c24 */ /* 0x040fe4000f8e0206 */
[----:B------:R-:W-:Y:S01]  /*ff70*/  IMAD.WIDE.U32 R2, R163, UR4, R2 ;  /* 0x00000004a3027c25 */ /* 0x000fe2000f8e0002 */
[----:B------:R-:W-:-:S03]  /*ff80*/  ULDC.64 UR4, c[0x0][0xaf0] ;  /* 0x0002bc0000047ab9 */ /* 0x000fc60000000a00 */
[----:B------:R-:W-:Y:S01]  /*ff90*/  IMAD.MOV.U32 R5, RZ, RZ, R9 ;  /* 0x000000ffff057224 */ /* 0x000fe200078e0009 */
[----:B------:R-:W-:Y:S01]  /*ffa0*/  @P2 SHF.R.U32.HI R5, RZ, R21, R4 ;  /* 0x00000015ff052219 */ /* 0x000fe20000011604 */
[----:B------:R-:W-:Y:S02]  /*ffb0*/  IMAD R6, R12, UR4, RZ ;  /* 0x000000040c067c24 */ /* 0x000fe4000f8e02ff */
[----:B------:R-:W-:Y:S01]  /*ffc0*/  IMAD.IADD R3, R3, 0x1, R7 ;  /* 0x0000000103037824 */ /* 0x000fe200078e0207 */
[----:B------:R-:W-:Y:S01]  /*ffd0*/  SHF.R.S32.HI R4, RZ, 0x1f, R5 ;  /* 0x0000001fff047819 */ /* 0x000fe20000011405 */
        /* <DEDUP_REMOVED lines=14> */
[----:B------:R-:W-:Y:S02]  /*100c0*/  IMAD R17, R0, R17, RZ ;  /* 0x0000001100117224 */ /* 0x000fe400078e02ff */
        /* <DEDUP_REMOVED lines=10> */
[----:B------:R0:W2:Y:S02]  /*10170*/  SHFL.IDX PT, R2, R4, RZ, 0x181f ;  /* 0x00181fff04027589 */ /* 0x0000a400000e0000 */
[----:B------:R-:W-:Y:S02]  /*10180*/  ISETP.GE.AND P0, PT, R0, R17, PT ;  /* 0x000000110000720c */ /* 0x000fe40003f06270 */
[----:B------:R0:W3:Y:S01]  /*10190*/  SHFL.IDX PT, R0, R5, RZ, 0x181f ;  /* 0x00181fff05007589 */ /* 0x0000e200000e0000 */
[----:B------:R-:W-:Y:S10]  /*101a0*/  @P2 BRA `(.L_x_1437) ;  /* 0x0000000000282947 */ /* 0x000ff40003800000 */
[----:B------:R-:W-:Y:S01]  /*101b0*/  ULDC UR4, c[0x0][0xac8] ;  /* 0x0002b20000047ab9 */ /* 0x000fe20000000800 */
[----:B------:R-:W-:Y:S01]  /*101c0*/  ULDC.64 UR6, c[0x0][0x208] ;  /* 0x0000820000067ab9 */ /* 0x000fe20000000a00 */
        /* <DEDUP_REMOVED lines=8> */
.L_x_1437:
[----:B------:R-:W-:Y:S05]  /*10250*/  BSYNC B1 ;  /* 0x0000000000017941 */ /* 0x000fea0003800000 */
.L_x_1436:
[----:B---3--:R3:W0:Y:S01]  /*10260*/  SHFL.IDX PT, R0, R5, 0x1, 0x181f ;  /* 0x00381f0005007f89 */ /* 0x00862200000e0000 */
[----:B------:R-:W-:Y:S03]  /*10270*/  BSSY B1, `(.L_x_1438) ;  /* 0x000000d000017945 */ /* 0x000fe60003800000 */
[----:B--2-4-:R3:W2:Y:S01]  /*10280*/  SHFL.IDX PT, R2, R4, 0x1, 0x181f ;  /* 0x00381f0004027f89 */ /* 0x0146a200000e0000 */
[----:B------:R-:W-:Y:S05]  /*10290*/  @P1 BRA `(.L_x_1439) ;  /* 0x0000000000281947 */ /* 0x000fea0003800000 */
        /* <DEDUP_REMOVED lines=10> */
.L_x_1439:
[----:B------:R-:W-:Y:S05]  /*10340*/  BSYNC B1 ;  /* 0x0000000000017941 */ /* 0x000fea0003800000 */
.L_x_1438:
[----:B0-----:R0:W0:Y:S01]  /*10350*/  SHFL.IDX PT, R0, R5, 0x2, 0x181f ;  /* 0x00581f0005007f89 */ /* 0x00102200000e0000 */
[----:B------:R-:W-:Y:S03]  /*10360*/  BSSY B1, `(.L_x_1440) ;  /* 0x000000d000017945 */ /* 0x000fe60003800000 */
[----:B--2-4-:R2:W4:Y:S01]  /*10370*/  SHFL.IDX PT, R2, R4, 0x2, 0x181f ;  /* 0x00581f0004027f89 */ /* 0x01452200000e0000 */
[----:B------:R-:W-:Y:S05]  /*10380*/  @P0 BRA `(.L_x_1441) ;  /* 0x0000000000280947 */ /* 0x000fea0003800000 */
[----:B------:R-:W-:Y:S01]  /*10390*/  ULDC UR4, c[0x0][0xac8] ;  /* 0x0002b20000047ab9 */ /* 0x000fe20000000800 */
[----:B------:R-:W-:Y:S01]  /*103a0*/  ULDC.64 UR6, c[0x0][0x208] ;  /* 0x0000820000067ab9 */ /* 0x000fe20000000a00 */
        /* <DEDUP_REMOVED lines=8> */
.L_x_1441:
[----:B------:R-:W-:Y:S05]  /*10430*/  BSYNC B1 ;  /* 0x0000000000017941 */ /* 0x000fea0003800000 */
.L_x_1440:
[----:B0-----:R-:W-:Y:S01]  /*10440*/  VIADD R0, R18, 0x60 ;  /* 0x0000006012007836 */ /* 0x001fe20000000000 */
[----:B---3--:R-:W0:Y:S04]  /*10450*/  SHFL.IDX PT, R5, R5, 0x3, 0x181f ;  /* 0x00781f0005057f89 */ /* 0x008e2800000e0000 */
[----:B------:R-:W-:Y:S01]  /*10460*/  ISETP.GE.AND P0, PT, R0, R17, PT ;  /* 0x000000110000720c */ /* 0x000fe20003f06270 */
[----:B----4-:R3:W4:-:S12]  /*10470*/  SHFL.IDX PT, R2, R4, 0x3, 0x181f ;  /* 0x00781f0004027f89 */ /* 0x01071800000e0000 */
[----:B---3--:R-:W-:Y:S05]  /*10480*/  @P0 BRA `(.L_x_1432) ;  /* 0x0000000000280947 */ /* 0x008fea0003800000 */
        /* <DEDUP_REMOVED lines=10> */
.L_x_1432:
[----:B------:R-:W-:Y:S05]  /*10530*/  BSYNC B0 ;  /* 0x0000000000007941 */ /* 0x000fea0003800000 */
.L_x_1423:
[----:B------:R-:W-:Y:S02]  /*10540*/  ULDC UR4, c[0x0][0xc3c] ;  /* 0x00030f0000047ab9 */ /* 0x000fe40000000800 */
[----:B-1----:R-:W-:-:S13]  /*10550*/  ISETP.GE.AND P0, PT, R47, UR4, PT ;  /* 0x000000042f007c0c */ /* 0x002fda000bf06270 */
[----:B------:R-:W-:Y:S05]  /*10560*/  @!P0 BRA `(.L_x_1442) ;  /* 0xffffff08001c8947 */ /* 0x000fea000383ffff */
[----:B------:R-:W-:Y:S05]  /*10570*/  EXIT ;  /* 0x000000000000794d */ /* 0x000fea0003800000 */
.L_x_1341:
        /* <DEDUP_REMOVED lines=15> */
[----:B------:R-:W2:Y:S01]  /*10670*/  LDS.128 R16, [UR4+0x2a8d0] ;  /* 0x02a8d004ff107984 */ /* 0x000ea20008000c00 */
[----:B------:R-:W-:Y:S06]  /*10680*/  BAR.ARV 0x4, 0x180 ;  /* 0x0106000000007b1d */ /* 0x000fec0000002000 */
[----:B------:R-:W-:Y:S05]  /*10690*/  BRA `(.L_x_1444) ;  /* 0x0000000800947947 */ /* 0x000fea0003800000 */
.L_x_1443:
[----:B------:R-:W1:Y:S01]  /*106a0*/  S2R R0, SR_TID.X ;  /* 0x0000000000007919 */ /* 0x000e620000002100 */
[----:B------:R-:W-:Y:S01]  /*106b0*/  ULDC UR4, c[0x0][0xc3c] ;  /* 0x00030f0000047ab9 */ /* 0x000fe20000000800 */
[----:B------:R-:W-:Y:S01]  /*106c0*/  ULDC.64 UR6, c[0x0][0x208] ;  /* 0x0000820000067ab9 */ /* 0x000fe20000000a00 */
[----:B------:R-:W-:Y:S01]  /*106d0*/  ULDC UR5, c[0x0][0xc38] ;  /* 0x00030e0000057ab9 */ /* 0x000fe20000000800 */
[----:B-1----:R-:W-:-:S04]  /*106e0*/  LOP3.LUT R0, R0, 0x1f, RZ, 0xc0, !PT ;  /* 0x0000001f00007812 */ /* 0x002fc800078ec0ff */
[----:B------:R-:W-:-:S04]  /*106f0*/  ISETP.NE.AND P0, PT, R0, 0x1f, PT ;  /* 0x0000001f0000780c */ /* 0x000fc80003f05270 */
[----:B------:R-:W-:-:S13]  /*10700*/  ISETP.GE.OR P1, PT, R0, UR4, !P0 ;  /* 0x0000000400007c0c */ /* 0x000fda000c726670 */
[----:B0-----:R-:W0:Y:S02]  /*10710*/  @!P1 LDC.64 R2, c[0x0][0xc80] ;  /* 0x00032000ff029b82 */ /* 0x001e240000000a00 */
        /* <DEDUP_REMOVED lines=35> */
.L_x_1449:
[----:B------:R-:W-:Y:S01]  /*10950*/  UIADD3 UR4, UR4, 0x1f, URZ ;  /* 0x0000001f04047890 */ /* 0x000fe2000fffe03f */
[----:B------:R-:W-:-:S05]  /*10960*/  IMAD.U32 R19, RZ, RZ, UR7 ;  /* 0x00000007ff137e24 */ /* 0x000fca000f8e00ff */
[----:B0-----:R-:W-:-:S13]  /*10970*/  ISETP.LE.AND P6, PT, R4, UR4, PT ;  /* 0x0000000404007c0c */ /* 0x001fda000bfc3270 */
[----:B------:R-:W-:Y:S05]  /*10980*/  @P6 BRA `(.L_x_1446) ;  /* 0x0000000400b46947 */ /* 0x000fea0003800000 */
[----:B------:R-:W-:Y:S01]  /*10990*/  VIADD R7, R0, UR4 ;  /* 0x0000000400077c36 */ /* 0x000fe20008000000 */
[----:B------:R-:W-:Y:S01]  /*109a0*/  BSSY B0, `(.L_x_1447) ;  /* 0x0000008000007945 */ /* 0x000fe20003800000 */
[----:B------:R-:W-:-:S03]  /*109b0*/  IMAD.MOV.U32 R5, RZ, RZ, RZ ;  /* 0x000000ffff057224 */ /* 0x000fc600078e00ff */
[----:B------:R-:W-:-:S13]  /*109c0*/  ISETP.GE.OR P6, PT, R7, R4, !P0 ;  /* 0x000000040700720c */ /* 0x000fda00047c6670 */
[----:B------:R-:W-:Y:S05]  /*109d0*/  @P6 BRA `(.L_x_1448) ;  /* 0x0000000000106947 */ /* 0x000fea0003800000 */
[----:B------:R-:W0:Y:S01]  /*109e0*/  LDC.64 R2, c[0x0][0xc80] ;  /* 0x00032000ff027b82 */ /* 0x000e220000000a00 */
[----:B------:R-:W-:Y:S01]  /*109f0*/  ULDC.64 UR8, c[0x0][0x208] ;  /* 0x0000820000087ab9 */ /* 0x000fe20000000a00 */
[----:B0-----:R-:W-:-:S05]  /*10a00*/  IMAD.WIDE R2, R7, 0x4, R2 ;  /* 0x0000000407027825 */ /* 0x001fca00078e0202 */
[----:B------:R0:W5:Y:S02]  /*10a10*/  LDG.E R5, desc[UR8][R2.64] ;  /* 0x0000000802057981 */ /* 0x000164000c1e1900 */
.L_x_1448:
[----:B------:R-:W-:Y:S05]  /*10a20*/  BSYNC B0 ;  /* 0x0000000000007941 */ /* 0x000fea0003800000 */
.L_x_1447:
        /* <DEDUP_REMOVED lines=20> */
[----:B------:R-:W-:-:S07]  /*10b70*/  IMAD.MOV.U32 R4, RZ, RZ, R10 ;  /* 0x000000ffff047224 */ /* 0x000fce00078e000a */
.L_x_1445:
[----:B------:R-:W-:Y:S01]  /*10b80*/  IMAD.IADD R7, R6, 0x1, -R7 ;  /* 0x0000000106077824 */ /* 0x000fe200078e0a07 */
[----:B------:R-:W-:-:S03]  /*10b90*/  ULDC.64 UR8, c[0x0][0x208] ;  /* 0x0000820000087ab9 */ /* 0x000fc60000000a00 */
[----:B------:R-:W-:-:S05]  /*10ba0*/  IMAD R2, R4, UR5, R7 ;  /* 0x0000000504027c24 */ /* 0x000fca000f8e0207 */
[----:B------:R-:W-:Y:S02]  /*10bb0*/  ISETP.GT.AND P0, PT, R2, UR6, PT ;  /* 0x0000000602007c0c */ /* 0x000fe4000bf04270 */
[----:B------:R-:W0:Y:S11]  /*10bc0*/  LDC.64 R2, c[0x0][0xc90] ;  /* 0x00032400ff027b82 */ /* 0x000e360000000a00 */
[----:B------:R-:W-:-:S04]  /*10bd0*/  VOTE.ANY R11, PT, !P0 ;  /* 0x00000000000b7806 */ /* 0x000fc800040e0100 */
[----:B------:R-:W1:Y:S02]  /*10be0*/  POPC R6, R11 ;  /* 0x0000000b00067309 */ /* 0x000e640000000000 */
[----:B-1----:R-:W-:-:S04]  /*10bf0*/  VIADD R19, R6, UR4 ;  /* 0x0000000406137c36 */ /* 0x002fc80008000000 */
[----:B0-----:R-:W-:-:S05]  /*10c00*/  IMAD.WIDE R2, R19, 0x4, R2 ;  /* 0x0000000413027825 */ /* 0x001fca00078e0202 */
[----:B------:R-:W2:Y:S01]  /*10c10*/  LDG.E R10, desc[UR8][R2.64] ;  /* 0x00000008020a7981 */ /* 0x000ea2000c1e1900 */
[----:B------:R-:W-:-:S03]  /*10c20*/  ISETP.NE.AND P0, PT, R11, RZ, PT ;  /* 0x000000ff0b00720c */ /* 0x000fc60003f05270 */
[----:B------:R-:W2:Y:S02]  /*10c30*/  SHFL.IDX PT, R5, R5, R6, 0x1f ;  /* 0x00001f0605057589 */ /* 0x000ea400000e0000 */
[----:B--2---:R-:W-:-:S05]  /*10c40*/  IMAD R8, R5, R10, RZ ;  /* 0x0000000a05087224 */ /* 0x004fca00078e02ff */
[----:B------:R-:W-:-:S04]  /*10c50*/  IABS R9, R8 ;  /* 0x0000000800097213 */ /* 0x000fc80000000000 */
[----:B------:R-:W0:Y:S08]  /*10c60*/  I2F.RP R12, R9 ;  /* 0x00000009000c7306 */ /* 0x000e300000209400 */
[----:B0-----:R-:W0:Y:S02]  /*10c70*/  MUFU.RCP R12, R12 ;  /* 0x0000000c000c7308 */ /* 0x001e240000001000 */
[----:B0-----:R-:W-:-:S06]  /*10c80*/  VIADD R13, R12, 0xffffffe ;  /* 0x0ffffffe0c0d7836 */ /* 0x001fcc0000000000 */
[----:B------:R0:W1:Y:S01]  /*10c90*/  F2I.FTZ.U32.TRUNC.NTZ R3, R13 ;  /* 0x0000000d00037305 */ /* 0x000062000021f000 */
[----:B------:R-:W-:Y:S05]  /*10ca0*/  @!P0 BRA `(.L_x_1450) ;  /* 0x0000000000088947 */ /* 0x000fea0003800000 */
[----:B------:R-:W-:-:S05]  /*10cb0*/  VIADD R11, R6, 0xffffffff ;  /* 0xffffffff060b7836 */ /* 0x000fca0000000000 */
[----:B------:R2:W3:Y:S02]  /*10cc0*/  SHFL.IDX PT, R16, R4, R11, 0x1f ;  /* 0x00001f0b04107589 */ /* 0x0004e400000e0000 */
.L_x_1450:
[----:B-1----:R-:W-:Y:S01]  /*10cd0*/  IMAD.MOV R2, RZ, RZ, -R3 ;  /* 0x000000ffff027224 */ /* 0x002fe200078e0a03 */
[----:B--2---:R-:W-:Y:S01]  /*10ce0*/  IABS R4, R8 ;  /* 0x0000000800047213 */ /* 0x004fe20000000000 */
[----:B---3--:R-:W-:Y:S02]  /*10cf0*/  IMAD R16, R16, UR5, R7 ;  /* 0x0000000510107c24 */ /* 0x008fe4000f8e0207 */
[----:B------:R-:W-:Y:S02]  /*10d00*/  IMAD R7, R2, R9, RZ ;  /* 0x0000000902077224 */ /* 0x000fe400078e02ff */
[----:B------:R-:W-:Y:S02]  /*10d10*/  IMAD.MOV.U32 R2, RZ, RZ, RZ ;  /* 0x000000ffff027224 */ /* 0x000fe400078e00ff */
[----:B------:R-:W-:Y:S02]  /*10d20*/  IMAD.MOV R4, RZ, RZ, -R4 ;  /* 0x000000ffff047224 */ /* 0x000fe400078e0a04 */
[----:B------:R-:W-:Y:S01]  /*10d30*/  IMAD.HI.U32 R2, R3, R7, R2 ;  /* 0x0000000703027227 */ /* 0x000fe200078e0002 */
[----:B------:R-:W-:-:S04]  /*10d40*/  IADD3 R7, -R16, UR6, RZ ;  /* 0x0000000610077c10 */ /* 0x000fc8000fffe1ff */
[----:B------:R-:W-:-:S05]  /*10d50*/  IABS R3, R7 ;  /* 0x0000000700037213 */ /* 0x000fca0000000000 */
[----:B------:R-:W-:-:S04]  /*10d60*/  IMAD.HI.U32 R2, R2, R3, RZ ;  /* 0x0000000302027227 */ /* 0x000fc800078e00ff */
[----:B------:R-:W-:Y:S01]  /*10d70*/  IMAD R4, R2, R4, R3 ;  /* 0x0000000402047224 */ /* 0x000fe200078e0203 */
[----:B------:R-:W-:-:S04]  /*10d80*/  LOP3.LUT R3, R7, R8, RZ, 0x3c, !PT ;  /* 0x0000000807037212 */ /* 0x000fc800078e3cff */
[----:B------:R-:W-:Y:S02]  /*10d90*/  ISETP.GT.U32.AND P1, PT, R9, R4, PT ;  /* 0x000000040900720c */ /* 0x000fe40003f24070 */
[----:B------:R-:W-:-:S11]  /*10da0*/  ISETP.GE.AND P2, PT, R3, RZ, PT ;  /* 0x000000ff0300720c */ /* 0x000fd60003f46270 */
[----:B------:R-:W-:Y:S02]  /*10db0*/  @!P1 IMAD.IADD R4, R4, 0x1, -R9 ;  /* 0x0000000104049824 */ /* 0x000fe400078e0a09 */
[----:B------:R-:W-:Y:S01]  /*10dc0*/  @!P1 VIADD R2, R2, 0x1 ;  /* 0x0000000102029836 */ /* 0x000fe20000000000 */
[----:B------:R-:W-:Y:S02]  /*10dd0*/  ISETP.NE.AND P1, PT, R8, RZ, PT ;  /* 0x000000ff0800720c */ /* 0x000fe40003f25270 */
[----:B------:R-:W-:-:S13]  /*10de0*/  ISETP.GE.U32.AND P0, PT, R4, R9, PT ;  /* 0x000000090400720c */ /* 0x000fda0003f06070 */
[----:B------:R-:W-:-:S04]  /*10df0*/  @P0 VIADD R2, R2, 0x1 ;  /* 0x0000000102020836 */ /* 0x000fc80000000000 */
[----:B------:R-:W-:-:S04]  /*10e00*/  IMAD.MOV.U32 R9, RZ, RZ, R2 ;  /* 0x000000ffff097224 */ /* 0x000fc800078e0002 */
[----:B------:R-:W-:Y:S01]  /*10e10*/  @!P2 IMAD.MOV R9, RZ, RZ, -R9 ;  /* 0x000000ffff09a224 */ /* 0x000fe200078e0a09 */
[----:B------:R-:W-:-:S05]  /*10e20*/  @!P1 LOP3.LUT R9, RZ, R8, RZ, 0x33, !PT ;  /* 0x00000008ff099212 */ /* 0x000fca00078e33ff */
[----:B------:R-:W-:Y:S02]  /*10e30*/  IMAD R4, R10, R9, RZ ;  /* 0x000000090a047224 */ /* 0x000fe400078e02ff */
[----:B------:R-:W-:Y:S02]  /*10e40*/  IMAD.MOV R9, RZ, RZ, -R9 ;  /* 0x000000ffff097224 */ /* 0x000fe400078e0a09 */
[----:B------:R-:W-:Y:S02]  /*10e50*/  IMAD.MOV R3, RZ, RZ, -R4 ;  /* 0x000000ffff037224 */ /* 0x000fe400078e0a04 */
[----:B------:R-:W-:-:S03]  /*10e60*/  IMAD R7, R8, R9, R7 ;  /* 0x0000000908077224 */ /* 0x000fc600078e0207 */
[----:B------:R-:W-:Y:S01]  /*10e70*/  VIADDMNMX R10, R3, UR5, R10, PT ;  /* 0x00000005030a7c46 */ /* 0x000fe2000b80010a */
[----:B------:R-:W-:Y:S01]  /*10e80*/  IMAD.IADD R4, R7, 0x1, R4 ;  /* 0x0000000107047824 */ /* 0x000fe200078e0204 */
[----:B------:R-:W-:Y:S02]  /*10e90*/  IABS R8, R7 ;  /* 0x0000000700087213 */ /* 0x000fe40000000000 */
[----:B------:R-:W-:-:S04]  /*10ea0*/  IABS R6, R10 ;  /* 0x0000000a00067213 */ /* 0x000fc80000000000 */
[----:B------:R-:W1:Y:S08]  /*10eb0*/  I2F.RP R11, R6 ;  /* 0x00000006000b7306 */ /* 0x000e700000209400 */
[----:B-1----:R-:W1:Y:S02]  /*10ec0*/  MUFU.RCP R11, R11 ;  /* 0x0000000b000b7308 */ /* 0x002e640000001000 */
[----:B-1----:R-:W-:-:S06]  /*10ed0*/  VIADD R2, R11, 0xffffffe ;  /* 0x0ffffffe0b027836 */ /* 0x002fcc0000000000 */
[----:B------:R1:W2:Y:S02]  /*10ee0*/  F2I.FTZ.U32.TRUNC.NTZ R3, R2 ;  /* 0x0000000200037305 */ /* 0x0002a4000021f000 */
[----:B-1----:R-:W-:Y:S02]  /*10ef0*/  IMAD.MOV.U32 R2, RZ, RZ, RZ ;  /* 0x000000ffff027224 */ /* 0x002fe400078e00ff */
[----:B--2---:R-:W-:-:S04]  /*10f00*/  IMAD.MOV R9, RZ, RZ, -R3 ;  /* 0x000000ffff097224 */ /* 0x004fc800078e0a03 */
[----:B------:R-:W-:-:S04]  /*10f10*/  IMAD R9, R9, R6, RZ ;  /* 0x0000000609097224 */ /* 0x000fc800078e02ff */
[----:B------:R-:W-:Y:S01]  /*10f20*/  IMAD.HI.U32 R3, R3, R9, R2 ;  /* 0x0000000903037227 */ /* 0x000fe200078e0002 */
[-C--:B------:R-:W-:Y:S02]  /*10f30*/  IABS R9, R10.reuse ;  /* 0x0000000a00097213 */ /* 0x080fe40000000000 */
[----:B------:R-:W-:-:S03]  /*10f40*/  LOP3.LUT R2, R7, R10, RZ, 0x3c, !PT ;  /* 0x0000000a07027212 */ /* 0x000fc600078e3cff */
[----:B------:R-:W-:Y:S01]  /*10f50*/  IMAD.MOV R9, RZ, RZ, -R9 ;  /* 0x000000ffff097224 */ /* 0x000fe200078e0a09 */
[----:B------:R-:W-:Y:S01]  /*10f60*/  ISETP.GE.AND P2, PT, R2, RZ, PT ;  /* 0x000000ff0200720c */ /* 0x000fe20003f46270 */
[----:B------:R-:W-:-:S04]  /*10f70*/  IMAD.HI.U32 R3, R3, R8, RZ ;  /* 0x0000000803037227 */ /* 0x000fc800078e00ff */
[----:B------:R-:W-:-:S05]  /*10f80*/  IMAD R9, R3, R9, R8 ;  /* 0x0000000903097224 */ /* 0x000fca00078e0208 */
[----:B------:R-:W-:-:S13]  /*10f90*/  ISETP.GT.U32.AND P1, PT, R6, R9, PT ;  /* 0x000000090600720c */ /* 0x000fda0003f24070 */
[----:B------:R-:W-:Y:S02]  /*10fa0*/  @!P1 IMAD.IADD R9, R9, 0x1, -R6 ;  /* 0x0000000109099824 */ /* 0x000fe400078e0a06 */
[----:B------:R-:W-:Y:S01]  /*10fb0*/  @!P1 VIADD R3, R3, 0x1 ;  /* 0x0000000103039836 */ /* 0x000fe20000000000 */
[----:B------:R-:W-:Y:S02]  /*10fc0*/  ISETP.NE.AND P1, PT, R10, RZ, PT ;  /* 0x000000ff0a00720c */ /* 0x000fe40003f25270 */
[----:B------:R-:W-:-:S13]  /*10fd0*/  ISETP.GE.U32.AND P0, PT, R9, R6, PT ;  /* 0x000000060900720c */ /* 0x000fda0003f06070 */
[----:B------:R-:W-:-:S04]  /*10fe0*/  @P0 VIADD R3, R3, 0x1 ;  /* 0x0000000103030836 */ /* 0x000fc80000000000 */
[----:B------:R-:W-:Y:S01]  /*10ff0*/  @!P2 IMAD.MOV R3, RZ, RZ, -R3 ;  /* 0x000000ffff03a224 */ /* 0x000fe200078e0a03 */
[----:B------:R-:W-:Y:S01]  /*11000*/  @!P1 LOP3.LUT R3, RZ, R10, RZ, 0x33, !PT ;  /* 0x0000000aff039212 */ /* 0x000fe200078e33ff */
[----:B------:R-:W-:-:S03]  /*11010*/  IMAD.MOV R10, RZ, RZ, -R10 ;  /* 0x000000ffff0a7224 */ /* 0x000fc600078e0a0a */
[----:B------:R-:W-:Y:S01]  /*11020*/  LOP3.LUT R2, RZ, R3, RZ, 0x33, !PT ;  /* 0x00000003ff027212 */ /* 0x000fe200078e33ff */
[----:B------:R-:W-:-:S04]  /*11030*/  IMAD R18, R3, R10, R4 ;  /* 0x0000000a03127224 */ /* 0x000fc800078e0204 */
[----:B------:R-:W-:Y:S01]  /*11040*/  IMAD.IADD R17, R5, 0x1, R2 ;  /* 0x0000000105117824 */ /* 0x000fe200078e0202 */
[----:B------:R-:W-:Y:S06]  /*11050*/  BRA `(.L_x_1451) ;  /* 0x00000000000c7947 */ /* 0x000fec0003800000 */
.L_x_1446:
[----:B------:R-:W-:Y:S02]  /*11060*/  IMAD.MOV.U32 R17, RZ, RZ, RZ ;  /* 0x000000ffff117224 */ /* 0x000fe400078e00ff */
[----:B------:R-:W-:Y:S02]  /*11070*/  IMAD.U32 R16, RZ, RZ, UR6 ;  /* 0x00000006ff107e24 */ /* 0x000fe4000f8e00ff */
[----:B------:R-:W-:-:S07]  /*11080*/  IMAD.MOV.U32 R18, RZ, RZ, RZ ;  /* 0x000000ffff127224 */ /* 0x000fce00078e00ff */
.L_x_1451:
[----:B------:R-:W-:-:S13]  /*11090*/  ISETP.NE.AND P0, PT, R0, RZ, PT ;  /* 0x000000ff0000720c */ /* 0x000fda0003f05270 */
[----:B------:R-:W1:Y:S01]  /*110a0*/  @!P0 S2R R3, SR_CgaCtaId ;  /* 0x0000000000038919 */ /* 0x000e620000008800 */
[----:B------:R-:W-:-:S04]  /*110b0*/  @!P0 MOV R0, 0x400 ;  /* 0x0000040000008802 */ /* 0x000fc80000000f00 */
[----:B-1----:R-:W-:-:S05]  /*110c0*/  @!P0 LEA R0, R3, R0, 0x18 ;  /* 0x0000000003008211 */ /* 0x002fca00078ec0ff */
[----:B------:R1:W-:Y:S01]  /*110d0*/  @!P0 STS.128 [R0+0x2a8d0], R16 ;  /* 0x02a8d01000008388 */ /* 0x0003e20000000c00 */
[----:B------:R-:W-:Y:S06]  /*110e0*/  BAR.ARV 0x5, 0x180 ;  /* 0x0146000000007b1d */ /* 0x000fec0000002000 */
.L_x_1444:
[----:B-1----:R-:W-:Y:S01]  /*110f0*/  IMAD.MOV.U32 R0, RZ, RZ, 0x1 ;  /* 0x00000001ff007424 */ /* 0x002fe200078e00ff */
[----:B------:R1:W-:Y:S01]  /*11100*/  STL [R1+0x4], RZ ;  /* 0x000004ff01007387 */ /* 0x0003e20000100800 */
[----:B------:R-:W-:Y:S02]  /*11110*/  ULDC UR4, c[0x0][0xc3c] ;  /* 0x00030f0000047ab9 */ /* 0x000fe40000000800 */
[----:B--2---:R-:W-:Y:S01]  /*11120*/  ISETP.GE.AND P0, PT, R19, UR4, PT ;  /* 0x0000000413007c0c */ /* 0x004fe2000bf06270 */
[----:B------:R1:W-:Y:S04]  /*11130*/  STL [R1+0x10], R0 ;  /* 0x0000100001007387 */ /* 0x0003e80000100800 */
[----:B------:R1:W-:Y:S08]  /*11140*/  STL [R1+0x38], RZ ;  /* 0x000038ff01007387 */ /* 0x0003f00000100800 */
[----:B-1----:R-:W-:Y:S05]  /*11150*/  @P0 BRA `(.L_x_1452) ;  /* 0x0000005800700947 */ /* 0x002fea0003800000 */
[----:B------:R-:W1:Y:S01]  /*11160*/  S2R R5, SR_TID.X ;  /* 0x0000000000057919 */ /* 0x000e620000002100 */
[----:B------:R-:W2:Y:S01]  /*11170*/  S2UR UR5, SR_CgaCtaId ;  /* 0x00000000000579c3 */ /* 0x000ea20000008800 */
[----:B------:R-:W-:Y:S01]  /*11180*/  UMOV UR4, 0x400 ;  /* 0x0000040000047882 */ /* 0x000fe20000000000 */
[----:B------:R-:W-:Y:S01]  /*11190*/  BSSY B8, `(.L_x_1452) ;  /* 0x0000598000087945 */ /* 0x000fe20003800000 */
[----:B------:R-:W-:Y:S01]  /*111a0*/  ULDC UR38, c[0x0][0xc] ;  /* 0x0000030000267ab9 */ /* 0x000fe20000000800 */
[----:B------:R-:W-:Y:S01]  /*111b0*/  ULDC.64 UR36, c[0x0][0x198] ;  /* 0x0000660000247ab9 */ /* 0x000fe20000000a00 */
[----:B--2---:R-:W-:Y:S01]  /*111c0*/  ULEA UR4, UR5, UR4, 0x18 ;  /* 0x0000000405047291 */ /* 0x004fe2000f8ec03f */
[C---:B-1----:R-:W-:Y:S01]  /*111d0*/  IMAD.SHL.U32 R0, R5.reuse, 0x8, RZ ;  /* 0x0000000805007824 */ /* 0x042fe200078e00ff */
[----:B------:R-:W-:-:S04]  /*111e0*/  LOP3.LUT R4, R5, 0x7f, RZ, 0xc0, !PT ;  /* 0x0000007f05047812 */ /* 0x000fc800078ec0ff */
[C---:B0-----:R-:W-:Y:S02]  /*111f0*/  LOP3.LUT R2, R0.reuse, 0x1f8, RZ, 0xc0, !PT ;  /* 0x000001f800027812 */ /* 0x041fe400078ec0ff */
[----:B------:R-:W-:Y:S02]  /*11200*/  LOP3.LUT R0, R0, 0x38, RZ, 0xc0, !PT ;  /* 0x0000003800007812 */ /* 0x000fe400078ec0ff */
[----:B------:R-:W-:Y:S01]  /*11210*/  LOP3.LUT R3, R2, 0x38, R5, 0x78, !PT ;  /* 0x0000003802037812 */ /* 0x000fe200078e7805 */
[----:B------:R-:W-:-:S05]  /*11220*/  IMAD.SHL.U32 R2, R4, 0x8, RZ ;  /* 0x0000000804027824 */ /* 0x000fca00078e00ff */
[----:B------:R-:W-:Y:S01]  /*11230*/  LOP3.LUT R3, R3, 0x200, R2, 0xf8, !PT ;  /* 0x0000020003037812 */ /* 0x000fe200078ef802 */
[----:B------:R-:W-:Y:S01]  /*11240*/  IMAD.SHL.U32 R2, R5, 0x10, RZ ;  /* 0x0000001005027824 */ /* 0x000fe200078e00ff */
[----:B------:R-:W-:Y:S01]  /*11250*/  SHF.R.U32.HI R5, RZ, 0x3, R4 ;  /* 0x00000003ff057819 */ /* 0x000fe20000011604 */
[----:B------:R-:W-:-:S03]  /*11260*/  IMAD.U32 R4, RZ, RZ, UR4 ;  /* 0x00000004ff047e24 */ /* 0x000fc6000f8e00ff */
[----:B------:R-:W-:Y:S01]  /*11270*/  LOP3.LUT R2, R5, 0x70, R2, 0xf8, !PT ;  /* 0x0000007005027812 */ /* 0x000fe200078ef802 */
[----:B------:R-:W-:Y:S01]  /*11280*/  IMAD R3, R3, 0x2, R4 ;  /* 0x0000000203037824 */ /* 0x000fe200078e0204 */
[----:B------:R-:W-:Y:S01]  /*11290*/  STL [R1], R4 ;  /* 0x0000000401007387 */ /* 0x000fe20000100800 */
[----:B------:R-:W-:-:S03]  /*112a0*/  IMAD.MOV.U32 R2, RZ, RZ, 0x1 ;  /* 0x00000001ff027424 */ /* 0x000fc600078e00ff */
[----:B------:R-:W-:Y:S04]  /*112b0*/  STL [R1+0x20], R3 ;  /* 0x0000200301007387 */ /* 0x000fe80000100800 */
[----:B------:R-:W-:Y:S04]  /*112c0*/  STL [R1+0x38], RZ ;  /* 0x000038ff01007387 */ /* 0x000fe80000100800 */
[----:B------:R0:W-:Y:S04]  /*112d0*/  STL [R1+0x10], R2 ;  /* 0x0000100201007387 */ /* 0x0001e80000100800 */
[----:B------:R1:W-:Y:S01]  /*112e0*/  STL [R1+0x4], RZ ;  /* 0x000004ff01007387 */ /* 0x0003e20000100800 */
[----:B0-----:R-:W-:-:S02]  /*112f0*/  LOP3.LUT R2, R0, 0x40, RZ, 0xfc, !PT ;  /* 0x0000004000027812 */ /* 0x001fc400078efcff */
[----:B-1----:R-:W-:-:S07]  /*11300*/  LOP3.LUT R0, R0, 0x80, RZ, 0xfc, !PT ;  /* 0x0000008000007812 */ /* 0x002fce00078efcff */
.L_x_1562:
[----:B------:R-:W-:Y:S05]  /*11310*/  YIELD ;  /* 0x0000000000007946 */ /* 0x000fea0003800000 */
[----:B------:R-:W-:Y:S01]  /*11320*/  ULDC.64 UR4, c[0x0][0xa28] ;  /* 0x00028a0000047ab9 */ /* 0x000fe20000000a00 */
[----:B----4-:R-:W-:Y:S01]  /*11330*/  IMAD.MOV.U32 R0, RZ, RZ, RZ ;  /* 0x000000ffff007224 */ /* 0x010fe200078e00ff */
[----:B------:R-:W-:Y:S01]  /*11340*/  ISETP.NE.U32.AND P0, PT, RZ, UR4, PT ;  /* 0x00000004ff007c0c */ /* 0x000fe2000bf05070 */
[----:B------:R-:W0:Y:S01]  /*11350*/  LDC.64 R4, c[0x0][0xa00] ;  /* 0x00028000ff047b82 */ /* 0x000e220000000a00 */
[----:B------:R-:W-:Y:S01]  /*11360*/  ULDC.64 UR8, c[0x0][0x208] ;  /* 0x0000820000087ab9 */ /* 0x000fe20000000a00 */
[----:B-1----:R-:W-:-:S02]  /*11370*/  CS2R R8, SRZ ;  /* 0x0000000000087805 */ /* 0x002fc4000001ff00 */
[----:B------:R-:W-:Y:S01]  /*11380*/  ISETP.NE.AND.EX P0, PT, RZ, UR5, PT, P0 ;  /* 0x00000005ff007c0c */ /* 0x000fe2000bf05300 */
[----:B------:R-:W-:Y:S01]  /*11390*/  ULDC.64 UR4, c[0x0][0xa18] ;  /* 0x0002860000047ab9 */ /* 0x000fe20000000a00 */
[----:B------:R-:W-:-:S11]  /*113a0*/  ULDC.64 UR6, c[0x0][0xa08] ;  /* 0x0002820000067ab9 */ /* 0x000fd60000000a00 */
[----:B------:R-:W1:Y:S02]  /*113b0*/  @P0 LDC.64 R2, c[0x0][0xa28] ;  /* 0x00028a00ff020b82 */ /* 0x000e640000000a00 */
[----:B-1----:R-:W-:-:S05]  /*113c0*/  @P0 IMAD.WIDE R2, R19, 0x4, R2 ;  /* 0x0000000413020825 */ /* 0x002fca00078e0202 */
[----:B------:R1:W5:Y:S01]  /*113d0*/  @P0 LDG.E R0, desc[UR8][R2.64] ;  /* 0x0000000802000981 */ /* 0x000362000c1e1900 */
[----:B------:R-:W-:Y:S01]  /*113e0*/  ISETP.NE.U32.AND P0, PT, RZ, UR4, PT ;  /* 0x00000004ff007c0c */ /* 0x000fe2000bf05070 */
[----:B0-----:R-:W-:Y:S01]  /*113f0*/  IMAD.WIDE R4, R19, 0x4, R4 ;  /* 0x0000000413047825 */ /* 0x001fe200078e0204 */
[----:B------:R-:W-:Y:S02]  /*11400*/  ISETP.NE.U32.AND P1, PT, RZ, UR6, PT ;  /* 0x00000006ff007c0c */ /* 0x000fe4000bf25070 */
[----:B------:R-:W-:Y:S01]  /*11410*/  ISETP.NE.AND.EX P2, PT, RZ, UR5, PT, P0 ;  /* 0x00000005ff007c0c */ /* 0x000fe2000bf45300 */
[----:B------:R-:W-:Y:S01]  /*11420*/  ULDC.64 UR4, c[0x0][0xa00] ;  /* 0x0002800000047ab9 */ /* 0x000fe20000000a00 */
[----:B------:R-:W-:Y:S02]  /*11430*/  ISETP.NE.AND.EX P1, PT, RZ, UR7, PT, P1 ;  /* 0x00000007ff007c0c */ /* 0x000fe4000bf25310 */
[----:B------:R-:W-:Y:S01]  /*11440*/  ISETP.NE.U32.AND P0, PT, RZ, UR4, PT ;  /* 0x00000004ff007c0c */ /* 0x000fe2000bf05070 */
[----:B-1----:R-:W0:Y:S03]  /*11450*/  LDC.64 R2, c[0x0][0xa08] ;  /* 0x00028200ff027b82 */ /* 0x002e260000000a00 */
[----:B------:R-:W-:-:S05]  /*11460*/  ISETP.NE.AND.EX P0, PT, RZ, UR5, PT, P0 ;  /* 0x00000005ff007c0c */ /* 0x000fca000bf05300 */
[----:B--23--:R-:W1:Y:S08]  /*11470*/  @P2 LDC.64 R6, c[0x0][0xa18] ;  /* 0x00028600ff062b82 */ /* 0x00ce700000000a00 */
[----:B------:R-:W2:Y:S01]  /*11480*/  @P0 LDG.E R9, desc[UR8][R4.64] ;  /* 0x0000000804090981 */ /* 0x000ea2000c1e1900 */
[----:B------:R-:W-:Y:S01]  /*11490*/  ULDC UR4, c[0x0][0x288] ;  /* 0x0000a20000047ab9 */ /* 0x000fe20000000800 */
[----:B0-----:R-:W-:-:S05]  /*114a0*/  IMAD.WIDE R2, R19, 0x4, R2 ;  /* 0x0000000413027825 */ /* 0x001fca00078e0202 */
[----:B------:R-:W5:Y:S01]  /*114b0*/  @P1 LDG.E R8, desc[UR8][R2.64] ;  /* 0x0000000802081981 */ /* 0x000f62000c1e1900 */
[----:B-1----:R-:W-:-:S03]  /*114c0*/  @P2 IMAD.WIDE R6, R19, 0x4, R6 ;  /* 0x0000000413062825 */ /* 0x002fc600078e0206 */
[----:B--2---:R0:W-:Y:S02]  /*114d0*/  STL [R1+0x34], R9 ;  /* 0x0000340901007387 */ /* 0x0041e40000100800 */
[----:B0-----:R-:W-:Y:S01]  /*114e0*/  IMAD.U32 R9, RZ, RZ, UR4 ;  /* 0x00000004ff097e24 */ /* 0x001fe2000f8e00ff */
[----:B------:R-:W-:-:S05]  /*114f0*/  ULDC.64 UR4, c[0x0][0x418] ;  /* 0x0001060000047ab9 */ /* 0x000fca0000000a00 */
        /* <DEDUP_REMOVED lines=12> */
[----:B------:R-:W0:Y:S04]  /*115c0*/  LDG.E R7, desc[UR4][R4.64] ;  /* 0x0000000404077981 */ /* 0x000e28000c1e1900 */
[----:B------:R-:W0:Y:S02]  /*115d0*/  LDG.E R4, desc[UR4][R4.64+0x4] ;  /* 0x0000040404047981 */ /* 0x000e24000c1e1900 */
[----:B0-----:R-:W-:-:S05]  /*115e0*/  IMAD.IADD R9, R4, 0x1, -R7 ;  /* 0x0000000104097824 */ /* 0x001fca00078e0a07 */
[----:B------:R1:W-:Y:S02]  /*115f0*/  STL [R1+0x30], R9 ;  /* 0x0000300901007387 */ /* 0x0003e40000100800 */
.L_x_1453:
[----:B-----5:R-:W-:Y:S01]  /*11600*/  IMAD.IADD R4, R8, 0x1, R0 ;  /* 0x0000000108047824 */ /* 0x020fe200078e0200 */
[----:B------:R-:W-:Y:S02]  /*11610*/  ULDC.64 UR4, c[0x0][0xa20] ;  /* 0x0002880000047ab9 */ /* 0x000fe40000000a00 */
[----:B------:R-:W-:Y:S02]  /*11620*/  ISETP.NE.U32.AND P0, PT, RZ, UR4, PT ;  /* 0x00000004ff007c0c */ /* 0x000fe4000bf05070 */
[----:B------:R2:W-:Y:S02]  /*11630*/  STL [R1+0x14], R4 ;  /* 0x0000140401007387 */ /* 0x0005e40000100800 */
[----:B------:R-:W-:-:S13]  /*11640*/  ISETP.NE.AND.EX P0, PT, RZ, UR5, PT, P0 ;  /* 0x00000005ff007c0c */ /* 0x000fda000bf05300 */
[----:B--2---:R-:W-:Y:S05]  /*11650*/  @!P0 BRA `(.L_x_1454) ;  /* 0x0000000000148947 */ /* 0x004fea0003800000 */
[----:B------:R-:W2:Y:S01]  /*11660*/  LDC.64 R2, c[0x0][0xa20] ;  /* 0x00028800ff027b82 */ /* 0x000ea20000000a00 */
[----:B------:R-:W-:Y:S01]  /*11670*/  ULDC.64 UR4, c[0x0][0x208] ;  /* 0x0000820000047ab9 */ /* 0x000fe20000000a00 */
[----:B--2---:R-:W-:-:S05]  /*11680*/  IMAD.WIDE R2, R19, 0x4, R2 ;  /* 0x0000000413027825 */ /* 0x004fca00078e0202 */
[----:B------:R2:W5:Y:S01]  /*11690*/  LDG.E R6, desc[UR4][R2.64] ;  /* 0x0000000402067981 */ /* 0x000562000c1e1900 */
[----:B------:R-:W-:Y:S05]  /*116a0*/  BRA `(.L_x_1455) ;  /* 0x0000000000147947 */ /* 0x000fea0003800000 */
.L_x_1454:
[----:B------:R-:W-:Y:S05]  /*116b0*/  @!P1 BRA `(.L_x_1455) ;  /* 0x0000000000109947 */ /* 0x000fea0003800000 */
[----:B------:R-:W-:Y:S02]  /*116c0*/  ULDC.64 UR4, c[0x0][0x208] ;  /* 0x0000820000047ab9 */ /* 0x000fe40000000a00 */
[----:B------:R-:W2:Y:S04]  /*116d0*/  LDG.E R6, desc[UR4][R2.64] ;  /* 0x0000000402067981 */ /* 0x000ea8000c1e1900 */
[----:B------:R-:W2:Y:S02]  /*116e0*/  LDG.E R2, desc[UR4][R2.64+0x4] ;  /* 0x0000040402027981 */ /* 0x000ea4000c1e1900 */
[----:B--2---:R-:W-:-:S07]  /*116f0*/  IMAD.IADD R6, R2, 0x1, -R6 ;  /* 0x0000000102067824 */ /* 0x004fce00078e0a06 */
.L_x_1455:
[----:B--2---:R-:W2:Y:S01]  /*11700*/  LDC R2, c[0x0][0x448] ;  /* 0x00011200ff027b82 */ /* 0x004ea20000000800 */
[----:B------:R-:W-:Y:S02]  /*11710*/  IMAD.SHL.U32 R8, R17, 0x80, RZ ;  /* 0x0000008011087824 */ /* 0x000fe400078e00ff */
[----:B-----5:R-:W-:Y:S02]  /*11720*/  IMAD.IADD R0, R6, 0x1, -R0 ;  /* 0x0000000106007824 */ /* 0x020fe400078e0a00 */
[----:B------:R-:W-:Y:S01]  /*11730*/  VIADD R4, R8, 0x7f ;  /* 0x0000007f08047836 */ /* 0x000fe20000000000 */
[----:B------:R3:W-:Y:S03]  /*11740*/  STL [R1+0x2c], R8 ;  /* 0x00002c0801007387 */ /* 0x0007e60000100800 */
[----:B------:R-:W-:Y:S01]  /*11750*/  IMAD.MOV.U32 R6, RZ, RZ, R4 ;  /* 0x000000ffff067224 */ /* 0x000fe200078e0004 */
[----:B--2---:R-:W-:-:S13]  /*11760*/  ISETP.NE.AND P1, PT, R2, 0x1, PT ;  /* 0x000000010200780c */ /* 0x004fda0003f25270 */
[----:B------:R-:W2:Y:S08]  /*11770*/  @P1 LDC R3, c[0x0][0x44c] ;  /* 0x00011300ff031b82 */ /* 0x000eb00000000800 */
[----:B------:R-:W4:Y:S01]  /*11780*/  @P1 LDC R2, c[0x0][0x450] ;  /* 0x00011400ff021b82 */ /* 0x000f220000000800 */
[----:B--2---:R-:W-:-:S05]  /*11790*/  @P1 IMAD.HI.U32 R3, R4, R3, RZ ;  /* 0x0000000304031227 */ /* 0x004fca00078e00ff */
[----:B----4-:R-:W-:Y:S02]  /*117a0*/  @P1 SHF.R.U32.HI R6, RZ, R2, R3 ;  /* 0x00000002ff061219 */ /* 0x010fe40000011603 */
[----:B------:R-:W-:-:S05]  /*117b0*/  IADD3 R2, R0, 0x1, -R9 ;  /* 0x0000000100027810 */ /* 0x000fca0007ffe809 */
[----:B------:R-:W-:Y:S02]  /*117c0*/  IMAD.IADD R6, R2, 0x1, R6 ;  /* 0x0000000102067824 */ /* 0x000fe400078e0206 */
[----:B------:R-:W2:Y:S02]  /*117d0*/  LDC.64 R2, c[0x0][0x9e0] ;  /* 0x00027800ff027b82 */ /* 0x000ea40000000a00 */
[----:B--2---:R-:W-:Y:S01]  /*117e0*/  ISETP.GE.AND P2, PT, R3, 0x1, PT ;  /* 0x000000010300780c */ /* 0x004fe20003f46270 */
[----:B------:R-:W-:-:S12]  /*117f0*/  IMAD.IADD R2, R6, 0x1, R2 ;  /* 0x0000000106027824 */ /* 0x000fd800078e0202 */
[----:B---3--:R-:W-:Y:S05]  /*11800*/  @!P2 BRA `(.L_x_1456) ;  /* 0x000000000048a947 */ /* 0x008fea0003800000 */
[C---:B------:R-:W-:Y:S01]  /*11810*/  ISETP.GT.AND P0, PT, R6.reuse, RZ, PT ;  /* 0x000000ff0600720c */ /* 0x040fe20003f04270 */
[----:B------:R-:W-:Y:S01]  /*11820*/  BSSY B0, `(.L_x_1457) ;  /* 0x000000e000007945 */ /* 0x000fe20003800000 */
[----:B------:R-:W-:-:S11]  /*11830*/  VIADD R7, R6, 0xffffffff ;  /* 0xffffffff06077836 */ /* 0x000fd60000000000 */
[----:B------:R-:W-:Y:S05]  /*11840*/  @P0 BRA `(.L_x_1458) ;  /* 0x00000000001c0947 */ /* 0x000fea0003800000 */
[----:B------:R-:W-:Y:S01]  /*11850*/  ISETP.NE.AND P0, PT, R3, 0x1, PT ;  /* 0x000000010300780c */ /* 0x000fe20003f05270 */
[----:B------:R-:W-:-:S12]  /*11860*/  IMAD.MOV R6, RZ, RZ, -R6 ;  /* 0x000000ffff067224 */ /* 0x000fd800078e0a06 */
[----:B------:R-:W2:Y:S02]  /*11870*/  @P0 LDC.64 R4, c[0x0][0x9e8] ;  /* 0x00027a00ff040b82 */ /* 0x000ea40000000a00 */
[----:B--2---:R-:W-:-:S05]  /*11880*/  @P0 IMAD.HI.U32 R4, R6, R4, RZ ;  /* 0x0000000406040227 */ /* 0x004fca00078e00ff */
[----:B------:R-:W-:-:S04]  /*11890*/  @P0 SHF.R.U32.HI R6, RZ, R5, R4 ;  /* 0x00000005ff060219 */ /* 0x000fc80000011604 */
[----:B------:R-:W-:Y:S01]  /*118a0*/  LOP3.LUT R7, RZ, R6, RZ, 0x33, !PT ;  /* 0x00000006ff077212 */ /* 0x000fe200078e33ff */
[----:B------:R-:W-:Y:S06]  /*118b0*/  BRA `(.L_x_1459) ;  /* 0x0000000000107947 */ /* 0x000fec0003800000 */
.L_x_1458:
[----:B------:R-:W-:-:S13]  /*118c0*/  ISETP.NE.AND P0, PT, R3, 0x1, PT ;  /* 0x000000010300780c */ /* 0x000fda0003f05270 */
[----:B------:R-:W2:Y:S02]  /*118d0*/  @P0 LDC.64 R4, c[0x0][0x9e8] ;  /* 0x00027a00ff040b82 */ /* 0x000ea40000000a00 */
[----:B--2---:R-:W-:-:S05]  /*118e0*/  @P0 IMAD.HI.U32 R4, R7, R4, RZ ;  /* 0x0000000407040227 */ /* 0x004fca00078e00ff */
[----:B------:R-:W-:-:S07]  /*118f0*/  @P0 SHF.R.U32.HI R7, RZ, R5, R4 ;  /* 0x00000005ff070219 */ /* 0x000fce0000011604 */
.L_x_1459:
[----:B------:R-:W-:Y:S05]  /*11900*/  BSYNC B0 ;  /* 0x0000000000007941 */ /* 0x000fea0003800000 */
.L_x_1457:
[----:B------:R-:W-:-:S05]  /*11910*/  IMAD R7, R7, R3, R3 ;  /* 0x0000000307077224 */ /* 0x000fca00078e0203 */
[----:B------:R-:W-:-:S07]  /*11920*/  VIMNMX R2, R2, R7, PT ;  /* 0x0000000702027248 */ /* 0x000fce0003fe0100 */
.L_x_1456:
[----:B------:R-:W2:Y:S01]  /*11930*/  @P1 LDC R6, c[0x0][0x44c] ;  /* 0x00011300ff061b82 */ /* 0x000ea20000000800 */
[----:B------:R-:W-:Y:S01]  /*11940*/  IMAD.MOV.U32 R4, RZ, RZ, R8 ;  /* 0x000000ffff047224 */ /* 0x000fe200078e0008 */
[----:B------:R-:W-:-:S06]  /*11950*/  ULDC UR4, c[0x0][0x9dc] ;  /* 0x0002770000047ab9 */ /* 0x000fcc0000000800 */
[----:B------:R-:W3:Y:S01]  /*11960*/  @P1 LDC R5, c[0x0][0x450] ;  /* 0x00011400ff051b82 */ /* 0x000ee20000000800 */
[----:B--2---:R-:W-:-:S05]  /*11970*/  @P1 IMAD.HI.U32 R6, R8, R6, RZ ;  /* 0x0000000608061227 */ /* 0x004fca00078e00ff */
[----:B---3--:R-:W-:Y:S01]  /*11980*/  @P1 SHF.R.U32.HI R4, RZ, R5, R6 ;  /* 0x00000005ff041219 */ /* 0x008fe20000011606 */
[----:B------:R-:W-:Y:S02]  /*11990*/  VIADD R5, R2, 0x5f ;  /* 0x0000005f02057836 */ /* 0x000fe40000000000 */
[----:B------:R-:W-:Y:S01]  /*119a0*/  VIADD R6, R0, 0x5f ;  /* 0x0000005f00067836 */ /* 0x000fe20000000000 */
[----:B------:R-:W-:Y:S01]  /*119b0*/  IADD3 R2, R4, R0, -R9 ;  /* 0x0000000004027210 */ /* 0x000fe20007ffe809 */
[----:B------:R-:W-:-:S04]  /*119c0*/  IMAD.HI R5, R5, 0x2aaaaaab, RZ ;  /* 0x2aaaaaab05057827 */ /* 0x000fc800078e02ff */
[----:B------:R-:W-:Y:S01]  /*119d0*/  IMAD.HI R6, R6, 0x2aaaaaab, RZ ;  /* 0x2aaaaaab06067827 */ /* 0x000fe200078e02ff */
[----:B------:R-:W-:-:S04]  /*119e0*/  SHF.R.U32.HI R0, RZ, 0x1f, R5 ;  /* 0x0000001fff007819 */ /* 0x000fc80000011605 */
[----:B------:R-:W-:Y:S02]  /*119f0*/  SHF.R.U32.HI R4, RZ, 0x1f, R6 ;  /* 0x0000001fff047819 */ /* 0x000fe40000011606 */
[----:B------:R-:W-:Y:S02]  /*11a00*/  LEA.HI.SX32 R0, R5, R0, 0x1c ;  /* 0x0000000005007211 */ /* 0x000fe400078fe2ff */
[----:B------:R-:W-:-:S04]  /*11a10*/  LEA.HI.SX32 R4, R6, R4, 0x1c ;  /* 0x0000000406047211 */ /* 0x000fc800078fe2ff */
[----:B------:R-:W-:Y:S01]  /*11a20*/  VIMNMX R7, R4, R0, PT ;  /* 0x0000000004077248 */ /* 0x000fe20003fe0100 */
[----:B------:R-:W-:-:S04]  /*11a30*/  VIADD R0, R2, -UR4 ;  /* 0x8000000402007c36 */ /* 0x000fc80008000000 */
[----:B------:R2:W-:Y:S01]  /*11a40*/  STL [R1+0x28], R7 ;  /* 0x0000280701007387 */ /* 0x0005e20000100800 */
[----:B------:R-:W-:Y:S05]  /*11a50*/  @!P2 BRA `(.L_x_1460) ;  /* 0x000000000044a947 */ /* 0x000fea0003800000 */
[----:B------:R-:W-:Y:S01]  /*11a60*/  ISETP.GT.AND P0, PT, R2, -0x1, PT ;  /* 0xffffffff0200780c */ /* 0x000fe20003f04270 */
[----:B------:R-:W-:-:S12]  /*11a70*/  BSSY B0, `(.L_x_1461) ;  /* 0x000000d000007945 */ /* 0x000fd80003800000 */
[----:B------:R-:W-:Y:S05]  /*11a80*/  @P0 BRA `(.L_x_1462) ;  /* 0x00000000001c0947 */ /* 0x000fea0003800000 */
[----:B------:R-:W-:Y:S02]  /*11a90*/  ISETP.NE.AND P0, PT, R3, 0x1, PT ;  /* 0x000000010300780c */ /* 0x000fe40003f05270 */
[----:B------:R-:W-:-:S11]  /*11aa0*/  LOP3.LUT R2, RZ, R2, RZ, 0x33, !PT ;  /* 0x00000002ff027212 */ /* 0x000fd600078e33ff */
[----:B------:R-:W3:Y:S02]  /*11ab0*/  @P0 LDC.64 R4, c[0x0][0x9e8] ;  /* 0x00027a00ff040b82 */ /* 0x000ee40000000a00 */
[----:B---3--:R-:W-:-:S05]  /*11ac0*/  @P0 IMAD.HI.U32 R4, R2, R4, RZ ;  /* 0x0000000402040227 */ /* 0x008fca00078e00ff */
[----:B------:R-:W-:-:S04]  /*11ad0*/  @P0 SHF.R.U32.HI R2, RZ, R5, R4 ;  /* 0x00000005ff020219 */ /* 0x000fc80000011604 */
[----:B------:R-:W-:Y:S01]  /*11ae0*/  LOP3.LUT R2, RZ, R2, RZ, 0x33, !PT ;  /* 0x00000002ff027212 */ /* 0x000fe200078e33ff */
[----:B------:R-:W-:Y:S06]  /*11af0*/  BRA `(.L_x_1463) ;  /* 0x0000000000107947 */ /* 0x000fec0003800000 */
.L_x_1462:
[----:B------:R-:W-:-:S13]  /*11b00*/  ISETP.NE.AND P0, PT, R3, 0x1, PT ;  /* 0x000000010300780c */ /* 0x000fda0003f05270 */
[----:B------:R-:W3:Y:S02]  /*11b10*/  @P0 LDC.64 R4, c[0x0][0x9e8] ;  /* 0x00027a00ff040b82 */ /* 0x000ee40000000a00 */
[----:B---3--:R-:W-:-:S05]  /*11b20*/  @P0 IMAD.HI.U32 R4, R2, R4, RZ ;  /* 0x0000000402040227 */ /* 0x008fca00078e00ff */
[----:B------:R-:W-:-:S07]  /*11b30*/  @P0 SHF.R.U32.HI R2, RZ, R5, R4 ;  /* 0x00000005ff020219 */ /* 0x000fce0000011604 */
.L_x_1463:
[----:B------:R-:W-:Y:S05]  /*11b40*/  BSYNC B0 ;  /* 0x0000000000007941 */ /* 0x000fea0003800000 */
.L_x_1461:
[----:B------:R-:W-:-:S05]  /*11b50*/  IMAD R2, R2, R3, RZ ;  /* 0x0000000302027224 */ /* 0x000fca00078e02ff */
[----:B------:R-:W-:-:S07]  /*11b60*/  VIMNMX R0, R0, R2, !PT ;  /* 0x0000000200007248 */ /* 0x000fce0007fe0100 */
.L_x_1460:
[----:B------:R-:W-:Y:S01]  /*11b70*/  IMAD.HI R0, R0, 0x2aaaaaab, RZ ;  /* 0x2aaaaaab00007827 */ /* 0x000fe200078e02ff */
[----:B------:R-:W-:Y:S04]  /*11b80*/  BSSY B7, `(.L_x_1464) ;  /* 0x000042f000077945 */ /* 0x000fe80003800000 */
[----:B------:R-:W-:-:S04]  /*11b90*/  SHF.R.U32.HI R2, RZ, 0x1f, R0 ;  /* 0x0000001fff027819 */ /* 0x000fc80000011600 */
[----:B------:R-:W-:-:S04]  /*11ba0*/  LEA.HI.SX32 R2, R0, R2, 0x1c ;  /* 0x0000000200027211 */ /* 0x000fc800078fe2ff */
[----:B------:R-:W-:-:S04]  /*11bb0*/  VIMNMX R3, RZ, R2, !PT ;  /* 0x00000002ff037248 */ /* 0x000fc80007fe0100 */
[----:B------:R-:W-:Y:S01]  /*11bc0*/  ISETP.GT.AND P0, PT, R7, R3, PT ;  /* 0x000000030700720c */ /* 0x000fe20003f04270 */
[----:B------:R3:W-:-:S12]  /*11bd0*/  STL [R1+0x24], R3 ;  /* 0x0000240301007387 */ /* 0x0007d80000100800 */
[----:B---3--:R-:W-:Y:S05]  /*11be0*/  @P0 BRA `(.L_x_1465) ;  /* 0x0000000000480947 */ /* 0x008fea0003800000 */
[----:B------:R-:W3:Y:S02]  /*11bf0*/  S2R R3, SR_TID.X ;  /* 0x0000000000037919 */ /* 0x000ee40000002100 */
[----:B---3--:R-:W-:-:S04]  /*11c00*/  LOP3.LUT R3, R3, 0x7f, RZ, 0xc0, !PT ;  /* 0x0000007f03037812 */ /* 0x008fc800078ec0ff */
[----:B------:R-:W-:-:S13]  /*11c10*/  ISETP.NE.AND P0, PT, R3, RZ, PT ;  /* 0x000000ff0300720c */ /* 0x000fda0003f05270 */
[----:B------:R-:W-:Y:S05]  /*11c20*/  @P0 BRA `(.L_x_1466) ;  /* 0x0000004000900947 */ /* 0x000fea0003800000 */
[----:B------:R-:W3:Y:S01]  /*11c30*/  S2R R5, SR_LANEID ;  /* 0x0000000000057919 */ /* 0x000ee20000000000 */
[----:B------:R-:W-:Y:S01]  /*11c40*/  VOTEU.ANY UR4, UPT, PT ;  /* 0x0000000000047886 */ /* 0x000fe200038e0100 */
[----:B------:R-:W4:Y:S01]  /*11c50*/  LDC.64 R2, c[0x0][0xc60] ;  /* 0x00031800ff027b82 */ /* 0x000f220000000a00 */
[----:B------:R-:W3:Y:S01]  /*11c60*/  FLO.U32 R0, UR4 ;  /* 0x0000000400007d00 */ /* 0x000ee200080e0000 */
[----:B------:R-:W-:Y:S01]  /*11c70*/  ULDC.64 UR6, c[0x0][0x208] ;  /* 0x0000820000067ab9 */ /* 0x000fe20000000a00 */
[----:B---3--:R-:W-:-:S06]  /*11c80*/  ISETP.EQ.U32.AND P0, PT, R0, R5, PT ;  /* 0x000000050000720c */ /* 0x008fcc0003f02070 */
[----:B------:R-:W4:Y:S07]  /*11c90*/  POPC R5, UR4 ;  /* 0x0000000400057d09 */ /* 0x000f2e0008000000 */
[----:B----4-:R-:W3:Y:S01]  /*11ca0*/  @P0 ATOMG.E.ADD.STRONG.GPU PT, R3, desc[UR6][R2.64], R5 ;  /* 0x00000005020309a8 */ /* 0x010ee200081ee1c6 */
[----:B------:R-:W4:Y:S02]  /*11cb0*/  S2R R4, SR_LTMASK ;  /* 0x0000000000047919 */ /* 0x000f240000003900 */
[----:B----4-:R-:W-:-:S04]  /*11cc0*/  LOP3.LUT R4, R4, UR4, RZ, 0xc0, !PT ;  /* 0x0000000404047c12 */ /* 0x010fc8000f8ec0ff */
[----:B--2---:R-:W2:Y:S01]  /*11cd0*/  POPC R7, R4 ;  /* 0x0000000400077309 */ /* 0x004ea20000000000 */
[----:B---3--:R-:W2:Y:S02]  /*11ce0*/  SHFL.IDX PT, R0, R3, R0, 0x1f ;  /* 0x00001f0003007589 */ /* 0x008ea400000e0000 */
[----:B--2---:R-:W-:Y:S01]  /*11cf0*/  IADD3 R16, R0, UR38, R7 ;  /* 0x0000002600107c10 */ /* 0x004fe2000fffe007 */
[----:B------:R-:W-:Y:S06]  /*11d00*/  BRA `(.L_x_1466) ;  /* 0x0000004000587947 */ /* 0x000fec0003800000 */
.L_x_1465:
[----:B------:R-:W3:Y:S01]  /*11d10*/  LDL R17, [R1] ;  /* 0x0000000001117983 */ /* 0x000ee20000100800 */
[----:B------:R-:W-:Y:S01]  /*11d20*/  BSSY B6, `(.L_x_1467) ;  /* 0x0000014000067945 */ /* 0x000fe20003800000 */
[----:B---3--:R-:W-:-:S05]  /*11d30*/  VIADD R0, R17, 0x18400 ;  /* 0x0001840011007836 */ /* 0x008fca0000000000 */
[----:B------:R-:W-:-:S13]  /*11d40*/  LOP3.LUT P0, RZ, R0, 0x3ff, RZ, 0xc0, !PT ;  /* 0x000003ff00ff7812 */ /* 0x000fda000780c0ff */
[----:B------:R-:W-:Y:S05]  /*11d50*/  @!P0 BRA `(.L_x_1468) ;  /* 0x0000000000408947 */ /* 0x000fea0003800000 */
[----:B------:R-:W-:Y:S01]  /*11d60*/  MOV R2, 0x0 ;  /* 0x0000000000027802 */ /* 0x000fe20000000f00 */
[----:B------:R-:W-:Y:S01]  /*11d70*/  ULDC.64 UR6, c[0x4][0xb8] ;  /* 0x01002e0000067ab9 */ /* 0x000fe20000000a00 */
[----:B------:R-:W-:Y:S01]  /*11d80*/  ULDC.64 UR8, c[0x4][0xc0] ;  /* 0x0100300000087ab9 */ /* 0x000fe20000000a00 */
[----:B------:R-:W-:Y:S01]  /*11d90*/  ULDC.64 UR4, c[0x4][0x38] ;  /* 0x01000e0000047ab9 */ /* 0x000fe20000000a00 */
[----:B------:R-:W-:Y:S02]  /*11da0*/  IMAD.U32 R4, RZ, RZ, UR6 ;  /* 0x00000006ff047e24 */ /* 0x000fe4000f8e00ff */
[----:B------:R-:W3:Y:S01]  /*11db0*/  LDC.64 R2, c[0x4][R2] ;  /* 0x0100000002027b82 */ /* 0x000ee20000000a00 */
[----:B------:R-:W-:Y:S02]  /*11dc0*/  IMAD.U32 R5, RZ, RZ, UR7 ;  /* 0x00000007ff057e24 */ /* 0x000fe4000f8e00ff */
[----:B------:R-:W-:Y:S02]  /*11dd0*/  IMAD.U32 R6, RZ, RZ, UR8 ;  /* 0x00000008ff067e24 */ /* 0x000fe4000f8e00ff */
[----:B--2---:R-:W-:-:S02]  /*11de0*/  IMAD.U32 R7, RZ, RZ, UR9 ;  /* 0x00000009ff077e24 */ /* 0x004fc4000f8e00ff */
[----:B------:R-:W-:Y:S02]  /*11df0*/  IMAD.U32 R10, RZ, RZ, UR4 ;  /* 0x00000004ff0a7e24 */ /* 0x000fe4000f8e00ff */
[----:B------:R-:W-:Y:S02]  /*11e00*/  IMAD.U32 R11, RZ, RZ, UR5 ;  /* 0x00000005ff0b7e24 */ /* 0x000fe4000f8e00ff */
[----:B------:R-:W-:Y:S02]  /*11e10*/  IMAD.MOV.U32 R8, RZ, RZ, 0x70 ;  /* 0x00000070ff087424 */ /* 0x000fe400078e00ff */
[----:B------:R-:W-:Y:S02]  /*11e20*/  IMAD.MOV.U32 R12, RZ, RZ, 0x1 ;  /* 0x00000001ff0c7424 */ /* 0x000fe400078e00ff */
[----:B------:R-:W-:-:S07]  /*11e30*/  IMAD.MOV.U32 R13, RZ, RZ, RZ ;  /* 0x000000ffff0d7224 */ /* 0x000fce00078e00ff */
[----:B------:R-:W-:-:S07]  /*11e40*/  LEPC R20, `(.L_x_1468) ;  /* 0x000000001014794e */ /* 0x000fce0000000000 */
[----:B01-3--:R-:W-:Y:S05]  /*11e50*/  CALL.ABS.NOINC R2 ;  /* 0x0000000002007343 */ /* 0x00bfea0003c00000 */
.L_x_1468:
[----:B------:R-:W-:Y:S05]  /*11e60*/  BSYNC B6 ;  /* 0x0000000000067941 */ /* 0x000fea0003800000 */
.L_x_1467:
        /* <DEDUP_REMOVED lines=8> */
[----:B------:R3:W4:Y:S01]  /*11ef0*/  LDC.64 R2, c[0x4][R17] ;  /* 0x0100000011027b82 */ /* 0x0007220000000a00 */
[----:B------:R-:W-:Y:S02]  /*11f00*/  IMAD.U32 R4, RZ, RZ, UR6 ;  /* 0x00000006ff047e24 */ /* 0x000fe4000f8e00ff */
[----:B------:R-:W-:Y:S02]  /*11f10*/  IMAD.U32 R5, RZ, RZ, UR7 ;  /* 0x00000007ff057e24 */ /* 0x000fe4000f8e00ff */
[----:B------:R-:W-:Y:S02]  /*11f20*/  IMAD.U32 R6, RZ, RZ, UR8 ;  /* 0x00000008ff067e24 */ /* 0x000fe4000f8e00ff */
[----:B--2---:R-:W-:-:S02]  /*11f30*/  IMAD.U32 R7, RZ, RZ, UR9 ;  /* 0x00000009ff077e24 */ /* 0x004fc4000f8e00ff */
[----:B------:R-:W-:Y:S02]  /*11f40*/  IMAD.U32 R10, RZ, RZ, UR4 ;  /* 0x00000004ff0a7e24 */ /* 0x000fe4000f8e00ff */
[----:B------:R-:W-:Y:S02]  /*11f50*/  IMAD.U32 R11, RZ, RZ, UR5 ;  /* 0x00000005ff0b7e24 */ /* 0x000fe4000f8e00ff */
[----:B------:R-:W-:Y:S02]  /*11f60*/  IMAD.MOV.U32 R8, RZ, RZ, 0x70 ;  /* 0x00000070ff087424 */ /* 0x000fe400078e00ff */
[----:B------:R-:W-:Y:S02]  /*11f70*/  IMAD.MOV.U32 R12, RZ, RZ, 0x1 ;  /* 0x00000001ff0c7424 */ /* 0x000fe400078e00ff */
[----:B---3--:R-:W-:-:S07]  /*11f80*/  IMAD.MOV.U32 R13, RZ, RZ, RZ ;  /* 0x000000ffff0d7224 */ /* 0x008fce00078e00ff */
[----:B------:R-:W-:-:S07]  /*11f90*/  LEPC R20, `(.L_x_1471) ;  /* 0x000000001014794e */ /* 0x000fce0000000000 */
[----:B01--4-:R-:W-:Y:S05]  /*11fa0*/  CALL.ABS.NOINC R2 ;  /* 0x0000000002007343 */ /* 0x013fea0003c00000 */
.L_x_1471:
        /* <DEDUP_REMOVED lines=15> */
.L_x_1470:
[----:B------:R-:W-:Y:S05]  /*120a0*/  BSYNC B6 ;  /* 0x0000000000067941 */ /* 0x000fea0003800000 */
.L_x_1469:
[----:B------:R-:W-:Y:S01]  /*120b0*/  ULDC.64 UR4, c[0x0][0x9f8] ;  /* 0x00027e0000047ab9 */ /* 0x000fe20000000a00 */
[----:B------:R-:W3:Y:S01]  /*120c0*/  LDL R17, [R1+0x28] ;  /* 0x0000280001117983 */ /* 0x000ee20000100800 */
[----:B------:R-:W-:Y:S01]  /*120d0*/  ISETP.NE.U32.AND P0, PT, RZ, UR4, PT ;  /* 0x00000004ff007c0c */ /* 0x000fe2000bf05070 */
[----:B--2---:R-:W-:Y:S01]  /*120e0*/  IMAD.MOV.U32 R7, RZ, RZ, R19 ;  /* 0x000000ffff077224 */ /* 0x004fe200078e0013 */
[----:B------:R-:W-:Y:S02]  /*120f0*/  ULDC.64 UR6, c[0x0][0x208] ;  /* 0x0000820000067ab9 */ /* 0x000fe40000000a00 */
[----:B------:R-:W-:Y:S01]  /*12100*/  ISETP.NE.AND.EX P0, PT, RZ, UR5, PT, P0 ;  /* 0x00000005ff007c0c */ /* 0x000fe2000bf05300 */
[----:B------:R-:W-:-:S12]  /*12110*/  ULDC.64 UR4, c[0x0][0xa08] ;  /* 0x0002820000047ab9 */ /* 0x000fd80000000a00 */
[----:B------:R-:W2:Y:S02]  /*12120*/  @P0 LDC.64 R2, c[0x0][0x9f8] ;  /* 0x00027e00ff020b82 */ /* 0x000ea40000000a00 */
[----:B--2---:R-:W-:-:S05]  /*12130*/  @P0 IMAD.WIDE R2, R19, 0x4, R2 ;  /* 0x0000000413020825 */ /* 0x004fca00078e0202 */
[----:B------:R2:W4:Y:S02]  /*12140*/  @P0 LDG.E R7, desc[UR6][R2.64] ;  /* 0x0000000602070981 */ /* 0x000524000c1e1900 */
[----:B--2---:R-:W2:Y:S02]  /*12150*/  LDC.64 R2, c[0x0][0x418] ;  /* 0x00010600ff027b82 */ /* 0x004ea40000000a00 */
[----:B--2---:R-:W-:Y:S01]  /*12160*/  LOP3.LUT P0, RZ, R2, UR4, RZ, 0xfc, !PT ;  /* 0x0000000402ff7c12 */ /* 0x004fe2000f80fcff */
[----:B------:R-:W-:-:S03]  /*12170*/  UMOV UR4, 0xffffffff ;  /* 0xffffffff00047882 */ /* 0x000fc60000000000 */
[----:B------:R-:W-:Y:S01]  /*12180*/  LOP3.LUT P0, RZ, R3, UR5, RZ, 0xfc, P0 ;  /* 0x0000000503ff7c12 */ /* 0x000fe2000800fcff */
[----:B---3--:R-:W-:Y:S01]  /*12190*/  VIADD R0, R17, 0xffffffff ;  /* 0xffffffff11007836 */ /* 0x008fe20000000000 */
[----:B----4-:R-:W-:Y:S01]  /*121a0*/  SHF.R.S32.HI R8, RZ, 0x1f, R7 ;  /* 0x0000001fff087819 */ /* 0x010fe20000011407 */
[----:B------:R2:W-:Y:S01]  /*121b0*/  STL [R1+0xc], R7 ;  /* 0x00000c0701007387 */ /* 0x0005e20000100800 */
[----:B------:R-:W-:-:S03]  /*121c0*/  SEL R17, R7, RZ, !P0 ;  /* 0x000000ff07117207 */ /* 0x000fc60004000000 */
[----:B------:R2:W-:Y:S01]  /*121d0*/  STL [R1+0x1c], R8 ;  /* 0x00001c0801007387 */ /* 0x0005e20000100800 */
[----:B------:R-:W-:Y:S05]  /*121e0*/  BRA.DIV UR4, `(.L_x_1472) ;  /* 0x00000052041c7947 */ /* 0x000fea000b800000 */
[----:B------:R-:W3:Y:S02]  /*121f0*/  S2R R4, SR_TID.X ;  /* 0x0000000000047919 */ /* 0x000ee40000002100 */
[----:B---3--:R-:W-:-:S04]  /*12200*/  SHF.R.U32.HI R4, RZ, 0x5, R4 ;  /* 0x00000005ff047819 */ /* 0x008fc80000011604 */
[----:B------:R-:W-:-:S05]  /*12210*/  LOP3.LUT R4, R4, 0x3, RZ, 0xc0, !PT ;  /* 0x0000000304047812 */ /* 0x000fca00078ec0ff */
[----:B------:R3:W4:Y:S02]  /*12220*/  SHFL.IDX PT, R14, R4, RZ, 0x1f ;  /* 0x00001fff040e7589 */ /* 0x00072400000e0000 */
.L_x_1578:
[----:B---3--:R-:W3:Y:S01]  /*12230*/  LDL.LU R4, [R1+0x18] ;  /* 0x0000180001047983 */ /* 0x008ee20000300800 */
[----:B------:R-:W-:Y:S02]  /*12240*/  PLOP3.LUT P1, PT, PT, PT, PT, 0x8, 0x0 ;  /* 0x000000000000781c */ /* 0x000fe40003f2e170 */
[----:B----4-:R-:W-:Y:S01]  /*12250*/  ISETP.NE.AND P0, PT, R14, RZ, PT ;  /* 0x000000ff0e00720c */ /* 0x010fe20003f05270 */
[----:B------:R4:W-:Y:S01]  /*12260*/  STL [R1+0x8], R0 ;  /* 0x0000080001007387 */ /* 0x0009e20000100800 */
[----:B---3--:R-:W-:-:S09]  /*12270*/  LOP3.LUT R4, R4, 0xfffffffe, RZ, 0xc0, !PT ;  /* 0xfffffffe04047812 */ /* 0x008fd200078ec0ff */
[----:B------:R-:W-:-:S05]  /*12280*/  @P1 LOP3.LUT R4, R4, 0x1, RZ, 0xfc, !PT ;  /* 0x0000000104041812 */ /* 0x000fca00078efcff */
[----:B------:R4:W-:Y:S01]  /*12290*/  STL [R1+0x18], R4 ;  /* 0x0000180401007387 */ /* 0x0009e20000100800 */
[----:B------:R-:W-:Y:S05]  /*122a0*/  @P0 BRA `(.L_x_1473) ;  /* 0x00000004004c0947 */ /* 0x000fea0003800000 */
[----:B------:R-:W-:-:S03]  /*122b0*/  UMOV UR4, 0xffffffff ;  /* 0xffffffff00047882 */ /* 0x000fc60000000000 */
[----:B------:R-:W-:Y:S05]  /*122c0*/  BRA.DIV UR4, `(.L_x_1474) ;  /* 0x0000005204187947 */ /* 0x000fea000b800000 */
[----:B------:R-:W-:-:S13]  /*122d0*/  ELECT P6, URZ, PT ;  /* 0x00000000003f782f */ /* 0x000fda00038c0000 */
.L_x_1581:
[----:B------:R-:W-:Y:S05]  /*122e0*/  @!P6 BRA `(.L_x_1473) ;  /* 0x00000004003ce947 */ /* 0x000fea0003800000 */
[----:B------:R-:W-:-:S04]  /*122f0*/  ISETP.NE.U32.AND P0, PT, R2, RZ, PT ;  /* 0x000000ff0200720c */ /* 0x000fc80003f05070 */
[----:B------:R-:W-:-:S13]  /*12300*/  ISETP.NE.AND.EX P0, PT, R3, RZ, PT, P0 ;  /* 0x000000ff0300720c */ /* 0x000fda0003f05300 */
[----:B------:R-:W-:Y:S05]  /*12310*/  @!P0 BRA `(.L_x_1475) ;  /* 0x0000000000548947 */ /* 0x000fea0003800000 */
[----:B------:R-:W3:Y:S01]  /*12320*/  LDC R6, c[0x0][0x43c] ;  /* 0x00010f00ff067b82 */ /* 0x000ee20000000800 */
[----:B01----:R-:W-:Y:S01]  /*12330*/  IMAD.MOV.U32 R9, RZ, RZ, R0 ;  /* 0x000000ffff097224 */ /* 0x003fe200078e0000 */
[----:B------:R-:W-:Y:S01]  /*12340*/  ULDC.64 UR4, c[0x0][0x428] ;  /* 0x00010a0000047ab9 */ /* 0x000fe20000000a00 */
[----:B------:R-:W-:Y:S02]  /*12350*/  ULDC.64 UR6, c[0x0][0x208] ;  /* 0x0000820000067ab9 */ /* 0x000fe40000000a00 */
[----:B----4-:R-:W-:Y:S01]  /*12360*/  IMAD.MOV.U32 R0, RZ, RZ, R9 ;  /* 0x000000ffff007224 */ /* 0x010fe200078e0009 */
[----:B---3--:R-:W-:-:S13]  /*12370*/  ISETP.NE.AND P0, PT, R6, 0x1, PT ;  /* 0x000000010600780c */ /* 0x008fda0003f05270 */
[----:B------:R-:W0:Y:S02]  /*12380*/  @P0 LDC.64 R4, c[0x0][0x440] ;  /* 0x00011000ff040b82 */ /* 0x000e240000000a00 */
[----:B0-----:R-:W-:-:S05]  /*12390*/  @P0 IMAD.HI.U32 R4, R9, R4, RZ ;  /* 0x0000000409040227 */ /* 0x001fca00078e00ff */
[----:B------:R-:W-:-:S04]  /*123a0*/  @P0 SHF.R.U32.HI R0, RZ, R5, R4 ;  /* 0x00000005ff000219 */ /* 0x000fc80000011604 */
[--C-:B------:R-:W-:Y:S01]  /*123b0*/  SHF.R.S32.HI R5, RZ, 0x1f, R0.reuse ;  /* 0x0000001fff057819 */ /* 0x100fe20000011400 */
[----:B------:R-:W-:-:S04]  /*123c0*/  IMAD.MOV R4, RZ, RZ, -R0 ;  /* 0x000000ffff047224 */ /* 0x000fc800078e0a00 */
[----:B------:R-:W-:Y:S02]  /*123d0*/  IMAD R9, R6, R4, R9 ;  /* 0x0000000406097224 */ /* 0x000fe400078e0209 */
[----:B------:R-:W-:Y:S02]  /*123e0*/  IMAD R6, R8, UR4, RZ ;  /* 0x0000000408067c24 */ /* 0x000fe4000f8e02ff */
[----:B------:R-:W-:Y:S01]  /*123f0*/  IMAD.MOV.U32 R4, RZ, RZ, R0 ;  /* 0x000000ffff047224 */ /* 0x000fe200078e0000 */
[----:B------:R3:W-:Y:S01]  /*12400*/  STL [R1+0x8], R9 ;  /* 0x0000080901007387 */ /* 0x0007e20000100800 */
[C---:B------:R-:W-:Y:S02]  /*12410*/  IMAD R0, R7.reuse, UR5, R6 ;  /* 0x0000000507007c24 */ /* 0x040fe4000f8e0206 */
[----:B------:R-:W-:-:S04]  /*12420*/  IMAD.WIDE.U32 R4, R7, UR4, R4 ;  /* 0x0000000407047c25 */ /* 0x000fc8000f8e0004 */
[----:B------:R-:W-:Y:S01]  /*12430*/  IMAD.IADD R0, R5, 0x1, R0 ;  /* 0x0000000105007824 */ /* 0x000fe200078e0200 */
[----:B------:R-:W-:-:S04]  /*12440*/  LEA R2, P0, R4, R2, 0x2 ;  /* 0x0000000204027211 */ /* 0x000fc800078010ff */
[----:B------:R-:W-:-:S05]  /*12450*/  LEA.HI.X R3, R4, R3, R0, 0x2, P0 ;  /* 0x0000000304037211 */ /* 0x000fca00000f1400 */
[----:B------:R3:W5:Y:S04]  /*12460*/  LDG.E R17, desc[UR6][R2.64] ;  /* 0x0000000602117981 */ /* 0x000768000c1e1900 */
.L_x_1475:
[----:B--2---:R-:W2:Y:S04]  /*12470*/  LDL R7, [R1] ;  /* 0x0000000001077983 */ /* 0x004ea80000100800 */
[----:B----4-:R-:W2:Y:S04]  /*12480*/  LDL R0, [R1+0x4] ;  /* 0x0000040001007983 */ /* 0x010ea80000100800 */
[----:B---3--:R-:W3:Y:S01]  /*12490*/  LDL R2, [R1+0x10] ;  /* 0x0000100001027983 */ /* 0x008ee20000100800 */
[----:B--2---:R-:W-:Y:S01]  /*124a0*/  IMAD R0, R0, 0x8, R7 ;  /* 0x0000000800007824 */ /* 0x004fe200078e0207 */
[----:B---3--:R-:W-:-:S04]  /*124b0*/  SHF.L.U32 R2, R2, 0x1f, RZ ;  /* 0x0000001f02027819 */ /* 0x008fc800000006ff */
[----:B------:R-:W2:Y:S02]  /*124c0*/  SYNCS.PHASECHK.TRANS64.TRYWAIT P0, [R0+URZ+0x2a840], R2 ;  /* 0x02a84002000075a7 */ /* 0x000ea4000800017f */
[----:B--2---:R-:W-:Y:S05]  /*124d0*/  @!P0 BRA `(.L_x_1476) ;  /* 0x0000004c00b48947 */ /* 0x004fea0003800000 */
.L_x_1582:
        /* <DEDUP_REMOVED lines=11> */
.L_x_1477:
[----:B------:R-:W3:Y:S04]  /*12590*/  LDL R6, [R1] ;  /* 0x0000000001067983 */ /* 0x000ee80000100800 */
[----:B------:R-:W3:Y:S04]  /*125a0*/  LDL R5, [R1+0x4] ;  /* 0x0000040001057983 */ /* 0x000ee80000100800 */
[----:B------:R-:W4:Y:S04]  /*125b0*/  LDL R4, [R1+0x8] ;  /* 0x0000080001047983 */ /* 0x000f280000100800 */
[----:B------:R-:W4:Y:S04]  /*125c0*/  LDL R3, [R1+0x14] ;  /* 0x0000140001037983 */ /* 0x000f280000100800 */
[----:B--2---:R-:W2:Y:S01]  /*125d0*/  LDL.LU R2, [R1+0x18] ;  /* 0x0000180001027983 */ /* 0x004ea20000300800 */
[----:B------:R-:W-:Y:S01]  /*125e0*/  R2UR UR9, R0 ;  /* 0x00000000000972ca */ /* 0x000fe200000e0000 */
[----:B------:R-:W-:Y:S01]  /*125f0*/  UIADD3 UR4, UP0, UR36, 0x370, URZ ;  /* 0x0000037024047890 */ /* 0x000fe2000ff1e03f */
[----:B------:R-:W-:Y:S01]  /*12600*/  R2UR UR12, R18 ;  /* 0x00000000120c72ca */ /* 0x000fe200000e0000 */
[----:B------:R-:W-:Y:S01]  /*12610*/  UMOV UR10, URZ ;  /* 0x0000003f000a7c82 */ /* 0x000fe20008000000 */
[----:B-----5:R-:W-:Y:S01]  /*12620*/  R2UR UR13, R17 ;  /* 0x00000000110d72ca */ /* 0x020fe200000e0000 */
[----:B------:R-:W-:Y:S01]  /*12630*/  UMOV UR6, 0x0 ;  /* 0x0000000000067882 */ /* 0x000fe20000000000 */
[----:B------:R-:W-:Y:S01]  /*12640*/  PLOP3.LUT P0, PT, PT, PT, PT, 0x80, 0x0 ;  /* 0x000000000000781c */ /* 0x000fe20003f0f070 */
[----:B------:R-:W-:Y:S01]  /*12650*/  UMOV UR7, 0x14f00000 ;  /* 0x14f0000000077882 */ /* 0x000fe20000000000 */
[----:B------:R-:W-:-:S05]  /*12660*/  UMOV UR16, 0x40 ;  /* 0x0000004000107882 */ /* 0x000fca0000000000 */
[----:B------:R-:W-:Y:S01]  /*12670*/  UIADD3 UR9, UR9, 0x2a830, URZ ;  /* 0x0002a83009097890 */ /* 0x000fe2000fffe03f */
[----:B---3--:R-:W-:Y:S01]  /*12680*/  IMAD R0, R5, 0x9000, R6 ;  /* 0x0000900005007824 */ /* 0x008fe200078e0206 */
[----:B----4-:R-:W-:-:S04]  /*12690*/  R2UR UR11, R4 ;  /* 0x00000000040b72ca */ /* 0x010fc800000e0000 */
[----:B------:R-:W-:Y:S02]  /*126a0*/  R2UR UR8, R0 ;  /* 0x00000000000872ca */ /* 0x000fe400000e0000 */
[----:B------:R-:W-:Y:S02]  /*126b0*/  R2UR UR5, R3 ;  /* 0x00000000030572ca */ /* 0x000fe400000e0000 */
[----:B--2---:R-:W-:-:S04]  /*126c0*/  LOP3.LUT R2, R2, 0xfffffffe, RZ, 0xc0, !PT ;  /* 0xfffffffe02027812 */ /* 0x004fc800078ec0ff */
[----:B------:R-:W-:-:S05]  /*126d0*/  @P0 LOP3.LUT R2, R2, 0x1, RZ, 0xfc, !PT ;  /* 0x0000000102020812 */ /* 0x000fca00078efcff */
[----:B------:R-:W-:Y:S02]  /*126e0*/  UIADD3 UR14, UR8, 0x18400, URZ ;  /* 0x00018400080e7890 */ /* 0x000fe4000fffe03f */
[----:B------:R-:W-:Y:S01]  /*126f0*/  UIMAD UR11, UR11, 0x60, UR5 ;  /* 0x000000600b0b78a4 */ /* 0x000fe2000f8e0205 */
[----:B------:R3:W-:Y:S01]  /*12700*/  STL [R1+0x18], R2 ;  /* 0x0000180201007387 */ /* 0x0007e20000100800 */
[----:B------:R-:W-:Y:S02]  /*12710*/  UIADD3.X UR5, URZ, UR37, URZ, UP0, !UPT ;  /* 0x000000253f057290 */ /* 0x000fe400087fe43f */
[----:B------:R-:W-:Y:S02]  /*12720*/  UIADD3 UR15, UR8, 0x1b400, URZ ;  /* 0x0001b400080f7890 */ /* 0x000fe4000fffe03f */
[----:B------:R-:W-:-:S03]  /*12730*/  UIADD3 UR17, UR8, 0x1e400, URZ ;  /* 0x0001e40008117890 */ /* 0x000fc6000fffe03f */
[----:B------:R-:W-:Y:S01]  /*12740*/  UMOV UR8, UR14 ;  /* 0x0000000e00087c82 */ /* 0x000fe20008000000 */
[----:B------:R-:W-:Y:S01]  /*12750*/  UMOV UR14, 0x80 ;  /* 0x00000080000e7882 */ /* 0x000fe20000000000 */
[----:B------:R2:W-:Y:S02]  /*12760*/  UTMALDG.4D [UR8], [UR4], desc[UR6] ;  /* 0x00000608040075b4 */ /* 0x0005e40008019000 */
[----:B--2---:R-:W-:Y:S01]  /*12770*/  UMOV UR8, UR15 ;  /* 0x0000000f00087c82 */ /* 0x004fe20008000000 */
[----:B------:R-:W-:Y:S02]  /*12780*/  UMOV UR10, UR16 ;  /* 0x00000010000a7c82 */ /* 0x000fe40008000000 */
[----:B------:R2:W-:Y:S02]  /*12790*/  UTMALDG.4D [UR8], [UR4], desc[UR6] ;  /* 0x00000608040075b4 */ /* 0x0005e40008019000 */
[----:B--2---:R-:W-:Y:S01]  /*127a0*/  UMOV UR8, UR17 ;  /* 0x0000001100087c82 */ /* 0x004fe20008000000 */
[----:B------:R-:W-:-:S02]  /*127b0*/  UMOV UR10, UR14 ;  /* 0x0000000e000a7c82 */ /* 0x000fc40008000000 */
[----:B------:R3:W-:Y:S02]  /*127c0*/  UTMALDG.4D [UR8], [UR4], desc[UR6] ;  /* 0x00000608040075b4 */ /* 0x0007e40008019000 */
[----:B---3--:R-:W-:Y:S01]  /*127d0*/  NOP ;  /* 0x0000000000007918 */ /* 0x008fe20000000000 */
.L_x_1473:
[----:B----4-:R-:W3:Y:S04]  /*127e0*/  LDL R0, [R1] ;  /* 0x0000000001007983 */ /* 0x010ee80000100800 */
[----:B------:R-:W4:Y:S01]  /*127f0*/  LDL.LU R3, [R1+0x34] ;  /* 0x0000340001037983 */ /* 0x000f220000300800 */
[----:B------:R-:W-:Y:S05]  /*12800*/  WARPSYNC.ALL ;  /* 0x0000000000007948 */ /* 0x000fea0003800000 */
[----:B------:R-:W-:Y:S01]  /*12810*/  ULDC.64 UR4, c[0x0][0x298] ;  /* 0x0000a60000047ab9 */ /* 0x000fe20000000a00 */
[----:B------:R-:W-:Y:S01]  /*12820*/  BSSY B6, `(.L_x_1478) ;  /* 0x000001c000067945 */ /* 0x000fe20003800000 */
[----:B------:R-:W-:Y:S01]  /*12830*/  BAR.SYNC.DEFER_BLOCKING 0x8, 0x180 ;  /* 0x0206000000007b1d */ /* 0x000fe20000010000 */
[----:B---3--:R-:W-:Y:S01]  /*12840*/  VIADD R0, R0, 0xc400 ;  /* 0x0000c40000007836 */ /* 0x008fe20000000000 */
[----:B----4-:R-:W-:Y:S01]  /*12850*/  SHF.R.S32.HI R2, RZ, 0x1f, R3 ;  /* 0x0000001fff027819 */ /* 0x010fe20000011403 */
[----:B------:R-:W-:-:S03]  /*12860*/  IMAD.WIDE.U32 R4, R3, UR4, RZ ;  /* 0x0000000403047c25 */ /* 0x000fc6000f8e00ff */
[----:B------:R-:W-:Y:S01]  /*12870*/  LOP3.LUT P0, RZ, R0, 0x3ff, RZ, 0xc0, !PT ;  /* 0x000003ff00ff7812 */ /* 0x000fe2000780c0ff */
[----:B------:R-:W-:Y:S01]  /*12880*/  IMAD R2, R2, UR4, RZ ;  /* 0x0000000402027c24 */ /* 0x000fe2000f8e02ff */
[----:B------:R3:W-:Y:S03]  /*12890*/  STL.64 [R1+0x40], R4 ;  /* 0x0000400401007387 */ /* 0x0007e60000100a00 */
[----:B------:R-:W-:-:S04]  /*128a0*/  IMAD R2, R3, UR5, R2 ;  /* 0x0000000503027c24 */ /* 0x000fc8000f8e0202 */
[----:B------:R-:W-:-:S05]  /*128b0*/  IMAD.IADD R0, R5, 0x1, R2 ;  /* 0x0000000105007824 */ /* 0x000fca00078e0202 */
[----:B------:R3:W-:Y:S01]  /*128c0*/  STL [R1+0x34], R0 ;  /* 0x0000340001007387 */ /* 0x0007e20000100800 */
[----:B------:R-:W-:Y:S05]  /*128d0*/  @!P0 BRA `(.L_x_1479) ;  /* 0x0000000000408947 */ /* 0x000fea0003800000 */
[----:B------:R-:W-:Y:S01]  /*128e0*/  MOV R2, 0x0 ;  /* 0x0000000000027802 */ /* 0x000fe20000000f00 */
[----:B------:R-:W-:Y:S01]  /*128f0*/  ULDC.64 UR6, c[0x4][0xb8] ;  /* 0x01002e0000067ab9 */ /* 0x000fe20000000a00 */
[----:B------:R-:W-:Y:S01]  /*12900*/  ULDC.64 UR8, c[0x4][0xc0] ;  /* 0x0100300000087ab9 */ /* 0x000fe20000000a00 */
[----:B------:R-:W-:Y:S01]  /*12910*/  ULDC.64 UR4, c[0x4][0x20] ;  /* 0x0100080000047ab9 */ /* 0x000fe20000000a00 */
[----:B---3--:R-:W-:Y:S02]  /*12920*/  IMAD.U32 R4, RZ, RZ, UR6 ;  /* 0x00000006ff047e24 */ /* 0x008fe4000f8e00ff */
        /* <DEDUP_REMOVED lines=11> */
.L_x_1479:
[----:B------:R-:W-:Y:S05]  /*129e0*/  BSYNC B6 ;  /* 0x0000000000067941 */ /* 0x000fea0003800000 */
.L_x_1478:
[----:B---3--:R-:W3:Y:S01]  /*129f0*/  LDL.LU R0, [R1+0x34] ;  /* 0x0000340001007983 */ /* 0x008ee20000300800 */
[----:B--2---:R-:W2:Y:S01]  /*12a00*/  LDC R7, c[0x0][0x448] ;  /* 0x00011200ff077b82 */ /* 0x004ea20000000800 */
[----:B------:R-:W-:Y:S01]  /*12a10*/  ULDC.64 UR4, c[0x0][0x2d8] ;  /* 0x0000b60000047ab9 */ /* 0x000fe20000000a00 */
[----:B------:R-:W-:Y:S01]  /*12a20*/  ULDC.64 UR6, c[0x0][0x280] ;  /* 0x0000a00000067ab9 */ /* 0x000fe20000000a00 */
[----:B------:R-:W3:Y:S04]  /*12a30*/  LDL.LU.64 R2, [R1+0x40] ;  /* 0x0000400001027983 */ /* 0x000ee80000300a00 */
[----:B01----:R-:W4:Y:S01]  /*12a40*/  LDL R9, [R1+0x2c] ;  /* 0x00002c0001097983 */ /* 0x003f220000100800 */
[----:B------:R-:W0:Y:S01]  /*12a50*/  S2R R5, SR_TID.X ;  /* 0x0000000000057919 */ /* 0x000e220000002100 */
[----:B------:R-:W1:Y:S01]  /*12a60*/  S2R R6, SR_TID.X ;  /* 0x0000000000067919 */ /* 0x000e620000002100 */
[----:B------:R-:W1:Y:S01]  /*12a70*/  S2R R10, SR_TID.X ;  /* 0x00000000000a7919 */ /* 0x000e620000002100 */
[----:B0-----:R-:W-:-:S04]  /*12a80*/  LOP3.LUT R5, R5, 0x7f, RZ, 0xc0, !PT ;  /* 0x0000007f05057812 */ /* 0x001fc800078ec0ff */
[----:B------:R-:W-:Y:S01]  /*12a90*/  SHF.R.U32.HI R5, RZ, 0x3, R5 ;  /* 0x00000003ff057819 */ /* 0x000fe20000011605 */
[----:B-1----:R-:W-:-:S05]  /*12aa0*/  IMAD.SHL.U32 R8, R6, 0x10, RZ ;  /* 0x0000001006087824 */ /* 0x002fca00078e00ff */
[----:B------:R-:W-:Y:S01]  /*12ab0*/  LOP3.LUT R8, R5, 0x70, R8, 0xf8, !PT ;  /* 0x0000007005087812 */ /* 0x000fe200078ef808 */
[----:B------:R-:W-:-:S05]  /*12ac0*/  IMAD.SHL.U32 R10, R10, 0x8, RZ ;  /* 0x000000080a0a7824 */ /* 0x000fca00078e00ff */
[----:B------:R-:W-:-:S04]  /*12ad0*/  LOP3.LUT R10, R10, 0x38, RZ, 0xc0, !PT ;  /* 0x000000380a0a7812 */ /* 0x000fc800078ec0ff */
[C---:B------:R-:W-:Y:S02]  /*12ae0*/  LOP3.LUT R11, R10.reuse, 0x40, RZ, 0xfc, !PT ;  /* 0x000000400a0b7812 */ /* 0x040fe400078efcff */
[----:B------:R-:W-:Y:S01]  /*12af0*/  LOP3.LUT R10, R10, 0x80, RZ, 0xfc, !PT ;  /* 0x000000800a0a7812 */ /* 0x000fe200078efcff */
[----:B---3--:R-:W-:Y:S01]  /*12b00*/  IMAD.MOV.U32 R3, RZ, RZ, R0 ;  /* 0x000000ffff037224 */ /* 0x008fe200078e0000 */
[----:B------:R-:W-:-:S05]  /*12b10*/  SHF.R.S32.HI R0, RZ, 0x1f, R18 ;  /* 0x0000001fff007819 */ /* 0x000fca0000011412 */
[----:B------:R-:W-:Y:S02]  /*12b20*/  IMAD R0, R0, UR4, RZ ;  /* 0x0000000400007c24 */ /* 0x000fe4000f8e02ff */
[----:B------:R-:W-:-:S04]  /*12b30*/  IMAD.WIDE.U32 R2, R18, UR4, R2 ;  /* 0x0000000412027c25 */ /* 0x000fc8000f8e0002 */
[----:B------:R-:W-:Y:S01]  /*12b40*/  IMAD R0, R18, UR5, R0 ;  /* 0x0000000512007c24 */ /* 0x000fe2000f8e0200 */
[----:B------:R-:W-:Y:S02]  /*12b50*/  ULDC.64 UR4, c[0x0][0xa00] ;  /* 0x0002800000047ab9 */ /* 0x000fe40000000a00 */
[----:B------:R-:W-:Y:S01]  /*12b60*/  ISETP.NE.U32.AND P0, PT, RZ, UR4, PT ;  /* 0x00000004ff007c0c */ /* 0x000fe2000bf05070 */
[----:B------:R-:W-:Y:S01]  /*12b70*/  IMAD.IADD R3, R3, 0x1, R0 ;  /* 0x0000000103037824 */ /* 0x000fe200078e0200 */
[----:B------:R-:W-:Y:S02]  /*12b80*/  SHF.R.S32.HI R0, RZ, 0x1f, R19 ;  /* 0x0000001fff007819 */ /* 0x000fe40000011413 */
[----:B------:R-:W-:Y:S01]  /*12b90*/  ISETP.NE.AND.EX P0, PT, RZ, UR5, PT, P0 ;  /* 0x00000005ff007c0c */ /* 0x000fe2000bf05300 */
[----:B------:R-:W-:-:S03]  /*12ba0*/  ULDC.64 UR4, c[0x0][0x2e0] ;  /* 0x0000b80000047ab9 */ /* 0x000fc60000000a00 */
[----:B------:R-:W-:Y:S02]  /*12bb0*/  SEL R4, R0, RZ, !P0 ;  /* 0x000000ff00047207 */ /* 0x000fe40004000000 */
[----:B------:R-:W-:Y:S02]  /*12bc0*/  SEL R0, R19, RZ, !P0 ;  /* 0x000000ff13007207 */ /* 0x000fe40004000000 */
[----:B--2---:R-:W-:Y:S01]  /*12bd0*/  ISETP.NE.AND P0, PT, R7, 0x1, PT ;  /* 0x000000010700780c */ /* 0x004fe20003f05270 */
[----:B------:R-:W-:-:S12]  /*12be0*/  IMAD R4, R4, UR4, RZ ;  /* 0x0000000404047c24 */ /* 0x000fd8000f8e02ff */
[----:B------:R-:W0:Y:S08]  /*12bf0*/  @P0 LDC R5, c[0x0][0x44c] ;  /* 0x00011300ff050b82 */ /* 0x000e300000000800 */
[----:B------:R-:W1:Y:S01]  /*12c00*/  @P0 LDC R6, c[0x0][0x450] ;  /* 0x00011400ff060b82 */ /* 0x000e620000000800 */
[----:B------:R-:W-:-:S04]  /*12c10*/  IMAD.WIDE.U32 R2, R0, UR4, R2 ;  /* 0x0000000400027c25 */ /* 0x000fc8000f8e0002 */
[----:B------:R-:W-:Y:S01]  /*12c20*/  IMAD R0, R0, UR5, R4 ;  /* 0x0000000500007c24 */ /* 0x000fe2000f8e0204 */
[----:B------:R-:W-:-:S03]  /*12c30*/  ULDC.64 UR4, c[0x0][0x2d0] ;  /* 0x0000b40000047ab9 */ /* 0x000fc60000000a00 */
[----:B------:R-:W-:Y:S02]  /*12c40*/  IMAD.IADD R3, R3, 0x1, R0 ;  /* 0x0000000103037824 */ /* 0x000fe400078e0200 */
[----:B----4-:R-:W-:-:S04]  /*12c50*/  IMAD.IADD R0, R8, 0x1, R9 ;  /* 0x0000000108007824 */ /* 0x010fc800078e0209 */
[----:B0-----:R-:W-:-:S04]  /*12c60*/  @P0 IMAD.HI.U32 R5, R0, R5, RZ ;  /* 0x0000000500050227 */ /* 0x001fc800078e00ff */
[----:B------:R-:W-:Y:S01]  /*12c70*/  IMAD.MOV.U32 R4, RZ, RZ, R0 ;  /* 0x000000ffff047224 */ /* 0x000fe200078e0000 */
[----:B-1----:R-:W-:-:S05]  /*12c80*/  @P0 SHF.R.U32.HI R4, RZ, R6, R5 ;  /* 0x00000006ff040219 */ /* 0x002fca0000011605 */
[----:B------:R-:W-:-:S04]  /*12c90*/  IMAD.MOV R5, RZ, RZ, -R4 ;  /* 0x000000ffff057224 */ /* 0x000fc800078e0a04 */
[----:B------:R-:W-:Y:S01]  /*12ca0*/  IMAD R0, R7, R5, R0 ;  /* 0x0000000507007224 */ /* 0x000fe200078e0200 */
[----:B------:R-:W-:Y:S01]  /*12cb0*/  SHF.R.S32.HI R5, RZ, 0x1f, R4 ;  /* 0x0000001fff057819 */ /* 0x000fe20000011404 */
        /* <DEDUP_REMOVED lines=9> */
[----:B------:R-:W-:Y:S02]  /*12d50*/  ISETP.GE.AND P0, PT, R10, UR4, PT ;  /* 0x000000040a007c0c */ /* 0x000fe4000bf06270 */
[----:B------:R0:W5:Y:S01]  /*12d60*/  LDL R10, [R1+0x20] ;  /* 0x00002000010a7983 */ /* 0x0001620000100800 */
[----:B------:R-:W1:Y:S01]  /*12d70*/  S2R R5, SR_TID.X ;  /* 0x0000000000057919 */ /* 0x000e620000002100 */
[----:B------:R-:W-:Y:S01]  /*12d80*/  IMAD R0, R0, UR5, R4 ;  /* 0x0000000500007c24 */ /* 0x000fe2000f8e0204 */
[----:B------:R-:W-:-:S03]  /*12d90*/  LEA R4, P3, R2, UR6, 0x1 ;  /* 0x0000000602047c11 */ /* 0x000fc6000f8608ff */
[----:B------:R-:W-:Y:S01]  /*12da0*/  IMAD.IADD R0, R3, 0x1, R0 ;  /* 0x0000000103007824 */ /* 0x000fe200078e0200 */
[----:B------:R-:W-:-:S04]  /*12db0*/  ISETP.GE.AND P1, PT, R11, UR4, PT ;  /* 0x000000040b007c0c */ /* 0x000fc8000bf26270 */
[----:B------:R-:W-:Y:S01]  /*12dc0*/  LEA.HI.X R3, R2, UR7, R0, 0x1, P3 ;  /* 0x0000000702037c11 */ /* 0x000fe200098f0c00 */
[----:B-1----:R-:W-:-:S05]  /*12dd0*/  IMAD.SHL.U32 R8, R5, 0x8, RZ ;  /* 0x0000000805087824 */ /* 0x002fca00078e00ff */
[----:B------:R-:W-:-:S04]  /*12de0*/  LOP3.LUT R8, R8, 0x38, RZ, 0xc0, !PT ;  /* 0x0000003808087812 */ /* 0x000fc800078ec0ff */
[----:B------:R-:W-:Y:S01]  /*12df0*/  ISETP.GE.AND P2, PT, R8, UR4, PT ;  /* 0x0000000408007c0c */ /* 0x000fe2000bf46270 */
[----:B------:R-:W-:-:S03]  /*12e00*/  UMOV UR4, 0xffffffff ;  /* 0xffffffff00047882 */ /* 0x000fc60000000000 */
[----:B0-----:R-:W-:Y:S09]  /*12e10*/  BRA.DIV UR4, `(.L_x_1480) ;  /* 0x0000004604787947 */ /* 0x001ff2000b800000 */
[----:B------:R-:W0:Y:S01]  /*12e20*/  S2R R5, SR_TID.X ;  /* 0x0000000000057919 */ /* 0x000e220000002100 */
[----:B------:R-:W2:Y:S01]  /*12e30*/  LDL.LU R8, [R1+0x2c] ;  /* 0x00002c0001087983 */ /* 0x000ea20000300800 */
[----:B0-----:R-:W-:-:S04]  /*12e40*/  LOP3.LUT R5, R5, 0x7f, RZ, 0xc0, !PT ;  /* 0x0000007f05057812 */ /* 0x001fc800078ec0ff */
[----:B------:R-:W-:Y:S02]  /*12e50*/  SHF.R.U32.HI R6, RZ, 0x3, R5 ;  /* 0x00000003ff067819 */ /* 0x000fe40000011605 */
[----:B------:R-:W3:Y:S04]  /*12e60*/  LDL.LU R5, [R1+0x30] ;  /* 0x0000300001057983 */ /* 0x000ee80000300800 */
[----:B------:R-:W-:Y:S01]  /*12e70*/  SHFL.IDX PT, R9, R3, 0x1, 0x181f ;  /* 0x00381f0003097f89 */ /* 0x000fe200000e0000 */
[----:B------:R-:W-:Y:S01]  /*12e80*/  ULDC.64 UR4, c[0x0][0x208] ;  /* 0x0000820000047ab9 */ /* 0x000fe20000000a00 */
[----:B--2---:R-:W-:Y:S02]  /*12e90*/  IMAD.IADD R0, R6, 0x1, R8 ;  /* 0x0000000106007824 */ /* 0x004fe400078e0208 */
[----:B------:R-:W0:Y:S01]  /*12ea0*/  S2R R6, SR_TID.X ;  /* 0x0000000000067919 */ /* 0x000e220000002100 */
[----:B---3--:R-:W-:-:S02]  /*12eb0*/  IMAD R2, R5, R7, RZ ;  /* 0x0000000705027224 */ /* 0x008fc400078e02ff */
[----:B------:R-:W1:Y:S01]  /*12ec0*/  SHFL.IDX PT, R7, R4, RZ, 0x181f ;  /* 0x00181fff04077589 */ /* 0x000e6200000e0000 */
[----:B0-----:R-:W-:-:S03]  /*12ed0*/  IMAD.SHL.U32 R11, R6, 0x8, RZ ;  /* 0x00000008060b7824 */ /* 0x001fc600078e00ff */
[----:B------:R-:W0:Y:S01]  /*12ee0*/  SHFL.IDX PT, R6, R3, RZ, 0x181f ;  /* 0x00181fff03067589 */ /* 0x000e2200000e0000 */
[C---:B------:R-:W-:Y:S01]  /*12ef0*/  VIADD R5, R0.reuse, 0x10 ;  /* 0x0000001000057836 */ /* 0x040fe20000000000 */
[----:B------:R-:W-:-:S04]  /*12f00*/  ISETP.GE.AND P4, PT, R0, R2, PT ;  /* 0x000000020000720c */ /* 0x000fc80003f86270 */
[----:B------:R-:W-:Y:S02]  /*12f10*/  ISETP.GE.AND P3, PT, R5, R2, PT ;  /* 0x000000020500720c */ /* 0x000fe40003f66270 */
[----:B------:R-:W2:Y:S01]  /*12f20*/  SHFL.IDX PT, R5, R4, 0x1, 0x181f ;  /* 0x00381f0004057f89 */ /* 0x000ea200000e0000 */
[----:B------:R-:W-:-:S06]  /*12f30*/  LOP3.LUT R11, R11, 0x38, RZ, 0xc0, !PT ;  /* 0x000000380b0b7812 */ /* 0x000fcc00078ec0ff */
[----:B-1----:R-:W-:-:S05]  /*12f40*/  @!P4 LEA R7, P5, R11, R7, 0x1 ;  /* 0x000000070b07c211 */ /* 0x002fca00078a08ff */
[----:B0-----:R-:W-:-:S05]  /*12f50*/  @!P4 IMAD.X R6, RZ, RZ, R6, P5 ;  /* 0x000000ffff06c224 */ /* 0x001fca00028e0606 */
[----:B------:R-:W-:-:S04]  /*12f60*/  @!P4 LOP3.LUT R7, R7, R6, RZ, 0x3c, !PT ;  /* 0x000000060707c212 */ /* 0x000fc800078e3cff */
[----:B------:R-:W-:Y:S02]  /*12f70*/  @!P4 LOP3.LUT R6, R7, R6, RZ, 0x3c, !PT ;  /* 0x000000060706c212 */ /* 0x000fe400078e3cff */
[----:B--2---:R-:W-:Y:S02]  /*12f80*/  @!P3 LEA R8, P5, R11, R5, 0x1 ;  /* 0x000000050b08b211 */ /* 0x004fe400078a08ff */
[----:B------:R-:W-:-:S03]  /*12f90*/  @!P4 LOP3.LUT R7, R7, R6, RZ, 0x3c, !PT ;  /* 0x000000060707c212 */ /* 0x000fc600078e3cff */
[----:B------:R-:W-:Y:S02]  /*12fa0*/  @!P3 IMAD.X R5, RZ, RZ, R9, P5 ;  /* 0x000000ffff05b224 */ /* 0x000fe400028e0609 */
[----:B-----5:R-:W-:Y:S04]  /*12fb0*/  @!P4 LDGSTS.E.BYPASS.LTC128B.128 [R10+0xc400], desc[UR4][R6.64], !P2 ;  /* 0x0c400000060acfae */ /* 0x020fe8000d101d44 */
[----:B------:R-:W-:Y:S04]  /*12fc0*/  @!P4 LDGSTS.E.BYPASS.LTC128B.128 [R10+0x10400], desc[UR4][R6.64+0x80], !P1 ;  /* 0x10400080060acfae */ /* 0x000fe8000c901d44 */
[----:B------:R0:W-:Y:S02]  /*12fd0*/  @!P4 LDGSTS.E.BYPASS.LTC128B.128 [R10+0x14400], desc[UR4][R6.64+0x100], !P0 ;  /* 0x14400100060acfae */ /* 0x0001e4000c101d44 */
[----:B0-----:R-:W-:-:S02]  /*12fe0*/  @!P3 IMAD.MOV.U32 R6, RZ, RZ, R8 ;  /* 0x000000ffff06b224 */ /* 0x001fc400078e0008 */
[----:B------:R-:W-:Y:S02]  /*12ff0*/  @!P3 IMAD.MOV.U32 R7, RZ, RZ, R5 ;  /* 0x000000ffff07b224 */ /* 0x000fe400078e0005 */
[----:B------:R-:W-:-:S03]  /*13000*/  VIADD R5, R0, 0x20 ;  /* 0x0000002000057836 */ /* 0x000fc60000000000 */
[----:B------:R-:W-:Y:S04]  /*13010*/  @!P3 LDGSTS.E.BYPASS.LTC128B.128 [R10+0xcc00], desc[UR4][R6.64], !P2 ;  /* 0x0cc00000060abfae */ /* 0x000fe8000d101d44 */
[----:B------:R-:W-:Y:S04]  /*13020*/  @!P3 LDGSTS.E.BYPASS.LTC128B.128 [R10+0x10c00], desc[UR4][R6.64+0x80], !P1 ;  /* 0x10c00080060abfae */ /* 0x000fe8000c901d44 */
[----:B------:R0:W-:Y:S01]  /*13030*/  @!P3 LDGSTS.E.BYPASS.LTC128B.128 [R10+0x14c00], desc[UR4][R6.64+0x100], !P0 ;  /* 0x14c00100060abfae */ /* 0x0001e2000c101d44 */
[----:B------:R-:W-:-:S03]  /*13040*/  ISETP.GE.AND P3, PT, R5, R2, PT ;  /* 0x000000020500720c */ /* 0x000fc60003f66270 */
[----:B------:R-:W1:Y:S04]  /*13050*/  SHFL.IDX PT, R5, R4, 0x2, 0x181f ;  /* 0x00581f0004057f89 */ /* 0x000e6800000e0000 */
[----:B------:R-:W0:Y:S06]  /*13060*/  SHFL.IDX PT, R8, R3, 0x2, 0x181f ;  /* 0x00581f0003087f89 */ /* 0x000e2c00000e0000 */
        /* <DEDUP_REMOVED lines=43> */
[----:B-1----:R-:W1:Y:S01]  /*13320*/  SHFL.IDX PT, R6, R3, 0x6, 0x181f ;  /* 0x00d81f0003067f89 */ /* 0x002e6200000e0000 */
[----:B0-----:R-:W-:-:S03]  /*13330*/  @!P4 LEA R5, P3, R11, R5, 0x1 ;  /* 0x000000050b05c211 */ /* 0x001fc600078608ff */
[----:B------:R-:W0:Y:S04]  /*13340*/  SHFL.IDX PT, R3, R3, 0x7, 0x181f ;  /* 0x00f81f0003037f89 */ /* 0x000e2800000e0000 */
[----:B------:R-:W2:Y:S01]  /*13350*/  SHFL.IDX PT, R4, R4, 0x7, 0x181f ;  /* 0x00f81f0004047f89 */ /* 0x000ea200000e0000 */
[----:B-1----:R-:W-:-:S04]  /*13360*/  @!P4 IMAD.X R6, RZ, RZ, R6, P3 ;  /* 0x000000ffff06c224 */ /* 0x002fc800018e0606 */
[----:B------:R-:W-:Y:S02]  /*13370*/  @!P4 IMAD.MOV.U32 R7, RZ, RZ, R6 ;  /* 0x000000ffff07c224 */ /* 0x000fe400078e0006 */
[----:B------:R-:W-:-:S05]  /*13380*/  @!P4 IMAD.MOV.U32 R6, RZ, RZ, R5 ;  /* 0x000000ffff06c224 */ /* 0x000fca00078e0005 */
[----:B------:R1:W-:Y:S04]  /*13390*/  @!P4 LDGSTS.E.BYPASS.LTC128B.128 [R10+0xf400], desc[UR4][R6.64], !P2 ;  /* 0x0f400000060acfae */ /* 0x0003e8000d101d44 */
[----:B------:R1:W-:Y:S04]  /*133a0*/  @!P4 LDGSTS.E.BYPASS.LTC128B.128 [R10+0x13400], desc[UR4][R6.64+0x80], !P1 ;  /* 0x13400080060acfae */ /* 0x0003e8000c901d44 */
[----:B0-2---:R1:W-:Y:S02]  /*133b0*/  @!P4 LDGSTS.E.BYPASS.LTC128B.128 [R10+0x17400], desc[UR4][R6.64+0x100], !P0 ;  /* 0x17400100060acfae */ /* 0x0053e4000c101d44 */
.L_x_1599:
[----:B------:R-:W-:Y:S01]  /*133c0*/  VIADD R0, R0, 0x70 ;  /* 0x0000007000007836 */ /* 0x000fe20000000000 */
[----:B------:R-:W-:Y:S04]  /*133d0*/  BSSY B0, `(.L_x_1481) ;  /* 0x000000f000007945 */ /* 0x000fe80003800000 */
[----:B------:R-:W-:-:S13]  /*133e0*/  ISETP.GE.AND P3, PT, R0, R2, PT ;  /* 0x000000020000720c */ /* 0x000fda0003f66270 */
[----:B------:R-:W-:Y:S05]  /*133f0*/  @P3 BRA `(.L_x_1482) ;  /* 0x0000000000303947 */ /* 0x000fea0003800000 */
[----:B------:R-:W0:Y:S01]  /*13400*/  S2R R5, SR_TID.X ;  /* 0x0000000000057919 */ /* 0x000e220000002100 */
[----:B------:R-:W-:Y:S01]  /*13410*/  ULDC.64 UR4, c[0x0][0x208] ;  /* 0x0000820000047ab9 */ /* 0x000fe20000000a00 */
[----:B0-----:R-:W-:-:S05]  /*13420*/  IMAD.SHL.U32 R5, R5, 0x8, RZ ;  /* 0x0000000805057824 */ /* 0x001fca00078e00ff */
        /* <DEDUP_REMOVED lines=9> */
.L_x_1482:
[----:B------:R-:W-:Y:S05]  /*134c0*/  BSYNC B0 ;  /* 0x0000000000007941 */ /* 0x000fea0003800000 */
.L_x_1481:
[----:B01----:R-:W2:Y:S01]  /*134d0*/  LDL R10, [R1] ;  /* 0x00000000010a7983 */ /* 0x003ea20000100800 */
[----:B------:R-:W-:Y:S01]  /*134e0*/  PLOP3.LUT P0, PT, PT, PT, PT, 0x80, 0x0 ;  /* 0x000000000000781c */ /* 0x000fe20003f0f070 */
[----:B------:R-:W-:Y:S01]  /*134f0*/  NOP ;  /* 0x0000000000007918 */ /* 0x000fe20000000000 */
[----:B--2---:R-:W-:-:S11]  /*13500*/  VIADD R10, R10, 0x2a800 ;  /* 0x0002a8000a0a7836 */ /* 0x004fd60000000000 */
.L_x_1483:
[----:B------:R-:W2:Y:S01]  /*13510*/  LDL R2, [R1] ;  /* 0x0000000001027983 */ /* 0x000ea20000100800 */
        /* <DEDUP_REMOVED lines=18> */
.L_x_1600:
[----:B------:R-:W-:Y:S05]  /*13640*/  BSYNC B0 ;  /* 0x0000000000007941 */ /* 0x000fea0003800000 */
.L_x_1484:
[----:B------:R-:W2:Y:S04]  /*13650*/  LDL R3, [R1+0x28] ;  /* 0x0000280001037983 */ /* 0x000ea80000100800 */
[----:B0-----:R-:W3:Y:S01]  /*13660*/  LDL R2, [R1+0x24] ;  /* 0x0000240001027983 */ /* 0x001ee20000100800 */
[----:B------:R-:W-:Y:S01]  /*13670*/  BSSY B0, `(.L_x_1486) ;  /* 0x0000223000007945 */ /* 0x000fe20003800000 */
[----:B--2---:R-:W-:-:S05]  /*13680*/  VIADD R0, R3, 0xfffffffe ;  /* 0xfffffffe03007836 */ /* 0x004fca0000000000 */
[----:B---3--:R-:W-:-:S13]  /*13690*/  ISETP.GE.AND P0, PT, R0, R2, PT ;  /* 0x000000020000720c */ /* 0x008fda0003f06270 */
[----:B------:R-:W-:Y:S05]  /*136a0*/  @!P0 BRA `(.L_x_1487) ;  /* 0x00000020007c8947 */ /* 0x000fea0003800000 */
[----:B------:R-:W-:Y:S01]  /*136b0*/  LOP3.LUT R8, RZ, R2, RZ, 0x33, !PT ;  /* 0x00000002ff087212 */ /* 0x000fe200078e33ff */
[----:B------:R-:W-:Y:S01]  /*136c0*/  IMAD.MOV R2, RZ, RZ, -R3 ;  /* 0x000000ffff027224 */ /* 0x000fe200078e0a03 */
[----:B------:R-:W-:Y:S04]  /*136d0*/  BSSY B2, `(.L_x_1488) ;  /* 0x00000b9000027945 */ /* 0x000fe80003800000 */
[----:B------:R-:W-:-:S05]  /*136e0*/  VIADDMNMX R8, R2, 0x1, R8, !PT ;  /* 0x0000000102087846 */ /* 0x000fca0007800108 */
[----:B------:R-:W-:-:S05]  /*136f0*/  IMAD.IADD R2, R3, 0x1, R8 ;  /* 0x0000000103027824 */ /* 0x000fca00078e0208 */
[----:B------:R-:W-:-:S04]  /*13700*/  LOP3.LUT R2, R2, 0x1, RZ, 0xc0, !PT ;  /* 0x0000000102027812 */ /* 0x000fc800078ec0ff */
[----:B------:R-:W-:-:S13]  /*13710*/  ISETP.NE.U32.AND P0, PT, R2, 0x1, PT ;  /* 0x000000010200780c */ /* 0x000fda0003f05070 */
[----:B------:R-:W-:Y:S05]  /*13720*/  @P0 BRA `(.L_x_1489) ;  /* 0x0000000800cc0947 */ /* 0x000fea0003800000 */
[----:B------:R-:W2:Y:S04]  /*13730*/  LDL R5, [R1+0x18] ;  /* 0x0000180001057983 */ /* 0x000ea80000100800 */
[----:B------:R-:W3:Y:S04]  /*13740*/  LDL R4, [R1+0x4] ;  /* 0x0000040001047983 */ /* 0x000ee80000100800 */
[----:B------:R-:W4:Y:S01]  /*13750*/  LDL R3, [R1+0x10] ;  /* 0x0000100001037983 */ /* 0x000f220000100800 */
[----:B------:R-:W-:Y:S01]  /*13760*/  BSSY B1, `(.L_x_1490) ;  /* 0x00000ab000017945 */ /* 0x000fe20003800000 */
[----:B--2---:R-:W-:Y:S01]  /*13770*/  LOP3.LUT P1, RZ, R5, 0x1, RZ, 0xc0, !PT ;  /* 0x0000000105ff7812 */ /* 0x004fe2000782c0ff */
[----:B---3--:R-:W-:-:S05]  /*13780*/  VIADD R7, R4, 0x1 ;  /* 0x0000000104077836 */ /* 0x008fca0000000000 */
[----:B------:R-:W-:-:S04]  /*13790*/  ISETP.NE.AND P0, PT, R7, 0x2, PT ;  /* 0x000000020700780c */ /* 0x000fc80003f05270 */
[----:B------:R-:W-:Y:S02]  /*137a0*/  SEL R9, RZ, 0x1, P0 ;  /* 0x00000001ff097807 */ /* 0x000fe40000000000 */
        /* <DEDUP_REMOVED lines=9> */
[----:B------:R-:W0:Y:S01]  /*13840*/  LDC R5, c[0x0][0x43c] ;  /* 0x00010f00ff057b82 */ /* 0x000e220000000800 */
[----:B------:R-:W-:Y:S02]  /*13850*/  ULDC.64 UR6, c[0x0][0x428] ;  /* 0x00010a0000067ab9 */ /* 0x000fe40000000a00 */
[----:B------:R-:W3:Y:S01]  /*13860*/  LDL R6, [R1+0xc] ;  /* 0x00000c0001067983 */ /* 0x000ee20000100800 */
        /* <DEDUP_REMOVED lines=16> */
.L_x_1492:
[----:B------:R-:W2:Y:S01]  /*13970*/  LDL R2, [R1] ;  /* 0x0000000001027983 */ /* 0x000ea20000100800 */
[----:B------:R-:W-:Y:S01]  /*13980*/  BSSY B3, `(.L_x_1493) ;  /* 0x0000005000037945 */ /* 0x000fe20003800000 */
[----:B--2---:R-:W-:Y:S01]  /*13990*/  IMAD R3, R7, 0x8, R2 ;  /* 0x0000000807037824 */ /* 0x004fe200078e0202 */
[----:B------:R-:W-:-:S04]  /*139a0*/  SHF.L.U32 R2, R9, 0x1f, RZ ;  /* 0x0000001f09027819 */ /* 0x000fc800000006ff */
[----:B------:R-:W1:Y:S02]  /*139b0*/  SYNCS.PHASECHK.TRANS64.TRYWAIT P0, [R3+URZ+0x2a840], R2 ;  /* 0x02a84002030075a7 */ /* 0x000e64000800017f */
[----:B-1----:R-:W-:Y:S05]  /*139c0*/  @!P0 BRA `(.L_x_1494) ;  /* 0x00000044009c8947 */ /* 0x002fea0003800000 */
.L_x_1601:
[----:B------:R-:W-:Y:S05]  /*139d0*/  BSYNC B3 ;  /* 0x0000000000037941 */ /* 0x000fea0003800000 */
.L_x_1493:
        /* <DEDUP_REMOVED lines=12> */
.L_x_1496:
[----:B------:R-:W-:Y:S05]  /*13aa0*/  BSYNC B3 ;  /* 0x0000000000037941 */ /* 0x000fea0003800000 */
.L_x_1495:
[----:B------:R-:W2:Y:S04]  /*13ab0*/  LDL R5, [R1] ;  /* 0x0000000001057983 */ /* 0x000ea80000100800 */
        /* <DEDUP_REMOVED lines=10> */
[----:B---3--:R-:W-:Y:S02]  /*13b60*/  IMAD R2, R0, 0x60, R2 ;  /* 0x0000006000027824 */ /* 0x008fe400078e0202 */
[----:B------:R-:W-:-:S08]  /*13b70*/  VIADD R5, R6, 0x18400 ;  /* 0x0001840006057836 */ /* 0x000fd00000000000 */
.L_x_1497:
        /* <DEDUP_REMOVED lines=16> */
.L_x_1498:
        /* <DEDUP_REMOVED lines=15> */
.L_x_1499:
        /* <DEDUP_REMOVED lines=17> */
.L_x_1602:
[----:B------:R-:W-:Y:S05]  /*13e80*/  BSYNC B3 ;  /* 0x0000000000037941 */ /* 0x000fea0003800000 */
.L_x_1500:
[----:B------:R1:W5:Y:S01]  /*13e90*/  LDL R15, [R1+0x4] ;  /* 0x00000400010f7983 */ /* 0x0003620000100800 */
[----:B------:R-:W-:Y:S01]  /*13ea0*/  BSSY B3, `(.L_x_1502) ;  /* 0x000000d000037945 */ /* 0x000fe20003800000 */
[----:B------:R-:W-:Y:S02]  /*13eb0*/  IMAD.MOV.U32 R12, RZ, RZ, 0x0 ;  /* 0x00000000ff0c7424 */ /* 0x000fe400078e00ff */
[----:B------:R-:W-:Y:S01]  /*13ec0*/  IMAD.MOV.U32 R13, RZ, RZ, 0x14f00000 ;  /* 0x14f00000ff0d7424 */ /* 0x000fe200078e00ff */
[----:B------:R-:W-:Y:S06]  /*13ed0*/  @P1 BRA `(.L_x_1503) ;  /* 0x0000000000241947 */ /* 0x000fec0003800000 */
[----:B------:R-:W2:Y:S01]  /*13ee0*/  LDL R6, [R1] ;  /* 0x0000000001067983 */ /* 0x000ea20000100800 */
[----:B------:R-:W3:Y:S01]  /*13ef0*/  S2R R5, SR_TID.X ;  /* 0x0000000000057919 */ /* 0x000ee20000002100 */
[----:B0-----:R-:W-:Y:S01]  /*13f00*/  IMAD.MOV.U32 R3, RZ, RZ, 0x6000 ;  /* 0x00006000ff037424 */ /* 0x001fe200078e00ff */
[----:B---3--:R-:W-:-:S04]  /*13f10*/  LOP3.LUT R5, R5, 0x1f, RZ, 0xc0, !PT ;  /* 0x0000001f05057812 */ /* 0x008fc800078ec0ff */
[----:B------:R-:W-:Y:S01]  /*13f20*/  ISETP.NE.AND P0, PT, R5, RZ, PT ;  /* 0x000000ff0500720c */ /* 0x000fe20003f05270 */
[----:B--2--5:R-:W-:-:S04]  /*13f30*/  IMAD R2, R15, 0x8, R6 ;  /* 0x000000080f027824 */ /* 0x024fc800078e0206 */
[----:B------:R2:W-:Y:S08]  /*13f40*/  SYNCS.ARRIVE.TRANS64 RZ, [R2+URZ+0x2a850], R3 ;  /* 0x02a8500302ff79a7 */ /* 0x0005f0000800003f */
[----:B------:R-:W-:Y:S05]  /*13f50*/  @!P0 BRA `(.L_x_1503) ;  /* 0x0000000000048947 */ /* 0x000fea0003800000 */
[----:B------:R-:W-:Y:S01]  /*13f60*/  BPT.TRAP 0x1 ;  /* 0x000000040000795c */ /* 0x000fe20000300000 */
.L_x_1503:
[----:B------:R-:W-:Y:S05]  /*13f70*/  BSYNC B3 ;  /* 0x0000000000037941 */ /* 0x000fea0003800000 */
.L_x_1502:
[----:B0-2---:R-:W2:Y:S04]  /*13f80*/  LDL R2, [R1] ;  /* 0x0000000001027983 */ /* 0x005ea80000100800 */
[----:B------:R-:W3:Y:S04]  /*13f90*/  LDL R6, [R1+0x14] ;  /* 0x0000140001067983 */ /* 0x000ee80000100800 */
[----:B------:R-:W3:Y:S01]  /*13fa0*/  LDL.LU R3, [R1+0x8] ;  /* 0x0000080001037983 */ /* 0x000ee20000300800 */
[----:B------:R-:W-:Y:S01]  /*13fb0*/  R2UR UR10, R11 ;  /* 0x000000000b0a72ca */ /* 0x000fe200000e0000 */
[----:B------:R-:W-:Y:S01]  /*13fc0*/  UIADD3 UR4, UP0, UR36, 0x470, URZ ;  /* 0x0000047024047890 */ /* 0x000fe2000ff1e03f */
[----:B------:R-:W-:-:S02]  /*13fd0*/  R2UR UR6, R12 ;  /* 0x000000000c0672ca */ /* 0x000fc400000e0000 */
[----:B------:R-:W-:Y:S01]  /*13fe0*/  R2UR UR7, R13 ;  /* 0x000000000d0772ca */ /* 0x000fe200000e0000 */
[----:B------:R-:W-:Y:S01]  /*13ff0*/  UIADD3.X UR5, URZ, UR37, URZ, UP0, !UPT ;  /* 0x000000253f057290 */ /* 0x000fe200087fe43f */
[----:B------:R-:W-:Y:S01]  /*14000*/  PLOP3.LUT P0, PT, PT, PT, PT, 0x80, 0x0 ;  /* 0x000000000000781c */ /* 0x000fe20003f0f070 */
[C-C-:B--2--5:R-:W-:Y:S02]  /*14010*/  IMAD R5, R15.reuse, 0x8, R2.reuse ;  /* 0x000000080f057824 */ /* 0x164fe400078e0202 */
[----:B------:R-:W-:Y:S02]  /*14020*/  IMAD R2, R15, 0x6000, R2 ;  /* 0x000060000f027824 */ /* 0x000fe400078e0202 */
[----:B------:R-:W-:Y:S02]  /*14030*/  VIADD R5, R5, 0x2a850 ;  /* 0x0002a85005057836 */ /* 0x000fe40000000000 */
[----:B---3--:R-:W-:Y:S02]  /*14040*/  IMAD R3, R3, 0x60, R6 ;  /* 0x0000006003037824 */ /* 0x008fe400078e0206 */
[----:B------:R-:W-:-:S07]  /*14050*/  VIADD R6, R2, 0x400 ;  /* 0x0000040002067836 */ /* 0x000fce0000000000 */
.L_x_1504:
        /* <DEDUP_REMOVED lines=15> */
.L_x_1505:
        /* <DEDUP_REMOVED lines=12> */
.L_x_1491:
[----:B------:R-:W-:Y:S05]  /*14210*/  BSYNC B1 ;  /* 0x0000000000017941 */ /* 0x000fea0003800000 */
.L_x_1490:
[----:B0-----:R-:W2:Y:S04]  /*14220*/  LDL R0, [R1+0x28] ;  /* 0x0000280001007983 */ /* 0x001ea80000100800 */
[----:B------:R0:W-:Y:S04]  /*14230*/  STL [R1+0x4], R7 ;  /* 0x0000040701007387 */ /* 0x0001e80000100800 */
[----:B------:R0:W-:Y:S02]  /*14240*/  STL [R1+0x10], R9 ;  /* 0x0000100901007387 */ /* 0x0001e40000100800 */
[----:B0-2---:R-:W-:-:S07]  /*14250*/  VIADD R0, R0, 0xfffffffd ;  /* 0xfffffffd00007836 */ /* 0x005fce0000000000 */
.L_x_1489:
[----:B------:R-:W-:Y:S05]  /*14260*/  BSYNC B2 ;  /* 0x0000000000027941 */ /* 0x000fea0003800000 */
.L_x_1488:
[----:B------:R-:W2:Y:S01]  /*14270*/  LDL.LU R2, [R1+0x28] ;  /* 0x0000280001027983 */ /* 0x000ea20000300800 */
[----:B------:R-:W-:Y:S01]  /*14280*/  VIADD R8, R8, 0xfffffffe ;  /* 0xfffffffe08087836 */ /* 0x000fe20000000000 */
[----:B--2---:R-:W-:-:S04]  /*14290*/  LOP3.LUT R2, RZ, R2, RZ, 0x33, !PT ;  /* 0x00000002ff027212 */ /* 0x004fc800078e33ff */
[----:B------:R-:W-:-:S13]  /*142a0*/  ISETP.NE.AND P0, PT, R8, R2, PT ;  /* 0x000000020800720c */ /* 0x000fda0003f05270 */
[----:B------:R-:W-:Y:S05]  /*142b0*/  @!P0 BRA `(.L_x_1487) ;  /* 0x0000001400788947 */ /* 0x000fea0003800000 */
[----:B------:R-:W-:-:S07]  /*142c0*/  IMAD.MOV.U32 R9, RZ, RZ, R17 ;  /* 0x000000ffff097224 */ /* 0x000fce00078e0011 */
.L_x_1538:
[----:B--2---:R-:W2:Y:S04]  /*142d0*/  LDL R4, [R1+0x18] ;  /* 0x0000180001047983 */ /* 0x004ea80000100800 */
[----:B---3--:R-:W3:Y:S04]  /*142e0*/  LDL R3, [R1+0x4] ;  /* 0x0000040001037983 */ /* 0x008ee80000100800 */
[----:B------:R-:W4:Y:S01]  /*142f0*/  LDL R2, [R1+0x10] ;  /* 0x0000100001027983 */ /* 0x000f220000100800 */
[----:B------:R-:W-:Y:S05]  /*14300*/  YIELD ;  /* 0x0000000000007946 */ /* 0x000fea0003800000 */
[----:B------:R-:W-:Y:S01]  /*14310*/  BSSY B1, `(.L_x_1506) ;  /* 0x00000a8000017945 */ /* 0x000fe20003800000 */
[----:B--2---:R-:W-:Y:S01]  /*14320*/  LOP3.LUT P1, RZ, R4, 0x1, RZ, 0xc0, !PT ;  /* 0x0000000104ff7812 */ /* 0x004fe2000782c0ff */
[----:B---3--:R-:W-:-:S05]  /*14330*/  VIADD R4, R3, 0x1 ;  /* 0x0000000103047836 */ /* 0x008fca0000000000 */
[----:B------:R-:W-:-:S04]  /*14340*/  ISETP.NE.AND P0, PT, R4, 0x2, PT ;  /* 0x000000020400780c */ /* 0x000fc80003f05270 */
[----:B------:R-:W-:Y:S02]  /*14350*/  SEL R5, RZ, 0x1, P0 ;  /* 0x00000001ff057807 */ /* 0x000fe40000000000 */
[----:B------:R-:W-:Y:S02]  /*14360*/  SEL R4, R4, RZ, P0 ;  /* 0x000000ff04047207 */ /* 0x000fe40000000000 */
[----:B----4-:R-:W-:Y:S01]  /*14370*/  LOP3.LUT R5, R2, R5, RZ, 0x3c, !PT ;  /* 0x0000000502057212 */ /* 0x010fe200078e3cff */
[----:B0-----:R-:W-:Y:S06]  /*14380*/  @!P1 BRA `(.L_x_1507) ;  /* 0x0000000800809947 */ /* 0x001fec0003800000 */
        /* <DEDUP_REMOVED lines=20> */
[----:B------:R-:W-:-:S04]  /*144d0*/  IMAD.WIDE.U32 R2, R11, UR6, R2 ;  /* 0x000000060b027c25 */ /* 0x000fc8000f8e0002 */
[----:B------:R-:W-:Y:S01]  /*144e0*/  IMAD.IADD R3, R6, 0x1, R3 ;  /* 0x0000000106037824 */ /* 0x000fe200078e0203 */
[----:B------:R-:W-:-:S04]  /*144f0*/  LEA R6, P0, R2, UR4, 0x2 ;  /* 0x0000000402067c11 */ /* 0x000fc8000f8010ff */
[----:B------:R-:W-:-:S05]  /*14500*/  LEA.HI.X R7, R2, UR5, R3, 0x2, P0 ;  /* 0x0000000502077c11 */ /* 0x000fca00080f1403 */
[----:B------:R0:W5:Y:S04]  /*14510*/  LDG.E R9, desc[UR8][R6.64] ;  /* 0x0000000806097981 */ /* 0x000168000c1e1900 */
.L_x_1508:
[----:B------:R-:W2:Y:S01]  /*14520*/  LDL R2, [R1] ;  /* 0x0000000001027983 */ /* 0x000ea20000100800 */
[----:B------:R-:W-:Y:S01]  /*14530*/  BSSY B2, `(.L_x_1509) ;  /* 0x0000005000027945 */ /* 0x000fe20003800000 */
[----:B--2---:R-:W-:Y:S01]  /*14540*/  IMAD R3, R4, 0x8, R2 ;  /* 0x0000000804037824 */ /* 0x004fe200078e0202 */
[----:B------:R-:W-:-:S04]  /*14550*/  SHF.L.U32 R2, R5, 0x1f, RZ ;  /* 0x0000001f05027819 */ /* 0x000fc800000006ff */
[----:B------:R-:W2:Y:S02]  /*14560*/  SYNCS.PHASECHK.TRANS64.TRYWAIT P0, [R3+URZ+0x2a840], R2 ;  /* 0x02a84002030075a7 */ /* 0x000ea4000800017f */
[----:B--2---:R-:W-:Y:S05]  /*14570*/  @!P0 BRA `(.L_x_1510) ;  /* 0x0000003800d88947 */ /* 0x004fea0003800000 */
.L_x_1603:
[----:B------:R-:W-:Y:S05]  /*14580*/  BSYNC B2 ;  /* 0x0000000000027941 */ /* 0x000fea0003800000 */
.L_x_1509:
[----:B0-----:R-:W0:Y:S01]  /*14590*/  S2R R6, SR_TID.X ;  /* 0x0000000000067919 */ /* 0x001e220000002100 */
        /* <DEDUP_REMOVED lines=11> */
.L_x_1512:
[----:B------:R-:W-:Y:S05]  /*14650*/  BSYNC B2 ;  /* 0x0000000000027941 */ /* 0x000fea0003800000 */
.L_x_1511:
[----:B------:R-:W3:Y:S04]  /*14660*/  LDL R6, [R1] ;  /* 0x0000000001067983 */ /* 0x000ee80000100800 */
[----:B--2---:R-:W2:Y:S01]  /*14670*/  LDL R2, [R1+0x14] ;  /* 0x0000140001027983 */ /* 0x004ea20000100800 */
        /* <DEDUP_REMOVED lines=8> */
[----:B---3--:R-:W-:-:S02]  /*14700*/  IMAD R6, R4, 0x9000, R6 ;  /* 0x0000900004067824 */ /* 0x008fc400078e0206 */
[----:B--2---:R-:W-:Y:S02]  /*14710*/  IMAD R2, R8, 0x60, R2 ;  /* 0x0000006008027824 */ /* 0x004fe400078e0202 */
[----:B------:R-:W-:-:S08]  /*14720*/  VIADD R7, R6, 0x18400 ;  /* 0x0001840006077836 */ /* 0x000fd00000000000 */
.L_x_1513:
        /* <DEDUP_REMOVED lines=16> */
.L_x_1514:
        /* <DEDUP_REMOVED lines=15> */
.L_x_1515:
        /* <DEDUP_REMOVED lines=17> */
.L_x_1604:
[----:B------:R-:W-:Y:S05]  /*14a30*/  BSYNC B2 ;  /* 0x0000000000027941 */ /* 0x000fea0003800000 */
.L_x_1516:
[----:B------:R-:W-:Y:S01]  /*14a40*/  BSSY B2, `(.L_x_1518) ;  /* 0x000000b000027945 */ /* 0x000fe20003800000 */
[----:B------:R-:W-:Y:S02]  /*14a50*/  IMAD.MOV.U32 R12, RZ, RZ, 0x0 ;  /* 0x00000000ff0c7424 */ /* 0x000fe400078e00ff */
[----:B------:R-:W-:Y:S01]  /*14a60*/  IMAD.MOV.U32 R13, RZ, RZ, 0x14f00000 ;  /* 0x14f00000ff0d7424 */ /* 0x000fe200078e00ff */
[----:B------:R-:W-:Y:S06]  /*14a70*/  @P1 BRA `(.L_x_1519) ;  /* 0x00000000001c1947 */ /* 0x000fec0003800000 */
[----:B------:R-:W2:Y:S01]  /*14a80*/  S2R R6, SR_TID.X ;  /* 0x0000000000067919 */ /* 0x000ea20000002100 */
[----:B0-----:R-:W-:-:S04]  /*14a90*/  IMAD.MOV.U32 R3, RZ, RZ, 0x6000 ;  /* 0x00006000ff037424 */ /* 0x001fc800078e00ff */
[----:B------:R3:W-:Y:S01]  /*14aa0*/  SYNCS.ARRIVE.TRANS64 RZ, [R2+URZ+0x50], R3 ;  /* 0x0000500302ff79a7 */ /* 0x0007e2000800003f */
[----:B--2---:R-:W-:-:S04]  /*14ab0*/  LOP3.LUT R6, R6, 0x1f, RZ, 0xc0, !PT ;  /* 0x0000001f06067812 */ /* 0x004fc800078ec0ff */
[----:B------:R-:W-:-:S13]  /*14ac0*/  ISETP.NE.AND P0, PT, R6, RZ, PT ;  /* 0x000000ff0600720c */ /* 0x000fda0003f05270 */
[----:B---3--:R-:W-:Y:S05]  /*14ad0*/  @!P0 BRA `(.L_x_1519) ;  /* 0x0000000000048947 */ /* 0x008fea0003800000 */
[----:B------:R-:W-:Y:S01]  /*14ae0*/  BPT.TRAP 0x1 ;  /* 0x000000040000795c */ /* 0x000fe20000300000 */
.L_x_1519:
[----:B------:R-:W-:Y:S05]  /*14af0*/  BSYNC B2 ;  /* 0x0000000000027941 */ /* 0x000fea0003800000 */
.L_x_1518:
[----:B------:R-:W2:Y:S04]  /*14b00*/  LDL R15, [R1] ;  /* 0x00000000010f7983 */ /* 0x000ea80000100800 */
[----:B0-----:R-:W2:Y:S04]  /*14b10*/  LDL.LU R3, [R1+0x4] ;  /* 0x0000040001037983 */ /* 0x001ea80000300800 */
[----:B------:R-:W3:Y:S04]  /*14b20*/  LDL R7, [R1+0x14] ;  /* 0x0000140001077983 */ /* 0x000ee80000100800 */
[----:B------:R-:W3:Y:S01]  /*14b30*/  LDL.LU R6, [R1+0x8] ;  /* 0x0000080001067983 */ /* 0x000ee20000300800 */
[----:B------:R-:W-:Y:S01]  /*14b40*/  R2UR UR10, R11 ;  /* 0x000000000b0a72ca */ /* 0x000fe200000e0000 */
[----:B------:R-:W-:Y:S01]  /*14b50*/  UIADD3 UR4, UP0, UR36, 0x470, URZ ;  /* 0x0000047024047890 */ /* 0x000fe2000ff1e03f */
[----:B------:R-:W-:Y:S01]  /*14b60*/  R2UR UR6, R12 ;  /* 0x000000000c0672ca */ /* 0x000fe200000e0000 */
[----:B------:R-:W-:Y:S01]  /*14b70*/  VIADD R2, R2, 0x50 ;  /* 0x0000005002027836 */ /* 0x000fe20000000000 */
[----:B------:R-:W-:Y:S01]  /*14b80*/  R2UR UR7, R13 ;  /* 0x000000000d0772ca */ /* 0x000fe200000e0000 */
[----:B------:R-:W-:Y:S01]  /*14b90*/  UIADD3.X UR5, URZ, UR37, URZ, UP0, !UPT ;  /* 0x000000253f057290 */ /* 0x000fe200087fe43f */
[----:B------:R-:W-:Y:S01]  /*14ba0*/  PLOP3.LUT P0, PT, PT, PT, PT, 0x80, 0x0 ;  /* 0x000000000000781c */ /* 0x000fe20003f0f070 */
[----:B--2---:R-:W-:-:S02]  /*14bb0*/  IMAD R3, R3, 0x6000, R15 ;  /* 0x0000600003037824 */ /* 0x004fc400078e020f */
[----:B---3--:R-:W-:Y:S02]  /*14bc0*/  IMAD R6, R6, 0x60, R7 ;  /* 0x0000006006067824 */ /* 0x008fe400078e0207 */
[----:B------:R-:W-:-:S08]  /*14bd0*/  VIADD R7, R3, 0x400 ;  /* 0x0000040003077836 */ /* 0x000fd00000000000 */
.L_x_1520:
        /* <DEDUP_REMOVED lines=15> */
.L_x_1521:
        /* <DEDUP_REMOVED lines=12> */
.L_x_1507:
[----:B------:R-:W-:Y:S05]  /*14d90*/  BSYNC B1 ;  /* 0x0000000000017941 */ /* 0x000fea0003800000 */
.L_x_1506:
[----:B------:R-:W2:Y:S01]  /*14da0*/  LDL R2, [R1+0x18] ;  /* 0x0000180001027983 */ /* 0x000ea20000100800 */
[----:B------:R-:W-:Y:S01]  /*14db0*/  VIADD R3, R4, 0x1 ;  /* 0x0000000104037836 */ /* 0x000fe20000000000 */
[----:B------:R-:W-:Y:S01]  /*14dc0*/  BSSY B1, `(.L_x_1522) ;  /* 0x00000a9000017945 */ /* 0x000fe20003800000 */
[----:B------:R-:W-:-:S03]  /*14dd0*/  VIADD R6, R0, 0xffffffff ;  /* 0xffffffff00067836 */ /* 0x000fc60000000000 */
        /* <DEDUP_REMOVED lines=9> */
[----:B------:R-:W-:Y:S01]  /*14e70*/  IMAD.MOV.U32 R7, RZ, RZ, R6 ;  /* 0x000000ffff077224 */ /* 0x000fe200078e0006 */
[----:B------:R-:W-:-:S04]  /*14e80*/  ISETP.NE.U32.AND P0, PT, RZ, UR4, PT ;  /* 0x00000004ff007c0c */ /* 0x000fc8000bf05070 */
[----:B------:R-:W-:-:S13]  /*14e90*/  ISETP.NE.AND.EX P0, PT, RZ, UR5, PT, P0 ;  /* 0x00000005ff007c0c */ /* 0x000fda000bf05300 */
[----:B------:R-:W-:Y:S05]  /*14ea0*/  @!P0 BRA `(.L_x_1524) ;  /* 0x0000000000508947 */ /* 0x000fea0003800000 */
[----:B------:R-:W3:Y:S01]  /*14eb0*/  LDL R14, [R1+0x1c] ;  /* 0x00001c00010e7983 */ /* 0x000ee20000100800 */
[----:B0-----:R-:W0:Y:S01]  /*14ec0*/  LDC R8, c[0x0][0x43c] ;  /* 0x00010f00ff087b82 */ /* 0x001e220000000800 */
[----:B------:R-:W-:Y:S02]  /*14ed0*/  ULDC.64 UR6, c[0x0][0x428] ;  /* 0x00010a0000067ab9 */ /* 0x000fe40000000a00 */
[----:B------:R-:W4:Y:S01]  /*14ee0*/  LDL R13, [R1+0xc] ;  /* 0x00000c00010d7983 */ /* 0x000f220000100800 */
        /* <DEDUP_REMOVED lines=9> */
[----:B---3--:R-:W-:-:S04]  /*14f80*/  IMAD R8, R14, UR6, RZ ;  /* 0x000000060e087c24 */ /* 0x008fc8000f8e02ff */
[C---:B----4-:R-:W-:Y:S02]  /*14f90*/  IMAD R8, R13.reuse, UR7, R8 ;  /* 0x000000070d087c24 */ /* 0x050fe4000f8e0208 */
[----:B------:R-:W-:-:S04]  /*14fa0*/  IMAD.WIDE.U32 R2, R13, UR6, R2 ;  /* 0x000000060d027c25 */ /* 0x000fc8000f8e0002 */
[----:B------:R-:W-:Y:S01]  /*14fb0*/  IMAD.IADD R3, R8, 0x1, R3 ;  /* 0x0000000108037824 */ /* 0x000fe200078e0203 */
[----:B------:R-:W-:-:S04]  /*14fc0*/  LEA R8, P0, R2, UR4, 0x2 ;  /* 0x0000000402087c11 */ /* 0x000fc8000f8010ff */
[----:B------:R-:W-:-:S06]  /*14fd0*/  LEA.HI.X R9, R2, UR5, R3, 0x2, P0 ;  /* 0x0000000502097c11 */ /* 0x000fcc00080f1403 */
[----:B------:R3:W5:Y:S03]  /*14fe0*/  LDG.E R9, desc[UR8][R8.64] ;  /* 0x0000000808097981 */ /* 0x000766000c1e1900 */
.L_x_1524:
[----:B------:R-:W4:Y:S01]  /*14ff0*/  LDL R2, [R1] ;  /* 0x0000000001027983 */ /* 0x000f220000100800 */
[----:B------:R-:W-:Y:S01]  /*15000*/  SHF.L.U32 R3, R11, 0x1f, RZ ;  /* 0x0000001f0b037819 */ /* 0x000fe200000006ff */
[----:B------:R-:W-:Y:S01]  /*15010*/  BSSY B2, `(.L_x_1525) ;  /* 0x0000004000027945 */ /* 0x000fe20003800000 */
[----:B----4-:R-:W-:-:S04]  /*15020*/  IMAD R2, R12, 0x8, R2 ;  /* 0x000000080c027824 */ /* 0x010fc800078e0202 */
[----:B------:R-:W4:Y:S02]  /*15030*/  SYNCS.PHASECHK.TRANS64.TRYWAIT P0, [R2+URZ+0x2a840], R3 ;  /* 0x02a84003020075a7 */ /* 0x000f24000800017f */
[----:B----4-:R-:W-:Y:S05]  /*15040*/  @!P0 BRA `(.L_x_1526) ;  /* 0x00000030004c8947 */ /* 0x010fea0003800000 */
.L_x_1605:
[----:B------:R-:W-:Y:S05]  /*15050*/  BSYNC B2 ;  /* 0x0000000000027941 */ /* 0x000fea0003800000 */
.L_x_1525:
[----:B0--3--:R-:W0:Y:S01]  /*15060*/  S2R R8, SR_TID.X ;  /* 0x0000000000087919 */ /* 0x009e220000002100 */
[----:B------:R-:W-:Y:S01]  /*15070*/  BSSY B2, `(.L_x_1527) ;  /* 0x000000b000027945 */ /* 0x000fe20003800000 */
[----:B0-----:R-:W-:-:S04]  /*15080*/  LOP3.LUT R8, R8, 0x7f, RZ, 0xc0, !PT ;  /* 0x0000007f08087812 */ /* 0x001fc800078ec0ff */
[----:B------:R-:W-:-:S13]  /*15090*/  ISETP.NE.AND P1, PT, R8, RZ, PT ;  /* 0x000000ff0800720c */ /* 0x000fda0003f25270 */
[----:B------:R-:W-:Y:S05]  /*150a0*/  @P1 BRA `(.L_x_1528) ;  /* 0x00000000001c1947 */ /* 0x000fea0003800000 */
[----:B------:R-:W0:Y:S01]  /*150b0*/  S2R R8, SR_TID.X ;  /* 0x0000000000087919 */ /* 0x000e220000002100 */
[----:B----4-:R-:W-:-:S04]  /*150c0*/  IMAD.MOV.U32 R3, RZ, RZ, 0x9000 ;  /* 0x00009000ff037424 */ /* 0x010fc800078e00ff */
[----:B------:R3:W-:Y:S01]  /*150d0*/  SYNCS.ARRIVE.TRANS64 RZ, [R2+URZ+0x2a830], R3 ;  /* 0x02a8300302ff79a7 */ /* 0x0007e2000800003f */
[----:B0-----:R-:W-:-:S04]  /*150e0*/  LOP3.LUT R8, R8, 0x1f, RZ, 0xc0, !PT ;  /* 0x0000001f08087812 */ /* 0x001fc800078ec0ff */
[----:B------:R-:W-:-:S13]  /*150f0*/  ISETP.NE.AND P0, PT, R8, RZ, PT ;  /* 0x000000ff0800720c */ /* 0x000fda0003f05270 */
[----:B---3--:R-:W-:Y:S05]  /*15100*/  @!P0 BRA `(.L_x_1528) ;  /* 0x0000000000048947 */ /* 0x008fea0003800000 */
[----:B------:R-:W-:Y:S01]  /*15110*/  BPT.TRAP 0x1 ;  /* 0x000000040000795c */ /* 0x000fe20000300000 */
.L_x_1528:
[----:B------:R-:W-:Y:S05]  /*15120*/  BSYNC B2 ;  /* 0x0000000000027941 */ /* 0x000fea0003800000 */
.L_x_1527:
[----:B------:R-:W3:Y:S04]  /*15130*/  LDL R8, [R1+0x4] ;  /* 0x0000040001087983 */ /* 0x000ee80000100800 */
[----:B--2---:R-:W2:Y:S04]  /*15140*/  LDL R11, [R1] ;  /* 0x00000000010b7983 */ /* 0x004ea80000100800 */
        /* <DEDUP_REMOVED lines=8> */
[C---:B---3--:R-:W-:Y:S02]  /*151d0*/  IMAD R3, R8.reuse, 0x8, R10 ;  /* 0x0000000808037824 */ /* 0x048fe400078e020a */
[----:B--2---:R-:W-:Y:S02]  /*151e0*/  IMAD R8, R8, 0x9000, R11 ;  /* 0x0000900008087824 */ /* 0x004fe400078e020b */
[----:B------:R-:W-:-:S02]  /*151f0*/  VIADD R3, R3, 0x30 ;  /* 0x0000003003037836 */ /* 0x000fc40000000000 */
[----:B----4-:R-:W-:Y:S02]  /*15200*/  IMAD R2, R7, 0x60, R2 ;  /* 0x0000006007027824 */ /* 0x010fe400078e0202 */
[----:B------:R-:W-:-:S07]  /*15210*/  VIADD R11, R8, 0x18400 ;  /* 0x00018400080b7836 */ /* 0x000fce0000000000 */
.L_x_1529:
        /* <DEDUP_REMOVED lines=16> */
.L_x_1530:
        /* <DEDUP_REMOVED lines=15> */
.L_x_1531:
        /* <DEDUP_REMOVED lines=15> */
.L_x_1606:
[----:B------:R-:W-:Y:S05]  /*15500*/  BSYNC B2 ;  /* 0x0000000000027941 */ /* 0x000fea0003800000 */
.L_x_1532:
[----:B------:R-:W-:Y:S01]  /*15510*/  BSSY B2, `(.L_x_1534) ;  /* 0x000000b000027945 */ /* 0x000fe20003800000 */
[----:B------:R-:W-:Y:S02]  /*15520*/  IMAD.MOV.U32 R12, RZ, RZ, 0x0 ;  /* 0x00000000ff0c7424 */ /* 0x000fe400078e00ff */
[----:B------:R-:W-:Y:S01]  /*15530*/  IMAD.MOV.U32 R13, RZ, RZ, 0x14f00000 ;  /* 0x14f00000ff0d7424 */ /* 0x000fe200078e00ff */
[----:B------:R-:W-:Y:S06]  /*15540*/  @P1 BRA `(.L_x_1535) ;  /* 0x00000000001c1947 */ /* 0x000fec0003800000 */
[----:B------:R-:W2:Y:S02]  /*15550*/  S2R R3, SR_TID.X ;  /* 0x0000000000037919 */ /* 0x000ea40000002100 */
[----:B--2---:R-:W-:Y:S01]  /*15560*/  LOP3.LUT R8, R3, 0x1f, RZ, 0xc0, !PT ;  /* 0x0000001f03087812 */ /* 0x004fe200078ec0ff */
[----:B------:R-:W-:-:S03]  /*15570*/  IMAD.MOV.U32 R3, RZ, RZ, 0x6000 ;  /* 0x00006000ff037424 */ /* 0x000fc600078e00ff */
[----:B------:R-:W-:Y:S01]  /*15580*/  ISETP.NE.AND P0, PT, R8, RZ, PT ;  /* 0x000000ff0800720c */ /* 0x000fe20003f05270 */
[----:B------:R2:W-:-:S12]  /*15590*/  SYNCS.ARRIVE.TRANS64 RZ, [R2+URZ+0x50], R3 ;  /* 0x0000500302ff79a7 */ /* 0x0005d8000800003f */
[----:B--2---:R-:W-:Y:S05]  /*155a0*/  @!P0 BRA `(.L_x_1535) ;  /* 0x0000000000048947 */ /* 0x004fea0003800000 */
[----:B------:R-:W-:Y:S01]  /*155b0*/  BPT.TRAP 0x1 ;  /* 0x000000040000795c */ /* 0x000fe20000300000 */
.L_x_1535:
[----:B------:R-:W-:Y:S05]  /*155c0*/  BSYNC B2 ;  /* 0x0000000000027941 */ /* 0x000fea0003800000 */
.L_x_1534:
[----:B------:R-:W2:Y:S04]  /*155d0*/  LDL R8, [R1] ;  /* 0x0000000001087983 */ /* 0x000ea80000100800 */
[----:B0-----:R-:W3:Y:S04]  /*155e0*/  LDL R5, [R1+0x14] ;  /* 0x0000140001057983 */ /* 0x001ee80000100800 */
        /* <DEDUP_REMOVED lines=11> */
.L_x_1536:
        /* <DEDUP_REMOVED lines=15> */
.L_x_1537:
        /* <DEDUP_REMOVED lines=12> */
.L_x_1523:
[----:B------:R-:W-:Y:S05]  /*15850*/  BSYNC B1 ;  /* 0x0000000000017941 */ /* 0x000fea0003800000 */
.L_x_1522:
[----:B------:R-:W4:Y:S01]  /*15860*/  LDL R2, [R1+0x24] ;  /* 0x0000240001027983 */ /* 0x000f220000100800 */
[----:B------:R-:W-:Y:S01]  /*15870*/  VIADD R0, R0, 0xfffffffe ;  /* 0xfffffffe00007836 */ /* 0x000fe20000000000 */
[----:B----4-:R-:W-:-:S13]  /*15880*/  ISETP.GT.AND P0, PT, R6, R2, PT ;  /* 0x000000020600720c */ /* 0x010fda0003f04270 */
[----:B------:R-:W-:Y:S05]  /*15890*/  @P0 BRA `(.L_x_1538) ;  /* 0xffffffe8008c0947 */ /* 0x000fea000383ffff */
.L_x_1487:
[----:B------:R-:W-:Y:S05]  /*158a0*/  BSYNC B0 ;  /* 0x0000000000007941 */ /* 0x000fea0003800000 */
.L_x_1486:
[----:B------:R-:W4:Y:S01]  /*158b0*/  S2R R2, SR_TID.X ;  /* 0x0000000000027919 */ /* 0x000f220000002100 */
[----:B------:R-:W-:Y:S01]  /*158c0*/  BSSY B0, `(.L_x_1539) ;  /* 0x0000011000007945 */ /* 0x000fe20003800000 */
[----:B----4-:R-:W-:-:S04]  /*158d0*/  LOP3.LUT R3, R2, 0x7f, RZ, 0xc0, !PT ;  /* 0x0000007f02037812 */ /* 0x010fc800078ec0ff */
[----:B------:R-:W-:-:S13]  /*158e0*/  ISETP.NE.AND P0, PT, R3, RZ, PT ;  /* 0x000000ff0300720c */ /* 0x000fda0003f05270 */
[----:B------:R-:W-:Y:S05]  /*158f0*/  @P0 BRA `(.L_x_1540) ;  /* 0x0000000000340947 */ /* 0x000fea0003800000 */
[----:B------:R-:W4:Y:S01]  /*15900*/  S2R R2, SR_LANEID ;  /* 0x0000000000027919 */ /* 0x000f220000000000 */
[----:B------:R-:W-:Y:S01]  /*15910*/  VOTEU.ANY UR4, UPT, PT ;  /* 0x0000000000047886 */ /* 0x000fe200038e0100 */
[----:B------:R-:W5:Y:S01]  /*15920*/  LDC.64 R4, c[0x0][0xc60] ;  /* 0x00031800ff047b82 */ /* 0x000f620000000a00 */
[----:B------:R-:W4:Y:S01]  /*15930*/  FLO.U32 R0, UR4 ;  /* 0x0000000400007d00 */ /* 0x000f2200080e0000 */
[----:B------:R-:W-:Y:S01]  /*15940*/  ULDC.64 UR6, c[0x0][0x208] ;  /* 0x0000820000067ab9 */ /* 0x000fe20000000a00 */
[----:B----4-:R-:W-:-:S06]  /*15950*/  ISETP.EQ.U32.AND P0, PT, R0, R2, PT ;  /* 0x000000020000720c */ /* 0x010fcc0003f02070 */
[----:B------:R-:W5:Y:S07]  /*15960*/  POPC R2, UR4 ;  /* 0x0000000400027d09 */ /* 0x000f6e0008000000 */
[----:B-----5:R-:W4:Y:S04]  /*15970*/  @P0 ATOMG.E.ADD.STRONG.GPU PT, R2, desc[UR6][R4.64], R2 ;  /* 0x00000002040209a8 */ /* 0x020f2800081ee1c6 */
[----:B----4-:R4:W5:Y:S02]  /*15980*/  SHFL.IDX PT, R2, R2, R0, 0x1f ;  /* 0x00001f0002027589 */ /* 0x01096400000e0000 */
[----:B----4-:R-:W4:Y:S02]  /*15990*/  S2R R0, SR_LTMASK ;  /* 0x0000000000007919 */ /* 0x010f240000003900 */
[----:B----4-:R-:W-:-:S06]  /*159a0*/  LOP3.LUT R0, R0, UR4, RZ, 0xc0, !PT ;  /* 0x0000000400007c12 */ /* 0x010fcc000f8ec0ff */
[----:B------:R-:W5:Y:S02]  /*159b0*/  POPC R0, R0 ;  /* 0x0000000000007309 */ /* 0x000f640000000000 */
[----:B-----5:R-:W-:-:S07]  /*159c0*/  IADD3 R16, R2, UR38, R0 ;  /* 0x0000002602107c10 */ /* 0x020fce000fffe000 */
.L_x_1540:
[----:B------:R-:W-:Y:S05]  /*159d0*/  BSYNC B0 ;  /* 0x0000000000007941 */ /* 0x000fea0003800000 */
.L_x_1539:
[----:B------:R-:W4:Y:S01]  /*159e0*/  LDL R0, [R1+0x18] ;  /* 0x0000180001007983 */ /* 0x000f220000100800 */
[----:B------:R-:W-:Y:S01]  /*159f0*/  BSSY B0, `(.L_x_1541) ;  /* 0x000003e000007945 */ /* 0x000fe20003800000 */
[----:B----4-:R-:W-:-:S13]  /*15a00*/  LOP3.LUT P0, RZ, R0, 0x1, RZ, 0xc0, !PT ;  /* 0x0000000100ff7812 */ /* 0x010fda000780c0ff */
[----:B------:R-:W-:Y:S05]  /*15a10*/  @!P0 BRA `(.L_x_1542) ;  /* 0x0000000000ec8947 */ /* 0x000fea0003800000 */
[----:B------:R-:W4:Y:S04]  /*15a20*/  LDL R4, [R1] ;  /* 0x0000000001047983 */ /* 0x000f280000100800 */
[----:B------:R-:W4:Y:S04]  /*15a30*/  LDL R0, [R1+0x4] ;  /* 0x0000040001007983 */ /* 0x000f280000100800 */
[----:B------:R-:W5:Y:S01]  /*15a40*/  LDL R2, [R1+0x10] ;  /* 0x0000100001027983 */ /* 0x000f620000100800 */
[----:B------:R-:W-:Y:S01]  /*15a50*/  BSSY B1, `(.L_x_1543) ;  /* 0x0000006000017945 */ /* 0x000fe20003800000 */
[----:B------:R-:W-:Y:S01]  /*15a60*/  ISETP.NE.AND P1, PT, R3, RZ, PT ;  /* 0x000000ff0300720c */ /* 0x000fe20003f25270 */
[----:B----4-:R-:W-:Y:S01]  /*15a70*/  IMAD R0, R0, 0x8, R4 ;  /* 0x0000000800007824 */ /* 0x010fe200078e0204 */
[----:B-----5:R-:W-:-:S04]  /*15a80*/  SHF.L.U32 R2, R2, 0x1f, RZ ;  /* 0x0000001f02027819 */ /* 0x020fc800000006ff */
[----:B------:R-:W4:Y:S02]  /*15a90*/  SYNCS.PHASECHK.TRANS64.TRYWAIT P0, [R0+URZ+0x2a860], R2 ;  /* 0x02a86002000075a7 */ /* 0x000f24000800017f */
[----:B----4-:R-:W-:Y:S05]  /*15aa0*/  @!P0 BRA `(.L_x_1544) ;  /* 0x0000002400dc8947 */ /* 0x010fea0003800000 */
.L_x_1607:
[----:B------:R-:W-:Y:S05]  /*15ab0*/  BSYNC B1 ;  /* 0x0000000000017941 */ /* 0x000fea0003800000 */
.L_x_1543:
[----:B------:R-:W-:Y:S04]  /*15ac0*/  BSSY B1, `(.L_x_1545) ;  /* 0x0000009000017945 */ /* 0x000fe80003800000 */
[----:B------:R-:W-:Y:S05]  /*15ad0*/  @P1 BRA `(.L_x_1546) ;  /* 0x00000000001c1947 */ /* 0x000fea0003800000 */
[----:B------:R-:W5:Y:S01]  /*15ae0*/  S2R R3, SR_TID.X ;  /* 0x0000000000037919 */ /* 0x000f620000002100 */
[----:B----4-:R-:W-:-:S04]  /*15af0*/  IMAD.MOV.U32 R2, RZ, RZ, 0x6000 ;  /* 0x00006000ff027424 */ /* 0x010fc800078e00ff */
[----:B------:R4:W-:Y:S01]  /*15b00*/  SYNCS.ARRIVE.TRANS64 RZ, [R0+URZ+0x2a850], R2 ;  /* 0x02a8500200ff79a7 */ /* 0x0009e2000800003f */
[----:B-----5:R-:W-:-:S04]  /*15b10*/  LOP3.LUT R3, R3, 0x1f, RZ, 0xc0, !PT ;  /* 0x0000001f03037812 */ /* 0x020fc800078ec0ff */
[----:B------:R-:W-:-:S13]  /*15b20*/  ISETP.NE.AND P0, PT, R3, RZ, PT ;  /* 0x000000ff0300720c */ /* 0x000fda0003f05270 */
[----:B----4-:R-:W-:Y:S05]  /*15b30*/  @!P0 BRA `(.L_x_1546) ;  /* 0x0000000000048947 */ /* 0x010fea0003800000 */
[----:B------:R-:W-:Y:S01]  /*15b40*/  BPT.TRAP 0x1 ;  /* 0x000000040000795c */ /* 0x000fe20000300000 */
.L_x_1546:
[----:B------:R-:W-:Y:S05]  /*15b50*/  BSYNC B1 ;  /* 0x0000000000017941 */ /* 0x000fea0003800000 */
.L_x_1545:
[----:B------:R-:W5:Y:S04]  /*15b60*/  LDL.LU R5, [R1+0x14] ;  /* 0x0000140001057983 */ /* 0x000f680000300800 */
[----:B------:R-:W5:Y:S04]  /*15b70*/  LDL.LU R3, [R1+0x8] ;  /* 0x0000080001037983 */ /* 0x000f680000300800 */
[----:B------:R-:W2:Y:S04]  /*15b80*/  LDL R4, [R1] ;  /* 0x0000000001047983 */ /* 0x000ea80000100800 */
[----:B----4-:R-:W2:Y:S01]  /*15b90*/  LDL R2, [R1+0x4] ;  /* 0x0000040001027983 */ /* 0x010ea20000100800 */
[----:B------:R-:W-:Y:S01]  /*15ba0*/  UIADD3 UR4, UP0, UR36, 0x470, URZ ;  /* 0x0000047024047890 */ /* 0x000fe2000ff1e03f */
[----:B------:R-:W-:Y:S01]  /*15bb0*/  PLOP3.LUT P0, PT, PT, PT, PT, 0x80, 0x0 ;  /* 0x000000000000781c */ /* 0x000fe20003f0f070 */
[----:B------:R-:W-:Y:S01]  /*15bc0*/  VIADD R0, R0, 0x2a850 ;  /* 0x0002a85000007836 */ /* 0x000fe20000000000 */
[----:B------:R-:W-:Y:S01]  /*15bd0*/  UMOV UR6, 0x0 ;  /* 0x0000000000067882 */ /* 0x000fe20000000000 */
[----:B------:R-:W-:Y:S01]  /*15be0*/  UIADD3.X UR5, URZ, UR37, URZ, UP0, !UPT ;  /* 0x000000253f057290 */ /* 0x000fe200087fe43f */
[----:B------:R-:W-:Y:S01]  /*15bf0*/  UMOV UR7, 0x14f00000 ;  /* 0x14f0000000077882 */ /* 0x000fe20000000000 */
[----:B------:R-:W-:Y:S01]  /*15c00*/  UMOV UR10, URZ ;  /* 0x0000003f000a7c82 */ /* 0x000fe20008000000 */
[----:B-----5:R-:W-:-:S02]  /*15c10*/  IMAD R3, R3, 0x60, R5 ;  /* 0x0000006003037824 */ /* 0x020fc400078e0205 */
[----:B--2---:R-:W-:-:S04]  /*15c20*/  IMAD R2, R2, 0x6000, R4 ;  /* 0x0000600002027824 */ /* 0x004fc800078e0204 */
[----:B------:R-:W-:-:S07]  /*15c30*/  VIADD R4, R2, 0x400 ;  /* 0x0000040002047836 */ /* 0x000fce0000000000 */
.L_x_1547:
        /* <DEDUP_REMOVED lines=15> */
.L_x_1548:
        /* <DEDUP_REMOVED lines=9> */
[----:B----4-:R-:W-:Y:S05]  /*15dc0*/  @P0 BRA.U.ANY `(.L_x_1548) ;  /* 0xfffffffd00d80947 */ /* 0x010fea000393ffff */
.L_x_1542:
[----:B------:R-:W-:Y:S05]  /*15dd0*/  BSYNC B0 ;  /* 0x0000000000007941 */ /* 0x000fea0003800000 */
.L_x_1541:
[----:B------:R-:W4:Y:S04]  /*15de0*/  LDL.LU R5, [R1+0x4] ;  /* 0x0000040001057983 */ /* 0x000f280000300800 */
[----:B------:R-:W5:Y:S01]  /*15df0*/  LDL.LU R4, [R1+0x10] ;  /* 0x0000100001047983 */ /* 0x000f620000300800 */
[----:B----4-:R-:W-:-:S05]  /*15e00*/  VIADD R0, R5, 0x1 ;  /* 0x0000000105007836 */ /* 0x010fca0000000000 */
[----:B------:R-:W-:-:S04]  /*15e10*/  ISETP.NE.AND P0, PT, R0, 0x2, PT ;  /* 0x000000020000780c */ /* 0x000fc80003f05270 */
[----:B------:R-:W-:Y:S02]  /*15e20*/  SEL R2, RZ, 0x1, P0 ;  /* 0x00000001ff027807 */ /* 0x000fe40000000000 */
[----:B------:R-:W-:Y:S02]  /*15e30*/  SEL R0, R0, RZ, P0 ;  /* 0x000000ff00007207 */ /* 0x000fe40000000000 */
[----:B-----5:R-:W-:-:S03]  /*15e40*/  LOP3.LUT R4, R4, R2, RZ, 0x3c, !PT ;  /* 0x0000000204047212 */ /* 0x020fc600078e3cff */
[----:B------:R4:W-:Y:S04]  /*15e50*/  STL [R1+0x4], R0 ;  /* 0x0000040001007387 */ /* 0x0009e80000100800 */
[----:B------:R4:W-:Y:S02]  /*15e60*/  STL [R1+0x10], R4 ;  /* 0x0000100401007387 */ /* 0x0009e40000100800 */
.L_x_1466:
[----:B------:R-:W-:Y:S05]  /*15e70*/  BSYNC B7 ;  /* 0x0000000000077941 */ /* 0x000fea0003800000 */
.L_x_1464:
[----:B----4-:R-:W4:Y:S02]  /*15e80*/  LDL R0, [R1+0x18] ;  /* 0x0000180001007983 */ /* 0x010f240000100800 */
[----:B----4-:R-:W-:-:S13]  /*15e90*/  LOP3.LUT P0, RZ, R0, 0x2, RZ, 0xc0, !PT ;  /* 0x0000000200ff7812 */ /* 0x010fda000780c0ff */
[----:B------:R-:W-:Y:S05]  /*15ea0*/  @!P0 BRA `(.L_x_1549) ;  /* 0x0000000000288947 */ /* 0x000fea0003800000 */
[----:B------:R-:W-:Y:S05]  /*15eb0*/  WARPSYNC.ALL ;  /* 0x0000000000007948 */ /* 0x000fea0003800000 */
[----:B------:R-:W4:Y:S08]  /*15ec0*/  S2UR UR5, SR_CgaCtaId ;  /* 0x00000000000579c3 */ /* 0x000f300000008800 */
[----:B------:R-:W-:Y:S06]  /*15ed0*/  BAR.SYNC.DEFER_BLOCKING 0x5, 0x180 ;  /* 0x0146000000007b1d */ /* 0x000fec0000010000 */
[----:B------:R-:W-:-:S02]  /*15ee0*/  UMOV UR4, 0x400 ;  /* 0x0000040000047882 */ /* 0x000fc40000000000 */
[----:B----4-:R-:W-:-:S06]  /*15ef0*/  ULEA UR4, UR5, UR4, 0x18 ;  /* 0x0000000405047291 */ /* 0x010fcc000f8ec03f */
[----:B------:R-:W-:-:S05]  /*15f00*/  IMAD.U32 R0, RZ, RZ, UR4 ;  /* 0x00000004ff007e24 */ /* 0x000fca000f8e00ff */
[----:B------:R4:W0:Y:S04]  /*15f10*/  LDS.128 R16, [R0+0x2a8d0] ;  /* 0x02a8d00000107984 */ /* 0x0008280000000c00 */
[----:B------:R4:W-:Y:S01]  /*15f20*/  STL [R1], R0 ;  /* 0x0000000001007387 */ /* 0x0009e20000100800 */
[----:B------:R-:W-:Y:S06]  /*15f30*/  BAR.ARV 0x4, 0x180 ;  /* 0x0106000000007b1d */ /* 0x000fec0000002000 */
[----:B------:R-:W-:Y:S05]  /*15f40*/  BRA `(.L_x_1550) ;  /* 0x0000000800e47947 */ /* 0x000fea0003800000 */
.L_x_1549:
[----:B------:R-:W4:Y:S01]  /*15f50*/  S2R R0, SR_TID.X ;  /* 0x0000000000007919 */ /* 0x000f220000002100 */
[----:B------:R-:W-:Y:S01]  /*15f60*/  UMOV UR4, 0xffffffff ;  /* 0xffffffff00047882 */ /* 0x000fe20000000000 */
[----:B----4-:R-:W-:-:S04]  /*15f70*/  LOP3.LUT R6, R0, 0x1f, RZ, 0xc0, !PT ;  /* 0x0000001f00067812 */ /* 0x010fc800078ec0ff */
[----:B------:R-:W-:Y:S01]  /*15f80*/  ISETP.NE.AND P0, PT, R6, 0x1f, PT ;  /* 0x0000001f0600780c */ /* 0x000fe20003f05270 */
[----:B------:R-:W-:-:S12]  /*15f90*/  BRA.DIV UR4, `(.L_x_1551) ;  /* 0x0000002204b47947 */ /* 0x000fd8000b800000 */
[----:B------:R-:W-:Y:S01]  /*15fa0*/  IMAD.IADD R5, R19, 0x1, R6 ;  /* 0x0000000113057824 */ /* 0x000fe200078e0206 */
[----:B------:R-:W-:Y:S01]  /*15fb0*/  ULDC UR4, c[0x0][0xc3c] ;  /* 0x00030f0000047ab9 */ /* 0x000fe20000000800 */
[----:B------:R-:W-:-:S03]  /*15fc0*/  ULDC.64 UR6, c[0x0][0x208] ;  /* 0x0000820000067ab9 */ /* 0x000fc60000000a00 */
[----:B------:R-:W-:-:S13]  /*15fd0*/  ISETP.GE.OR P1, PT, R5, UR4, !P0 ;  /* 0x0000000405007c0c */ /* 0x000fda000c726670 */
[----:B------:R-:W4:Y:S02]  /*15fe0*/  @!P1 LDC.64 R2, c[0x0][0xc80] ;  /* 0x00032000ff029b82 */ /* 0x000f240000000a00 */
[----:B----4-:R-:W-:-:S06]  /*15ff0*/  @!P1 IMAD.WIDE R2, R5, 0x4, R2 ;  /* 0x0000000405029825 */ /* 0x010fcc00078e0202 */
[----:B------:R4:W5:Y:S01]  /*16000*/  @!P1 LDG.E R3, desc[UR6][R2.64] ;  /* 0x0000000602039981 */ /* 0x000962000c1e1900 */
[C---:B------:R-:W-:Y:S02]  /*16010*/  ISETP.GE.U32.AND P2, PT, R6.reuse, 0x2, PT ;  /* 0x000000020600780c */ /* 0x040fe40003f46070 */
[C---:B------:R-:W-:Y:S01]  /*16020*/  ISETP.GE.U32.AND P3, PT, R6.reuse, 0x4, PT ;  /* 0x000000040600780c */ /* 0x040fe20003f66070 */
[----:B------:R-:W-:Y:S01]  /*16030*/  SHFL.IDX PT, R0, R16, RZ, 0x1f ;  /* 0x00001fff10007589 */ /* 0x000fe200000e0000 */
[C---:B------:R-:W-:Y:S02]  /*16040*/  ISETP.GE.U32.AND P4, PT, R6.reuse, 0x8, PT ;  /* 0x000000080600780c */ /* 0x040fe40003f86070 */
[C---:B------:R-:W-:Y:S01]  /*16050*/  ISETP.GE.U32.AND P5, PT, R6.reuse, 0x10, PT ;  /* 0x000000100600780c */ /* 0x040fe20003fa6070 */
[----:B----4-:R-:W-:Y:S02]  /*16060*/  IMAD.MOV.U32 R2, RZ, RZ, RZ ;  /* 0x000000ffff027224 */ /* 0x010fe400078e00ff */
[----:B-----5:R-:W-:Y:S01]  /*16070*/  @!P1 IMAD.MOV.U32 R2, RZ, RZ, R3 ;  /* 0x000000ffff029224 */ /* 0x020fe200078e0003 */
[----:B------:R-:W-:-:S04]  /*16080*/  ISETP.NE.AND P1, PT, R6, RZ, PT ;  /* 0x000000ff0600720c */ /* 0x000fc80003f25270 */
[----:B------:R-:W4:Y:S02]  /*16090*/  SHFL.UP PT, R14, R2, 0x1, RZ ;  /* 0x04200000020e7989 */ /* 0x000f2400000e00ff */
[----:B----4-:R-:W-:-:S05]  /*160a0*/  SEL R5, R14, RZ, P1 ;  /* 0x000000ff0e057207 */ /* 0x010fca0000800000 */
[----:B------:R-:W-:Y:S02]  /*160b0*/  IMAD.IADD R3, R2, 0x1, R5 ;  /* 0x0000000102037824 */ /* 0x000fe400078e0205 */
[----:B------:R-:W-:Y:S04]  /*160c0*/  SHFL.IDX PT, R5, R16, 0x1, 0x1f ;  /* 0x00201f0010057f89 */ /* 0x000fe800000e0000 */
[----:B------:R-:W4:Y:S02]  /*160d0*/  SHFL.UP PT, R4, R3, 0x2, RZ ;  /* 0x0440000003047989 */ /* 0x000f2400000e00ff */
[----:B----4-:R-:W-:-:S05]  /*160e0*/  SEL R4, R4, RZ, P2 ;  /* 0x000000ff04047207 */ /* 0x010fca0001000000 */
[----:B------:R-:W-:-:S05]  /*160f0*/  IMAD.IADD R3, R3, 0x1, R4 ;  /* 0x0000000103037824 */ /* 0x000fca00078e0204 */
        /* <DEDUP_REMOVED lines=9> */
[----:B------:R4:W0:Y:S02]  /*16190*/  SHFL.IDX PT, R16, R3, 0x1f, 0x1f ;  /* 0x03e01f0003107f89 */ /* 0x00082400000e0000 */
.L_x_1617:
[----:B------:R-:W-:Y:S02]  /*161a0*/  ULDC UR4, c[0x0][0xc38] ;  /* 0x00030e0000047ab9 */ /* 0x000fe40000000800 */
[----:B------:R-:W-:-:S04]  /*161b0*/  IMAD.U32 R4, RZ, RZ, UR4 ;  /* 0x00000004ff047e24 */ /* 0x000fc8000f8e00ff */
[----:B0-----:R-:W-:-:S04]  /*161c0*/  IMAD R16, R16, R4, RZ ;  /* 0x0000000410107224 */ /* 0x001fc800078e02ff */
[----:B------:R-:W-:-:S05]  /*161d0*/  IMAD.IADD R5, R5, 0x1, R16 ;  /* 0x0000000105057824 */ /* 0x000fca00078e0210 */
[----:B------:R-:W-:-:S13]  /*161e0*/  ISETP.GT.AND P6, PT, R5, R0, PT ;  /* 0x000000000500720c */ /* 0x000fda0003fc4270 */
[----:B------:R-:W-:Y:S05]  /*161f0*/  @P6 BRA `(.L_x_1552) ;  /* 0x0000000000a06947 */ /* 0x000fea0003800000 */
.L_x_1557:
[----:B0-----:R-:W0:Y:S01]  /*16200*/  LDC R2, c[0x0][0xc3c] ;  /* 0x00030f00ff027b82 */ /* 0x001e220000000800 */
[----:B------:R-:W-:-:S05]  /*16210*/  VIADD R19, R19, 0x1f ;  /* 0x0000001f13137836 */ /* 0x000fca0000000000 */
[----:B0-----:R-:W-:-:S13]  /*16220*/  ISETP.GE.AND P6, PT, R19, R2, PT ;  /* 0x000000021300720c */ /* 0x001fda0003fc6270 */
[----:B------:R-:W-:Y:S05]  /*16230*/  @P6 BRA `(.L_x_1553) ;  /* 0x0000000400dc6947 */ /* 0x000fea0003800000 */
[----:B----4-:R-:W0:Y:S01]  /*16240*/  S2R R3, SR_TID.X ;  /* 0x0000000000037919 */ /* 0x010e220000002100 */
        /* <DEDUP_REMOVED lines=10> */
.L_x_1555:
[----:B------:R-:W-:Y:S05]  /*162f0*/  BSYNC B0 ;  /* 0x0000000000007941 */ /* 0x000fea0003800000 */
.L_x_1554:
        /* <DEDUP_REMOVED lines=17> */
[----:B------:R0:W4:Y:S02]  /*16410*/  SHFL.IDX PT, R16, R3, 0x1f, 0x1f ;  /* 0x03e01f0003107f89 */ /* 0x00012400000e0000 */
.L_x_1625:
[----:B------:R-:W-:Y:S02]  /*16420*/  ULDC UR4, c[0x0][0xc38] ;  /* 0x00030e0000047ab9 */ /* 0x000fe40000000800 */
[----:B------:R-:W-:-:S04]  /*16430*/  IMAD.U32 R4, RZ, RZ, UR4 ;  /* 0x00000004ff047e24 */ /* 0x000fc8000f8e00ff */
[----:B----4-:R-:W-:-:S04]  /*16440*/  IMAD R16, R16, R4, RZ ;  /* 0x0000000410107224 */ /* 0x010fc800078e02ff */
[----:B------:R-:W-:-:S05]  /*16450*/  IMAD.IADD R5, R16, 0x1, R5 ;  /* 0x0000000110057824 */ /* 0x000fca00078e0205 */
[----:B------:R-:W-:-:S13]  /*16460*/  ISETP.GT.AND P6, PT, R5, R0, PT ;  /* 0x000000000500720c */ /* 0x000fda0003fc4270 */
[----:B------:R-:W-:Y:S05]  /*16470*/  @!P6 BRA `(.L_x_1557) ;  /* 0xfffffffc0060e947 */ /* 0x000fea000383ffff */
.L_x_1552:
[----:B------:R-:W-:Y:S01]  /*16480*/  IMAD.IADD R16, R5, 0x1, -R16 ;  /* 0x0000000105107824 */ /* 0x000fe200078e0a10 */
[----:B------:R-:W-:-:S03]  /*16490*/  UMOV UR4, 0xffffffff ;  /* 0xffffffff00047882 */ /* 0x000fc60000000000 */
[----:B------:R-:W-:-:S05]  /*164a0*/  IMAD R5, R3, R4, R16 ;  /* 0x0000000403057224 */ /* 0x000fca00078e0210 */
[----:B------:R-:W-:Y:S01]  /*164b0*/  ISETP.GT.AND P6, PT, R5, R0, PT ;  /* 0x000000000500720c */ /* 0x000fe20003fc4270 */
[----:B------:R-:W-:-:S12]  /*164c0*/  BRA.DIV UR4, `(.L_x_1558) ;  /* 0x0000002604687947 */ /* 0x000fd8000b800000 */
[----:B------:R-:W-:-:S04]  /*164d0*/  VOTE.ANY R5, PT, !P6 ;  /* 0x0000000000057806 */ /* 0x000fc800070e0100 */
[----:B------:R-:W5:Y:S02]  /*164e0*/  POPC R6, R5 ;  /* 0x0000000500067309 */ /* 0x000f640000000000 */
[----:B-----5:R0:W0:Y:S02]  /*164f0*/  SHFL.IDX PT, R17, R2, R6, 0x1f ;  /* 0x00001f0602117589 */ /* 0x02002400000e0000 */
.L_x_1629:
[----:B------:R-:W-:Y:S01]  /*16500*/  ISETP.NE.AND P0, PT, R5, RZ, PT ;  /* 0x000000ff0500720c */ /* 0x000fe20003f05270 */
[----:B------:R-:W-:-:S12]  /*16510*/  IMAD.MOV.U32 R5, RZ, RZ, RZ ;  /* 0x000000ffff057224 */ /* 0x000fd800078e00ff */
[----:B------:R-:W-:Y:S05]  /*16520*/  @!P0 BRA `(.L_x_1559) ;  /* 0x0000000000148947 */ /* 0x000fea0003800000 */
[----:B------:R-:W-:Y:S01]  /*16530*/  UMOV UR4, 0xffffffff ;  /* 0xffffffff00047882 */ /* 0x000fe20000000000 */
[----:B--2---:R-:W-:Y:S02]  /*16540*/  VIADD R12, R6, 0xffffffff ;  /* 0xffffffff060c7836 */ /* 0x004fe40000000000 */
[----:B------:R-:W-:Y:S05]  /*16550*/  BRA.DIV UR4, `(.L_x_1560) ;  /* 0x00000026048c7947 */ /* 0x000fea000b800000 */
[----:B0---4-:R0:W2:Y:S02]  /*16560*/  SHFL.IDX PT, R3, R3, R12, 0x1f ;  /* 0x00001f0c03037589 */ /* 0x0110a400000e0000 */
.L_x_1632:
[----:B--2---:R-:W-:-:S07]  /*16570*/  IMAD.MOV.U32 R5, RZ, RZ, R3 ;  /* 0x000000ffff057224 */ /* 0x004fce00078e0003 */
.L_x_1559:
[----:B0---4-:R-:W0:Y:S01]  /*16580*/  LDC.64 R2, c[0x0][0xc90] ;  /* 0x00032400ff027b82 */ /* 0x011e220000000a00 */
[----:B------:R-:W-:Y:S01]  /*16590*/  IMAD.IADD R19, R6, 0x1, R19 ;  /* 0x0000000106137824 */ /* 0x000fe200078e0213 */
[----:B------:R-:W-:-:S03]  /*165a0*/  ULDC.64 UR4, c[0x0][0x208] ;  /* 0x0000820000047ab9 */ /* 0x000fc60000000a00 */
[----:B0-----:R-:W-:-:S05]  /*165b0*/  IMAD.WIDE R2, R19, 0x4, R2 ;  /* 0x0000000413027825 */ /* 0x001fca00078e0202 */
[----:B--23--:R-:W2:Y:S01]  /*165c0*/  LDG.E R7, desc[UR4][R2.64] ;  /* 0x0000000402077981 */ /* 0x00cea2000c1e1900 */
[----:B------:R-:W-:-:S04]  /*165d0*/  IMAD R16, R5, R4, R16 ;  /* 0x0000000405107224 */ /* 0x000fc800078e0210 */
[----:B------:R-:W-:Y:S02]  /*165e0*/  IMAD.IADD R0, R0, 0x1, -R16 ;  /* 0x0000000100007824 */ /* 0x000fe400078e0a10 */
[----:B--2---:R-:W-:-:S05]  /*165f0*/  IMAD R6, R17, R7, RZ ;  /* 0x0000000711067224 */ /* 0x004fca00078e02ff */
[----:B------:R-:W-:-:S04]  /*16600*/  IABS R8, R6 ;  /* 0x0000000600087213 */ /* 0x000fc80000000000 */
[----:B------:R-:W0:Y:S08]  /*16610*/  I2F.RP R2, R8 ;  /* 0x0000000800027306 */ /* 0x000e300000209400 */
[----:B0-----:R-:W0:Y:S02]  /*16620*/  MUFU.RCP R2, R2 ;  /* 0x0000000200027308 */ /* 0x001e240000001000 */
[----:B0-----:R-:W-:-:S06]  /*16630*/  VIADD R2, R2, 0xffffffe ;  /* 0x0ffffffe02027836 */ /* 0x001fcc0000000000 */
[----:B------:R-:W0:Y:S02]  /*16640*/  F2I.FTZ.U32.TRUNC.NTZ R3, R2 ;  /* 0x0000000200037305 */ /* 0x000e24000021f000 */
[----:B0-----:R-:W-:-:S04]  /*16650*/  IMAD.MOV R2, RZ, RZ, -R3 ;  /* 0x000000ffff027224 */ /* 0x001fc800078e0a03 */
[----:B------:R-:W-:Y:S02]  /*16660*/  IMAD R5, R2, R8, RZ ;  /* 0x0000000802057224 */ /* 0x000fe400078e02ff */
[----:B------:R-:W-:-:S04]  /*16670*/  IMAD.MOV.U32 R2, RZ, RZ, RZ ;  /* 0x000000ffff027224 */ /* 0x000fc800078e00ff */
[----:B------:R-:W-:Y:S01]  /*16680*/  IMAD.HI.U32 R2, R3, R5, R2 ;  /* 0x0000000503027227 */ /* 0x000fe200078e0002 */
[----:B------:R-:W-:Y:S02]  /*16690*/  IABS R3, R0 ;  /* 0x0000000000037213 */ /* 0x000fe40000000000 */
[----:B------:R-:W-:-:S03]  /*166a0*/  IABS R5, R6 ;  /* 0x0000000600057213 */ /* 0x000fc60000000000 */
[----:B------:R-:W-:-:S04]  /*166b0*/  IMAD.HI.U32 R2, R2, R3, RZ ;  /* 0x0000000302027227 */ /* 0x000fc800078e00ff */
[----:B------:R-:W-:-:S04]  /*166c0*/  IMAD.MOV R5, RZ, RZ, -R5 ;  /* 0x000000ffff057224 */ /* 0x000fc800078e0a05 */
        /* <DEDUP_REMOVED lines=10> */
[----:B------:R-:W-:-:S05]  /*16770*/  @!P1 LOP3.LUT R2, RZ, R6, RZ, 0x33, !PT ;  /* 0x00000006ff029212 */ /* 0x000fca00078e33ff */
[----:B------:R-:W-:Y:S02]  /*16780*/  IMAD R5, R7, R2, RZ ;  /* 0x0000000207057224 */ /* 0x000fe400078e02ff */
[----:B------:R-:W-:Y:S02]  /*16790*/  IMAD.MOV R2, RZ, RZ, -R2 ;  /* 0x000000ffff027224 */ /* 0x000fe400078e0a02 */
[----:B------:R-:W-:Y:S02]  /*167a0*/  IMAD.MOV R3, RZ, RZ, -R5 ;  /* 0x000000ffff037224 */ /* 0x000fe400078e0a05 */
[----:B------:R-:W-:-:S03]  /*167b0*/  IMAD R0, R6, R2, R0 ;  /* 0x0000000206007224 */ /* 0x000fc600078e0200 */
[----:B------:R-:W-:Y:S01]  /*167c0*/  VIADDMNMX R4, R3, R4, R7, PT ;  /* 0x0000000403047246 */ /* 0x000fe20003800107 */
[----:B------:R-:W-:-:S03]  /*167d0*/  IMAD.IADD R5, R0, 0x1, R5 ;  /* 0x0000000100057824 */ /* 0x000fc600078e0205 */
        /* <DEDUP_REMOVED lines=23> */
[----:B------:R-:W-:Y:S01]  /*16950*/  @!P1 LOP3.LUT R2, RZ, R4, RZ, 0x33, !PT ;  /* 0x00000004ff029212 */ /* 0x000fe200078e33ff */
[----:B------:R-:W-:-:S04]  /*16960*/  IMAD.MOV R4, RZ, RZ, -R4 ;  /* 0x000000ffff047224 */ /* 0x000fc800078e0a04 */
[----:B------:R-:W-:Y:S01]  /*16970*/  IMAD R18, R2, R4, R5 ;  /* 0x0000000402127224 */ /* 0x000fe200078e0205 */
[----:B------:R-:W-:-:S05]  /*16980*/  LOP3.LUT R2, RZ, R2, RZ, 0x33, !PT ;  /* 0x00000002ff027212 */ /* 0x000fca00078e33ff */
[----:B------:R-:W-:Y:S01]  /*16990*/  IMAD.IADD R17, R17, 0x1, R2 ;  /* 0x0000000111117824 */ /* 0x000fe200078e0202 */
[----:B------:R-:W-:Y:S06]  /*169a0*/  BRA `(.L_x_1561) ;  /* 0x00000000001c7947 */ /* 0x000fec0003800000 */
.L_x_1553:
[----:B------:R-:W-:Y:S01]  /*169b0*/  UMOV UR4, URZ ;  /* 0x0000003f00047c82 */ /* 0x000fe20008000000 */
[----:B------:R-:W-:Y:S01]  /*169c0*/  UMOV UR5, URZ ;  /* 0x0000003f00057c82 */ /* 0x000fe20008000000 */
[----:B------:R-:W-:Y:S01]  /*169d0*/  ULDC UR6, c[0x0][0xc3c] ;  /* 0x00030f0000067ab9 */ /* 0x000fe20000000800 */
[----:B------:R-:W-:Y:S02]  /*169e0*/  IMAD.MOV.U32 R16, RZ, RZ, R0 ;  /* 0x000000ffff107224 */ /* 0x000fe400078e0000 */
[----:B------:R-:W-:Y:S02]  /*169f0*/  IMAD.U32 R17, RZ, RZ, UR4 ;  /* 0x00000004ff117e24 */ /* 0x000fe4000f8e00ff */
[----:B------:R-:W-:Y:S02]  /*16a00*/  IMAD.U32 R18, RZ, RZ, UR5 ;  /* 0x00000005ff127e24 */ /* 0x000fe4000f8e00ff */
[----:B------:R-:W-:-:S07]  /*16a10*/  IMAD.U32 R19, RZ, RZ, UR6 ;  /* 0x00000006ff137e24 */ /* 0x000fce000f8e00ff */
.L_x_1561:
[----:B------:R0:W5:Y:S01]  /*16a20*/  LDL R2, [R1] ;  /* 0x0000000001027983 */ /* 0x0001620000100800 */
[----:B------:R-:W1:Y:S01]  /*16a30*/  S2R R0, SR_TID.X ;  /* 0x0000000000007919 */ /* 0x000e620000002100 */
[----:B------:R-:W-:Y:S05]  /*16a40*/  WARPSYNC.ALL ;  /* 0x0000000000007948 */ /* 0x000fea0003800000 */
[----:B-1----:R-:W-:Y:S01]  /*16a50*/  LOP3.LUT R0, R0, 0x1f, RZ, 0xc0, !PT ;  /* 0x0000001f00007812 */ /* 0x002fe200078ec0ff */
[----:B------:R-:W-:Y:S03]  /*16a60*/  BAR.SYNC.DEFER_BLOCKING 0x4, 0x180 ;  /* 0x0106000000007b1d */ /* 0x000fe60000010000 */
[----:B------:R-:W-:-:S13]  /*16a70*/  ISETP.NE.AND P0, PT, R0, RZ, PT ;  /* 0x000000ff0000720c */ /* 0x000fda0003f05270 */
[----:B----4-:R-:W5:Y:S01]  /*16a80*/  @!P0 S2R R3, SR_CgaCtaId ;  /* 0x0000000000038919 */ /* 0x010f620000008800 */
[----:B------:R-:W-:-:S04]  /*16a90*/  @!P0 MOV R0, 0x400 ;  /* 0x0000040000008802 */ /* 0x000fc80000000f00 */
[----:B-----5:R-:W-:-:S05]  /*16aa0*/  @!P0 LEA R2, R3, R0, 0x18 ;  /* 0x0000000003028211 */ /* 0x020fca00078ec0ff */
[----:B------:R0:W-:Y:S04]  /*16ab0*/  @!P0 STS.128 [R2+0x2a8d0], R16 ;  /* 0x02a8d01002008388 */ /* 0x0001e80000000c00 */
[----:B------:R0:W-:Y:S01]  /*16ac0*/  @!P0 STL [R1], R2 ;  /* 0x0000000201008387 */ /* 0x0001e20000100800 */
[----:B------:R-:W-:Y:S06]  /*16ad0*/  BAR.ARV 0x5, 0x180 ;  /* 0x0146000000007b1d */ /* 0x000fec0000002000 */
.L_x_1550:
[----:B------:R-:W-:Y:S02]  /*16ae0*/  ULDC UR4, c[0x0][0xc3c] ;  /* 0x00030f0000047ab9 */ /* 0x000fe40000000800 */
[----:B0-----:R-:W-:-:S13]  /*16af0*/  ISETP.GE.AND P0, PT, R19, UR4, PT ;  /* 0x0000000413007c0c */ /* 0x001fda000bf06270 */
[----:B------:R-:W-:Y:S05]  /*16b00*/  @!P0 BRA `(.L_x_1562) ;  /* 0xffffffa800008947 */ /* 0x000fea000383ffff */
[----:B------:R-:W-:Y:S05]  /*16b10*/  BSYNC B8 ;  /* 0x0000000000087941 */ /* 0x000fea0003800000 */
.L_x_1452:
[----:B----4-:R-:W4:Y:S01]  /*16b20*/  LDL.LU R0, [R1+0x38] ;  /* 0x0000380001007983 */ /* 0x010f220000300800 */
[----:B------:R-:W-:Y:S01]  /*16b30*/  BSSY B0, `(.L_x_1563) ;  /* 0x000000b000007945 */ /* 0x000fe20003800000 */
[----:B------:R-:W5:Y:S01]  /*16b40*/  S2R R5, SR_CgaCtaId ;  /* 0x0000000000057919 */ /* 0x000f620000008800 */
[----:B----4-:R-:W-:-:S05]  /*16b50*/  VIADD R0, R0, 0x1 ;  /* 0x0000000100007836 */ /* 0x010fca0000000000 */
[----:B0-----:R-:W-:-:S04]  /*16b60*/  LEA.HI R2, R0, R0, RZ, 0x1 ;  /* 0x0000000000027211 */ /* 0x001fc800078f08ff */
[----:B------:R-:W-:-:S05]  /*16b70*/  LOP3.LUT R3, R2, 0xfffffffe, RZ, 0xc0, !PT ;  /* 0xfffffffe02037812 */ /* 0x000fca00078ec0ff */
[----:B------:R-:W-:Y:S01]  /*16b80*/  IMAD.IADD R3, R0, 0x1, -R3 ;  /* 0x0000000100037824 */ /* 0x000fe200078e0a03 */
[----:B------:R-:W-:-:S04]  /*16b90*/  MOV R0, 0x400 ;  /* 0x0000040000007802 */ /* 0x000fc80000000f00 */
[----:B-----5:R-:W-:Y:S02]  /*16ba0*/  LEA R0, R5, R0, 0x18 ;  /* 0x0000000005007211 */ /* 0x020fe400078ec0ff */
[----:B------:R-:W-:-:S04]  /*16bb0*/  SHF.L.U32 R3, R3, 0x1f, RZ ;  /* 0x0000001f03037819 */ /* 0x000fc800000006ff */
[----:B------:R-:W0:Y:S02]  /*16bc0*/  SYNCS.PHASECHK.TRANS64.TRYWAIT P0, [R0+URZ+0x2a820], R3 ;  /* 0x02a82003000075a7 */ /* 0x000e24000800017f */
[----:B0-----:R-:W-:Y:S05]  /*16bd0*/  @!P0 BRA `(.L_x_1564) ;  /* 0x0000002000148947 */ /* 0x001fea0003800000 */
.L_x_1633:
[----:B------:R-:W-:Y:S05]  /*16be0*/  BSYNC B0 ;  /* 0x0000000000007941 */ /* 0x000fea0003800000 */
.L_x_1563:
[----:B------:R-:W-:-:S03]  /*16bf0*/  UMOV UR4, 0xffffffff ;  /* 0xffffffff00047882 */ /* 0x000fc60000000000 */
[----:B------:R-:W-:Y:S05]  /*16c00*/  BRA.DIV UR4, `(.L_x_1565) ;  /* 0x00000022041c7947 */ /* 0x000fea000b800000 */
[----:B------:R-:W4:Y:S02]  /*16c10*/  S2R R2, SR_TID.X ;  /* 0x0000000000027919 */ /* 0x000f240000002100 */
[----:B----4-:R-:W-:-:S04]  /*16c20*/  SHF.R.U32.HI R2, RZ, 0x5, R2 ;  /* 0x00000005ff027819 */ /* 0x010fc80000011602 */
[----:B------:R-:W-:-:S05]  /*16c30*/  LOP3.LUT R2, R2, 0x3, RZ, 0xc0, !PT ;  /* 0x0000000302027812 */ /* 0x000fca00078ec0ff */
[----:B------:R4:W0:Y:S02]  /*16c40*/  SHFL.IDX PT, R14, R2, RZ, 0x1f ;  /* 0x00001fff020e7589 */ /* 0x00082400000e0000 */
.L_x_1636:
[----:B0-----:R-:W-:Y:S01]  /*16c50*/  ISETP.NE.AND P0, PT, R14, RZ, PT ;  /* 0x000000ff0e00720c */ /* 0x001fe20003f05270 */
[----:B------:R-:W-:-:S12]  /*16c60*/  BSSY B0, `(.L_x_1566) ;  /* 0x0000029000007945 */ /* 0x000fd80003800000 */
[----:B------:R-:W-:Y:S05]  /*16c70*/  @P0 BRA `(.L_x_1567) ;  /* 0x00000000009c0947 */ /* 0x000fea0003800000 */
[----:B------:R-:W-:-:S03]  /*16c80*/  UMOV UR4, 0xffffffff ;  /* 0xffffffff00047882 */ /* 0x000fc60000000000 */
[----:B------:R-:W-:Y:S05]  /*16c90*/  BRA.DIV UR4, `(.L_x_1568) ;  /* 0x00000022042c7947 */ /* 0x000fea000b800000 */
[----:B------:R-:W-:-:S13]  /*16ca0*/  ELECT P6, URZ, PT ;  /* 0x00000000003f782f */ /* 0x000fda00038c0000 */
.L_x_1639:
[----:B------:R-:W-:Y:S05]  /*16cb0*/  @!P6 BRA `(.L_x_1567) ;  /* 0x00000000008ce947 */ /* 0x000fea0003800000 */
[----:B----4-:R-:W4:Y:S02]  /*16cc0*/  LDL R2, [R1+0x48] ;  /* 0x0000480001027983 */ /* 0x010f240000100800 */
[----:B----4-:R-:W-:-:S13]  /*16cd0*/  R2UR UR4, R2 ;  /* 0x00000000020472ca */ /* 0x010fda00000e0000 */
[----:B------:R-:W-:-:S06]  /*16ce0*/  ULOP3.LUT UR4, UR4, 0x2, URZ, 0xfc, !UPT ;  /* 0x0000000204047892 */ /* 0x000fcc000f8efc3f */
[----:B------:R-:W-:-:S05]  /*16cf0*/  IMAD.U32 R2, RZ, RZ, UR4 ;  /* 0x00000004ff027e24 */ /* 0x000fca000f8e00ff */
[----:B------:R-:W-:-:S13]  /*16d00*/  ISETP.NE.AND P2, PT, R2, 0x3, PT ;  /* 0x000000030200780c */ /* 0x000fda0003f45270 */
[----:B------:R-:W-:Y:S05]  /*16d10*/  @!P2 BRA `(.L_x_1569) ;  /* 0x000000000004a947 */ /* 0x000fea0003800000 */
[----:B------:R-:W-:Y:S01]  /*16d20*/  BPT.TRAP 0x1 ;  /* 0x000000040000795c */ /* 0x000fe20000300000 */
.L_x_1569:
[----:B------:R-:W4:Y:S04]  /*16d30*/  LDL R3, [R1+0x4] ;  /* 0x0000040001037983 */ /* 0x000f280000100800 */
[----:B--23--:R-:W2:Y:S01]  /*16d40*/  LDL.LU R7, [R1+0x10] ;  /* 0x0000100001077983 */ /* 0x00cea20000300800 */
[----:B------:R-:W-:-:S04]  /*16d50*/  VIADD R2, R0, 0x2a840 ;  /* 0x0002a84000027836 */ /* 0x000fc80000000000 */
[C---:B----4-:R-:W-:Y:S02]  /*16d60*/  IMAD R6, R3.reuse, 0x8, R2 ;  /* 0x0000000803067824 */ /* 0x050fe400078e0202 */
[----:B------:R-:W-:Y:S01]  /*16d70*/  VIADD R3, R3, 0x1 ;  /* 0x0000000103037836 */ /* 0x000fe20000000000 */
[----:B--2---:R-:W-:-:S04]  /*16d80*/  SHF.L.U32 R5, R7, 0x1f, RZ ;  /* 0x0000001f07057819 */ /* 0x004fc800000006ff */
        /* <DEDUP_REMOVED lines=8> */
.L_x_1640:
[----:B------:R-:W2:Y:S02]  /*16e10*/  SYNCS.PHASECHK.TRANS64.TRYWAIT P0, [R7+URZ], R2 ;  /* 0x00000002070075a7 */ /* 0x000ea4000800017f */
[----:B--2---:R-:W-:Y:S05]  /*16e20*/  @!P0 BRA `(.L_x_1571) ;  /* 0x0000001c00fc8947 */ /* 0x004fea0003800000 */
.L_x_1641:
[----:B------:R-:W-:Y:S05]  /*16e30*/  @!P2 BRA `(.L_x_1572) ;  /* 0x000000000004a947 */ /* 0x000fea0003800000 */
[----:B------:R-:W-:Y:S01]  /*16e40*/  BPT.TRAP 0x1 ;  /* 0x000000040000795c */ /* 0x000fe20000300000 */
.L_x_1572:
[----:B------:R-:W3:Y:S01]  /*16e50*/  LDL.LU R4, [R1+0x4] ;  /* 0x0000040001047983 */ /* 0x000ee20000300800 */
[----:B------:R-:W-:-:S04]  /*16e60*/  VIADD R0, R0, 0x2a860 ;  /* 0x0002a86000007836 */ /* 0x000fc80000000000 */
[----:B---3--:R-:W-:-:S04]  /*16e70*/  IMAD R4, R4, 0x8, R0 ;  /* 0x0000000804047824 */ /* 0x008fc800078e0200 */
[----:B------:R-:W3:Y:S02]  /*16e80*/  SYNCS.PHASECHK.TRANS64.TRYWAIT P0, [R4+URZ], R5 ;  /* 0x00000005040075a7 */ /* 0x000ee4000800017f */
[----:B---3--:R-:W-:Y:S05]  /*16e90*/  @!P0 BRA `(.L_x_1573) ;  /* 0x0000001c00f48947 */ /* 0x008fea0003800000 */
.L_x_1642:
[----:B------:R-:W-:-:S07]  /*16ea0*/  IMAD R3, R3, 0x8, R0 ;  /* 0x0000000803037824 */ /* 0x000fce00078e0200 */
.L_x_1574:
[----:B----4-:R4:W0:Y:S02]  /*16eb0*/  SYNCS.PHASECHK.TRANS64.TRYWAIT P0, [R3+URZ], R2 ;  /* 0x00000002030075a7 */ /* 0x010824000800017f */
[----:B0-----:R-:W-:Y:S05]  /*16ec0*/  @!P0 NANOSLEEP.SYNCS 0x989680 ;  /* 0x009896800000895d */ /* 0x001fea0003900000 */
[----:B------:R-:W0:Y:S02]  /*16ed0*/  @!P0 SYNCS.PHASECHK.TRANS64 P0, [R3+URZ], R2 ;  /* 0x00000002030085a7 */ /* 0x000e24000800007f */
[----:B0-----:R-:W-:Y:S05]  /*16ee0*/  @!P0 BRA `(.L_x_1574) ;  /* 0xfffffffc00f08947 */ /* 0x001fea000383ffff */
.L_x_1567:
[----:B------:R-:W-:Y:S05]  /*16ef0*/  BSYNC B0 ;  /* 0x0000000000007941 */ /* 0x000fea0003800000 */
.L_x_1566:
[----:B------:R-:W-:Y:S05]  /*16f00*/  EXIT ;  /* 0x000000000000794d */ /* 0x000fea0003800000 */
.L_x_1354:
[----:B0-----:R-:W-:-:S04]  /*16f10*/  IMAD.U32 R3, RZ, RZ, UR38 ;  /* 0x00000026ff037e24 */ /* 0x001fc8000f8e00ff */
[----:B------:R0:W1:Y:S03]  /*16f20*/  SYNCS.PHASECHK.TRANS64.TRYWAIT P1, [R3+URZ+0x2a800], R0 ;  /* 0x02a80000030075a7 */ /* 0x000066000802017f */
[----:B-1----:R-:W-:Y:S05]  /*16f30*/  @!P1 NANOSLEEP.SYNCS 0x989680 ;  /* 0x009896800000995d */ /* 0x002fea0003900000 */
[----:B------:R-:W1:Y:S02]  /*16f40*/  @!P1 SYNCS.PHASECHK.TRANS64 P1, [R3+URZ+0x2a800], R0 ;  /* 0x02a80000030095a7 */ /* 0x000e64000802007f */
[----:B-1----:R-:W-:Y:S05]  /*16f50*/  @!P1 BRA `(.L_x_1354) ;  /* 0xfffffffc00ec9947 */ /* 0x002fea000383ffff */
[----:B------:R-:W-:Y:S05]  /*16f60*/  BRA `(.L_x_1575) ;  /* 0xfffffea800cc7947 */ /* 0x000fea000383ffff */
.L_x_1358:
[----:B-1----:R1:W2:Y:S02]  /*16f70*/  SYNCS.PHASECHK.TRANS64.TRYWAIT P1, [R15+URZ+0x2a830], R0 ;  /* 0x02a830000f0075a7 */ /* 0x0022a4000802017f */
[----:B--2---:R-:W-:Y:S05]  /*16f80*/  @!P1 NANOSLEEP.SYNCS 0x989680 ;  /* 0x009896800000995d */ /* 0x004fea0003900000 */
[----:B------:R-:W2:Y:S02]  /*16f90*/  @!P1 SYNCS.PHASECHK.TRANS64 P1, [R15+URZ+0x2a830], R0 ;  /* 0x02a830000f0095a7 */ /* 0x000ea4000802007f */
[----:B--2---:R-:W-:Y:S05]  /*16fa0*/  @!P1 BRA `(.L_x_1358) ;  /* 0xfffffffc00f09947 */ /* 0x004fea000383ffff */
[----:B------:R-:W-:Y:S05]  /*16fb0*/  BRA `(.L_x_1357) ;  /* 0xfffffea800f07947 */ /* 0x000fea000383ffff */
.L_x_1374:
[----:B-1----:R-:W-:-:S04]  /*16fc0*/  IMAD.U32 R12, RZ, RZ, UR7 ;  /* 0x00000007ff0c7e24 */ /* 0x002fc8000f8e00ff */
[----:B------:R1:W2:Y:S03]  /*16fd0*/  SYNCS.PHASECHK.TRANS64.TRYWAIT P1, [R12+URZ+0x2a830], R11 ;  /* 0x02a8300b0c0075a7 */ /* 0x0002a6000802017f */
[----:B--2---:R-:W-:Y:S05]  /*16fe0*/  @!P1 NANOSLEEP.SYNCS 0x989680 ;  /* 0x009896800000995d */ /* 0x004fea0003900000 */
[----:B------:R-:W2:Y:S02]  /*16ff0*/  @!P1 SYNCS.PHASECHK.TRANS64 P1, [R12+URZ+0x2a830], R11 ;  /* 0x02a8300b0c0095a7 */ /* 0x000ea4000802007f */
[----:B--2---:R-:W-:Y:S05]  /*17000*/  @!P1 BRA `(.L_x_1374) ;  /* 0xfffffffc00ec9947 */ /* 0x004fea000383ffff */
[----:B------:R-:W-:Y:S05]  /*17010*/  BRA `(.L_x_1373) ;  /* 0xfffffedc00287947 */ /* 0x000fea000383ffff */
.L_x_1378:
[----:B01----:R-:W-:-:S04]  /*17020*/  IMAD.U32 R11, RZ, RZ, UR14 ;  /* 0x0000000eff0b7e24 */ /* 0x003fc8000f8e00ff */
[----:B------:R0:W1:Y:S03]  /*17030*/  SYNCS.PHASECHK.TRANS64.TRYWAIT P1, [R11+URZ+0x2a850], R0 ;  /* 0x02a850000b0075a7 */ /* 0x000066000802017f */
[----:B-1----:R-:W-:Y:S05]  /*17040*/  @!P1 NANOSLEEP.SYNCS 0x989680 ;  /* 0x009896800000995d */ /* 0x002fea0003900000 */
[----:B------:R-:W1:Y:S02]  /*17050*/  @!P1 SYNCS.PHASECHK.TRANS64 P1, [R11+URZ+0x2a850], R0 ;  /* 0x02a850000b0095a7 */ /* 0x000e64000802007f */
[----:B-1----:R-:W-:Y:S05]  /*17060*/  @!P1 BRA `(.L_x_1378) ;  /* 0xfffffffc00ec9947 */ /* 0x002fea000383ffff */
[----:B------:R-:W-:Y:S05]  /*17070*/  BRA `(.L_x_1377) ;  /* 0xfffffee400507947 */ /* 0x000fea000383ffff */
.L_x_1395:
[----:B-1----:R-:W-:-:S04]  /*17080*/  IMAD.U32 R8, RZ, RZ, UR6 ;  /* 0x00000006ff087e24 */ /* 0x002fc8000f8e00ff */
[----:B------:R1:W2:Y:S03]  /*17090*/  SYNCS.PHASECHK.TRANS64.TRYWAIT P1, [R8+URZ+0x2a830], R7 ;  /* 0x02a83007080075a7 */ /* 0x0002a6000802017f */
[----:B--2---:R-:W-:Y:S05]  /*170a0*/  @!P1 NANOSLEEP.SYNCS 0x989680 ;  /* 0x009896800000995d */ /* 0x004fea0003900000 */
[----:B------:R-:W2:Y:S02]  /*170b0*/  @!P1 SYNCS.PHASECHK.TRANS64 P1, [R8+URZ+0x2a830], R7 ;  /* 0x02a83007080095a7 */ /* 0x000ea4000802007f */
[----:B--2---:R-:W-:Y:S05]  /*170c0*/  @!P1 BRA `(.L_x_1395) ;  /* 0xfffffffc00ec9947 */ /* 0x004fea000383ffff */
[----:B------:R-:W-:Y:S05]  /*170d0*/  BRA `(.L_x_1394) ;  /* 0xffffff10007c7947 */ /* 0x000fea000383ffff */
.L_x_1399:
[----:B01----:R-:W-:-:S04]  /*170e0*/  IMAD.U32 R7, RZ, RZ, UR10 ;  /* 0x0000000aff077e24 */ /* 0x003fc8000f8e00ff */
[----:B------:R0:W1:Y:S03]  /*170f0*/  SYNCS.PHASECHK.TRANS64.TRYWAIT P1, [R7+URZ+0x2a850], R0 ;  /* 0x02a85000070075a7 */ /* 0x000066000802017f */
[----:B-1----:R-:W-:Y:S05]  /*17100*/  @!P1 NANOSLEEP.SYNCS 0x989680 ;  /* 0x009896800000995d */ /* 0x002fea0003900000 */
[----:B------:R-:W1:Y:S02]  /*17110*/  @!P1 SYNCS.PHASECHK.TRANS64 P1, [R7+URZ+0x2a850], R0 ;  /* 0x02a85000070095a7 */ /* 0x000e64000802007f */
[----:B-1----:R-:W-:Y:S05]  /*17120*/  @!P1 BRA `(.L_x_1399) ;  /* 0xfffffffc00ec9947 */ /* 0x002fea000383ffff */
[----:B------:R-:W-:Y:S05]  /*17130*/  BRA `(.L_x_1398) ;  /* 0xffffff1800a47947 */ /* 0x000fea000383ffff */
.L_x_1405:
[----:B-1----:R-:W-:-:S04]  /*17140*/  IMAD.U32 R8, RZ, RZ, UR6 ;  /* 0x00000006ff087e24 */ /* 0x002fc8000f8e00ff */
[----:B------:R1:W2:Y:S03]  /*17150*/  SYNCS.PHASECHK.TRANS64.TRYWAIT P1, [R8+URZ+0x2a830], R7 ;  /* 0x02a83007080075a7 */ /* 0x0002a6000802017f */
[----:B--2---:R-:W-:Y:S05]  /*17160*/  @!P1 NANOSLEEP.SYNCS 0x989680 ;  /* 0x009896800000995d */ /* 0x004fea0003900000 */
[----:B------:R-:W2:Y:S02]  /*17170*/  @!P1 SYNCS.PHASECHK.TRANS64 P1, [R8+URZ+0x2a830], R7 ;  /* 0x02a83007080095a7 */ /* 0x000ea4000802007f */
[----:B--2---:R-:W-:Y:S05]  /*17180*/  @!P1 BRA `(.L_x_1405) ;  /* 0xfffffffc00ec9947 */ /* 0x004fea000383ffff */
[----:B------:R-:W-:Y:S05]  /*17190*/  BRA `(.L_x_1404) ;  /* 0xffffff3000ec7947 */ /* 0x000fea000383ffff */
.L_x_1409:
[----:B01----:R-:W-:-:S04]  /*171a0*/  IMAD.U32 R7, RZ, RZ, UR10 ;  /* 0x0000000aff077e24 */ /* 0x003fc8000f8e00ff */
[----:B------:R0:W1:Y:S03]  /*171b0*/  SYNCS.PHASECHK.TRANS64.TRYWAIT P1, [R7+URZ+0x2a850], R0 ;  /* 0x02a85000070075a7 */ /* 0x000066000802017f */
[----:B-1----:R-:W-:Y:S05]  /*171c0*/  @!P1 NANOSLEEP.SYNCS 0x989680 ;  /* 0x009896800000995d */ /* 0x002fea0003900000 */
[----:B------:R-:W1:Y:S02]  /*171d0*/  @!P1 SYNCS.PHASECHK.TRANS64 P1, [R7+URZ+0x2a850], R0 ;  /* 0x02a85000070095a7 */ /* 0x000e64000802007f */
[----:B-1----:R-:W-:Y:S05]  /*171e0*/  @!P1 BRA `(.L_x_1409) ;  /* 0xfffffffc00ec9947 */ /* 0x002fea000383ffff */
[----:B------:R-:W-:Y:S05]  /*171f0*/  BRA `(.L_x_1408) ;  /* 0xffffff3c00147947 */ /* 0x000fea000383ffff */
.L_x_1422:
[----:B-1----:R-:W-:-:S04]  /*17200*/  IMAD.U32 R5, RZ, RZ, UR5 ;  /* 0x00000005ff057e24 */ /* 0x002fc8000f8e00ff */
[----:B------:R1:W2:Y:S03]  /*17210*/  SYNCS.PHASECHK.TRANS64.TRYWAIT P0, [R5+URZ+0x2a850], R0 ;  /* 0x02a85000050075a7 */ /* 0x0002a6000800017f */
[----:B--2---:R-:W-:Y:S05]  /*17220*/  @!P0 NANOSLEEP.SYNCS 0x989680 ;  /* 0x009896800000895d */ /* 0x004fea0003900000 */
[----:B------:R-:W2:Y:S02]  /*17230*/  @!P0 SYNCS.PHASECHK.TRANS64 P0, [R5+URZ+0x2a850], R0 ;  /* 0x02a85000050085a7 */ /* 0x000ea4000800007f */
[----:B--2---:R-:W-:Y:S05]  /*17240*/  @!P0 BRA `(.L_x_1422) ;  /* 0xfffffffc00ec8947 */ /* 0x004fea000383ffff */
[----:B------:R-:W-:Y:S05]  /*17250*/  BRA `(.L_x_1421) ;  /* 0xffffff6800807947 */ /* 0x000fea000383ffff */
.L_x_1472:
[----:B------:R-:W3:Y:S01]  /*17260*/  S2R R4, SR_TID.X ;  /* 0x0000000000047919 */ /* 0x000ee20000002100 */
[----:B------:R-:W-:Y:S01]  /*17270*/  BSSY B0, `(.L_x_1576) ;  /* 0x000000a000007945 */ /* 0x000fe20003800000 */
[----:B------:R-:W-:Y:S02]  /*17280*/  IMAD.MOV.U32 R12, RZ, RZ, RZ ;  /* 0x000000ffff0c7224 */ /* 0x000fe400078e00ff */
[----:B------:R-:W-:Y:S02]  /*17290*/  IMAD.MOV.U32 R11, RZ, RZ, 0x1f ;  /* 0x0000001fff0b7424 */ /* 0x000fe400078e00ff */
[----:B------:R-:W-:Y:S01]  /*172a0*/  IMAD.MOV.U32 R15, RZ, RZ, -0x1 ;  /* 0xffffffffff0f7424 */ /* 0x000fe200078e00ff */
[----:B---3--:R-:W-:-:S04]  /*172b0*/  SHF.R.U32.HI R4, RZ, 0x5, R4 ;  /* 0x00000005ff047819 */ /* 0x008fc80000011604 */
[----:B------:R-:W-:-:S05]  /*172c0*/  LOP3.LUT R4, R4, 0x3, RZ, 0xc0, !PT ;  /* 0x0000000304047812 */ /* 0x000fca00078ec0ff */
[----:B------:R-:W-:-:S07]  /*172d0*/  IMAD.MOV.U32 R13, RZ, RZ, R4 ;  /* 0x000000ffff0d7224 */ /* 0x000fce00078e0004 */
[----:B012---:R-:W-:Y:S05]  /*172e0*/  WARPSYNC.COLLECTIVE R15, `(.L_x_1577) ;  /* 0x000000000f087348 */ /* 0x007fea0003c00000 */
[----:B------:R3:W4:Y:S02]  /*172f0*/  SHFL.IDX P6, R14, R13, R12, R11 ;  /* 0x0000000c0d0e7389 */ /* 0x00072400000c000b */
[----:B01234-:R-:W-:Y:S01]  /*17300*/  ENDCOLLECTIVE ;  /* 0x000000000000791b */ /* 0x01ffe20003800000 */
.L_x_1577:
[----:B------:R-:W-:Y:S05]  /*17310*/  BSYNC B0 ;  /* 0x0000000000007941 */ /* 0x000fea0003800000 */
.L_x_1576:
[----:B------:R-:W-:Y:S05]  /*17320*/  BRA `(.L_x_1578) ;  /* 0xffffffac00c07947 */ /* 0x000fea000383ffff */
.L_x_1474:
[----:B------:R-:W-:Y:S01]  /*17330*/  BSSY B0, `(.L_x_1579) ;  /* 0x0000006000007945 */ /* 0x000fe20003800000 */
[----:B------:R-:W-:-:S07]  /*17340*/  IMAD.MOV.U32 R15, RZ, RZ, -0x1 ;  /* 0xffffffffff0f7424 */ /* 0x000fce00078e00ff */
[----:B012-4-:R-:W-:Y:S05]  /*17350*/  WARPSYNC.COLLECTIVE R15, `(.L_x_1580) ;  /* 0x000000000f0c7348 */ /* 0x017fea0003c00000 */
[----:B------:R-:W-:Y:S02]  /*17360*/  ELECT P6, UR62, PT ;  /* 0x00000000003e782f */ /* 0x000fe400038c0000 */
[----:B------:R-:W-:Y:S01]  /*17370*/  MOV R14, UR62 ;  /* 0x0000003e000e7c02 */ /* 0x000fe20008000f00 */
[----:B012-4-:R-:W-:Y:S10]  /*17380*/  ENDCOLLECTIVE ;  /* 0x000000000000791b */ /* 0x017ff40003800000 */
.L_x_1580:
[----:B------:R-:W-:Y:S05]  /*17390*/  BSYNC B0 ;  /* 0x0000000000007941 */ /* 0x000fea0003800000 */
.L_x_1579:
[----:B------:R-:W-:Y:S05]  /*173a0*/  BRA `(.L_x_1581) ;  /* 0xffffffac00cc7947 */ /* 0x000fea000383ffff */
.L_x_1476:
[----:B--2---:R2:W3:Y:S02]  /*173b0*/  SYNCS.PHASECHK.TRANS64.TRYWAIT P0, [R0+URZ+0x2a840], R2 ;  /* 0x02a84002000075a7 */ /* 0x0044e4000800017f */
[----:B---3--:R-:W-:Y:S05]  /*173c0*/  @!P0 NANOSLEEP.SYNCS 0x989680 ;  /* 0x009896800000895d */ /* 0x008fea0003900000 */
[----:B------:R-:W3:Y:S02]  /*173d0*/  @!P0 SYNCS.PHASECHK.TRANS64 P0, [R0+URZ+0x2a840], R2 ;  /* 0x02a84002000085a7 */ /* 0x000ee4000800007f */
[----:B---3--:R-:W-:Y:S05]  /*173e0*/  @!P0 BRA `(.L_x_1476) ;  /* 0xfffffffc00f08947 */ /* 0x008fea000383ffff */
[----:B------:R-:W-:Y:S05]  /*173f0*/  BRA `(.L_x_1582) ;  /* 0xffffffb000387947 */ /* 0x000fea000383ffff */
.L_x_1480:
[----:B------:R-:W2:Y:S01]  /*17400*/  LDL.LU R11, [R1+0x30] ;  /* 0x00003000010b7983 */ /* 0x000ea20000300800 */
[----:B------:R-:W-:Y:S01]  /*17410*/  IMAD.MOV.U32 R13, RZ, RZ, R3 ;  /* 0x000000ffff0d7224 */ /* 0x000fe200078e0003 */
[----:B------:R-:W-:Y:S01]  /*17420*/  LOP3.LUT R5, R5, 0x7f, RZ, 0xc0, !PT ;  /* 0x0000007f05057812 */ /* 0x000fe200078ec0ff */
[----:B------:R-:W-:Y:S02]  /*17430*/  IMAD.MOV.U32 R12, RZ, RZ, RZ ;  /* 0x000000ffff0c7224 */ /* 0x000fe400078e00ff */
[----:B------:R-:W-:Y:S01]  /*17440*/  IMAD.MOV.U32 R15, RZ, RZ, -0x1 ;  /* 0xffffffffff0f7424 */ /* 0x000fe200078e00ff */
[----:B------:R-:W-:-:S05]  /*17450*/  SHF.R.U32.HI R5, RZ, 0x3, R5 ;  /* 0x00000003ff057819 */ /* 0x000fca0000011605 */
[----:B------:R-:W-:-:S04]  /*17460*/  IMAD.IADD R0, R5, 0x1, R9 ;  /* 0x0000000105007824 */ /* 0x000fc800078e0209 */
[----:B------:R-:W-:Y:S02]  /*17470*/  VIADD R5, R0, 0x10 ;  /* 0x0000001000057836 */ /* 0x000fe40000000000 */
[----:B--2---:R-:W-:Y:S02]  /*17480*/  IMAD R2, R11, R7, RZ ;  /* 0x000000070b027224 */ /* 0x004fe400078e02ff */
[----:B------:R-:W-:-:S03]  /*17490*/  IMAD.MOV.U32 R11, RZ, RZ, 0x181f ;  /* 0x0000181fff0b7424 */ /* 0x000fc600078e00ff */
[----:B------:R-:W-:-:S13]  /*174a0*/  ISETP.GE.AND P3, PT, R0, R2, PT ;  /* 0x000000020000720c */ /* 0x000fda0003f66270 */
[----:B-----5:R-:W-:Y:S05]  /*174b0*/  WARPSYNC.COLLECTIVE R15, `(.L_x_1583) ;  /* 0x000000000f087348 */ /* 0x020fea0003c00000 */
[----:B------:R0:W1:Y:S02]  /*174c0*/  SHFL.IDX P6, R14, R13, R12, R11 ;  /* 0x0000000c0d0e7389 */ /* 0x00006400000c000b */
[----:B01---5:R-:W-:Y:S01]  /*174d0*/  ENDCOLLECTIVE ;  /* 0x000000000000791b */ /* 0x023fe20003800000 */
.L_x_1583:
[----:B------:R-:W-:Y:S02]  /*174e0*/  IMAD.MOV.U32 R13, RZ, RZ, R4 ;  /* 0x000000ffff0d7224 */ /* 0x000fe400078e0004 */
[----:B------:R-:W-:-:S07]  /*174f0*/  IMAD.MOV.U32 R6, RZ, RZ, R14 ;  /* 0x000000ffff067224 */ /* 0x000fce00078e000e */
[----:B------:R-:W-:Y:S05]  /*17500*/  WARPSYNC.COLLECTIVE R15, `(.L_x_1584) ;  /* 0x000000000f087348 */ /* 0x000fea0003c00000 */
[----:B------:R0:W1:Y:S02]  /*17510*/  SHFL.IDX P6, R14, R13, R12, R11 ;  /* 0x0000000c0d0e7389 */ /* 0x00006400000c000b */
[----:B01----:R-:W-:Y:S01]  /*17520*/  ENDCOLLECTIVE ;  /* 0x000000000000791b */ /* 0x003fe20003800000 */
.L_x_1584:
        /* <DEDUP_REMOVED lines=19> */
.L_x_1585:
[----:B------:R-:W-:Y:S02]  /*17660*/  IMAD.MOV.U32 R13, RZ, RZ, R4 ;  /* 0x000000ffff0d7224 */ /* 0x000fe400078e0004 */
[----:B------:R-:W-:-:S07]  /*17670*/  IMAD.MOV.U32 R9, RZ, RZ, R14 ;  /* 0x000000ffff097224 */ /* 0x000fce00078e000e */
[----:B------:R-:W-:Y:S05]  /*17680*/  WARPSYNC.COLLECTIVE R15, `(.L_x_1586) ;  /* 0x000000000f087348 */ /* 0x000fea0003c00000 */
[----:B------:R0:W1:Y:S02]  /*17690*/  SHFL.IDX P6, R14, R13, R12, R11 ;  /* 0x0000000c0d0e7389 */ /* 0x00006400000c000b */
[----:B01----:R-:W-:Y:S01]  /*176a0*/  ENDCOLLECTIVE ;  /* 0x000000000000791b */ /* 0x003fe20003800000 */
.L_x_1586:
[----:B------:R-:W-:Y:S01]  /*176b0*/  ULDC.64 UR4, c[0x0][0x208] ;  /* 0x0000820000047ab9 */ /* 0x000fe20000000a00 */
[----:B------:R-:W-:Y:S02]  /*176c0*/  IMAD.MOV.U32 R13, RZ, RZ, R3 ;  /* 0x000000ffff0d7224 */ /* 0x000fe400078e0003 */
[----:B------:R-:W-:Y:S02]  /*176d0*/  IMAD.MOV.U32 R12, RZ, RZ, 0x2 ;  /* 0x00000002ff0c7424 */ /* 0x000fe400078e00ff */
[----:B------:R-:W-:-:S05]  /*176e0*/  IMAD.MOV.U32 R5, RZ, RZ, R14 ;  /* 0x000000ffff057224 */ /* 0x000fca00078e000e */
[----:B------:R-:W-:-:S05]  /*176f0*/  @!P3 LEA R8, P5, R8, R5, 0x1 ;  /* 0x000000050808b211 */ /* 0x000fca00078a08ff */
[----:B------:R-:W-:Y:S02]  /*17700*/  @!P3 IMAD.X R5, RZ, RZ, R9, P5 ;  /* 0x000000ffff05b224 */ /* 0x000fe400028e0609 */
[----:B------:R-:W-:Y:S01]  /*17710*/  @!P3 IMAD.MOV.U32 R6, RZ, RZ, R8 ;  /* 0x000000ffff06b224 */ /* 0x000fe200078e0008 */
[----:B------:R-:W0:Y:S01]  /*17720*/  S2R R9, SR_TID.X ;  /* 0x0000000000097919 */ /* 0x000e220000002100 */
        /* <DEDUP_REMOVED lines=9> */
[----:B01----:R-:W-:Y:S05]  /*177c0*/  WARPSYNC.COLLECTIVE R15, `(.L_x_1587) ;  /* 0x000000000f087348 */ /* 0x003fea0003c00000 */
[----:B------:R2:W3:Y:S02]  /*177d0*/  SHFL.IDX P6, R14, R13, R12, R11 ;  /* 0x0000000c0d0e7389 */ /* 0x0004e400000c000b */
[----:B0123--:R-:W-:Y:S01]  /*177e0*/  ENDCOLLECTIVE ;  /* 0x000000000000791b */ /* 0x00ffe20003800000 */
.L_x_1587:
[----:B------:R-:W-:Y:S02]  /*177f0*/  IMAD.MOV.U32 R13, RZ, RZ, R4 ;  /* 0x000000ffff0d7224 */ /* 0x000fe400078e0004 */
[----:B------:R-:W-:-:S05]  /*17800*/  IMAD.SHL.U32 R9, R9, 0x8, RZ ;  /* 0x0000000809097824 */ /* 0x000fca00078e00ff */
[----:B------:R-:W-:Y:S01]  /*17810*/  LOP3.LUT R9, R9, 0x38, RZ, 0xc0, !PT ;  /* 0x0000003809097812 */ /* 0x000fe200078ec0ff */
[----:B------:R-:W-:-:S07]  /*17820*/  IMAD.MOV.U32 R8, RZ, RZ, R14 ;  /* 0x000000ffff087224 */ /* 0x000fce00078e000e */
[----:B------:R-:W-:Y:S05]  /*17830*/  WARPSYNC.COLLECTIVE R15, `(.L_x_1588) ;  /* 0x000000000f087348 */ /* 0x000fea0003c00000 */
[----:B------:R0:W1:Y:S02]  /*17840*/  SHFL.IDX P6, R14, R13, R12, R11 ;  /* 0x0000000c0d0e7389 */ /* 0x00006400000c000b */
[----:B01----:R-:W-:Y:S01]  /*17850*/  ENDCOLLECTIVE ;  /* 0x000000000000791b */ /* 0x003fe20003800000 */
.L_x_1588:
[----:B------:R-:W-:Y:S01]  /*17860*/  ULDC.64 UR4, c[0x0][0x208] ;  /* 0x0000820000047ab9 */ /* 0x000fe20000000a00 */
[----:B------:R-:W-:Y:S02]  /*17870*/  IMAD.MOV.U32 R13, RZ, RZ, R3 ;  /* 0x000000ffff0d7224 */ /* 0x000fe400078e0003 */
[----:B------:R-:W-:Y:S02]  /*17880*/  IMAD.MOV.U32 R12, RZ, RZ, 0x3 ;  /* 0x00000003ff0c7424 */ /* 0x000fe400078e00ff */
[----:B------:R-:W-:-:S05]  /*17890*/  IMAD.MOV.U32 R5, RZ, RZ, R14 ;  /* 0x000000ffff057224 */ /* 0x000fca00078e000e */
        /* <DEDUP_REMOVED lines=15> */
.L_x_1589:
[----:B------:R-:W-:Y:S02]  /*17990*/  IMAD.MOV.U32 R13, RZ, RZ, R4 ;  /* 0x000000ffff0d7224 */ /* 0x000fe400078e0004 */
[----:B------:R-:W-:-:S07]  /*179a0*/  IMAD.MOV.U32 R6, RZ, RZ, R14 ;  /* 0x000000ffff067224 */ /* 0x000fce00078e000e */
[----:B------:R-:W-:Y:S05]  /*179b0*/  WARPSYNC.COLLECTIVE R15, `(.L_x_1590) ;  /* 0x000000000f087348 */ /* 0x000fea0003c00000 */
[----:B------:R0:W1:Y:S02]  /*179c0*/  SHFL.IDX P6, R14, R13, R12, R11 ;  /* 0x0000000c0d0e7389 */ /* 0x00006400000c000b */
[----:B01----:R-:W-:Y:S01]  /*179d0*/  ENDCOLLECTIVE ;  /* 0x000000000000791b */ /* 0x003fe20003800000 */
.L_x_1590:
        /* <DEDUP_REMOVED lines=19> */
.L_x_1591:
[----:B------:R-:W-:Y:S02]  /*17b10*/  IMAD.MOV.U32 R13, RZ, RZ, R4 ;  /* 0x000000ffff0d7224 */ /* 0x000fe400078e0004 */
[----:B------:R-:W-:-:S07]  /*17b20*/  IMAD.MOV.U32 R6, RZ, RZ, R14 ;  /* 0x000000ffff067224 */ /* 0x000fce00078e000e */
[----:B------:R-:W-:Y:S05]  /*17b30*/  WARPSYNC.COLLECTIVE R15, `(.L_x_1592) ;  /* 0x000000000f087348 */ /* 0x000fea0003c00000 */
[----:B------:R0:W1:Y:S02]  /*17b40*/  SHFL.IDX P6, R14, R13, R12, R11 ;  /* 0x0000000c0d0e7389 */ /* 0x00006400000c000b */
[----:B01----:R-:W-:Y:S01]  /*17b50*/  ENDCOLLECTIVE ;  /* 0x000000000000791b */ /* 0x003fe20003800000 */
.L_x_1592:
        /* <DEDUP_REMOVED lines=19> */
.L_x_1593:
[----:B------:R-:W-:Y:S02]  /*17c90*/  IMAD.MOV.U32 R13, RZ, RZ, R4 ;  /* 0x000000ffff0d7224 */ /* 0x000fe400078e0004 */
[----:B------:R-:W-:-:S07]  /*17ca0*/  IMAD.MOV.U32 R6, RZ, RZ, R14 ;  /* 0x000000ffff067224 */ /* 0x000fce00078e000e */
[----:B------:R-:W-:Y:S05]  /*17cb0*/  WARPSYNC.COLLECTIVE R15, `(.L_x_1594) ;  /* 0x000000000f087348 */ /* 0x000fea0003c00000 */
[----:B------:R0:W1:Y:S02]  /*17cc0*/  SHFL.IDX P6, R14, R13, R12, R11 ;  /* 0x0000000c0d0e7389 */ /* 0x00006400000c000b */
[----:B01----:R-:W-:Y:S01]  /*17cd0*/  ENDCOLLECTIVE ;  /* 0x000000000000791b */ /* 0x003fe20003800000 */
.L_x_1594:
        /* <DEDUP_REMOVED lines=17> */
.L_x_1595:
[----:B------:R-:W-:-:S05]  /*17df0*/  VIADD R7, R0, 0x60 ;  /* 0x0000006000077836 */ /* 0x000fca0000000000 */
[----:B------:R-:W-:Y:S01]  /*17e00*/  ISETP.GE.AND P4, PT, R7, R2, PT ;  /* 0x000000020700720c */ /* 0x000fe20003f86270 */
[----:B------:R-:W-:Y:S02]  /*17e10*/  IMAD.MOV.U32 R13, RZ, RZ, R4 ;  /* 0x000000ffff0d7224 */ /* 0x000fe400078e0004 */
[----:B------:R-:W-:-:S10]  /*17e20*/  IMAD.MOV.U32 R6, RZ, RZ, R14 ;  /* 0x000000ffff067224 */ /* 0x000fd400078e000e */
[----:B------:R-:W-:Y:S05]  /*17e30*/  WARPSYNC.COLLECTIVE R15, `(.L_x_1596) ;  /* 0x000000000f087348 */ /* 0x000fea0003c00000 */
[----:B------:R0:W1:Y:S02]  /*17e40*/  SHFL.IDX P6, R14, R13, R12, R11 ;  /* 0x0000000c0d0e7389 */ /* 0x00006400000c000b */
[----:B01----:R-:W-:Y:S01]  /*17e50*/  ENDCOLLECTIVE ;  /* 0x000000000000791b */ /* 0x003fe20003800000 */
.L_x_1596:
        /* <DEDUP_REMOVED lines=17> */
.L_x_1597:
[----:B------:R-:W-:Y:S02]  /*17f70*/  IMAD.MOV.U32 R13, RZ, RZ, R4 ;  /* 0x000000ffff0d7224 */ /* 0x000fe400078e0004 */
[----:B------:R-:W-:-:S07]  /*17f80*/  IMAD.MOV.U32 R3, RZ, RZ, R14 ;  /* 0x000000ffff037224 */ /* 0x000fce00078e000e */
[----:B------:R-:W-:Y:S05]  /*17f90*/  WARPSYNC.COLLECTIVE R15, `(.L_x_1598) ;  /* 0x000000000f087348 */ /* 0x000fea0003c00000 */
[----:B------:R0:W1:Y:S02]  /*17fa0*/  SHFL.IDX P6, R14, R13, R12, R11 ;  /* 0x0000000c0d0e7389 */ /* 0x00006400000c000b */
[----:B01----:R-:W-:Y:S01]  /*17fb0*/  ENDCOLLECTIVE ;  /* 0x000000000000791b */ /* 0x003fe20003800000 */
.L_x_1598:
[----:B------:R-:W-:Y:S01]  /*17fc0*/  IMAD.MOV.U32 R4, RZ, RZ, R14 ;  /* 0x000000ffff047224 */ /* 0x000fe200078e000e */
[----:B------:R-:W-:Y:S06]  /*17fd0*/  BRA `(.L_x_1599) ;  /* 0xffffffb000f87947 */ /* 0x000fec000383ffff */
.L_x_1485:
[----:B0-----:R-:W2:Y:S02]  /*17fe0*/  LDL R2, [R1] ;  /* 0x0000000001027983 */ /* 0x001ea40000100800 */
[----:B--2---:R0:W1:Y:S02]  /*17ff0*/  SYNCS.PHASECHK.TRANS64.TRYWAIT P0, [R2+URZ+0x2a820], R0 ;  /* 0x02a82000020075a7 */ /* 0x004064000800017f */
[----:B-1----:R-:W-:Y:S05]  /*18000*/  @!P0 NANOSLEEP.SYNCS 0x989680 ;  /* 0x009896800000895d */ /* 0x002fea0003900000 */
[----:B------:R-:W1:Y:S02]  /*18010*/  @!P0 SYNCS.PHASECHK.TRANS64 P0, [R2+URZ+0x2a820], R0 ;  /* 0x02a82000020085a7 */ /* 0x000e64000800007f */
[----:B-1----:R-:W-:Y:S05]  /*18020*/  @!P0 BRA `(.L_x_1485) ;  /* 0xfffffffc00ec8947 */ /* 0x002fea000383ffff */
[----:B------:R-:W-:Y:S05]  /*18030*/  BRA `(.L_x_1600) ;  /* 0xffffffb400807947 */ /* 0x000fea000383ffff */
.L_x_1494:
[----:B-1----:R1:W2:Y:S02]  /*18040*/  SYNCS.PHASECHK.TRANS64.TRYWAIT P0, [R3+URZ+0x2a840], R2 ;  /* 0x02a84002030075a7 */ /* 0x0022a4000800017f */
[----:B--2---:R-:W-:Y:S05]  /*18050*/  @!P0 NANOSLEEP.SYNCS 0x989680 ;  /* 0x009896800000895d */ /* 0x004fea0003900000 */
[----:B------:R-:W2:Y:S02]  /*18060*/  @!P0 SYNCS.PHASECHK.TRANS64 P0, [R3+URZ+0x2a840], R2 ;  /* 0x02a84002030085a7 */ /* 0x000ea4000800007f */
[----:B--2---:R-:W-:Y:S05]  /*18070*/  @!P0 BRA `(.L_x_1494) ;  /* 0xfffffffc00f08947 */ /* 0x004fea000383ffff */
[----:B------:R-:W-:Y:S05]  /*18080*/  BRA `(.L_x_1601) ;  /* 0xffffffb800507947 */ /* 0x000fea000383ffff */
.L_x_1501:
[----:B0-----:R0:W1:Y:S02]  /*18090*/  SYNCS.PHASECHK.TRANS64.TRYWAIT P0, [R3+URZ+0x60], R2 ;  /* 0x00006002030075a7 */ /* 0x001064000800017f */
[----:B-1----:R-:W-:Y:S05]  /*180a0*/  @!P0 NANOSLEEP.SYNCS 0x989680 ;  /* 0x009896800000895d */ /* 0x002fea0003900000 */
[----:B------:R-:W1:Y:S02]  /*180b0*/  @!P0 SYNCS.PHASECHK.TRANS64 P0, [R3+URZ+0x60], R2 ;  /* 0x00006002030085a7 */ /* 0x000e64000800007f */
[----:B-1----:R-:W-:Y:S05]  /*180c0*/  @!P0 BRA `(.L_x_1501) ;  /* 0xfffffffc00f08947 */ /* 0x002fea000383ffff */
[----:B------:R-:W-:Y:S05]  /*180d0*/  BRA `(.L_x_1602) ;  /* 0xffffffbc00687947 */ /* 0x000fea000383ffff */
.L_x_1510:
[----:B--2---:R2:W3:Y:S02]  /*180e0*/  SYNCS.PHASECHK.TRANS64.TRYWAIT P0, [R3+URZ+0x2a840], R2 ;  /* 0x02a84002030075a7 */ /* 0x0044e4000800017f */
[----:B---3--:R-:W-:Y:S05]  /*180f0*/  @!P0 NANOSLEEP.SYNCS 0x989680 ;  /* 0x009896800000895d */ /* 0x008fea0003900000 */
[----:B------:R-:W3:Y:S02]  /*18100*/  @!P0 SYNCS.PHASECHK.TRANS64 P0, [R3+URZ+0x2a840], R2 ;  /* 0x02a84002030085a7 */ /* 0x000ee4000800007f */
[----:B---3--:R-:W-:Y:S05]  /*18110*/  @!P0 BRA `(.L_x_1510) ;  /* 0xfffffffc00f08947 */ /* 0x008fea000383ffff */
[----:B------:R-:W-:Y:S05]  /*18120*/  BRA `(.L_x_1603) ;  /* 0xffffffc400147947 */ /* 0x000fea000383ffff */
.L_x_1517:
[----:B0-----:R0:W2:Y:S02]  /*18130*/  SYNCS.PHASECHK.TRANS64.TRYWAIT P0, [R2+URZ+0x60], R3 ;  /* 0x00006003020075a7 */ /* 0x0010a4000800017f */
[----:B--2---:R-:W-:Y:S05]  /*18140*/  @!P0 NANOSLEEP.SYNCS 0x989680 ;  /* 0x009896800000895d */ /* 0x004fea0003900000 */
[----:B------:R-:W2:Y:S02]  /*18150*/  @!P0 SYNCS.PHASECHK.TRANS64 P0, [R2+URZ+0x60], R3 ;  /* 0x00006003020085a7 */ /* 0x000ea4000800007f */
[----:B--2---:R-:W-:Y:S05]  /*18160*/  @!P0 BRA `(.L_x_1517) ;  /* 0xfffffffc00f08947 */ /* 0x004fea000383ffff */
[----:B------:R-:W-:Y:S05]  /*18170*/  BRA `(.L_x_1604) ;  /* 0xffffffc8002c7947 */ /* 0x000fea000383ffff */
.L_x_1526:
[----:B----4-:R4:W0:Y:S02]  /*18180*/  SYNCS.PHASECHK.TRANS64.TRYWAIT P0, [R2+URZ+0x2a840], R3 ;  /* 0x02a84003020075a7 */ /* 0x010824000800017f */
[----:B0-----:R-:W-:Y:S05]  /*18190*/  @!P0 NANOSLEEP.SYNCS 0x989680 ;  /* 0x009896800000895d */ /* 0x001fea0003900000 */
[----:B------:R-:W0:Y:S02]  /*181a0*/  @!P0 SYNCS.PHASECHK.TRANS64 P0, [R2+URZ+0x2a840], R3 ;  /* 0x02a84003020085a7 */ /* 0x000e24000800007f */
[----:B0-----:R-:W-:Y:S05]  /*181b0*/  @!P0 BRA `(.L_x_1526) ;  /* 0xfffffffc00f08947 */ /* 0x001fea000383ffff */
[----:B------:R-:W-:Y:S05]  /*181c0*/  BRA `(.L_x_1605) ;  /* 0xffffffcc00a07947 */ /* 0x000fea000383ffff */
.L_x_1533:
[----:B0-----:R0:W2:Y:S02]  /*181d0*/  SYNCS.PHASECHK.TRANS64.TRYWAIT P0, [R2+URZ+0x60], R5 ;  /* 0x00006005020075a7 */ /* 0x0010a4000800017f */
[----:B--2---:R-:W-:Y:S05]  /*181e0*/  @!P0 NANOSLEEP.SYNCS 0x989680 ;  /* 0x009896800000895d */ /* 0x004fea0003900000 */
[----:B------:R-:W2:Y:S02]  /*181f0*/  @!P0 SYNCS.PHASECHK.TRANS64 P0, [R2+URZ+0x60], R5 ;  /* 0x00006005020085a7 */ /* 0x000ea4000800007f */
[----:B--2---:R-:W-:Y:S05]  /*18200*/  @!P0 BRA `(.L_x_1533) ;  /* 0xfffffffc00f08947 */ /* 0x004fea000383ffff */
[----:B------:R-:W-:Y:S05]  /*18210*/  BRA `(.L_x_1606) ;  /* 0xffffffd000b87947 */ /* 0x000fea000383ffff */
.L_x_1544:
[----:B----4-:R4:W0:Y:S02]  /*18220*/  SYNCS.PHASECHK.TRANS64.TRYWAIT P0, [R0+URZ+0x2a860], R2 ;  /* 0x02a86002000075a7 */ /* 0x010824000800017f */
[----:B0-----:R-:W-:Y:S05]  /*18230*/  @!P0 NANOSLEEP.SYNCS 0x989680 ;  /* 0x009896800000895d */ /* 0x001fea0003900000 */
[----:B------:R-:W0:Y:S02]  /*18240*/  @!P0 SYNCS.PHASECHK.TRANS64 P0, [R0+URZ+0x2a860], R2 ;  /* 0x02a86002000085a7 */ /* 0x000e24000800007f */
[----:B0-----:R-:W-:Y:S05]  /*18250*/  @!P0 BRA `(.L_x_1544) ;  /* 0xfffffffc00f08947 */ /* 0x001fea000383ffff */
[----:B------:R-:W-:Y:S05]  /*18260*/  BRA `(.L_x_1607) ;  /* 0xffffffd800107947 */ /* 0x000fea000383ffff */
.L_x_1551:
[----:B------:R-:W-:Y:S01]  /*18270*/  BSSY B0, `(.L_x_1608) ;  /* 0x0000008000007945 */ /* 0x000fe20003800000 */
[----:B------:R-:W-:Y:S02]  /*18280*/  IMAD.MOV.U32 R13, RZ, RZ, R16 ;  /* 0x000000ffff0d7224 */ /* 0x000fe400078e0010 */
[----:B--2---:R-:W-:Y:S02]  /*18290*/  IMAD.MOV.U32 R12, RZ, RZ, RZ ;  /* 0x000000ffff0c7224 */ /* 0x004fe400078e00ff */
[----:B------:R-:W-:Y:S02]  /*182a0*/  IMAD.MOV.U32 R11, RZ, RZ, 0x1f ;  /* 0x0000001fff0b7424 */ /* 0x000fe400078e00ff */
[----:B------:R-:W-:-:S07]  /*182b0*/  IMAD.MOV.U32 R15, RZ, RZ, -0x1 ;  /* 0xffffffffff0f7424 */ /* 0x000fce00078e00ff */
[----:B01-3--:R-:W-:Y:S05]  /*182c0*/  WARPSYNC.COLLECTIVE R15, `(.L_x_1609) ;  /* 0x000000000f087348 */ /* 0x00bfea0003c00000 */
[----:B------:R2:W4:Y:S02]  /*182d0*/  SHFL.IDX P6, R14, R13, R12, R11 ;  /* 0x0000000c0d0e7389 */ /* 0x00052400000c000b */
[----:B01234-:R-:W-:Y:S01]  /*182e0*/  ENDCOLLECTIVE ;  /* 0x000000000000791b */ /* 0x01ffe20003800000 */
.L_x_1609:
[----:B------:R-:W-:Y:S05]  /*182f0*/  BSYNC B0 ;  /* 0x0000000000007941 */ /* 0x000fea0003800000 */
.L_x_1608:
        /* <DEDUP_REMOVED lines=9> */
.L_x_1610:
[----:B------:R-:W-:Y:S01]  /*18390*/  ULDC UR4, c[0x0][0xc3c] ;  /* 0x00030f0000047ab9 */ /* 0x000fe20000000800 */
[----:B------:R-:W-:Y:S01]  /*183a0*/  ULDC.64 UR6, c[0x0][0x208] ;  /* 0x0000820000067ab9 */ /* 0x000fe20000000a00 */
[----:B------:R-:W-:-:S13]  /*183b0*/  ISETP.GE.OR P1, PT, R7, UR4, !P0 ;  /* 0x0000000407007c0c */ /* 0x000fda000c726670 */
[----:B------:R-:W0:Y:S01]  /*183c0*/  @!P1 LDC.64 R2, c[0x0][0xc80] ;  /* 0x00032000ff029b82 */ /* 0x000e220000000a00 */
[----:B------:R-:W-:Y:S02]  /*183d0*/  IMAD.MOV.U32 R11, RZ, RZ, RZ ;  /* 0x000000ffff0b7224 */ /* 0x000fe400078e00ff */
[----:B------:R-:W-:Y:S02]  /*183e0*/  IMAD.MOV.U32 R5, RZ, RZ, R14 ;  /* 0x000000ffff057224 */ /* 0x000fe400078e000e */
        /* <DEDUP_REMOVED lines=13> */
.L_x_1611:
[----:B------:R-:W-:Y:S01]  /*184c0*/  IMAD.MOV.U32 R12, RZ, RZ, 0x2 ;  /* 0x00000002ff0c7424 */ /* 0x000fe200078e00ff */
[----:B------:R-:W-:-:S05]  /*184d0*/  SEL R7, R14, RZ, P1 ;  /* 0x000000ff0e077207 */ /* 0x000fca0000800000 */
[----:B------:R-:W-:-:S04]  /*184e0*/  IMAD.IADD R3, R2, 0x1, R7 ;  /* 0x0000000102037824 */ /* 0x000fc800078e0207 */
[----:B------:R-:W-:-:S07]  /*184f0*/  IMAD.MOV.U32 R13, RZ, RZ, R3 ;  /* 0x000000ffff0d7224 */ /* 0x000fce00078e0003 */
[----:B------:R-:W-:Y:S05]  /*18500*/  WARPSYNC.COLLECTIVE R15, `(.L_x_1612) ;  /* 0x000000000f087348 */ /* 0x000fea0003c00000 */
[----:B------:R0:W1:Y:S02]  /*18510*/  SHFL.UP P6, R14, R13, R12, R11 ;  /* 0x0400000c0d0e7389 */ /* 0x00006400000c000b */
[----:B01----:R-:W-:Y:S01]  /*18520*/  ENDCOLLECTIVE ;  /* 0x000000000000791b */ /* 0x003fe20003800000 */
.L_x_1612:
        /* <DEDUP_REMOVED lines=8> */
.L_x_1613:
        /* <DEDUP_REMOVED lines=8> */
.L_x_1614:
        /* <DEDUP_REMOVED lines=8> */
.L_x_1615:
        /* <DEDUP_REMOVED lines=9> */
.L_x_1616:
[----:B------:R-:W-:Y:S01]  /*18740*/  IMAD.MOV.U32 R16, RZ, RZ, R14 ;  /* 0x000000ffff107224 */ /* 0x000fe200078e000e */
[----:B------:R-:W-:Y:S06]  /*18750*/  BRA `(.L_x_1617) ;  /* 0xffffffd800907947 */ /* 0x000fec000383ffff */
.L_x_1556:
[----:B------:R-:W-:Y:S01]  /*18760*/  BSSY B0, `(.L_x_1618) ;  /* 0x0000008000007945 */ /* 0x000fe20003800000 */
[----:B-----5:R-:W-:Y:S02]  /*18770*/  IMAD.MOV.U32 R13, RZ, RZ, R2 ;  /* 0x000000ffff0d7224 */ /* 0x020fe400078e0002 */
[----:B--2---:R-:W-:Y:S02]  /*18780*/  IMAD.MOV.U32 R12, RZ, RZ, 0x1 ;  /* 0x00000001ff0c7424 */ /* 0x004fe400078e00ff */
[----:B------:R-:W-:Y:S02]  /*18790*/  IMAD.MOV.U32 R11, RZ, RZ, RZ ;  /* 0x000000ffff0b7224 */ /* 0x000fe400078e00ff */
[----:B------:R-:W-:-:S07]  /*187a0*/  IMAD.MOV.U32 R15, RZ, RZ, -0x1 ;  /* 0xffffffffff0f7424 */ /* 0x000fce00078e00ff */
[----:B01-3--:R-:W-:Y:S05]  /*187b0*/  WARPSYNC.COLLECTIVE R15, `(.L_x_1619) ;  /* 0x000000000f087348 */ /* 0x00bfea0003c00000 */
[----:B------:R2:W4:Y:S02]  /*187c0*/  SHFL.UP P6, R14, R13, R12, R11 ;  /* 0x0400000c0d0e7389 */ /* 0x00052400000c000b */
[----:B01234-:R-:W-:Y:S01]  /*187d0*/  ENDCOLLECTIVE ;  /* 0x000000000000791b */ /* 0x01ffe20003800000 */
.L_x_1619:
[----:B------:R-:W-:Y:S05]  /*187e0*/  BSYNC B0 ;  /* 0x0000000000007941 */ /* 0x000fea0003800000 */
.L_x_1618:
[----:B------:R-:W-:Y:S01]  /*187f0*/  SEL R3, R14, RZ, P1 ;  /* 0x000000ff0e037207 */ /* 0x000fe20000800000 */
[----:B------:R-:W-:Y:S02]  /*18800*/  IMAD.MOV.U32 R12, RZ, RZ, 0x2 ;  /* 0x00000002ff0c7424 */ /* 0x000fe400078e00ff */
[----:B------:R-:W-:Y:S02]  /*18810*/  IMAD.MOV.U32 R11, RZ, RZ, RZ ;  /* 0x000000ffff0b7224 */ /* 0x000fe400078e00ff */
[----:B------:R-:W-:Y:S02]  /*18820*/  IMAD.IADD R3, R2, 0x1, R3 ;  /* 0x0000000102037824 */ /* 0x000fe400078e0203 */
[----:B------:R-:W-:Y:S02]  /*18830*/  IMAD.MOV.U32 R15, RZ, RZ, -0x1 ;  /* 0xffffffffff0f7424 */ /* 0x000fe400078e00ff */
[----:B------:R-:W-:-:S07]  /*18840*/  IMAD.MOV.U32 R13, RZ, RZ, R3 ;  /* 0x000000ffff0d7224 */ /* 0x000fce00078e0003 */
[----:B------:R-:W-:Y:S05]  /*18850*/  WARPSYNC.COLLECTIVE R15, `(.L_x_1620) ;  /* 0x000000000f087348 */ /* 0x000fea0003c00000 */
[----:B------:R0:W1:Y:S02]  /*18860*/  SHFL.UP P6, R14, R13, R12, R11 ;  /* 0x0400000c0d0e7389 */ /* 0x00006400000c000b */
[----:B01----:R-:W-:Y:S01]  /*18870*/  ENDCOLLECTIVE ;  /* 0x000000000000791b */ /* 0x003fe20003800000 */
.L_x_1620:
[----:B------:R-:W-:Y:S01]  /*18880*/  IMAD.MOV.U32 R12, RZ, RZ, 0x4 ;  /* 0x00000004ff0c7424 */ /* 0x000fe200078e00ff */
[----:B------:R-:W-:-:S05]  /*18890*/  SEL R14, R14, RZ, P2 ;  /* 0x000000ff0e0e7207 */ /* 0x000fca0001000000 */
[----:B------:R-:W-:-:S04]  /*188a0*/  IMAD.IADD R3, R3, 0x1, R14 ;  /* 0x0000000103037824 */ /* 0x000fc800078e020e */
[----:B------:R-:W-:-:S07]  /*188b0*/  IMAD.MOV.U32 R13, RZ, RZ, R3 ;  /* 0x000000ffff0d7224 */ /* 0x000fce00078e0003 */
[----:B------:R-:W-:Y:S05]  /*188c0*/  WARPSYNC.COLLECTIVE R15, `(.L_x_1621) ;  /* 0x000000000f087348 */ /* 0x000fea0003c00000 */
[----:B------:R0:W1:Y:S02]  /*188d0*/  SHFL.UP P6, R14, R13, R12, R11 ;  /* 0x0400000c0d0e7389 */ /* 0x00006400000c000b */
[----:B01----:R-:W-:Y:S01]  /*188e0*/  ENDCOLLECTIVE ;  /* 0x000000000000791b */ /* 0x003fe20003800000 */
.L_x_1621:
[----:B------:R-:W-:Y:S01]  /*188f0*/  IMAD.MOV.U32 R12, RZ, RZ, 0x8 ;  /* 0x00000008ff0c7424 */ /* 0x000fe200078e00ff */
[----:B------:R-:W-:-:S05]  /*18900*/  SEL R14, R14, RZ, P3 ;  /* 0x000000ff0e0e7207 */ /* 0x000fca0001800000 */
[----:B------:R-:W-:-:S04]  /*18910*/  IMAD.IADD R3, R3, 0x1, R14 ;  /* 0x0000000103037824 */ /* 0x000fc800078e020e */
[----:B------:R-:W-:-:S07]  /*18920*/  IMAD.MOV.U32 R13, RZ, RZ, R3 ;  /* 0x000000ffff0d7224 */ /* 0x000fce00078e0003 */
[----:B------:R-:W-:Y:S05]  /*18930*/  WARPSYNC.COLLECTIVE R15, `(.L_x_1622) ;  /* 0x000000000f087348 */ /* 0x000fea0003c00000 */
[----:B------:R0:W1:Y:S02]  /*18940*/  SHFL.UP P6, R14, R13, R12, R11 ;  /* 0x0400000c0d0e7389 */ /* 0x00006400000c000b */
[----:B01----:R-:W-:Y:S01]  /*18950*/  ENDCOLLECTIVE ;  /* 0x000000000000791b */ /* 0x003fe20003800000 */
.L_x_1622:
[----:B------:R-:W-:Y:S01]  /*18960*/  IMAD.MOV.U32 R12, RZ, RZ, 0x10 ;  /* 0x00000010ff0c7424 */ /* 0x000fe200078e00ff */
[----:B------:R-:W-:-:S05]  /*18970*/  SEL R14, R14, RZ, P4 ;  /* 0x000000ff0e0e7207 */ /* 0x000fca0002000000 */
[----:B------:R-:W-:-:S04]  /*18980*/  IMAD.IADD R3, R3, 0x1, R14 ;  /* 0x0000000103037824 */ /* 0x000fc800078e020e */
[----:B------:R-:W-:-:S07]  /*18990*/  IMAD.MOV.U32 R13, RZ, RZ, R3 ;  /* 0x000000ffff0d7224 */ /* 0x000fce00078e0003 */
[----:B------:R-:W-:Y:S05]  /*189a0*/  WARPSYNC.COLLECTIVE R15, `(.L_x_1623) ;  /* 0x000000000f087348 */ /* 0x000fea0003c00000 */
[----:B------:R0:W1:Y:S02]  /*189b0*/  SHFL.UP P6, R14, R13, R12, R11 ;  /* 0x0400000c0d0e7389 */ /* 0x00006400000c000b */
[----:B01----:R-:W-:Y:S01]  /*189c0*/  ENDCOLLECTIVE ;  /* 0x000000000000791b */ /* 0x003fe20003800000 */
.L_x_1623:
[----:B------:R-:W-:Y:S02]  /*189d0*/  IMAD.MOV.U32 R12, RZ, RZ, 0x1f ;  /* 0x0000001fff0c7424 */ /* 0x000fe400078e00ff */
[----:B------:R-:W-:Y:S01]  /*189e0*/  IMAD.MOV.U32 R11, RZ, RZ, 0x1f ;  /* 0x0000001fff0b7424 */ /* 0x000fe200078e00ff */
[----:B------:R-:W-:-:S05]  /*189f0*/  SEL R14, R14, RZ, P5 ;  /* 0x000000ff0e0e7207 */ /* 0x000fca0002800000 */
[----:B------:R-:W-:-:S04]  /*18a00*/  IMAD.IADD R3, R3, 0x1, R14 ;  /* 0x0000000103037824 */ /* 0x000fc800078e020e */
[----:B------:R-:W-:-:S07]  /*18a10*/  IMAD.MOV.U32 R13, RZ, RZ, R3 ;  /* 0x000000ffff0d7224 */ /* 0x000fce00078e0003 */
[----:B------:R-:W-:Y:S05]  /*18a20*/  WARPSYNC.COLLECTIVE R15, `(.L_x_1624) ;  /* 0x000000000f087348 */ /* 0x000fea0003c00000 */
[----:B------:R0:W1:Y:S02]  /*18a30*/  SHFL.IDX P6, R14, R13, R12, R11 ;  /* 0x0000000c0d0e7389 */ /* 0x00006400000c000b */
[----:B01----:R-:W-:Y:S01]  /*18a40*/  ENDCOLLECTIVE ;  /* 0x000000000000791b */ /* 0x003fe20003800000 */
.L_x_1624:
[----:B------:R-:W-:Y:S01]  /*18a50*/  IMAD.MOV.U32 R16, RZ, RZ, R14 ;  /* 0x000000ffff107224 */ /* 0x000fe200078e000e */
[----:B------:R-:W-:Y:S06]  /*18a60*/  BRA `(.L_x_1625) ;  /* 0xffffffd8006c7947 */ /* 0x000fec000383ffff */
.L_x_1558:
[----:B------:R-:W-:Y:S01]  /*18a70*/  BSSY B0, `(.L_x_1626) ;  /* 0x0000006000007945 */ /* 0x000fe20003800000 */
[----:B------:R-:W-:Y:S01]  /*18a80*/  PLOP3.LUT P6, PT, P6, PT, PT, 0x8, 0x0 ;  /* 0x000000000000781c */ /* 0x000fe200037ce170 */
[----:B------:R-:W-:-:S12]  /*18a90*/  IMAD.MOV.U32 R15, RZ, RZ, -0x1 ;  /* 0xffffffffff0f7424 */ /* 0x000fd800078e00ff */
[----:B01234-:R-:W-:Y:S05]  /*18aa0*/  WARPSYNC.COLLECTIVE R15, `(.L_x_1627) ;  /* 0x000000000f087348 */ /* 0x01ffea0003c00000 */
[----:B------:R-:W-:Y:S01]  /*18ab0*/  VOTE.ANY R14, PT, P6 ;  /* 0x00000000000e7806 */ /* 0x000fe200030e0100 */
[----:B01234-:R-:W-:Y:S06]  /*18ac0*/  ENDCOLLECTIVE ;  /* 0x000000000000791b */ /* 0x01ffec0003800000 */
.L_x_1627:
[----:B------:R-:W-:Y:S05]  /*18ad0*/  BSYNC B0 ;  /* 0x0000000000007941 */ /* 0x000fea0003800000 */
.L_x_1626:
        /* <DEDUP_REMOVED lines=9> */
.L_x_1628:
[----:B------:R-:W-:Y:S01]  /*18b70*/  IMAD.MOV.U32 R17, RZ, RZ, R14 ;  /* 0x000000ffff117224 */ /* 0x000fe200078e000e */
[----:B------:R-:W-:Y:S06]  /*18b80*/  BRA `(.L_x_1629) ;  /* 0xffffffd8005c7947 */ /* 0x000fec000383ffff */
.L_x_1560:
[----:B------:R-:W-:Y:S01]  /*18b90*/  BSSY B0, `(.L_x_1630) ;  /* 0x0000007000007945 */ /* 0x000fe20003800000 */
[----:B------:R-:W-:Y:S02]  /*18ba0*/  IMAD.MOV.U32 R13, RZ, RZ, R3 ;  /* 0x000000ffff0d7224 */ /* 0x000fe400078e0003 */
[----:B------:R-:W-:Y:S02]  /*18bb0*/  IMAD.MOV.U32 R11, RZ, RZ, 0x1f ;  /* 0x0000001fff0b7424 */ /* 0x000fe400078e00ff */
[----:B------:R-:W-:-:S07]  /*18bc0*/  IMAD.MOV.U32 R15, RZ, RZ, -0x1 ;  /* 0xffffffffff0f7424 */ /* 0x000fce00078e00ff */
[----:B01-34-:R-:W-:Y:S05]  /*18bd0*/  WARPSYNC.COLLECTIVE R15, `(.L_x_1631) ;  /* 0x000000000f087348 */ /* 0x01bfea0003c00000 */
[----:B------:R2:W0:Y:S02]  /*18be0*/  SHFL.IDX P6, R14, R13, R12, R11 ;  /* 0x0000000c0d0e7389 */ /* 0x00042400000c000b */
[----:B01234-:R-:W-:Y:S01]  /*18bf0*/  ENDCOLLECTIVE ;  /* 0x000000000000791b */ /* 0x01ffe20003800000 */
.L_x_1631:
[----:B------:R-:W-:Y:S05]  /*18c00*/  BSYNC B0 ;  /* 0x0000000000007941 */ /* 0x000fea0003800000 */
.L_x_1630:
[----:B------:R-:W-:Y:S01]  /*18c10*/  IMAD.MOV.U32 R3, RZ, RZ, R14 ;  /* 0x000000ffff037224 */ /* 0x000fe200078e000e */
[----:B------:R-:W-:Y:S06]  /*18c20*/  BRA `(.L_x_1632) ;  /* 0xffffffd800507947 */ /* 0x000fec000383ffff */
.L_x_1564:
[----:B0-----:R0:W4:Y:S02]  /*18c30*/  SYNCS.PHASECHK.TRANS64.TRYWAIT P0, [R0+URZ+0x2a820], R3 ;  /* 0x02a82003000075a7 */ /* 0x001124000800017f */
[----:B----4-:R-:W-:Y:S05]  /*18c40*/  @!P0 NANOSLEEP.SYNCS 0x989680 ;  /* 0x009896800000895d */ /* 0x010fea0003900000 */
[----:B------:R-:W4:Y:S02]  /*18c50*/  @!P0 SYNCS.PHASECHK.TRANS64 P0, [R0+URZ+0x2a820], R3 ;  /* 0x02a82003000085a7 */ /* 0x000f24000800007f */
[----:B----4-:R-:W-:Y:S05]  /*18c60*/  @!P0 BRA `(.L_x_1564) ;  /* 0xfffffffc00f08947 */ /* 0x010fea000383ffff */
[----:B------:R-:W-:Y:S05]  /*18c70*/  BRA `(.L_x_1633) ;  /* 0xffffffdc00d87947 */ /* 0x000fea000383ffff */
.L_x_1565:
[----:B------:R-:W4:Y:S01]  /*18c80*/  S2R R2, SR_TID.X ;  /* 0x0000000000027919 */ /* 0x000f220000002100 */
[----:B------:R-:W-:Y:S01]  /*18c90*/  BSSY B0, `(.L_x_1634) ;  /* 0x000000a000007945 */ /* 0x000fe20003800000 */
[----:B--2---:R-:W-:Y:S02]  /*18ca0*/  IMAD.MOV.U32 R12, RZ, RZ, RZ ;  /* 0x000000ffff0c7224 */ /* 0x004fe400078e00ff */
[----:B------:R-:W-:Y:S02]  /*18cb0*/  IMAD.MOV.U32 R11, RZ, RZ, 0x1f ;  /* 0x0000001fff0b7424 */ /* 0x000fe400078e00ff */
[----:B------:R-:W-:Y:S01]  /*18cc0*/  IMAD.MOV.U32 R15, RZ, RZ, -0x1 ;  /* 0xffffffffff0f7424 */ /* 0x000fe200078e00ff */
[----:B----4-:R-:W-:-:S04]  /*18cd0*/  SHF.R.U32.HI R2, RZ, 0x5, R2 ;  /* 0x00000005ff027819 */ /* 0x010fc80000011602 */
[----:B------:R-:W-:-:S05]  /*18ce0*/  LOP3.LUT R2, R2, 0x3, RZ, 0xc0, !PT ;  /* 0x0000000302027812 */ /* 0x000fca00078ec0ff */
[----:B------:R-:W-:-:S07]  /*18cf0*/  IMAD.MOV.U32 R13, RZ, RZ, R2 ;  /* 0x000000ffff0d7224 */ /* 0x000fce00078e0002 */
[----:B01-3--:R-:W-:Y:S05]  /*18d00*/  WARPSYNC.COLLECTIVE R15, `(.L_x_1635) ;  /* 0x000000000f087348 */ /* 0x00bfea0003c00000 */
[----:B------:R2:W4:Y:S02]  /*18d10*/  SHFL.IDX P6, R14, R13, R12, R11 ;  /* 0x0000000c0d0e7389 */ /* 0x00052400000c000b */
[----:B01234-:R-:W-:Y:S01]  /*18d20*/  ENDCOLLECTIVE ;  /* 0x000000000000791b */ /* 0x01ffe20003800000 */
.L_x_1635:
[----:B------:R-:W-:Y:S05]  /*18d30*/  BSYNC B0 ;  /* 0x0000000000007941 */ /* 0x000fea0003800000 */
.L_x_1634:
[----:B------:R-:W-:Y:S05]  /*18d40*/  BRA `(.L_x_1636) ;  /* 0xffffffdc00c07947 */ /* 0x000fea000383ffff */
.L_x_1568:
[----:B------:R-:W-:Y:S01]  /*18d50*/  BSSY B1, `(.L_x_1637) ;  /* 0x0000006000017945 */ /* 0x000fe20003800000 */
[----:B------:R-:W-:-:S07]  /*18d60*/  IMAD.MOV.U32 R15, RZ, RZ, -0x1 ;  /* 0xffffffffff0f7424 */ /* 0x000fce00078e00ff */
[----:B-1234-:R-:W-:Y:S05]  /*18d70*/  WARPSYNC.COLLECTIVE R15, `(.L_x_1638) ;  /* 0x000000000f0c7348 */ /* 0x01efea0003c00000 */
[----:B------:R-:W-:Y:S02]  /*18d80*/  ELECT P6, UR62, PT ;  /* 0x00000000003e782f */ /* 0x000fe400038c0000 */
[----:B------:R-:W-:Y:S01]  /*18d90*/  MOV R14, UR62 ;  /* 0x0000003e000e7c02 */ /* 0x000fe20008000f00 */
[----:B-1234-:R-:W-:Y:S10]  /*18da0*/  ENDCOLLECTIVE ;  /* 0x000000000000791b */ /* 0x01eff40003800000 */
.L_x_1638:
[----:B------:R-:W-:Y:S05]  /*18db0*/  BSYNC B1 ;  /* 0x0000000000017941 */ /* 0x000fea0003800000 */
.L_x_1637:
[----:B------:R-:W-:Y:S05]  /*18dc0*/  BRA `(.L_x_1639) ;  /* 0xffffffdc00b87947 */ /* 0x000fea000383ffff */
.L_x_1570:
[----:B0-----:R0:W2:Y:S02]  /*18dd0*/  SYNCS.PHASECHK.TRANS64.TRYWAIT P0, [R6+URZ], R5 ;  /* 0x00000005060075a7 */ /* 0x0010a4000800017f */
[----:B--2---:R-:W-:Y:S05]  /*18de0*/  @!P0 NANOSLEEP.SYNCS 0x989680 ;  /* 0x009896800000895d */ /* 0x004fea0003900000 */
[----:B------:R-:W2:Y:S02]  /*18df0*/  @!P0 SYNCS.PHASECHK.TRANS64 P0, [R6+URZ], R5 ;  /* 0x00000005060085a7 */ /* 0x000ea4000800007f */
[----:B--2---:R-:W-:Y:S05]  /*18e00*/  @!P0 BRA `(.L_x_1570) ;  /* 0xfffffffc00f08947 */ /* 0x004fea000383ffff */
[----:B------:R-:W-:Y:S05]  /*18e10*/  BRA `(.L_x_1640) ;  /* 0xffffffdc00fc7947 */ /* 0x000fea000383ffff */
.L_x_1571:
[----:B--2---:R2:W3:Y:S02]  /*18e20*/  SYNCS.PHASECHK.TRANS64.TRYWAIT P0, [R7+URZ], R2 ;  /* 0x00000002070075a7 */ /* 0x0044e4000800017f */
[----:B---3--:R-:W-:Y:S05]  /*18e30*/  @!P0 NANOSLEEP.SYNCS 0x989680 ;  /* 0x009896800000895d */ /* 0x008fea0003900000 */
[----:B------:R-:W3:Y:S02]  /*18e40*/  @!P0 SYNCS.PHASECHK.TRANS64 P0, [R7+URZ], R2 ;  /* 0x00000002070085a7 */ /* 0x000ee4000800007f */
[----:B---3--:R-:W-:Y:S05]  /*18e50*/  @!P0 BRA `(.L_x_1571) ;  /* 0xfffffffc00f08947 */ /* 0x008fea000383ffff */
[----:B------:R-:W-:Y:S05]  /*18e60*/  BRA `(.L_x_1641) ;  /* 0xffffffdc00f07947 */ /* 0x000fea000383ffff */
.L_x_1573:
[----:B---3--:R3:W4:Y:S02]  /*18e70*/  SYNCS.PHASECHK.TRANS64.TRYWAIT P0, [R4+URZ], R5 ;  /* 0x00000005040075a7 */ /* 0x008724000800017f */
[----:B----4-:R-:W-:Y:S05]  /*18e80*/  @!P0 NANOSLEEP.SYNCS 0x989680 ;  /* 0x009896800000895d */ /* 0x010fea0003900000 */
[----:B------:R-:W4:Y:S02]  /*18e90*/  @!P0 SYNCS.PHASECHK.TRANS64 P0, [R4+URZ], R5 ;  /* 0x00000005040085a7 */ /* 0x000f24000800007f */
[----:B----4-:R-:W-:Y:S05]  /*18ea0*/  @!P0 BRA `(.L_x_1573) ;  /* 0xfffffffc00f08947 */ /* 0x010fea000383ffff */
[----:B------:R-:W-:Y:S05]  /*18eb0*/  BRA `(.L_x_1642) ;  /* 0xffffffdc00f87947 */ /* 0x000fea000383ffff */
.L_x_1643:
        /* <DEDUP_REMOVED lines=12> */
.L_x_3198:


//--------------------- .text._ZN7cutlass13device_kernelIN5flash11enable_sm90INS1_16FlashAttnFwdSm90INS1_25CollectiveMainloopFwdSm90ILi2EN4cute5tupleIJNS5_1CILi1EEES8_S8_EEENS6_IJNS7_ILi128EEENS7_ILi96EEENS7_ILi192EEEEEELi128ENS_6half_tEfNS_4arch4Sm90ELb0ELb1ELb1ELb1ELb0ELb1ELb0ELb1ELb1ELb1ELb0ELb0EEENS1_21CollectiveEpilogueFwdINS6_IJSA_SA_SB_EEES9_SE_SG_Li256ELb1ELb1ELb0ELb0EEENS1_36VarlenDynamicPersistentTileSchedulerILi128ELi96ELi256ELi128ELb0ELb1ELb1ELb1ELb0ELb1EEEEEEEEEvNT_6ParamsE --------------------------
	.section	.text._ZN7cutlass13device_kernelIN5flash11enable_sm90INS1_16FlashAttnFwdSm90INS1_25CollectiveMainloopFwdSm90ILi2EN4cute5tupleIJNS5_1CILi1EEES8_S8_EEENS6_IJNS7_ILi128EEENS7_ILi96EEENS7_ILi192EEEEEELi128ENS_6half_tEfNS_4arch4Sm90ELb0ELb1ELb1ELb1ELb0ELb1ELb0ELb1ELb1ELb1ELb0ELb0EEENS1_21CollectiveEpilogueFwdINS6_IJSA_SA_SB_EEES9_SE_SG_Li256ELb1ELb1ELb0ELb0EEENS1_36VarlenDynamicPersistentTileSchedulerILi128ELi96ELi256ELi128ELb0ELb1ELb1ELb1ELb0ELb1EEEEEEEEEvNT_6ParamsE,"ax",@progbits
	.align	128
.text._ZN7cutlass13device_kernelIN5flash11enable_sm90INS1_16FlashAttnFwdSm90INS1_25CollectiveMainloopFwdSm90ILi2EN4cute5tupleIJNS5_1CILi1EEES8_S8_EEENS6_IJNS7_ILi128EEENS7_ILi96EEENS7_ILi192EEEEEELi128ENS_6half_tEfNS_4arch4Sm90ELb0ELb1ELb1ELb1ELb0ELb1ELb0ELb1ELb1ELb1ELb0ELb0EEENS1_21CollectiveEpilogueFwdINS6_IJSA_SA_SB_EEES9_SE_SG_Li256ELb1ELb1ELb0ELb0EEENS1_36VarlenDynamicPersistentTileSchedulerILi128ELi96ELi256ELi128ELb0ELb1ELb1ELb1ELb0ELb1EEEEEEEEEvNT_6ParamsE:
        .type           _ZN7cutlass13device_kernelIN5flash11enable_sm90INS1_16FlashAttnFwdSm90INS1_25CollectiveMainloopFwdSm90ILi2EN4cute5tupleIJNS5_1CILi1EEES8_S8_EEENS6_IJNS7_ILi128EEENS7_ILi96EEENS7_ILi192EEEEEELi128ENS_6half_tEfNS_4arch4Sm90ELb0ELb1ELb1ELb1ELb0ELb1ELb0ELb1ELb1ELb1ELb0ELb0EEENS1_21CollectiveEpilogueFwdINS6_IJSA_SA_SB_EEES9_SE_SG_Li256ELb1ELb1ELb0ELb0EEENS1_36VarlenDynamicPersistentTileSchedulerILi128ELi96ELi256ELi128ELb0ELb1ELb1ELb1ELb0ELb1EEEEEEEEEvNT_6ParamsE,@function
        .size           _ZN7cutlass13device_kernelIN5flash11enable_sm90INS1_16FlashAttnFwdSm90INS1_25CollectiveMainloopFwdSm90ILi2EN4cute5tupleIJNS5_1CILi1EEES8_S8_EEENS6_IJNS7_ILi128EEENS7_ILi96EEENS7_ILi192EEEEEELi128ENS_6half_tEfNS_4arch4Sm90ELb0ELb1ELb1ELb1ELb0ELb1ELb0ELb1ELb1ELb1ELb0ELb0EEENS1_21CollectiveEpilogueFwdINS6_IJSA_SA_SB_EEES9_SE_SG_Li256ELb1ELb1ELb0ELb0EEENS1_36VarlenDynamicPersistentTileSchedulerILi128ELi96ELi256ELi128ELb0ELb1ELb1ELb1ELb0ELb1EEEEEEEEEvNT_6ParamsE,(.L_x_3199 - _ZN7cutlass13device_kernelIN5flash11enable_sm90INS1_16FlashAttnFwdSm90INS1_25CollectiveMainloopFwdSm90ILi2EN4cute5tupleIJNS5_1CILi1EEES8_S8_EEENS6_IJNS7_ILi128EEENS7_ILi96EEENS7_ILi192EEEEEELi128ENS_6half_tEfNS_4arch4Sm90ELb0ELb1ELb1ELb1ELb0ELb1ELb0ELb1ELb1ELb1ELb0ELb0EEENS1_21CollectiveEpilogueFwdINS6_IJSA_SA_SB_EEES9_SE_SG_Li256ELb1ELb1ELb0ELb0EEENS1_36VarlenDynamicPersistentTileSchedulerILi128ELi96ELi256ELi128ELb0ELb1ELb1ELb1ELb0ELb1EEEEEEEEEvNT_6ParamsE)
        .other          _ZN7cutlass13device_kernelIN5flash11enable_sm90INS1_16FlashAttnFwdSm90INS1_25CollectiveMainloopFwdSm90ILi2EN4cute5tupleIJNS5_1CILi1EEES8_S8_EEENS6_IJNS7_ILi128EEENS7_ILi96EEENS7_ILi192EEEEEELi128ENS_6half_tEfNS_4arch4Sm90ELb0ELb1ELb1ELb1ELb0ELb1ELb0ELb1ELb1ELb1ELb0ELb0EEENS1_21CollectiveEpilogueFwdINS6_IJSA_SA_SB_EEES9_SE_SG_Li256ELb1ELb1ELb0ELb0EEENS1_36VarlenDynamicPersistentTileSchedulerILi128ELi96ELi256ELi128ELb0ELb1ELb1ELb1ELb0ELb1EEEEEEEEEvNT_6ParamsE,@"STO_CUDA_ENTRY STV_DEFAULT"
_ZN7cutlass13device_kernelIN5flash11enable_sm90INS1_16FlashAttnFwdSm90INS1_25CollectiveMainloopFwdSm90ILi2EN4cute5tupleIJNS5_1CILi1EEES8_S8_EEENS6_IJNS7_ILi128EEENS7_ILi96EEENS7_ILi192EEEEEELi128ENS_6half_tEfNS_4arch4Sm90ELb0ELb1ELb1ELb1ELb0ELb1ELb0ELb1ELb1ELb1ELb0ELb0EEENS1_21CollectiveEpilogueFwdINS6_IJSA_SA_SB_EEES9_SE_SG_Li256ELb1ELb1ELb0ELb0EEENS1_36VarlenDynamicPersistentTileSchedulerILi128ELi96ELi256ELi128ELb0ELb1ELb1ELb1ELb0ELb1EEEEEEEEEvNT_6ParamsE:
        /* <DEDUP_REMOVED lines=24> */
.L_x_1645:
[----:B------:R-:W-:Y:S05]  /*0180*/  BSYNC B0 ;  /* 0x0000000000007941 */ /* 0x000fea0003800000 */
.L_x_1644:
        /* <DEDUP_REMOVED lines=41> */
.L_x_1646:
        /* <DEDUP_REMOVED lines=22> */
.L_x_1647:
        /* <DEDUP_REMOVED lines=18> */
.L_x_1648:
        /* <DEDUP_REMOVED lines=22> */
.L_x_1649:
        /* <DEDUP_REMOVED lines=22> */
.L_x_1650:
[----:B------:R-:W-:Y:S01]  /*0960*/  PLOP3.LUT P0, PT, PT, PT, UP0, 0x80, 0x0 ;  /* 0x000000000000781c */ /* 0x000fe20003f0f008 */
[----:B------:R-:W-:Y:S01]  /*0970*/  UMOV UR60, 0x1 ;  /* 0x00000001003c7882 */ /* 0x000fe20000000000 */
[----:B------:R-:W-:Y:S01]  /*0980*/  NOP ;  /* 0x0000000000007918 */ /* 0x000fe20000000000 */
[----:B------:R-:W-:Y:S01]  /*0990*/  USEL UR60, UR60, 0x2, !UP0 ;  /* 0x000000023c3c7887 */ /* 0x000fe2000c000000 */
[----:B------:R-:W-:Y:S01]  /*09a0*/  BSSY B9, `(.L_x_1651) ;  /* 0x000292a000097945 */ /* 0x000fe20003800000 */
[----:B012-4-:R-:W-:Y:S08]  /*09b0*/  BAR.SYNC.DEFER_BLOCKING 0x0 ;  /* 0x0000000000007b1d */ /* 0x017ff00000010000 */
[----:B------:R-:W-:Y:S05]  /*09c0*/  @!P0 BRA `(.L_x_1652) ;  /* 0x0000020c00d88947 */ /* 0x000fea0003800000 */
.L_x_1653:
[----:B------:R-:W-:-:S08]  /*09d0*/  NOP ;  /* 0x0000000000007918 */ /* 0x000fd00000000000 */
[----:B------:R-:W0:Y:S02]  /*09e0*/  USETMAXREG.TRY_ALLOC.CTAPOOL UP0, 0xf0 ;  /* 0x000000f0000079c8 */ /* 0x000e240008000600 */
[----:B0-----:R-:W-:-:S13]  /*09f0*/  PLOP3.LUT P0, PT, PT, PT, UP0, 0x80, 0x0 ;  /* 0x000000000000781c */ /* 0x001fda0003f0f008 */
[----:B------:R-:W-:Y:S05]  /*0a00*/  @!P0 BRA `(.L_x_1653) ;  /* 0xfffffffc00f08947 */ /* 0x000fea000383ffff */
[----:B------:R-:W0:Y:S08]  /*0a10*/  S2UR UR5, SR_CgaCtaId ;  /* 0x00000000000579c3 */ /* 0x000e300000008800 */
[----:B------:R-:W-:Y:S06]  /*0a20*/  BAR.ARV 0x8, 0x180 ;  /* 0x0206000000007b1d */ /* 0x000fec0000002000 */
[----:B------:R-:W-:-:S02]  /*0a30*/  UMOV UR4, 0x400 ;  /* 0x0000040000047882 */ /* 0x000fc40000000000 */
[----:B------:R-:W-:Y:S01]  /*0a40*/  BAR.SYNC.DEFER_BLOCKING 0x5, 0x180 ;  /* 0x0146000000007b1d */ /* 0x000fe20000010000 */
[----:B0-----:R-:W-:-:S06]  /*0a50*/  ULEA UR4, UR5, UR4, 0x18 ;  /* 0x0000000405047291 */ /* 0x001fcc000f8ec03f */
[----:B------:R-:W-:Y:S01]  /*0a60*/  IMAD.U32 R16, RZ, RZ, UR4 ;  /* 0x00000004ff107e24 */ /* 0x000fe2000f8e00ff */
[----:B------:R-:W-:-:S04]  /*0a70*/  ULDC UR4, c[0x0][0xc3c] ;  /* 0x00030f0000047ab9 */ /* 0x000fc80000000800 */
[----:B------:R-:W0:Y:S01]  /*0a80*/  LDS.128 R24, [R16+0x2a8d0] ;  /* 0x02a8d00010187984 */ /* 0x000e220000000c00 */
[----:B------:R-:W-:Y:S06]  /*0a90*/  BAR.ARV 0x4, 0x180 ;  /* 0x0106000000007b1d */ /* 0x000fec0000002000 */
[----:B0-----:R-:W-:-:S13]  /*0aa0*/  ISETP.GE.AND P0, PT, R27, UR4, PT ;  /* 0x000000041b007c0c */ /* 0x001fda000bf06270 */
[----:B------:R-:W-:Y:S05]  /*0ab0*/  @P0 BRA `(.L_x_1654) ;  /* 0x0000029000600947 */ /* 0x000fea0003800000 */
[----:B------:R-:W-:Y:S01]  /*0ac0*/  VIADD R4, R4, 0xffffff80 ;  /* 0xffffff8004047836 */ /* 0x000fe20000000000 */
[----:B------:R-:W-:Y:S01]  /*0ad0*/  R2UR UR4, R16 ;  /* 0x00000000100472ca */ /* 0x000fe200000e0000 */
[----:B------:R-:W-:Y:S01]  /*0ae0*/  ULOP3.LUT UR5, UR60, 0x1, URZ, 0xfc, !UPT ;  /* 0x000000013c057892 */ /* 0x000fe2000f8efc3f */
[----:B------:R-:W-:Y:S01]  /*0af0*/  IMAD.MOV.U32 R187, RZ, RZ, RZ ;  /* 0x000000ffffbb7224 */ /* 0x000fe200078e00ff */
[----:B------:R-:W-:Y:S02]  /*0b00*/  CS2R R22, SRZ ;  /* 0x0000000000167805 */ /* 0x000fe4000001ff00 */
[----:B------:R-:W-:Y:S01]  /*0b10*/  SHF.R.S32.HI R3, RZ, 0x1f, R4 ;  /* 0x0000001fff037819 */ /* 0x000fe20000011404 */
[----:B------:R-:W-:Y:S02]  /*0b20*/  IMAD.MOV.U32 R17, RZ, RZ, RZ ;  /* 0x000000ffff117224 */ /* 0x000fe400078e00ff */
[----:B------:R-:W-:Y:S01]  /*0b30*/  IMAD.MOV.U32 R167, RZ, RZ, RZ ;  /* 0x000000ffffa77224 */ /* 0x000fe200078e00ff */
[----:B------:R-:W-:-:S02]  /*0b40*/  LEA.HI R0, R3, R4, RZ, 0x7 ;  /* 0x0000000403007211 */ /* 0x000fc400078f38ff */
[CC--:B------:R-:W-:Y:S02]  /*0b50*/  LEA.HI R2, R3.reuse, R4.reuse, RZ, 0x4 ;  /* 0x0000000403027211 */ /* 0x0c0fe400078f20ff */
[----:B------:R-:W-:Y:S01]  /*0b60*/  LOP3.LUT R201, R0, 0xffffff80, RZ, 0xc0, !PT ;  /* 0xffffff8000c97812 */ /* 0x000fe200078ec0ff */
[----:B------:R-:W-:Y:S01]  /*0b70*/  UIADD3 UR4, UR4, 0xc400, URZ ;  /* 0x0000c40004047890 */ /* 0x000fe2000fffe03f */
[----:B------:R-:W-:Y:S02]  /*0b80*/  SHF.R.S32.HI R5, RZ, 0x4, R2 ;  /* 0x00000004ff057819 */ /* 0x000fe40000011402 */
[----:B------:R-:W-:Y:S01]  /*0b90*/  SHF.R.S32.HI R223, RZ, 0x7, R0 ;  /* 0x00000007ffdf7819 */ /* 0x000fe20000011400 */
[----:B------:R-:W-:Y:S01]  /*0ba0*/  IMAD.IADD R201, R4, 0x1, -R201 ;  /* 0x0000000104c97824 */ /* 0x000fe200078e0ac9 */
[----:B------:R-:W-:Y:S02]  /*0bb0*/  LEA.HI R190, R3, R4, RZ, 0x3 ;  /* 0x0000000403be7211 */ /* 0x000fe400078f18ff */
[----:B------:R-:W-:-:S02]  /*0bc0*/  LEA.HI R0, R0, R223, RZ, 0x1 ;  /* 0x000000df00007211 */ /* 0x000fc400078f08ff */
[----:B------:R-:W-:Y:S02]  /*0bd0*/  SHF.R.S32.HI R8, RZ, 0x1f, R201 ;  /* 0x0000001fff087819 */ /* 0x000fe400000114c9 */
[----:B------:R-:W-:Y:S02]  /*0be0*/  LOP3.LUT R0, R0, 0x3fffffe, RZ, 0xc0, !PT ;  /* 0x03fffffe00007812 */ /* 0x000fe400078ec0ff */
[CC--:B------:R-:W-:Y:S02]  /*0bf0*/  LEA.HI R9, R8.reuse, R201.reuse, RZ, 0x2 ;  /* 0x000000c908097211 */ /* 0x0c0fe400078f10ff */
[----:B------:R-:W-:Y:S02]  /*0c00*/  LEA.HI R8, R8, R201, RZ, 0x5 ;  /* 0x000000c908087211 */ /* 0x000fe400078f28ff */
[--C-:B------:R-:W-:Y:S02]  /*0c10*/  SHF.R.S32.HI R7, RZ, 0x2, R9.reuse ;  /* 0x00000002ff077819 */ /* 0x100fe40000011409 */
[----:B------:R-:W-:-:S02]  /*0c20*/  SHF.R.S32.HI R6, RZ, 0x1f, R9 ;  /* 0x0000001fff067819 */ /* 0x000fc40000011409 */
[----:B------:R-:W-:Y:S02]  /*0c30*/  SHF.R.S32.HI R8, RZ, 0x5, R8 ;  /* 0x00000005ff087819 */ /* 0x000fe40000011408 */
[----:B------:R-:W-:Y:S02]  /*0c40*/  LEA.HI R10, R6, R7, RZ, 0x3 ;  /* 0x00000007060a7211 */ /* 0x000fe400078f18ff */
[----:B------:R-:W-:Y:S02]  /*0c50*/  LEA.HI R6, R2, R5, RZ, 0x1 ;  /* 0x0000000502067211 */ /* 0x000fe400078f08ff */
[----:B------:R-:W-:Y:S02]  /*0c60*/  LOP3.LUT R10, R10, 0xfffffff8, RZ, 0xc0, !PT ;  /* 0xfffffff80a0a7812 */ /* 0x000fe400078ec0ff */
[----:B------:R-:W-:Y:S02]  /*0c70*/  LOP3.LUT R6, R6, 0x1ffffffe, RZ, 0xc0, !PT ;  /* 0x1ffffffe06067812 */ /* 0x000fe400078ec0ff */
[----:B------:R-:W-:-:S02]  /*0c80*/  IADD3 R7, R7, -R10, RZ ;  /* 0x8000000a07077210 */ /* 0x000fc40007ffe0ff */
[----:B------:R-:W-:Y:S01]  /*0c90*/  IADD3 R0, R223, -R0, RZ ;  /* 0x80000000df007210 */ /* 0x000fe20007ffe0ff */
[----:B------:R-:W-:Y:S01]  /*0ca0*/  IMAD.IADD R6, R5, 0x1, -R6 ;  /* 0x0000000105067824 */ /* 0x000fe200078e0a06 */
[CC--:B------:R-:W-:Y:S01]  /*0cb0*/  LEA.HI R5, R3.reuse, R4.reuse, RZ, 0x5 ;  /* 0x0000000403057211 */ /* 0x0c0fe200078f28ff */
[----:B------:R-:W-:Y:S01]  /*0cc0*/  IMAD R11, R8, 0x10, R7 ;  /* 0x00000010080b7824 */ /* 0x000fe200078e0207 */
[----:B------:R-:W-:Y:S02]  /*0cd0*/  LEA.HI R7, R3, R4, RZ, 0x2 ;  /* 0x0000000403077211 */ /* 0x000fe400078f10ff */
[----:B------:R-:W-:Y:S01]  /*0ce0*/  LOP3.LUT R3, R2, 0x3fffff0, RZ, 0xc0, !PT ;  /* 0x03fffff002037812 */ /* 0x000fe200078ec0ff */
[----:B------:R-:W-:Y:S01]  /*0cf0*/  IMAD R224, R0, 0x40, R11 ;  /* 0x0000004000e07824 */ /* 0x000fe200078e020b */
[----:B------:R-:W-:Y:S02]  /*0d00*/  LOP3.LUT R189, R7, 0xfffffffc, RZ, 0xc0, !PT ;  /* 0xfffffffc07bd7812 */ /* 0x000fe400078ec0ff */
[----:B------:R-:W-:Y:S01]  /*0d10*/  SHF.R.S32.HI R162, RZ, 0x2, R7 ;  /* 0x00000002ffa27819 */ /* 0x000fe20000011407 */
[C---:B------:R-:W-:Y:S01]  /*0d20*/  IMAD.IADD R3, R4.reuse, 0x1, -R3 ;  /* 0x0000000104037824 */ /* 0x040fe200078e0a03 */
[----:B------:R-:W-:Y:S01]  /*0d30*/  SHF.R.S32.HI R7, RZ, 0x1f, R7 ;  /* 0x0000001fff077819 */ /* 0x000fe20000011407 */
[----:B------:R-:W-:Y:S01]  /*0d40*/  IMAD.IADD R189, R4, 0x1, -R189 ;  /* 0x0000000104bd7824 */ /* 0x000fe200078e0abd */
[----:B------:R-:W-:-:S02]  /*0d50*/  SHF.R.S32.HI R176, RZ, 0x5, R5 ;  /* 0x00000005ffb07819 */ /* 0x000fc40000011405 */
[----:B------:R-:W-:Y:S01]  /*0d60*/  LEA.HI R7, R7, R162, RZ, 0x3 ;  /* 0x000000a207077211 */ /* 0x000fe200078f18ff */
[----:B------:R-:W-:Y:S01]  /*0d70*/  IMAD.SHL.U32 R160, R189, 0x4, RZ ;  /* 0x00000004bda07824 */ /* 0x000fe200078e00ff */
[----:B------:R-:W-:Y:S01]  /*0d80*/  IADD3 R188, R162, 0x40, RZ ;  /* 0x00000040a2bc7810 */ /* 0x000fe20007ffe0ff */
[----:B------:R-:W-:Y:S01]  /*0d90*/  IMAD R3, R176, 0x10, R3 ;  /* 0x00000010b0037824 */ /* 0x000fe200078e0203 */
[----:B------:R-:W-:Y:S01]  /*0da0*/  LOP3.LUT R7, R7, 0xfffffff8, RZ, 0xc0, !PT ;  /* 0xfffffff807077812 */ /* 0x000fe200078ec0ff */
[C---:B------:R-:W-:Y:S01]  /*0db0*/  VIADD R168, R160.reuse, 0x40 ;  /* 0x00000040a0a87836 */ /* 0x040fe20000000000 */
[----:B------:R-:W-:Y:S01]  /*0dc0*/  IADD3 R169, R160, 0x20, RZ ;  /* 0x00000020a0a97810 */ /* 0x000fe20007ffe0ff */
[----:B------:R-:W-:Y:S01]  /*0dd0*/  IMAD R225, R3, 0x8, R6 ;  /* 0x0000000803e17824 */ /* 0x000fe200078e0206 */
[----:B------:R-:W-:Y:S01]  /*0de0*/  SHF.R.S32.HI R3, RZ, 0x1f, R188 ;  /* 0x0000001fff037819 */ /* 0x000fe200000114bc */
[----:B------:R-:W-:Y:S01]  /*0df0*/  IMAD.IADD R200, R162, 0x1, -R7 ;  /* 0x00000001a2c87824 */ /* 0x000fe200078e0a07 */
[----:B------:R-:W-:Y:S01]  /*0e00*/  LOP3.LUT R5, R190, 0xfffffff8, RZ, 0xc0, !PT ;  /* 0xfffffff8be057812 */ /* 0x000fe200078ec0ff */
[----:B------:R-:W-:Y:S01]  /*0e10*/  IMAD.IADD R165, R160, 0x1, R169 ;  /* 0x00000001a0a57824 */ /* 0x000fe200078e02a9 */
[----:B------:R-:W-:Y:S01]  /*0e20*/  LEA.HI R3, R3, R188, RZ, 0x3 ;  /* 0x000000bc03037211 */ /* 0x000fe200078f18ff */
[----:B------:R-:W-:Y:S01]  /*0e30*/  IMAD.SHL.U32 R173, R188, 0x40, RZ ;  /* 0x00000040bcad7824 */ /* 0x000fe200078e00ff */
[----:B------:R-:W-:Y:S01]  /*0e40*/  IADD3 R166, R160, R168, RZ ;  /* 0x000000a8a0a67210 */ /* 0x000fe20007ffe0ff */
[----:B------:R-:W-:Y:S01]  /*0e50*/  IMAD.SHL.U32 R174, R200, 0x40, RZ ;  /* 0x00000040c8ae7824 */ /* 0x000fe200078e00ff */
[----:B------:R-:W-:Y:S01]  /*0e60*/  SHF.R.S32.HI R0, RZ, 0x1f, R165 ;  /* 0x0000001fff007819 */ /* 0x000fe200000114a5 */
[----:B------:R-:W-:Y:S01]  /*0e70*/  IMAD.SHL.U32 R3, R3, 0x40, RZ ;  /* 0x0000004003037824 */ /* 0x000fe200078e00ff */
[----:B------:R-:W-:Y:S01]  /*0e80*/  LOP3.LUT R173, R173, 0x1c0, RZ, 0xc0, !PT ;  /* 0x000001c0adad7812 */ /* 0x000fe200078ec0ff */
[----:B------:R-:W-:Y:S01]  /*0e90*/  IMAD.IADD R184, R4, 0x1, -R5 ;  /* 0x0000000104b87824 */ /* 0x000fe200078e0a05 */
[-C--:B------:R-:W-:Y:S01]  /*0ea0*/  LEA.HI R191, R0, R165.reuse, RZ, 0x3 ;  /* 0x000000a500bf7211 */ /* 0x080fe200078f18ff */
[----:B------:R-:W-:Y:S01]  /*0eb0*/  IMAD.SHL.U32 R176, R176, 0x200, RZ ;  /* 0x00000200b0b07824 */ /* 0x000fe200078e00ff */
[----:B------:R-:W-:Y:S01]  /*0ec0*/  LEA.HI R0, R0, R165, RZ, 0x6 ;  /* 0x000000a500007211 */ /* 0x000fe200078f30ff */
[----:B------:R-:W-:Y:S01]  /*0ed0*/  IMAD.SHL.U32 R18, R189, 0x8, RZ ;  /* 0x00000008bd127824 */ /* 0x000fe200078e00ff */
[----:B------:R-:W-:Y:S01]  /*0ee0*/  LOP3.LUT R174, R174, 0x1c0, RZ, 0xc0, !PT ;  /* 0x000001c0aeae7812 */ /* 0x000fe200078ec0ff */
[----:B------:R-:W-:Y:S01]  /*0ef0*/  IMAD.SHL.U32 R182, R184, 0x8, RZ ;  /* 0x00000008b8b67824 */ /* 0x000fe200078e00ff */
[----:B------:R-:W-:Y:S01]  /*0f00*/  SHF.R.U32.HI R208, RZ, 0x3, R173 ;  /* 0x00000003ffd07819 */ /* 0x000fe200000116ad */
[----:B------:R-:W-:Y:S01]  /*0f10*/  IMAD.SHL.U32 R2, R0, 0x80, RZ ;  /* 0x0000008000027824 */ /* 0x000fe200078e00ff */
[----:B------:R-:W-:Y:S01]  /*0f20*/  LOP3.LUT R178, R3, 0xfffffe00, RZ, 0xc0, !PT ;  /* 0xfffffe0003b27812 */ /* 0x000fe200078ec0ff */
[----:B------:R-:W-:Y:S01]  /*0f30*/  VIADD R183, R182, 0x40 ;  /* 0x00000040b6b77836 */ /* 0x000fe20000000000 */
[----:B------:R-:W-:Y:S01]  /*0f40*/  SHF.R.U32.HI R175, RZ, 0x3, R174 ;  /* 0x00000003ffaf7819 */ /* 0x000fe200000116ae */
[----:B------:R-:W-:Y:S01]  /*0f50*/  VIADD R170, R160, 0x30 ;  /* 0x00000030a0aa7836 */ /* 0x000fe20000000000 */
[--C-:B------:R-:W-:Y:S01]  /*0f60*/  LOP3.LUT R0, R174, 0x38, R191.reuse, 0xf8, !PT ;  /* 0x00000038ae007812 */ /* 0x100fe200078ef8bf */
[----:B------:R-:W-:Y:S01]  /*0f70*/  VIADD R172, R160, 0x50 ;  /* 0x00000050a0ac7836 */ /* 0x000fe20000000000 */
[----:B------:R-:W-:-:S02]  /*0f80*/  LOP3.LUT R7, R173, 0x38, R191, 0xf8, !PT ;  /* 0x00000038ad077812 */ /* 0x000fc400078ef8bf */
[----:B------:R-:W-:Y:S02]  /*0f90*/  SHF.R.S32.HI R3, RZ, 0x1f, R166 ;  /* 0x0000001fff037819 */ /* 0x000fe400000114a6 */
[----:B------:R-:W-:Y:S02]  /*0fa0*/  LOP3.LUT R5, R2, 0xffffe000, RZ, 0xc0, !PT ;  /* 0xffffe00002057812 */ /* 0x000fe400078ec0ff */
[----:B------:R-:W-:Y:S02]  /*0fb0*/  LOP3.LUT R0, R0, R175, RZ, 0x3c, !PT ;  /* 0x000000af00007212 */ /* 0x000fe400078e3cff */
[----:B------:R-:W-:Y:S02]  /*0fc0*/  LOP3.LUT R2, R7, R208, RZ, 0x3c, !PT ;  /* 0x000000d007027212 */ /* 0x000fe400078e3cff */
[CC--:B------:R-:W-:Y:S02]  /*0fd0*/  LEA.HI R4, R3.reuse, R166.reuse, RZ, 0x6 ;  /* 0x000000a603047211 */ /* 0x0c0fe400078f30ff */
[----:B------:R-:W-:-:S02]  /*0fe0*/  LEA.HI R3, R3, R166, RZ, 0x3 ;  /* 0x000000a603037211 */ /* 0x000fc400078f18ff */
[-C--:B------:R-:W-:Y:S01]  /*0ff0*/  IADD3 R207, R0, R5.reuse, R176 ;  /* 0x0000000500cf7210 */ /* 0x080fe20007ffe0b0 */
[----:B------:R-:W-:Y:S01]  /*1000*/  IMAD.SHL.U32 R6, R4, 0x80, RZ ;  /* 0x0000008004067824 */ /* 0x000fe200078e00ff */
[----:B------:R-:W-:Y:S01]  /*1010*/  IADD3 R2, R2, R5, R178 ;  /* 0x0000000502027210 */ /* 0x000fe20007ffe0b2 */
[----:B------:R-:W-:Y:S01]  /*1020*/  IMAD.U32 R5, RZ, RZ, UR4 ;  /* 0x00000004ff057e24 */ /* 0x000fe2000f8e00ff */
[----:B------:R-:W-:Y:S02]  /*1030*/  MOV R0, UR5 ;  /* 0x0000000500007c02 */ /* 0x000fe40008000f00 */
[----:B------:R-:W-:Y:S02]  /*1040*/  LEA.HI R0, R189, R189, RZ, 0x1 ;  /* 0x000000bdbd007211 */ /* 0x000fe400078f08ff */
[--C-:B------:R-:W-:Y:S01]  /*1050*/  LOP3.LUT R4, R174, 0x38, R3.reuse, 0xf8, !PT ;  /* 0x00000038ae047812 */ /* 0x100fe200078ef803 */
[----:B------:R0:W-:Y:S01]  /*1060*/  STL [R1+0x40], R5 ;  /* 0x0000400501007387 */ /* 0x0001e20000100800 */
[----:B------:R-:W-:-:S02]  /*1070*/  LOP3.LUT R11, R173, 0x38, R3, 0xf8, !PT ;  /* 0x00000038ad0b7812 */ /* 0x000fc400078ef803 */
[----:B------:R-:W-:Y:S02]  /*1080*/  LOP3.LUT R0, R0, 0x1ffffffe, RZ, 0xc0, !PT ;  /* 0x1ffffffe00007812 */ /* 0x000fe400078ec0ff */
[----:B------:R-:W-:Y:S02]  /*1090*/  LOP3.LUT R7, R6, 0xffffe000, RZ, 0xc0, !PT ;  /* 0xffffe00006077812 */ /* 0x000fe400078ec0ff */
[----:B------:R-:W-:Y:S01]  /*10a0*/  LOP3.LUT R4, R4, R175, RZ, 0x3c, !PT ;  /* 0x000000af04047212 */ /* 0x000fe200078e3cff */
[----:B------:R-:W-:Y:S01]  /*10b0*/  IMAD.IADD R181, R189, 0x1, -R0 ;  /* 0x00000001bdb57824 */ /* 0x000fe200078e0a00 */
[----:B------:R-:W-:Y:S02]  /*10c0*/  LOP3.LUT R11, R11, R208, RZ, 0x3c, !PT ;  /* 0x000000d00b0b7212 */ /* 0x000fe400078e3cff */
[----:B0-----:R-:W-:Y:S01]  /*10d0*/  LOP3.LUT R5, R173, 0x38, R18, 0xf8, !PT ;  /* 0x00000038ad057812 */ /* 0x001fe200078ef812 */
[----:B------:R-:W-:Y:S01]  /*10e0*/  IMAD R181, R181, 0x8, R224 ;  /* 0x00000008b5b57824 */ /* 0x000fe200078e02e0 */
[----:B------:R-:W-:-:S02]  /*10f0*/  LOP3.LUT R180, R9, 0x7ffffffc, RZ, 0xc0, !PT ;  /* 0x7ffffffc09b47812 */ /* 0x000fc400078ec0ff */
[-C--:B------:R-:W-:Y:S02]  /*1100*/  IADD3 R4, R4, R7.reuse, R176 ;  /* 0x0000000704047210 */ /* 0x080fe40007ffe0b0 */
[----:B------:R-:W-:Y:S01]  /*1110*/  IADD3 R11, R11, R7, R178 ;  /* 0x000000070b0b7210 */ /* 0x000fe20007ffe0b2 */
[----:B------:R-:W-:Y:S01]  /*1120*/  IMAD.IADD R180, R201, 0x1, -R180 ;  /* 0x00000001c9b47824 */ /* 0x000fe200078e0ab4 */
[----:B------:R-:W-:Y:S02]  /*1130*/  IADD3 R171, R160, 0x10, RZ ;  /* 0x00000010a0ab7810 */ /* 0x000fe40007ffe0ff */
[----:B------:R-:W-:Y:S02]  /*1140*/  LOP3.LUT R5, R178, R5, R208, 0xf6, !PT ;  /* 0x00000005b2057212 */ /* 0x000fe400078ef6d0 */
[----:B------:R-:W-:Y:S02]  /*1150*/  SHF.R.S32.HI R190, RZ, 0x3, R190 ;  /* 0x00000003ffbe7819 */ /* 0x000fe400000114be */
[----:B------:R-:W-:-:S02]  /*1160*/  SHF.R.S32.HI R227, RZ, 0x1f, R182 ;  /* 0x0000001fffe37819 */ /* 0x000fc400000114b6 */
[----:B------:R-:W-:Y:S02]  /*1170*/  SHF.R.S32.HI R197, RZ, 0x1f, R171 ;  /* 0x0000001fffc57819 */ /* 0x000fe400000114ab */
[----:B------:R-:W-:Y:S02]  /*1180*/  SHF.R.S32.HI R226, RZ, 0x1f, R183 ;  /* 0x0000001fffe27819 */ /* 0x000fe400000114b7 */
[----:B------:R-:W-:Y:S02]  /*1190*/  SHF.R.S32.HI R196, RZ, 0x1f, R169 ;  /* 0x0000001fffc47819 */ /* 0x000fe400000114a9 */
[----:B------:R-:W-:Y:S02]  /*11a0*/  SHF.R.S32.HI R195, RZ, 0x1f, R170 ;  /* 0x0000001fffc37819 */ /* 0x000fe400000114aa */
[----:B------:R-:W-:Y:S02]  /*11b0*/  SHF.R.S32.HI R194, RZ, 0x1f, R168 ;  /* 0x0000001fffc27819 */ /* 0x000fe400000114a8 */
[----:B------:R-:W-:-:S02]  /*11c0*/  SHF.R.S32.HI R193, RZ, 0x1f, R172 ;  /* 0x0000001fffc17819 */ /* 0x000fc400000114ac */
[----:B------:R-:W-:Y:S02]  /*11d0*/  SHF.L.U32 R225, R225, 0x3, RZ ;  /* 0x00000003e1e17819 */ /* 0x000fe400000006ff */
[----:B------:R-:W-:Y:S02]  /*11e0*/  SHF.R.S32.HI R191, RZ, 0x3, R191 ;  /* 0x00000003ffbf7819 */ /* 0x000fe400000114bf */
[----:B------:R-:W-:Y:S02]  /*11f0*/  SHF.R.S32.HI R192, RZ, 0x3, R3 ;  /* 0x00000003ffc07819 */ /* 0x000fe40000011403 */
[----:B------:R-:W-:Y:S02]  /*1200*/  LEA R206, R5, UR4, 0x1 ;  /* 0x0000000405ce7c11 */ /* 0x000fe4000f8e08ff */
[----:B------:R-:W-:Y:S02]  /*1210*/  LEA R207, R207, UR4, 0x1 ;  /* 0x00000004cfcf7c11 */ /* 0x000fe4000f8e08ff */
[----:B------:R-:W-:-:S02]  /*1220*/  LEA R204, R2, UR4, 0x1 ;  /* 0x0000000402cc7c11 */ /* 0x000fc4000f8e08ff */
[----:B------:R-:W-:Y:S02]  /*1230*/  LEA R205, R4, UR4, 0x1 ;  /* 0x0000000404cd7c11 */ /* 0x000fe4000f8e08ff */
[----:B------:R-:W-:-:S07]  /*1240*/  LEA R203, R11, UR4, 0x1 ;  /* 0x000000040bcb7c11 */ /* 0x000fce000f8e08ff */
.L_x_1940:
[----:B------:R-:W-:Y:S01]  /*1250*/  ULDC.64 UR4, c[0x0][0xa28] ;  /* 0x00028a0000047ab9 */ /* 0x000fe20000000a00 */
[----:B0-2---:R-:W0:Y:S01]  /*1260*/  LDC.64 R4, c[0x0][0xa08] ;  /* 0x00028200ff047b82 */ /* 0x005e220000000a00 */
[----:B------:R-:W-:Y:S01]  /*1270*/  ISETP.NE.U32.AND P0, PT, RZ, UR4, PT ;  /* 0x00000004ff007c0c */ /* 0x000fe2000bf05070 */
[----:B------:R-:W-:Y:S01]  /*1280*/  IMAD.MOV.U32 R0, RZ, RZ, RZ ;  /* 0x000000ffff007224 */ /* 0x000fe200078e00ff */
[----:B------:R-:W-:Y:S01]  /*1290*/  ULDC.64 UR6, c[0x0][0x208] ;  /* 0x0000820000067ab9 */ /* 0x000fe20000000a00 */
[----:B------:R-:W-:Y:S01]  /*12a0*/  IMAD.MOV.U32 R28, RZ, RZ, RZ ;  /* 0x000000ffff1c7224 */ /* 0x000fe200078e00ff */
[----:B------:R-:W-:Y:S01]  /*12b0*/  ISETP.NE.AND.EX P0, PT, RZ, UR5, PT, P0 ;  /* 0x00000005ff007c0c */ /* 0x000fe2000bf05300 */
[----:B------:R-:W-:Y:S02]  /*12c0*/  ULDC.64 UR4, c[0x0][0xa18] ;  /* 0x0002860000047ab9 */ /* 0x000fe40000000a00 */
[----:B------:R-:W-:-:S04]  /*12d0*/  ISETP.NE.U32.AND P1, PT, RZ, UR4, PT ;  /* 0x00000004ff007c0c */ /* 0x000fc8000bf25070 */
[----:B------:R-:W-:Y:S01]  /*12e0*/  ISETP.NE.AND.EX P1, PT, RZ, UR5, PT, P1 ;  /* 0x00000005ff007c0c */ /* 0x000fe2000bf25310 */
[----:B------:R-:W-:Y:S02]  /*12f0*/  ULDC.64 UR4, c[0x0][0xa08] ;  /* 0x0002820000047ab9 */ /* 0x000fe40000000a00 */
[----:B------:R-:W-:-:S03]  /*1300*/  ISETP.NE.U32.AND P3, PT, RZ, UR4, PT ;  /* 0x00000004ff007c0c */ /* 0x000fc6000bf65070 */
[----:B---34-:R-:W1:Y:S01]  /*1310*/  @P0 LDC.64 R2, c[0x0][0xa28] ;  /* 0x00028a00ff020b82 */ /* 0x018e620000000a00 */
[----:B------:R-:W-:Y:S01]  /*1320*/  ISETP.NE.AND.EX P3, PT, RZ, UR5, PT, P3 ;  /* 0x00000005ff007c0c */ /* 0x000fe2000bf65330 */
[----:B0-----:R-:W-:-:S06]  /*1330*/  IMAD.WIDE R8, R27, 0x4, R4 ;  /* 0x000000041b087825 */ /* 0x001fcc00078e0204 */
[----:B------:R-:W0:Y:S01]  /*1340*/  @P1 LDC.64 R6, c[0x0][0xa18] ;  /* 0x00028600ff061b82 */ /* 0x000e220000000a00 */
[----:B------:R-:W-:Y:S02]  /*1350*/  ULDC UR4, c[0x0][0x288] ;  /* 0x0000a20000047ab9 */ /* 0x000fe40000000800 */
[----:B------:R-:W-:Y:S01]  /*1360*/  MOV R163, UR4 ;  /* 0x0000000400a37c02 */ /* 0x000fe20008000f00 */
[----:B------:R-:W-:Y:S02]  /*1370*/  ULDC.64 UR4, c[0x0][0x418] ;  /* 0x0001060000047ab9 */ /* 0x000fe40000000a00 */
[----:B------:R-:W-:Y:S01]  /*1380*/  UISETP.NE.U32.AND UP0, UPT, UR4, URZ, UPT ;  /* 0x0000003f0400728c */ /* 0x000fe2000bf05070 */
[----:B------:R2:W5:Y:S03]  /*1390*/  @P3 LDG.E R28, desc[UR6][R8.64] ;  /* 0x00000006081c3981 */ /* 0x000566000c1e1900 */
[----:B------:R-:W-:-:S03]  /*13a0*/  UISETP.NE.AND.EX UP0, UPT, UR5, URZ, UPT, UP0 ;  /* 0x0000003f0500728c */ /* 0x000fc6000bf05300 */
[----:B------:R-:W-:Y:S01]  /*13b0*/  ULDC.64 UR4, c[0x0][0xa20] ;  /* 0x0002880000047ab9 */ /* 0x000fe20000000a00 */
[----:B-1----:R-:W-:Y:S01]  /*13c0*/  @P0 IMAD.WIDE R2, R27, 0x4, R2 ;  /* 0x000000041b020825 */ /* 0x002fe200078e0202 */
[----:B------:R-:W-:-:S04]  /*13d0*/  ISETP.NE.U32.AND P2, PT, RZ, UR4, PT ;  /* 0x00000004ff007c0c */ /* 0x000fc8000bf45070 */
[----:B------:R2:W5:Y:S01]  /*13e0*/  @P0 LDG.E R0, desc[UR6][R2.64] ;  /* 0x0000000602000981 */ /* 0x000562000c1e1900 */
[----:B0-----:R-:W-:-:S05]  /*13f0*/  @P1 IMAD.WIDE R4, R27, 0x4, R6 ;  /* 0x000000041b041825 */ /* 0x001fca00078e0206 */
[----:B------:R2:W5:Y:S01]  /*1400*/  @P1 LDG.E R163, desc[UR6][R4.64] ;  /* 0x0000000604a31981 */ /* 0x000562000c1e1900 */
[----:B------:R-:W-:Y:S02]  /*1410*/  ULDC UR6, c[0x0][0x424] ;  /* 0x0001090000067ab9 */ /* 0x000fe40000000800 */
[----:B------:R-:W-:Y:S01]  /*1420*/  USEL UR4, UR6, 0x1, UP0 ;  /* 0x0000000106047887 */ /* 0x000fe20008000000 */
[----:B------:R-:W-:Y:S02]  /*1430*/  ISETP.NE.AND.EX P2, PT, RZ, UR5, PT, P2 ;  /* 0x00000005ff007c0c */ /* 0x000fe4000bf45320 */
[----:B------:R-:W-:Y:S01]  /*1440*/  ULDC UR6, c[0x0][0x2f0] ;  /* 0x0000bc0000067ab9 */ /* 0x000fe20000000800 */
[----:B------:R-:W-:Y:S01]  /*1450*/  ULDC UR7, c[0x0][0x348] ;  /* 0x0000d20000077ab9 */ /* 0x000fe20000000800 */
[----:B------:R-:W-:Y:S01]  /*1460*/  UIMAD UR6, UR4, UR6, URZ ;  /* 0x00000006040672a4 */ /* 0x000fe2000f8e023f */
[----:B------:R-:W-:Y:S02]  /*1470*/  IMAD.MOV.U32 R185, RZ, RZ, R26 ;  /* 0x000000ffffb97224 */ /* 0x000fe400078e001a */
[----:B------:R-:W-:Y:S01]  /*1480*/  IMAD.MOV.U32 R186, RZ, RZ, R27 ;  /* 0x000000ffffba7224 */ /* 0x000fe200078e001b */
[----:B--2---:R-:W-:Y:S08]  /*1490*/  @P1 BRA `(.L_x_1655) ;  /* 0x0000000000281947 */ /* 0x004ff00003800000 */
[----:B------:R-:W-:Y:S02]  /*14a0*/  ULDC.64 UR4, c[0x0][0xa00] ;  /* 0x0002800000047ab9 */ /* 0x000fe40000000a00 */
[----:B------:R-:W-:-:S04]  /*14b0*/  ISETP.NE.U32.AND P0, PT, RZ, UR4, PT ;  /* 0x00000004ff007c0c */ /* 0x000fc8000bf05070 */
[----:B------:R-:W-:-:S13]  /*14c0*/  ISETP.NE.AND.EX P0, PT, RZ, UR5, PT, P0 ;  /* 0x00000005ff007c0c */ /* 0x000fda000bf05300 */
[----:B------:R-:W-:Y:S05]  /*14d0*/  @!P0 BRA `(.L_x_1655) ;  /* 0x0000000000188947 */ /* 0x000fea0003800000 */
[----:B------:R-:W0:Y:S01]  /*14e0*/  LDC.64 R2, c[0x0][0xa00] ;  /* 0x00028000ff027b82 */ /* 0x000e220000000a00 */
[----:B------:R-:W-:Y:S01]  /*14f0*/  ULDC.64 UR4, c[0x0][0x208] ;  /* 0x0000820000047ab9 */ /* 0x000fe20000000a00 */
[----:B0-----:R-:W-:-:S05]  /*1500*/  IMAD.WIDE R2, R27, 0x4, R2 ;  /* 0x000000041b027825 */ /* 0x001fca00078e0202 */
[----:B-----5:R-:W2:Y:S04]  /*1510*/  LDG.E R163, desc[UR4][R2.64] ;  /* 0x0000000402a37981 */ /* 0x020ea8000c1e1900 */
[----:B------:R-:W2:Y:S02]  /*1520*/  LDG.E R4, desc[UR4][R2.64+0x4] ;  /* 0x0000040402047981 */ /* 0x000ea4000c1e1900 */
[----:B--2---:R-:W-:-:S07]  /*1530*/  IMAD.IADD R163, R4, 0x1, -R163 ;  /* 0x0000000104a37824 */ /* 0x004fce00078e0aa3 */
.L_x_1655:
[----:B------:R-:W-:Y:S01]  /*1540*/  IMAD.U32 R24, RZ, RZ, UR7 ;  /* 0x00000007ff187e24 */ /* 0x000fe2000f8e00ff */
[----:B------:R-:W-:Y:S01]  /*1550*/  MOV R29, UR6 ;  /* 0x00000006001d7c02 */ /* 0x000fe20008000f00 */
[----:B------:R-:W-:Y:S06]  /*1560*/  @!P2 BRA `(.L_x_1656) ;  /* 0x000000000014a947 */ /* 0x000fec0003800000 */
[----:B------:R-:W0:Y:S01]  /*1570*/  LDC.64 R2, c[0x0][0xa20] ;  /* 0x00028800ff027b82 */ /* 0x000e220000000a00 */
[----:B------:R-:W-:Y:S01]  /*1580*/  ULDC.64 UR4, c[0x0][0x208] ;  /* 0x0000820000047ab9 */ /* 0x000fe20000000a00 */
[----:B0-----:R-:W-:-:S05]  /*1590*/  IMAD.WIDE R2, R27, 0x4, R2 ;  /* 0x000000041b027825 */ /* 0x001fca00078e0202 */
[----:B------:R0:W5:Y:S01]  /*15a0*/  LDG.E R29, desc[UR4][R2.64] ;  /* 0x00000004021d7981 */ /* 0x000162000c1e1900 */
[----:B------:R-:W-:Y:S05]  /*15b0*/  BRA `(.L_x_1657) ;  /* 0x0000000000147947 */ /* 0x000fea0003800000 */
.L_x_1656:
[----:B------:R-:W-:Y:S05]  /*15c0*/  @!P3 BRA `(.L_x_1657) ;  /* 0x000000000010b947 */ /* 0x000fea0003800000 */
[----:B------:R-:W-:Y:S02]  /*15d0*/  ULDC.64 UR4, c[0x0][0x208] ;  /* 0x0000820000047ab9 */ /* 0x000fe40000000a00 */
[----:B------:R-:W2:Y:S04]  /*15e0*/  LDG.E R2, desc[UR4][R8.64] ;  /* 0x0000000408027981 */ /* 0x000ea8000c1e1900 */
[----:B------:R-:W2:Y:S02]  /*15f0*/  LDG.E R29, desc[UR4][R8.64+0x4] ;  /* 0x00000404081d7981 */ /* 0x000ea4000c1e1900 */
[----:B--2---:R-:W-:-:S07]  /*1600*/  IMAD.IADD R29, R29, 0x1, -R2 ;  /* 0x000000011d1d7824 */ /* 0x004fce00078e0a02 */
.L_x_1657:
[----:B------:R-:W-:Y:S01]  /*1610*/  ULDC.64 UR4, c[0x0][0xa10] ;  /* 0x0002840000047ab9 */ /* 0x000fe20000000a00 */
[----:B------:R-:W-:Y:S01]  /*1620*/  ULDC.64 UR6, c[0x0][0x208] ;  /* 0x0000820000067ab9 */ /* 0x000fe20000000a00 */
[----:B------:R-:W-:Y:S01]  /*1630*/  ISETP.NE.U32.AND P0, PT, RZ, UR4, PT ;  /* 0x00000004ff007c0c */ /* 0x000fe2000bf05070 */
[----:B------:R-:W1:Y:S03]  /*1640*/  LDC R8, c[0x0][0x448] ;  /* 0x00011200ff087b82 */ /* 0x000e660000000800 */
[----:B------:R-:W-:Y:S01]  /*1650*/  ISETP.NE.AND.EX P0, PT, RZ, UR5, PT, P0 ;  /* 0x00000005ff007c0c */ /* 0x000fe2000bf05300 */
[----:B------:R-:W-:Y:S02]  /*1660*/  ULDC.64 UR4, c[0x0][0xa30] ;  /* 0x00028c0000047ab9 */ /* 0x000fe40000000a00 */
[----:B------:R-:W-:Y:S01]  /*1670*/  ISETP.NE.U32.AND P1, PT, RZ, UR4, PT ;  /* 0x00000004ff007c0c */ /* 0x000fe2000bf25070 */
[----:B-----5:R-:W-:Y:S01]  /*1680*/  IMAD.MOV.U32 R143, RZ, RZ, R29 ;  /* 0x000000ffff8f7224 */ /* 0x020fe200078e001d */
[----:B------:R-:W2:Y:S02]  /*1690*/  LDC.64 R10, c[0x0][0x9e0] ;  /* 0x00027800ff0a7b82 */ /* 0x000ea40000000a00 */
[----:B------:R-:W-:-:S06]  /*16a0*/  ISETP.NE.AND.EX P1, PT, RZ, UR5, PT, P1 ;  /* 0x00000005ff007c0c */ /* 0x000fcc000bf25310 */
[----:B0-----:R-:W0:Y:S08]  /*16b0*/  @P0 LDC.64 R2, c[0x0][0xa10] ;  /* 0x00028400ff020b82 */ /* 0x001e300000000a00 */
[----:B------:R-:W3:Y:S01]  /*16c0*/  @P1 LDC.64 R4, c[0x0][0xa30] ;  /* 0x00028c00ff041b82 */ /* 0x000ee20000000a00 */
[----:B0-----:R-:W-:-:S05]  /*16d0*/  @P0 IMAD.WIDE R2, R27, 0x4, R2 ;  /* 0x000000041b020825 */ /* 0x001fca00078e0202 */
[----:B------:R-:W4:Y:S04]  /*16e0*/  @P0 LDG.E R6, desc[UR6][R2.64] ;  /* 0x0000000602060981 */ /* 0x000f28000c1e1900 */
[----:B------:R0:W4:Y:S01]  /*16f0*/  @P0 LDG.E R7, desc[UR6][R2.64+0x4] ;  /* 0x0000040602070981 */ /* 0x000122000c1e1900 */
[----:B---3--:R-:W-:-:S05]  /*1700*/  @P1 IMAD.WIDE R4, R27, 0x4, R4 ;  /* 0x000000041b041825 */ /* 0x008fca00078e0204 */
[----:B------:R3:W5:Y:S01]  /*1710*/  @P1 LDG.E R143, desc[UR6][R4.64] ;  /* 0x00000006048f1981 */ /* 0x000762000c1e1900 */
[----:B-1----:R-:W-:Y:S01]  /*1720*/  ISETP.NE.AND P1, PT, R8, 0x1, PT ;  /* 0x000000010800780c */ /* 0x002fe20003f25270 */
[----:B------:R-:W-:Y:S01]  /*1730*/  IMAD.SHL.U32 R177, R25, 0x80, RZ ;  /* 0x0000008019b17824 */ /* 0x000fe200078e00ff */
[----:B--2---:R-:W-:-:S03]  /*1740*/  ISETP.GE.AND P2, PT, R11, 0x1, PT ;  /* 0x000000010b00780c */ /* 0x004fc60003f46270 */
[----:B0-----:R-:W-:-:S08]  /*1750*/  VIADD R2, R177, 0x7f ;  /* 0x0000007fb1027836 */ /* 0x001fd00000000000 */
[----:B------:R-:W0:Y:S08]  /*1760*/  @P1 LDC R9, c[0x0][0x44c] ;  /* 0x00011300ff091b82 */ /* 0x000e300000000800 */
[----:B------:R-:W1:Y:S01]  /*1770*/  @P1 LDC R8, c[0x0][0x450] ;  /* 0x00011400ff081b82 */ /* 0x000e620000000800 */
[----:B0-----:R-:W-:-:S05]  /*1780*/  @P1 IMAD.HI.U32 R3, R2, R9, RZ ;  /* 0x0000000902031227 */ /* 0x001fca00078e00ff */
[----:B-1----:R-:W-:Y:S01]  /*1790*/  @P1 SHF.R.U32.HI R2, RZ, R8, R3 ;  /* 0x00000008ff021219 */ /* 0x002fe20000011603 */
[----:B----4-:R-:W-:Y:S01]  /*17a0*/  @P0 IMAD.IADD R24, R7, 0x1, -R6 ;  /* 0x0000000107180824 */ /* 0x010fe200078e0a06 */
[----:B------:R-:W-:-:S05]  /*17b0*/  IADD3 R7, R29, -R0, RZ ;  /* 0x800000001d077210 */ /* 0x000fca0007ffe0ff */
[----:B------:R-:W-:-:S04]  /*17c0*/  IMAD.IADD R164, R7, 0x1, R24 ;  /* 0x0000000107a47824 */ /* 0x000fc800078e0218 */
[C---:B------:R-:W-:Y:S01]  /*17d0*/  VIADD R0, R164.reuse, 0x5f ;  /* 0x0000005fa4007836 */ /* 0x040fe20000000000 */
[----:B------:R-:W-:-:S03]  /*17e0*/  IADD3 R3, R164, 0x1, -R163 ;  /* 0x00000001a4037810 */ /* 0x000fc60007ffe8a3 */
[----:B------:R-:W-:-:S04]  /*17f0*/  IMAD.HI R0, R0, 0x2aaaaaab, RZ ;  /* 0x2aaaaaab00007827 */ /* 0x000fc800078e02ff */
[----:B------:R-:W-:Y:S01]  /*1800*/  IMAD.IADD R3, R3, 0x1, R2 ;  /* 0x0000000103037824 */ /* 0x000fe200078e0202 */
[----:B------:R-:W-:-:S04]  /*1810*/  SHF.R.U32.HI R149, RZ, 0x1f, R0 ;  /* 0x0000001fff957819 */ /* 0x000fc80000011600 */
[----:B------:R-:W-:Y:S02]  /*1820*/  LEA.HI.SX32 R149, R0, R149, 0x1c ;  /* 0x0000009500957211 */ /* 0x000fe400078fe2ff */
[----:B------:R-:W-:Y:S01]  /*1830*/  IADD3 R0, R3, R10, RZ ;  /* 0x0000000a03007210 */ /* 0x000fe20007ffe0ff */
[----:B---3--:R-:W-:Y:S06]  /*1840*/  @!P2 BRA `(.L_x_1658) ;  /* 0x000000000048a947 */ /* 0x008fec0003800000 */
[C---:B------:R-:W-:Y:S01]  /*1850*/  ISETP.GT.AND P0, PT, R3.reuse, RZ, PT ;  /* 0x000000ff0300720c */ /* 0x040fe20003f04270 */
[----:B------:R-:W-:Y:S01]  /*1860*/  BSSY B0, `(.L_x_1659) ;  /* 0x000000e000007945 */ /* 0x000fe20003800000 */
[----:B------:R-:W-:-:S11]  /*1870*/  VIADD R2, R3, 0xffffffff ;  /* 0xffffffff03027836 */ /* 0x000fd60000000000 */
        /* <DEDUP_REMOVED lines=8> */
.L_x_1660:
[----:B------:R-:W-:-:S13]  /*1900*/  ISETP.NE.AND P0, PT, R11, 0x1, PT ;  /* 0x000000010b00780c */ /* 0x000fda0003f05270 */
[----:B------:R-:W0:Y:S02]  /*1910*/  @P0 LDC.64 R4, c[0x0][0x9e8] ;  /* 0x00027a00ff040b82 */ /* 0x000e240000000a00 */
[----:B0-----:R-:W-:-:S05]  /*1920*/  @P0 IMAD.HI.U32 R4, R2, R4, RZ ;  /* 0x0000000402040227 */ /* 0x001fca00078e00ff */
[----:B------:R-:W-:-:S07]  /*1930*/  @P0 SHF.R.U32.HI R2, RZ, R5, R4 ;  /* 0x00000005ff020219 */ /* 0x000fce0000011604 */
.L_x_1661:
[----:B------:R-:W-:Y:S05]  /*1940*/  BSYNC B0 ;  /* 0x0000000000007941 */ /* 0x000fea0003800000 */
.L_x_1659:
[----:B------:R-:W-:-:S05]  /*1950*/  IMAD R3, R2, R11, R11 ;  /* 0x0000000b02037224 */ /* 0x000fca00078e020b */
[----:B------:R-:W-:-:S07]  /*1960*/  VIMNMX R0, R0, R3, PT ;  /* 0x0000000300007248 */ /* 0x000fce0003fe0100 */
.L_x_1658:
[----:B------:R-:W0:Y:S01]  /*1970*/  @P1 LDC R2, c[0x0][0x44c] ;  /* 0x00011300ff021b82 */ /* 0x000e220000000800 */
[----:B------:R-:W-:Y:S01]  /*1980*/  IMAD.MOV.U32 R3, RZ, RZ, R177 ;  /* 0x000000ffff037224 */ /* 0x000fe200078e00b1 */
[----:B------:R-:W-:Y:S01]  /*1990*/  ULDC UR4, c[0x0][0x9dc] ;  /* 0x0002770000047ab9 */ /* 0x000fe20000000800 */
[----:B------:R-:W-:-:S05]  /*19a0*/  IMAD.IADD R148, R164, 0x1, -R163 ;  /* 0x00000001a4947824 */ /* 0x000fca00078e0aa3 */
[----:B------:R-:W1:Y:S01]  /*19b0*/  @P1 LDC R5, c[0x0][0x450] ;  /* 0x00011400ff051b82 */ /* 0x000e620000000800 */
[----:B0-----:R-:W-:-:S05]  /*19c0*/  @P1 IMAD.HI.U32 R2, R177, R2, RZ ;  /* 0x00000002b1021227 */ /* 0x001fca00078e00ff */
[----:B-1----:R-:W-:-:S04]  /*19d0*/  @P1 SHF.R.U32.HI R3, RZ, R5, R2 ;  /* 0x00000005ff031219 */ /* 0x002fc80000011602 */
[----:B------:R-:W-:-:S05]  /*19e0*/  IADD3 R2, R148, R3, RZ ;  /* 0x0000000394027210 */ /* 0x000fca0007ffe0ff */
[----:B------:R-:W-:Y:S01]  /*19f0*/  VIADD R3, R2, -UR4 ;  /* 0x8000000402037c36 */ /* 0x000fe20008000000 */
[----:B------:R-:W-:Y:S06]  /*1a00*/  @!P2 BRA `(.L_x_1662) ;  /* 0x000000000044a947 */ /* 0x000fec0003800000 */
[----:B------:R-:W-:Y:S01]  /*1a10*/  ISETP.GT.AND P0, PT, R2, -0x1, PT ;  /* 0xffffffff0200780c */ /* 0x000fe20003f04270 */
[----:B------:R-:W-:-:S12]  /*1a20*/  BSSY B0, `(.L_x_1663) ;  /* 0x000000d000007945 */ /* 0x000fd80003800000 */
        /* <DEDUP_REMOVED lines=8> */
.L_x_1664:
[----:B------:R-:W-:-:S13]  /*1ab0*/  ISETP.NE.AND P0, PT, R11, 0x1, PT ;  /* 0x000000010b00780c */ /* 0x000fda0003f05270 */
[----:B------:R-:W0:Y:S02]  /*1ac0*/  @P0 LDC.64 R4, c[0x0][0x9e8] ;  /* 0x00027a00ff040b82 */ /* 0x000e240000000a00 */
[----:B0-----:R-:W-:-:S05]  /*1ad0*/  @P0 IMAD.HI.U32 R4, R2, R4, RZ ;  /* 0x0000000402040227 */ /* 0x001fca00078e00ff */
[----:B------:R-:W-:-:S07]  /*1ae0*/  @P0 SHF.R.U32.HI R2, RZ, R5, R4 ;  /* 0x00000005ff020219 */ /* 0x000fce0000011604 */
.L_x_1665:
[----:B------:R-:W-:Y:S05]  /*1af0*/  BSYNC B0 ;  /* 0x0000000000007941 */ /* 0x000fea0003800000 */
.L_x_1663:
[----:B------:R-:W-:-:S05]  /*1b00*/  IMAD R2, R2, R11, RZ ;  /* 0x0000000b02027224 */ /* 0x000fca00078e02ff */
[----:B------:R-:W-:-:S07]  /*1b10*/  VIMNMX R3, R3, R2, !PT ;  /* 0x0000000203037248 */ /* 0x000fce0007fe0100 */
.L_x_1662:
[----:B------:R-:W-:Y:S02]  /*1b20*/  VIADD R0, R0, 0x5f ;  /* 0x0000005f00007836 */ /* 0x000fe40000000000 */
[----:B------:R-:W-:-:S04]  /*1b30*/  IMAD.HI R2, R3, 0x2aaaaaab, RZ ;  /* 0x2aaaaaab03027827 */ /* 0x000fc800078e02ff */
[----:B------:R-:W-:Y:S01]  /*1b40*/  IMAD.HI R0, R0, 0x2aaaaaab, RZ ;  /* 0x2aaaaaab00007827 */ /* 0x000fe200078e02ff */
[----:B------:R-:W-:-:S04]  /*1b50*/  SHF.R.U32.HI R5, RZ, 0x1f, R2 ;  /* 0x0000001fff057819 */ /* 0x000fc80000011602 */
[----:B------:R-:W-:Y:S02]  /*1b60*/  SHF.R.U32.HI R3, RZ, 0x1f, R0 ;  /* 0x0000001fff037819 */ /* 0x000fe40000011600 */
[----:B------:R-:W-:Y:S02]  /*1b70*/  LEA.HI.SX32 R5, R2, R5, 0x1c ;  /* 0x0000000502057211 */ /* 0x000fe400078fe2ff */
[----:B------:R-:W-:Y:S02]  /*1b80*/  LEA.HI.SX32 R0, R0, R3, 0x1c ;  /* 0x0000000300007211 */ /* 0x000fe400078fe2ff */
[----:B------:R-:W-:Y:S02]  /*1b90*/  VIMNMX R5, RZ, R5, !PT ;  /* 0x00000005ff057248 */ /* 0x000fe40007fe0100 */
[----:B------:R-:W-:-:S03]  /*1ba0*/  VIMNMX R0, R149, R0, PT ;  /* 0x0000000095007248 */ /* 0x000fc60003fe0100 */
[--C-:B------:R-:W-:Y:S02]  /*1bb0*/  IMAD R5, R5, 0x60, -R7.reuse ;  /* 0x0000006005057824 */ /* 0x100fe400078e0a07 */
[----:B------:R-:W-:-:S03]  /*1bc0*/  IMAD R3, R0, 0x60, -R7 ;  /* 0x0000006000037824 */ /* 0x000fc600078e0a07 */
[----:B------:R-:W-:Y:S02]  /*1bd0*/  VIMNMX R5, RZ, R5, !PT ;  /* 0x00000005ff057248 */ /* 0x000fe40007fe0100 */
[----:B------:R-:W-:-:S03]  /*1be0*/  VIMNMX R0, R3, R24, PT ;  /* 0x0000001803007248 */ /* 0x000fc60003fe0100 */
[----:B------:R-:W-:Y:S01]  /*1bf0*/  IMAD.WIDE.U32 R2, R5, -0x55555555, RZ ;  /* 0xaaaaaaab05027825 */ /* 0x000fe200078e00ff */
[----:B------:R-:W-:-:S04]  /*1c00*/  ISETP.GT.AND P0, PT, R0, R5, PT ;  /* 0x000000050000720c */ /* 0x000fc80003f04270 */
[----:B------:R-:W-:-:S05]  /*1c10*/  SHF.R.U32.HI R127, RZ, 0x6, R3 ;  /* 0x00000006ff7f7819 */ /* 0x000fca0000011603 */
[----:B------:R-:W-:-:S04]  /*1c20*/  IMAD.MOV.U32 R2, RZ, RZ, R127 ;  /* 0x000000ffff027224 */ /* 0x000fc800078e007f */
[----:B------:R-:W-:-:S04]  /*1c30*/  @P0 VIADD R0, R0, 0x5f ;  /* 0x0000005f00000836 */ /* 0x000fc80000000000 */
[----:B------:R-:W-:-:S05]  /*1c40*/  @P0 IMAD.HI R0, R0, 0x2aaaaaab, RZ ;  /* 0x2aaaaaab00000827 */ /* 0x000fca00078e02ff */
[----:B------:R-:W-:-:S04]  /*1c50*/  @P0 SHF.R.U32.HI R3, RZ, 0x1f, R0 ;  /* 0x0000001fff030819 */ /* 0x000fc80000011600 */
[----:B------:R-:W-:Y:S02]  /*1c60*/  @P0 LEA.HI.SX32 R2, R0, R3, 0x1c ;  /* 0x0000000300020211 */ /* 0x000fe400078fe2ff */
[----:B------:R-:W-:Y:S02]  /*1c70*/  PLOP3.LUT P0, PT, PT, PT, PT, 0x80, 0x0 ;  /* 0x000000000000781c */ /* 0x000fe40003f0f070 */
[----:B------:R-:W-:-:S13]  /*1c80*/  ISETP.GT.AND P1, PT, R2, R127, PT ;  /* 0x0000007f0200720c */ /* 0x000fda0003f24270 */
[----:B------:R-:W-:Y:S05]  /*1c90*/  @!P1 BRA `(.L_x_1666) ;  /* 0x0000008800dc9947 */ /* 0x000fea0003800000 */
        /* <DEDUP_REMOVED lines=11> */
[----:B------:R-:W-:Y:S01]  /*1d50*/  MOV R10, UR6 ;  /* 0x00000006000a7c02 */ /* 0x000fe20008000f00 */
[----:B------:R-:W-:Y:S02]  /*1d60*/  IMAD.U32 R6, RZ, RZ, UR4 ;  /* 0x00000004ff067e24 */ /* 0x000fe4000f8e00ff */
[----:B------:R-:W-:-:S02]  /*1d70*/  IMAD.U32 R7, RZ, RZ, UR5 ;  /* 0x00000005ff077e24 */ /* 0x000fc4000f8e00ff */
[----:B------:R-:W-:Y:S02]  /*1d80*/  IMAD.U32 R11, RZ, RZ, UR7 ;  /* 0x00000007ff0b7e24 */ /* 0x000fe4000f8e00ff */
[----:B------:R-:W-:Y:S02]  /*1d90*/  IMAD.MOV.U32 R8, RZ, RZ, 0x70 ;  /* 0x00000070ff087424 */ /* 0x000fe400078e00ff */
[----:B------:R-:W-:Y:S02]  /*1da0*/  IMAD.MOV.U32 R12, RZ, RZ, 0x1 ;  /* 0x00000001ff0c7424 */ /* 0x000fe400078e00ff */
[----:B0-----:R-:W-:-:S07]  /*1db0*/  IMAD.MOV.U32 R13, RZ, RZ, RZ ;  /* 0x000000ffff0d7224 */ /* 0x001fce00078e00ff */
[----:B------:R-:W-:-:S07]  /*1dc0*/  LEPC R20, `(.L_x_1668) ;  /* 0x000000001014794e */ /* 0x000fce0000000000 */
[----:B-1---5:R-:W-:Y:S05]  /*1dd0*/  CALL.ABS.NOINC R14 ;  /* 0x000000000e007343 */ /* 0x022fea0003c00000 */
.L_x_1668:
[----:B------:R-:W-:Y:S05]  /*1de0*/  BSYNC B6 ;  /* 0x0000000000067941 */ /* 0x000fea0003800000 */
.L_x_1667:
        /* <DEDUP_REMOVED lines=20> */
.L_x_1670:
[----:B------:R-:W-:Y:S05]  /*1f30*/  BSYNC B6 ;  /* 0x0000000000067941 */ /* 0x000fea0003800000 */
.L_x_1669:
[----:B------:R-:W-:Y:S01]  /*1f40*/  ULDC.64 UR4, c[0x0][0x9f8] ;  /* 0x00027e0000047ab9 */ /* 0x000fe20000000a00 */
[----:B------:R-:W-:Y:S01]  /*1f50*/  ULDC.64 UR6, c[0x0][0x208] ;  /* 0x0000820000067ab9 */ /* 0x000fe20000000a00 */
[----:B------:R-:W-:Y:S01]  /*1f60*/  ISETP.NE.U32.AND P0, PT, RZ, UR4, PT ;  /* 0x00000004ff007c0c */ /* 0x000fe2000bf05070 */
[----:B------:R-:W2:Y:S01]  /*1f70*/  LDL.LU R20, [R1+0xc] ;  /* 0x00000c0001147983 */ /* 0x000ea20000300800 */
[----:B------:R-:W0:Y:S02]  /*1f80*/  LDC.64 R90, c[0x0][0x300] ;  /* 0x0000c000ff5a7b82 */ /* 0x000e240000000a00 */
[----:B------:R-:W-:Y:S01]  /*1f90*/  ISETP.NE.AND.EX P0, PT, RZ, UR5, PT, P0 ;  /* 0x00000005ff007c0c */ /* 0x000fe2000bf05300 */
[----:B------:R-:W-:Y:S01]  /*1fa0*/  ULDC.64 UR4, c[0x0][0x330] ;  /* 0x0000cc0000047ab9 */ /* 0x000fe20000000a00 */
[----:B------:R-:W-:Y:S01]  /*1fb0*/  SHF.R.S32.HI R8, RZ, 0x1f, R26 ;  /* 0x0000001fff087819 */ /* 0x000fe2000001141a */
[C---:B------:R-:W-:Y:S01]  /*1fc0*/  VIADD R0, R18.reuse, 0x80 ;  /* 0x0000008012007836 */ /* 0x040fe20000000000 */
[----:B------:R-:W-:Y:S01]  /*1fd0*/  SHF.R.S32.HI R19, RZ, 0x1f, R18 ;  /* 0x0000001fff137819 */ /* 0x000fe20000011412 */
[----:B------:R-:W-:Y:S01]  /*1fe0*/  VIADD R3, R18, 0xa0 ;  /* 0x000000a012037836 */ /* 0x000fe20000000000 */
[----:B------:R-:W-:Y:S01]  /*1ff0*/  IADD3 R121, R28, R29, RZ ;  /* 0x0000001d1c797210 */ /* 0x000fe20007ffe0ff */
[----:B------:R-:W-:Y:S01]  /*2000*/  VIADD R85, R18, 0x60 ;  /* 0x0000006012557836 */ /* 0x000fe20000000000 */
[----:B------:R-:W1:Y:S08]  /*2010*/  LDC.64 R102, c[0x0][0x3f8] ;  /* 0x0000fe00ff667b82 */ /* 0x000e700000000a00 */
[----:B------:R-:W3:Y:S01]  /*2020*/  @P0 LDC.64 R4, c[0x0][0x9f8] ;  /* 0x00027e00ff040b82 */ /* 0x000ee20000000a00 */
[----:B------:R-:W-:-:S07]  /*2030*/  SHF.R.S32.HI R145, RZ, 0x1f, R162 ;  /* 0x0000001fff917819 */ /* 0x000fce00000114a2 */
[----:B------:R-:W4:Y:S08]  /*2040*/  LDC R21, c[0x0][0x3f4] ;  /* 0x0000fd00ff157b82 */ /* 0x000f300000000800 */
[----:B------:R-:W4:Y:S01]  /*2050*/  LDC.64 R96, c[0x0][0x408] ;  /* 0x00010200ff607b82 */ /* 0x000f220000000a00 */
[----:B---3--:R-:W-:-:S05]  /*2060*/  @P0 IMAD.WIDE R4, R27, 0x4, R4 ;  /* 0x000000041b040825 */ /* 0x008fca00078e0204 */
[----:B------:R3:W2:Y:S01]  /*2070*/  @P0 LDG.E R27, desc[UR6][R4.64] ;  /* 0x00000006041b0981 */ /* 0x0006a2000c1e1900 */
[----:B------:R-:W-:Y:S01]  /*2080*/  ULDC UR6, c[0x0][0x2f4] ;  /* 0x0000bd0000067ab9 */ /* 0x000fe20000000800 */
[----:B------:R-:W-:Y:S01]  /*2090*/  IMAD R7, R8, UR4, RZ ;  /* 0x0000000408077c24 */ /* 0x000fe2000f8e02ff */
[----:B------:R-:W-:Y:S01]  /*20a0*/  ISETP.GE.AND P2, PT, R165, UR6, PT ;  /* 0x00000006a5007c0c */ /* 0x000fe2000bf46270 */
[----:B------:R-:W-:Y:S01]  /*20b0*/  IMAD.WIDE.U32 R88, R26, UR4, R18 ;  /* 0x000000041a587c25 */ /* 0x000fe2000f8e0012 */
[----:B------:R-:W-:Y:S01]  /*20c0*/  ISETP.GE.AND P0, PT, R18, UR6, PT ;  /* 0x0000000612007c0c */ /* 0x000fe2000bf06270 */
[----:B------:R-:W4:Y:S01]  /*20d0*/  S2R R150, SR_TID.X ;  /* 0x0000000000967919 */ /* 0x000f220000002100 */
[----:B------:R-:W-:Y:S01]  /*20e0*/  ISETP.GE.AND P3, PT, R0, UR6, PT ;  /* 0x0000000600007c0c */ /* 0x000fe2000bf66270 */
[----:B------:R-:W-:Y:S01]  /*20f0*/  IMAD R7, R26, UR5, R7 ;  /* 0x000000051a077c24 */ /* 0x000fe2000f8e0207 */
[----:B------:R-:W-:Y:S01]  /*2100*/  ISETP.GE.AND P1, PT, R3, UR6, PT ;  /* 0x0000000603007c0c */ /* 0x000fe2000bf26270 */
[----:B------:R-:W-:Y:S01]  /*2110*/  ULDC.64 UR4, c[0x0][0xa08] ;  /* 0x0002820000047ab9 */ /* 0x000fe20000000a00 */
[----:B---3--:R-:W-:Y:S01]  /*2120*/  SEL R4, RZ, 0xffffffff, P2 ;  /* 0xffffffffff047807 */ /* 0x008fe20001000000 */
[----:B------:R-:W-:Y:S01]  /*2130*/  IMAD.IADD R89, R89, 0x1, R7 ;  /* 0x0000000159597824 */ /* 0x000fe200078e0207 */
[----:B------:R-:W-:Y:S01]  /*2140*/  SHF.R.S32.HI R0, RZ, 0x1f, R121 ;  /* 0x0000001fff007819 */ /* 0x000fe20000011479 */
[----:B-1----:R-:W-:Y:S01]  /*2150*/  IMAD.WIDE.U32 R100, R162, R102, R18 ;  /* 0x00000066a2647225 */ /* 0x002fe200078e0012 */
[----:B------:R-:W-:-:S02]  /*2160*/  SEL R3, RZ, 0x1, P0 ;  /* 0x00000001ff037807 */ /* 0x000fc40000000000 */
[----:B------:R-:W-:Y:S01]  /*2170*/  SHF.L.U32 R4, R4, 0x1, RZ ;  /* 0x0000000104047819 */ /* 0x000fe200000006ff */
[----:B0-----:R-:W-:Y:S01]  /*2180*/  IMAD R10, R0, R90, RZ ;  /* 0x0000005a000a7224 */ /* 0x001fe200078e02ff */
[----:B------:R-:W-:Y:S01]  /*2190*/  ISETP.GE.AND P0, PT, R166, UR6, PT ;  /* 0x00000006a6007c0c */ /* 0x000fe2000bf06270 */
[----:B----4-:R-:W-:Y:S01]  /*21a0*/  IMAD.WIDE.U32 R94, R162, R96, R18 ;  /* 0x00000060a25e7225 */ /* 0x010fe200078e0012 */
[----:B------:R-:W-:Y:S01]  /*21b0*/  ISETP.GE.AND P2, PT, R85, UR6, PT ;  /* 0x0000000655007c0c */ /* 0x000fe2000bf46270 */
[----:B------:R-:W-:Y:S01]  /*21c0*/  ULDC.64 UR6, c[0x0][0x308] ;  /* 0x0000c20000067ab9 */ /* 0x000fe20000000a00 */
[----:B------:R-:W-:Y:S01]  /*21d0*/  LOP3.LUT R3, R4, 0x2, R3, 0xe2, !PT ;  /* 0x0000000204037812 */ /* 0x000fe200078ee203 */
[C---:B------:R-:W-:Y:S01]  /*21e0*/  IMAD.WIDE.U32 R4, R121.reuse, R90, RZ ;  /* 0x0000005a79047225 */ /* 0x040fe200078e00ff */
[----:B------:R-:W-:Y:S02]  /*21f0*/  SEL R6, RZ, 0x4, P0 ;  /* 0x00000004ff067807 */ /* 0x000fe40000000000 */
[----:B------:R-:W-:Y:S01]  /*2200*/  SEL R7, RZ, 0x8, P2 ;  /* 0x00000008ff077807 */ /* 0x000fe20001000000 */
[----:B------:R-:W-:Y:S01]  /*2210*/  IMAD R9, R121, R91, R10 ;  /* 0x0000005b79097224 */ /* 0x000fe200078e020a */
[----:B------:R-:W-:Y:S01]  /*2220*/  ISETP.NE.U32.AND P0, PT, RZ, UR4, PT ;  /* 0x00000004ff007c0c */ /* 0x000fe2000bf05070 */
[----:B------:R-:W-:Y:S01]  /*2230*/  IMAD R133, R97, 0x60, RZ ;  /* 0x0000006061857824 */ /* 0x000fe200078e02ff */
[----:B------:R-:W-:Y:S01]  /*2240*/  LOP3.LUT R3, R7, R3, R6, 0xfe, !PT ;  /* 0x0000000307037212 */ /* 0x000fe200078efe06 */
[----:B------:R-:W-:Y:S01]  /*2250*/  IMAD.IADD R5, R5, 0x1, R9 ;  /* 0x0000000105057824 */ /* 0x000fe200078e0209 */
[----:B------:R-:W-:Y:S01]  /*2260*/  SEL R6, RZ, 0x10, P3 ;  /* 0x00000010ff067807 */ /* 0x000fe20001800000 */
[----:B------:R-:W-:Y:S01]  /*2270*/  IMAD R7, R8, UR6, RZ ;  /* 0x0000000608077c24 */ /* 0x000fe2000f8e02ff */
[----:B------:R-:W-:Y:S01]  /*2280*/  ISETP.NE.AND.EX P0, PT, RZ, UR5, PT, P0 ;  /* 0x00000005ff007c0c */ /* 0x000fe2000bf05300 */
[----:B------:R-:W-:Y:S01]  /*2290*/  IMAD.WIDE.U32 R4, R26, UR6, R4 ;  /* 0x000000061a047c25 */ /* 0x000fe2000f8e0004 */
[----:B------:R-:W-:Y:S01]  /*22a0*/  LOP3.LUT R11, R3, R6, RZ, 0xfc, !PT ;  /* 0x00000006030b7212 */ /* 0x000fe200078efcff */
[----:B------:R-:W-:Y:S01]  /*22b0*/  ULDC.64 UR4, c[0x0][0x310] ;  /* 0x0000c40000047ab9 */ /* 0x000fe20000000a00 */
[-C--:B------:R-:W-:Y:S01]  /*22c0*/  ISETP.GE.AND P3, PT, R18, R21.reuse, PT ;  /* 0x000000151200720c */ /* 0x080fe20003f66270 */
[----:B------:R-:W-:Y:S01]  /*22d0*/  IMAD R7, R26, UR7, R7 ;  /* 0x000000071a077c24 */ /* 0x000fe2000f8e0207 */
[--C-:B------:R-:W-:Y:S01]  /*22e0*/  SHF.R.S32.HI R161, RZ, 0x1f, R160.reuse ;  /* 0x0000001fffa17819 */ /* 0x100fe200000114a0 */
[----:B------:R-:W-:Y:S01]  /*22f0*/  IMAD.SHL.U32 R106, R96, 0x40, RZ ;  /* 0x00000040606a7824 */ /* 0x000fe200078e00ff */
[-C--:B------:R-:W-:Y:S01]  /*2300*/  ISETP.GE.AND P2, PT, R165, R21.reuse, PT ;  /* 0x00000015a500720c */ /* 0x080fe20003f46270 */
[----:B------:R-:W-:Y:S01]  /*2310*/  IMAD.IADD R5, R5, 0x1, R7 ;  /* 0x0000000105057824 */ /* 0x000fe200078e0207 */
[----:B------:R-:W-:Y:S01]  /*2320*/  ISETP.GE.AND P4, PT, R166, R21, PT ;  /* 0x00000015a600720c */ /* 0x000fe20003f86270 */
[----:B------:R-:W-:Y:S01]  /*2330*/  IMAD.WIDE.U32 R98, R162, R102, R160 ;  /* 0x00000066a2627225 */ /* 0x000fe200078e00a0 */
[----:B------:R-:W-:-:S02]  /*2340*/  MOV R128, 0x20 ;  /* 0x0000002000807802 */ /* 0x000fc40000000f00 */
[----:B------:R-:W-:Y:S01]  /*2350*/  SHF.L.U64.HI R105, R96, 0x6, R97 ;  /* 0x0000000660697819 */ /* 0x000fe20000010261 */
[-C--:B------:R-:W-:Y:S01]  /*2360*/  IMAD R7, R145, R96.reuse, RZ ;  /* 0x0000006091077224 */ /* 0x080fe200078e02ff */
[----:B------:R-:W-:Y:S01]  /*2370*/  SHF.L.U64.HI R134, R90, 0x6, R91 ;  /* 0x000000065a867819 */ /* 0x000fe2000001025b */
[-C--:B------:R-:W-:Y:S01]  /*2380*/  IMAD.WIDE.U32 R92, R162, R96.reuse, R160 ;  /* 0x00000060a25c7225 */ /* 0x080fe200078e00a0 */
[----:B------:R-:W-:Y:S02]  /*2390*/  SHF.L.U64.HI R107, R102, 0x6, R103 ;  /* 0x00000006666b7819 */ /* 0x000fe40000010267 */
[----:B------:R-:W-:Y:S01]  /*23a0*/  SHF.R.S32.HI R147, RZ, 0x1f, R188 ;  /* 0x0000001fff937819 */ /* 0x000fe200000114bc */
[----:B------:R-:W-:Y:S01]  /*23b0*/  IMAD R7, R162, R97, R7 ;  /* 0x00000061a2077224 */ /* 0x000fe200078e0207 */
[----:B------:R-:W-:Y:S01]  /*23c0*/  LEA.HI R150, R150, 0x8, RZ, 0x19 ;  /* 0x0000000896967811 */ /* 0x000fe200078fc8ff */
[----:B------:R-:W-:Y:S02]  /*23d0*/  IMAD R129, R91, 0x60, RZ ;  /* 0x000000605b817824 */ /* 0x000fe400078e02ff */
[----:B------:R-:W-:Y:S01]  /*23e0*/  IMAD.IADD R93, R93, 0x1, R7 ;  /* 0x000000015d5d7824 */ /* 0x000fe200078e0207 */
[----:B------:R-:W-:Y:S01]  /*23f0*/  IADD3 R95, R7, R95, RZ ;  /* 0x0000005f075f7210 */ /* 0x000fe20007ffe0ff */
[----:B------:R-:W-:Y:S01]  /*2400*/  IMAD.SHL.U32 R135, R90, 0x40, RZ ;  /* 0x000000405a877824 */ /* 0x000fe200078e00ff */
[----:B------:R-:W-:Y:S01]  /*2410*/  SEL R7, R21, RZ, P4 ;  /* 0x000000ff15077207 */ /* 0x000fe20002000000 */
[----:B-----5:R-:W-:-:S04]  /*2420*/  IMAD.WIDE.U32 R92, R143, R96, R92 ;  /* 0x000000608f5c7225 */ /* 0x020fc800078e005c */
[----:B------:R-:W-:-:S04]  /*2430*/  IMAD.WIDE.U32 R94, R143, R96, R94 ;  /* 0x000000608f5e7225 */ /* 0x000fc800078e005e */
[----:B------:R-:W-:Y:S02]  /*2440*/  IMAD.SHL.U32 R108, R102, 0x40, RZ ;  /* 0x00000040666c7824 */ /* 0x000fe400078e00ff */
[----:B------:R-:W-:Y:S01]  /*2450*/  IMAD.SHL.U32 R126, R21, 0x2, RZ ;  /* 0x00000002157e7824 */ /* 0x000fe200078e00ff */
[----:B--2---:R-:W-:-:S04]  /*2460*/  LOP3.LUT R20, R20, 0xfffffffe, RZ, 0xc0, !PT ;  /* 0xfffffffe14147812 */ /* 0x004fc800078ec0ff */
[----:B------:R-:W-:Y:S02]  /*2470*/  @P4 LOP3.LUT R20, R20, 0x1, RZ, 0xfc, !PT ;  /* 0x0000000114144812 */ /* 0x000fe400078efcff */
[----:B------:R-:W-:-:S03]  /*2480*/  IADD3 R120, P4, R162, R121, RZ ;  /* 0x00000079a2787210 */ /* 0x000fc60007f9e0ff */
[----:B------:R0:W-:Y:S02]  /*2490*/  STL [R1+0xc], R20 ;  /* 0x00000c1401007387 */ /* 0x0001e40000100800 */
[----:B------:R-:W-:Y:S01]  /*24a0*/  IMAD.X R121, R0, 0x1, R145, P4 ;  /* 0x0000000100797824 */ /* 0x000fe200020e0691 */
[----:B------:R-:W-:-:S04]  /*24b0*/  SEL R0, RZ, 0x20, P1 ;  /* 0x00000020ff007807 */ /* 0x000fc80000800000 */
[C---:B------:R-:W-:Y:S02]  /*24c0*/  LOP3.LUT R0, R11.reuse, R0, RZ, 0xfc, !PT ;  /* 0x000000000b007212 */ /* 0x040fe400078efcff */
[----:B------:R-:W-:Y:S02]  /*24d0*/  LOP3.LUT R11, R11, 0x1, RZ, 0xc0, !PT ;  /* 0x000000010b0b7812 */ /* 0x000fe400078ec0ff */
[----:B------:R-:W-:Y:S02]  /*24e0*/  LOP3.LUT R10, R0, 0x2, RZ, 0xc0, !PT ;  /* 0x00000002000a7812 */ /* 0x000fe400078ec0ff */
[----:B------:R-:W-:-:S04]  /*24f0*/  SHF.R.S32.HI R3, RZ, 0x1f, R27 ;  /* 0x0000001fff037819 */ /* 0x000fc8000001141b */
[----:B------:R-:W-:Y:S02]  /*2500*/  SEL R6, R3, RZ, !P0 ;  /* 0x000000ff03067207 */ /* 0x000fe40004000000 */
[----:B------:R-:W-:-:S03]  /*2510*/  SEL R3, R27, RZ, !P0 ;  /* 0x000000ff1b037207 */ /* 0x000fc60004000000 */
[----:B------:R-:W-:Y:S02]  /*2520*/  IMAD R8, R6, UR4, RZ ;  /* 0x0000000406087c24 */ /* 0x000fe4000f8e02ff */
[----:B------:R-:W-:-:S04]  /*2530*/  IMAD.WIDE.U32 R86, R3, UR4, R4 ;  /* 0x0000000403567c25 */ /* 0x000fc8000f8e0004 */
[-C--:B------:R-:W-:Y:S02]  /*2540*/  IMAD R4, R145, R90.reuse, RZ ;  /* 0x0000005a91047224 */ /* 0x080fe400078e02ff */
[----:B------:R-:W-:Y:S01]  /*2550*/  IMAD R9, R3, UR5, R8 ;  /* 0x0000000503097c24 */ /* 0x000fe2000f8e0208 */
[----:B------:R-:W-:Y:S01]  /*2560*/  ULDC.64 UR4, c[0x0][0x338] ;  /* 0x0000ce0000047ab9 */ /* 0x000fe20000000a00 */
[----:B------:R-:W-:Y:S01]  /*2570*/  IMAD R13, R162, R91, R4 ;  /* 0x0000005ba20d7224 */ /* 0x000fe200078e0204 */
[----:B------:R-:W-:Y:S01]  /*2580*/  IADD3 R8, R166, R7, RZ ;  /* 0x00000007a6087210 */ /* 0x000fe20007ffe0ff */
[----:B------:R-:W-:-:S04]  /*2590*/  IMAD.WIDE.U32 R4, R162, R90, R18 ;  /* 0x0000005aa2047225 */ /* 0x000fc800078e0012 */
[----:B------:R-:W-:Y:S01]  /*25a0*/  IMAD R6, R6, UR4, RZ ;  /* 0x0000000406067c24 */ /* 0x000fe2000f8e02ff */
[----:B------:R-:W-:Y:S01]  /*25b0*/  IADD3 R27, P0, R86, R4, RZ ;  /* 0x00000004561b7210 */ /* 0x000fe20007f1e0ff */
[----:B------:R-:W-:Y:S01]  /*25c0*/  IMAD.IADD R84, R87, 0x1, R9 ;  /* 0x0000000157547824 */ /* 0x000fe200078e0209 */
[----:B------:R-:W-:Y:S01]  /*25d0*/  SEL R4, R21, RZ, P2 ;  /* 0x000000ff15047207 */ /* 0x000fe20001000000 */
[----:B------:R-:W-:-:S03]  /*25e0*/  IMAD.WIDE.U32 R88, R3, UR4, R88 ;  /* 0x0000000403587c25 */ /* 0x000fc6000f8e0058 */
[----:B------:R-:W-:Y:S01]  /*25f0*/  IADD3.X R26, R84, R5, R13, P0, !PT ;  /* 0x00000005541a7210 */ /* 0x000fe200007fe40d */
[----:B------:R-:W-:Y:S01]  /*2600*/  IMAD R29, R3, UR5, R6 ;  /* 0x00000005031d7c24 */ /* 0x000fe2000f8e0206 */
[----:B------:R-:W-:Y:S01]  /*2610*/  SHF.R.S32.HI R13, RZ, 0x1f, R8 ;  /* 0x0000001fff0d7819 */ /* 0x000fe20000011408 */
[----:B------:R-:W-:Y:S01]  /*2620*/  IMAD R3, R145, R102, RZ ;  /* 0x0000006691037224 */ /* 0x000fe200078e02ff */
[----:B------:R-:W-:Y:S01]  /*2630*/  LOP3.LUT P0, RZ, R200, 0x4, RZ, 0xc0, !PT ;  /* 0x00000004c8ff7812 */ /* 0x000fe2000780c0ff */
[----:B------:R-:W-:Y:S01]  /*2640*/  IMAD.WIDE.U32 R90, R90, 0x60, RZ ;  /* 0x000000605a5a7825 */ /* 0x000fe200078e00ff */
[CC--:B------:R-:W-:Y:S02]  /*2650*/  LEA.HI R12, R13.reuse, R8.reuse, RZ, 0x3 ;  /* 0x000000080d0c7211 */ /* 0x0c0fe400078f18ff */
[----:B------:R-:W-:Y:S01]  /*2660*/  LEA.HI R8, R13, R8, RZ, 0x6 ;  /* 0x000000080d087211 */ /* 0x000fe200078f30ff */
[----:B------:R-:W-:Y:S01]  /*2670*/  IMAD R5, R162, R103, R3 ;  /* 0x00000067a2057224 */ /* 0x000fe200078e0203 */
[----:B------:R-:W-:Y:S01]  /*2680*/  SEL R3, R21, RZ, P3 ;  /* 0x000000ff15037207 */ /* 0x000fe20001800000 */
[----:B------:R-:W-:Y:S01]  /*2690*/  IMAD.IADD R129, R91, 0x1, R129 ;  /* 0x000000015b817824 */ /* 0x000fe200078e0281 */
[--C-:B------:R-:W-:Y:S01]  /*26a0*/  LOP3.LUT R13, R173, 0x38, R12.reuse, 0xf8, !PT ;  /* 0x00000038ad0d7812 */ /* 0x100fe200078ef80c */
[----:B------:R-:W-:Y:S01]  /*26b0*/  IMAD.IADD R99, R99, 0x1, R5 ;  /* 0x0000000163637824 */ /* 0x000fe200078e0205 */
[----:B------:R-:W-:Y:S01]  /*26c0*/  SEL R128, R128, 0xffffffe0, !P0 ;  /* 0xffffffe080807807 */ /* 0x000fe20004000000 */
[----:B------:R-:W-:Y:S01]  /*26d0*/  IMAD.IADD R3, R18, 0x1, R3 ;  /* 0x0000000112037824 */ /* 0x000fe200078e0203 */
[----:B------:R-:W-:Y:S01]  /*26e0*/  SHF.R.S32.HI R112, RZ, 0x3, R12 ;  /* 0x00000003ff707819 */ /* 0x000fe2000001140c */
[----:B------:R-:W-:-:S02]  /*26f0*/  IMAD.IADD R101, R5, 0x1, R101 ;  /* 0x0000000105657824 */ /* 0x000fc400078e0265 */
[----:B------:R-:W-:Y:S01]  /*2700*/  IMAD.IADD R5, R165, 0x1, R4 ;  /* 0x00000001a5057824 */ /* 0x000fe200078e0204 */
[----:B------:R-:W-:Y:S01]  /*2710*/  SHF.R.S32.HI R4, RZ, 0x1f, R3 ;  /* 0x0000001fff047819 */ /* 0x000fe20000011403 */
[----:B------:R-:W-:-:S03]  /*2720*/  IMAD.WIDE.U32 R98, R143, R102, R98 ;  /* 0x000000668f627225 */ /* 0x000fc600078e0062 */
[----:B------:R-:W-:Y:S01]  /*2730*/  SHF.R.S32.HI R6, RZ, 0x1f, R5 ;  /* 0x0000001fff067819 */ /* 0x000fe20000011405 */
[----:B------:R-:W-:Y:S01]  /*2740*/  IMAD.WIDE.U32 R100, R143, R102, R100 ;  /* 0x000000668f647225 */ /* 0x000fe200078e0064 */
[CC--:B------:R-:W-:Y:S02]  /*2750*/  LEA.HI R14, R4.reuse, R3.reuse, RZ, 0x3 ;  /* 0x00000003040e7211 */ /* 0x0c0fe400078f18ff */
[----:B------:R-:W-:Y:S02]  /*2760*/  LEA.HI R3, R4, R3, RZ, 0x6 ;  /* 0x0000000304037211 */ /* 0x000fe400078f30ff */
[----:B------:R-:W-:Y:S02]  /*2770*/  LEA.HI R4, R6, R5, RZ, 0x6 ;  /* 0x0000000506047211 */ /* 0x000fe400078f30ff */
[----:B------:R-:W-:Y:S02]  /*2780*/  SHF.R.S32.HI R3, RZ, 0x6, R3 ;  /* 0x00000006ff037819 */ /* 0x000fe40000011403 */
[----:B------:R-:W-:-:S02]  /*2790*/  SHF.R.S32.HI R7, RZ, 0x6, R4 ;  /* 0x00000006ff077819 */ /* 0x000fc40000011404 */
[----:B------:R-:W-:Y:S01]  /*27a0*/  LOP3.LUT R4, R174, 0x38, R14, 0xf8, !PT ;  /* 0x00000038ae047812 */ /* 0x000fe200078ef80e */
[C---:B------:R-:W-:Y:S01]  /*27b0*/  IMAD R142, R3.reuse, 0x1800, R176 ;  /* 0x00001800038e7824 */ /* 0x040fe200078e02b0 */
[----:B------:R-:W-:Y:S01]  /*27c0*/  LEA.HI R5, R6, R5, RZ, 0x3 ;  /* 0x0000000506057211 */ /* 0x000fe200078f18ff */
[----:B------:R-:W-:Y:S01]  /*27d0*/  IMAD R140, R3, 0x1800, R178 ;  /* 0x00001800038c7824 */ /* 0x000fe200078e02b2 */
[----:B------:R-:W-:Y:S01]  /*27e0*/  LOP3.LUT R3, R4, R175, RZ, 0x3c, !PT ;  /* 0x000000af04037212 */ /* 0x000fe200078e3cff */
[C---:B------:R-:W-:Y:S01]  /*27f0*/  IMAD R141, R7.reuse, 0x1800, R176 ;  /* 0x00001800078d7824 */ /* 0x040fe200078e02b0 */
[----:B------:R-:W-:Y:S01]  /*2800*/  LOP3.LUT R4, R174, 0x38, R12, 0xf8, !PT ;  /* 0x00000038ae047812 */ /* 0x000fe200078ef80c */
[----:B------:R-:W-:Y:S01]  /*2810*/  IMAD R138, R7, 0x1800, R178 ;  /* 0x00001800078a7824 */ /* 0x000fe200078e02b2 */
[----:B------:R-:W-:Y:S01]  /*2820*/  LOP3.LUT R9, R173, 0x38, R14, 0xf8, !PT ;  /* 0x00000038ad097812 */ /* 0x000fe200078ef80e */
[----:B------:R-:W-:Y:S01]  /*2830*/  IMAD.IADD R142, R142, 0x1, R3 ;  /* 0x000000018e8e7824 */ /* 0x000fe200078e0203 */
[----:B------:R-:W-:-:S02]  /*2840*/  SHF.R.S32.HI R3, RZ, 0x6, R8 ;  /* 0x00000006ff037819 */ /* 0x000fc40000011408 */
[-C--:B------:R-:W-:Y:S02]  /*2850*/  LOP3.LUT R4, R4, R175.reuse, RZ, 0x3c, !PT ;  /* 0x000000af04047212 */ /* 0x080fe400078e3cff */
[----:B------:R-:W-:Y:S01]  /*2860*/  LOP3.LUT R6, R174, 0x38, R5, 0xf8, !PT ;  /* 0x00000038ae067812 */ /* 0x000fe200078ef805 */
[----:B------:R-:W-:Y:S01]  /*2870*/  IMAD R139, R3, 0x1800, R176 ;  /* 0x00001800038b7824 */ /* 0x000fe200078e02b0 */
[----:B------:R-:W-:Y:S01]  /*2880*/  LOP3.LUT R9, R9, R208, RZ, 0x3c, !PT ;  /* 0x000000d009097212 */ /* 0x000fe200078e3cff */
[----:B------:R-:W-:Y:S01]  /*2890*/  IMAD R137, R3, 0x1800, R178 ;  /* 0x0000180003897824 */ /* 0x000fe200078e02b2 */
[----:B------:R-:W-:Y:S02]  /*28a0*/  SHF.R.S32.HI R3, RZ, 0x1f, R143 ;  /* 0x0000001fff037819 */ /* 0x000fe4000001148f */
[----:B------:R-:W-:Y:S01]  /*28b0*/  IADD3 R139, R139, R4, RZ ;  /* 0x000000048b8b7210 */ /* 0x000fe20007ffe0ff */
[----:B------:R-:W-:Y:S01]  /*28c0*/  IMAD.IADD R140, R140, 0x1, R9 ;  /* 0x000000018c8c7824 */ /* 0x000fe200078e0209 */
[----:B------:R-:W-:Y:S01]  /*28d0*/  LOP3.LUT R6, R6, R175, RZ, 0x3c, !PT ;  /* 0x000000af06067212 */ /* 0x000fe200078e3cff */
[----:B------:R-:W-:Y:S01]  /*28e0*/  IMAD R4, R3, R96, RZ ;  /* 0x0000006003047224 */ /* 0x000fe200078e02ff */
[----:B------:R-:W-:-:S02]  /*28f0*/  LOP3.LUT R9, R173, 0x38, R5, 0xf8, !PT ;  /* 0x00000038ad097812 */ /* 0x000fc400078ef805 */
[----:B------:R-:W-:Y:S01]  /*2900*/  SHF.R.S32.HI R116, RZ, 0x3, R14 ;  /* 0x00000003ff747819 */ /* 0x000fe2000001140e */
[----:B------:R-:W-:Y:S01]  /*2910*/  IMAD R7, R143, R97, R4 ;  /* 0x000000618f077224 */ /* 0x000fe200078e0204 */
[----:B------:R-:W-:Y:S01]  /*2920*/  LOP3.LUT R9, R9, R208, RZ, 0x3c, !PT ;  /* 0x000000d009097212 */ /* 0x000fe200078e3cff */
[----:B------:R-:W-:Y:S01]  /*2930*/  IMAD R4, R3, R102, RZ ;  /* 0x0000006603047224 */ /* 0x000fe200078e02ff */
[----:B------:R-:W-:Y:S01]  /*2940*/  LOP3.LUT R14, R14, 0xfffffff8, RZ, 0xc0, !PT ;  /* 0xfffffff80e0e7812 */ /* 0x000fe200078ec0ff */
[----:B------:R-:W-:Y:S01]  /*2950*/  IMAD.IADD R141, R141, 0x1, R6 ;  /* 0x000000018d8d7824 */ /* 0x000fe200078e0206 */
[----:B------:R-:W-:Y:S01]  /*2960*/  LOP3.LUT R6, R13, R208, RZ, 0x3c, !PT ;  /* 0x000000d00d067212 */ /* 0x000fe200078e3cff */
[----:B------:R-:W-:Y:S01]  /*2970*/  IMAD R15, R143, R103, R4 ;  /* 0x000000678f0f7224 */ /* 0x000fe200078e0204 */
[----:B------:R-:W-:Y:S01]  /*2980*/  LOP3.LUT R4, R174, 0x18, R18, 0xf8, !PT ;  /* 0x00000018ae047812 */ /* 0x000fe200078ef812 */
[----:B------:R-:W-:Y:S01]  /*2990*/  IMAD.WIDE.U32 R96, R96, 0x60, RZ ;  /* 0x0000006060607825 */ /* 0x000fe200078e00ff */
[----:B------:R-:W-:-:S02]  /*29a0*/  LOP3.LUT R13, R5, 0xfffffff8, RZ, 0xc0, !PT ;  /* 0xfffffff8050d7812 */ /* 0x000fc400078ec0ff */
[----:B------:R-:W-:Y:S01]  /*29b0*/  LOP3.LUT R25, R4, R175, RZ, 0x3c, !PT ;  /* 0x000000af04197212 */ /* 0x000fe200078e3cff */
[----:B------:R-:W-:Y:S01]  /*29c0*/  IMAD R3, R103, 0x60, RZ ;  /* 0x0000006067037824 */ /* 0x000fe200078e02ff */
[----:B------:R-:W-:Y:S01]  /*29d0*/  LOP3.LUT R12, R12, 0xfffffff8, RZ, 0xc0, !PT ;  /* 0xfffffff80c0c7812 */ /* 0x000fe200078ec0ff */
[----:B------:R-:W-:Y:S01]  /*29e0*/  IMAD.WIDE.U32 R102, R102, 0x60, RZ ;  /* 0x0000006066667825 */ /* 0x000fe200078e00ff */
[----:B------:R-:W-:Y:S02]  /*29f0*/  IADD3 R104, R99, R15, RZ ;  /* 0x0000000f63687210 */ /* 0x000fe40007ffe0ff */
[----:B------:R-:W-:Y:S01]  /*2a00*/  SHF.R.S32.HI R113, RZ, 0x3, R5 ;  /* 0x00000003ff717819 */ /* 0x000fe20000011405 */
[----:B------:R-:W-:Y:S01]  /*2a10*/  IMAD.IADD R25, R176, 0x1, R25 ;  /* 0x00000001b0197824 */ /* 0x000fe200078e0219 */
[----:B------:R-:W-:Y:S01]  /*2a20*/  IADD3 R133, R97, R133, RZ ;  /* 0x0000008561857210 */ /* 0x000fe20007ffe0ff */
[----:B------:R-:W-:Y:S01]  /*2a30*/  IMAD.IADD R138, R138, 0x1, R9 ;  /* 0x000000018a8a7824 */ /* 0x000fe200078e0209 */
[----:B------:R-:W-:Y:S01]  /*2a40*/  SHF.R.S32.HI R111, RZ, 0x1f, R14 ;  /* 0x0000001fff6f7819 */ /* 0x000fe2000001140e */
[----:B------:R-:W-:Y:S01]  /*2a50*/  IMAD.IADD R137, R137, 0x1, R6 ;  /* 0x0000000189897824 */ /* 0x000fe200078e0206 */
[----:B------:R-:W-:Y:S01]  /*2a60*/  SHF.R.S32.HI R110, RZ, 0x1f, R13 ;  /* 0x0000001fff6e7819 */ /* 0x000fe2000001140d */
[----:B------:R-:W-:Y:S01]  /*2a70*/  IMAD.IADD R21, R93, 0x1, R7 ;  /* 0x000000015d157824 */ /* 0x000fe200078e0207 */
[----:B------:R-:W-:Y:S01]  /*2a80*/  SHF.R.S32.HI R109, RZ, 0x1f, R12 ;  /* 0x0000001fff6d7819 */ /* 0x000fe2000001140c */
[----:B0-----:R-:W-:Y:S01]  /*2a90*/  IMAD.IADD R20, R7, 0x1, R95 ;  /* 0x0000000107147824 */ /* 0x001fe200078e025f */
[C---:B------:R-:W-:Y:S01]  /*2aa0*/  LOP3.LUT R9, R0.reuse, 0x4, RZ, 0xc0, !PT ;  /* 0x0000000400097812 */ /* 0x040fe200078ec0ff */
[----:B------:R-:W-:Y:S01]  /*2ab0*/  IMAD.IADD R132, R103, 0x1, R3 ;  /* 0x0000000167847824 */ /* 0x000fe200078e0203 */
[----:B------:R-:W-:Y:S01]  /*2ac0*/  LOP3.LUT R8, R0, 0x8, RZ, 0xc0, !PT ;  /* 0x0000000800087812 */ /* 0x000fe200078ec0ff */
[----:B------:R-:W-:Y:S01]  /*2ad0*/  IMAD.IADD R136, R128, 0x1, R25 ;  /* 0x0000000180887824 */ /* 0x000fe200078e0219 */
[C---:B------:R-:W-:Y:S01]  /*2ae0*/  LOP3.LUT R7, R0.reuse, 0x10, RZ, 0xc0, !PT ;  /* 0x0000001000077812 */ /* 0x040fe200078ec0ff */
[----:B------:R-:W-:Y:S01]  /*2af0*/  IMAD.IADD R15, R15, 0x1, R101 ;  /* 0x000000010f0f7824 */ /* 0x000fe200078e0265 */
[----:B------:R-:W-:Y:S01]  /*2b00*/  LOP3.LUT R6, R0, 0x20, RZ, 0xc0, !PT ;  /* 0x0000002000067812 */ /* 0x000fe200078ec0ff */
[----:B------:R-:W-:-:S07]  /*2b10*/  IMAD.IADD R5, R89, 0x1, R29 ;  /* 0x0000000159057824 */ /* 0x000fce00078e021d */
.L_x_1770:
        /* <DEDUP_REMOVED lines=11> */
[-C--:B------:R-:W-:Y:S01]  /*2bd0*/  IADD3 R0, P1, P4, R27, R124.reuse, R135 ;  /* 0x0000007c1b007210 */ /* 0x080fe20007c3e087 */
[----:B------:R-:W-:Y:S01]  /*2be0*/  IMAD R39, R39, 0x2, R118 ;  /* 0x0000000227277824 */ /* 0x000fe200078e0276 */
[----:B------:R-:W-:Y:S01]  /*2bf0*/  IADD3 R3, P5, R27, R124, RZ ;  /* 0x0000007c1b037210 */ /* 0x000fe20007fbe0ff */
[----:B------:R-:W-:-:S05]  /*2c00*/  IMAD.IADD R80, R125, 0x1, R29 ;  /* 0x000000017d507824 */ /* 0x000fca00078e021d */
[----:B------:R-:W-:Y:S02]  /*2c10*/  IADD3.X R2, R26, R80, R134, P1, P4 ;  /* 0x000000501a027210 */ /* 0x000fe40000fe8486 */
[----:B------:R-:W-:Y:S02]  /*2c20*/  ISETP.GT.AND P1, PT, R31, R127, PT ;  /* 0x0000007f1f00720c */ /* 0x000fe40003f24270 */
[C---:B0-----:R-:W-:Y:S02]  /*2c30*/  LEA R40, P0, R3.reuse, R114, 0x1 ;  /* 0x0000007203287211 */ /* 0x041fe400078008ff */
[----:B------:R-:W-:Y:S02]  /*2c40*/  IADD3.X R4, R80, R26, RZ, P5, !PT ;  /* 0x0000001a50047210 */ /* 0x000fe40002ffe4ff */
[----:B------:R-:W-:Y:S02]  /*2c50*/  LEA R36, P5, R0, R114, 0x1 ;  /* 0x0000007200247211 */ /* 0x000fe400078a08ff */
[----:B------:R-:W-:Y:S01]  /*2c60*/  LEA.HI.X R41, R3, R115, R4, 0x1, P0 ;  /* 0x0000007303297211 */ /* 0x000fe200000f0c04 */
[----:B------:R-:W-:Y:S01]  /*2c70*/  IMAD R3, R17, 0x4800, R136 ;  /* 0x0000480011037824 */ /* 0x000fe200078e0288 */
[----:B-1----:R-:W-:-:S02]  /*2c80*/  ISETP.GE.AND P0, PT, R119, 0x1, PT ;  /* 0x000000017700780c */ /* 0x002fc40003f06270 */
[----:B------:R-:W-:Y:S01]  /*2c90*/  LEA.HI.X R37, R0, R115, R2, 0x1, P5 ;  /* 0x0000007300257211 */ /* 0x000fe200028f0c02 */
[----:B------:R-:W-:Y:S02]  /*2ca0*/  IMAD R38, R3, 0x2, R118 ;  /* 0x0000000203267824 */ /* 0x000fe400078e0276 */
[----:B------:R-:W-:Y:S01]  /*2cb0*/  IMAD.MOV.U32 R2, RZ, RZ, R31 ;  /* 0x000000ffff027224 */ /* 0x000fe200078e001f */
[----:B--2---:R-:W-:-:S04]  /*2cc0*/  LOP3.LUT R30, R30, 0xfffffffd, RZ, 0xc0, !PT ;  /* 0xfffffffd1e1e7812 */ /* 0x004fc800078ec0ff */
[----:B------:R-:W-:-:S05]  /*2cd0*/  @P1 LOP3.LUT R30, R30, 0x2, RZ, 0xfc, !PT ;  /* 0x000000021e1e1812 */ /* 0x000fca00078efcff */
[----:B------:R0:W-:Y:S01]  /*2ce0*/  STL [R1+0xc], R30 ;  /* 0x00000c1e01007387 */ /* 0x0001e20000100800 */
[----:B------:R-:W-:Y:S05]  /*2cf0*/  @!P0 BRA `(.L_x_1672) ;  /* 0x00000070004c8947 */ /* 0x000fea0003800000 */
[----:B------:R-:W-:Y:S01]  /*2d00*/  ULDC.U8 UR4, c[0x0][0x410] ;  /* 0x0001040000047ab9 */ /* 0x000fe20000000000 */
[-C--:B------:R-:W-:Y:S01]  /*2d10*/  IMAD R3, R132, R31.reuse, RZ ;  /* 0x0000001f84037224 */ /* 0x080fe200078e02ff */
[----:B------:R-:W-:Y:S01]  /*2d20*/  ISETP.NE.AND P0, PT, RZ, UR4, PT ;  /* 0x00000004ff007c0c */ /* 0x000fe2000bf05270 */
[-C--:B------:R-:W-:Y:S02]  /*2d30*/  IMAD R29, R133, R31.reuse, RZ ;  /* 0x0000001f851d7224 */ /* 0x080fe400078e02ff */
[C---:B------:R-:W-:Y:S02]  /*2d40*/  IMAD R3, R28.reuse, R102, R3 ;  /* 0x000000661c037224 */ /* 0x040fe400078e0203 */
[----:B------:R-:W-:Y:S02]  /*2d50*/  IMAD R29, R28, R96, R29 ;  /* 0x000000601c1d7224 */ /* 0x000fe400078e021d */
[----:B------:R-:W-:Y:S02]  /*2d60*/  IMAD R4, R2, -0x60, R24 ;  /* 0xffffffa002047824 */ /* 0x000fe400078e0218 */
[----:B------:R-:W-:-:S03]  /*2d70*/  IMAD.WIDE.U32 R78, R102, R31, RZ ;  /* 0x0000001f664e7225 */ /* 0x000fc600078e00ff */
[----:B------:R-:W-:Y:S01]  /*2d80*/  VIMNMX R4, R4, 0x60, PT ;  /* 0x0000006004047848 */ /* 0x000fe20003fe0100 */
[----:B------:R-:W-:-:S04]  /*2d90*/  IMAD.WIDE.U32 R76, R96, R31, RZ ;  /* 0x0000001f604c7225 */ /* 0x000fc800078e00ff */
[----:B------:R-:W-:Y:S01]  /*2da0*/  IMAD.IADD R0, R79, 0x1, R3 ;  /* 0x000000014f007824 */ /* 0x000fe200078e0203 */
[----:B------:R-:W-:Y:S01]  /*2db0*/  IADD3 R3, R77, R29, RZ ;  /* 0x0000001d4d037210 */ /* 0x000fe20007ffe0ff */
        /* <DEDUP_REMOVED lines=21> */
[----:B------:R-:W-:Y:S01]  /*2f10*/  CS2R R122, SRZ ;  /* 0x00000000007a7805 */ /* 0x000fe2000001ff00 */
[----:B0-----:R-:W-:Y:S01]  /*2f20*/  IMAD.X R30, R0, 0x1, R104, P4 ;  /* 0x00000001001e7824 */ /* 0x001fe200020e0668 */
[----:B------:R-:W-:Y:S01]  /*2f30*/  LEA R28, P4, R29, UR4, 0x1 ;  /* 0x000000041d1c7c11 */ /* 0x000fe2000f8808ff */
[----:B------:R-:W-:Y:S01]  /*2f40*/  IMAD.X R34, R3, 0x1, R21, P1 ;  /* 0x0000000103227824 */ /* 0x000fe200008e0615 */
[----:B------:R-:W-:Y:S02]  /*2f50*/  ISETP.GE.AND P1, PT, R160, R119, PT ;  /* 0x00000077a000720c */ /* 0x000fe40003f26270 */
[----:B------:R-:W-:-:S02]  /*2f60*/  CS2R R82, SRZ ;  /* 0x0000000000527805 */ /* 0x000fc4000001ff00 */
[----:B------:R-:W-:Y:S02]  /*2f70*/  LEA.HI.X R29, R29, UR5, R30, 0x1, P4 ;  /* 0x000000051d1d7c11 */ /* 0x000fe4000a0f0c1e */
[----:B------:R-:W-:Y:S02]  /*2f80*/  CS2R R124, SRZ ;  /* 0x00000000007c7805 */ /* 0x000fe4000001ff00 */
[C---:B------:R-:W-:Y:S02]  /*2f90*/  LEA R30, P4, R31.reuse, UR6, 0x1 ;  /* 0x000000061f1e7c11 */ /* 0x040fe4000f8808ff */
[----:B------:R-:W-:Y:S01]  /*2fa0*/  CS2R R114, SRZ ;  /* 0x0000000000727805 */ /* 0x000fe2000001ff00 */
[----:B------:R-:W-:Y:S01]  /*2fb0*/  ULDC.64 UR8, c[0x0][0x208] ;  /* 0x0000820000087ab9 */ /* 0x000fe20000000a00 */
[----:B------:R-:W-:Y:S02]  /*2fc0*/  LEA.HI.X R31, R31, UR7, R34, 0x1, P4 ;  /* 0x000000071f1f7c11 */ /* 0x000fe4000a0f0c22 */
        /* <DEDUP_REMOVED lines=25> */
.L_x_1675:
[----:B------:R-:W-:Y:S05]  /*3160*/  BSYNC B1 ;  /* 0x0000000000017941 */ /* 0x000fea0003800000 */
.L_x_1674:
        /* <DEDUP_REMOVED lines=20> */
[----:B-1----:R-:W-:Y:S02]  /*32b0*/  IADD3.X R29, R104, R0, R107, P1, P5 ;  /* 0x00000000681d7210 */ /* 0x002fe40000fea46b */
[----:B------:R-:W-:Y:S02]  /*32c0*/  CS2R R60, SRZ ;  /* 0x00000000003c7805 */ /* 0x000fe4000001ff00 */
[----:B------:R-:W-:Y:S01]  /*32d0*/  IADD3 R76, P1, P5, R92, R76, R106 ;  /* 0x0000004c5c4c7210 */ /* 0x000fe20007d3e06a */
[----:B------:R-:W-:-:S03]  /*32e0*/  ULDC.64 UR8, c[0x0][0x208] ;  /* 0x0000820000087ab9 */ /* 0x000fc60000000a00 */
        /* <DEDUP_REMOVED lines=33> */
.L_x_1677:
[----:B------:R-:W-:Y:S05]  /*3500*/  BSYNC B1 ;  /* 0x0000000000017941 */ /* 0x000fea0003800000 */
.L_x_1676:
[----:B------:R-:W-:Y:S01]  /*3510*/  IMAD.MOV.U32 R3, RZ, RZ, R67 ;  /* 0x000000ffff037224 */ /* 0x000fe200078e0043 */
[----:B------:R-:W-:Y:S01]  /*3520*/  MOV R0, R66 ;  /* 0x0000004200007202 */ /* 0x000fe20000000f00 */
[----:B-12---:R-:W-:Y:S01]  /*3530*/  IMAD.MOV.U32 R28, RZ, RZ, R70 ;  /* 0x000000ffff1c7224 */ /* 0x006fe200078e0046 */
[----:B------:R-:W-:Y:S01]  /*3540*/  ULOP3.LUT UR4, UR60, 0x1, URZ, 0xfc, !UPT ;  /* 0x000000013c047892 */ /* 0x000fe2000f8efc3f */
[----:B------:R-:W-:Y:S01]  /*3550*/  IMAD.MOV.U32 R29, RZ, RZ, R82 ;  /* 0x000000ffff1d7224 */ /* 0x000fe200078e0052 */
[----:B------:R-:W-:Y:S01]  /*3560*/  PRMT R199, R0, 0x5410, R3 ;  /* 0x0000541000c77816 */ /* 0x000fe20000000003 */
[----:B------:R-:W-:Y:S01]  /*3570*/  IMAD.MOV.U32 R3, RZ, RZ, R74 ;  /* 0x000000ffff037224 */ /* 0x000fe200078e004a */
[----:B------:R-:W-:Y:S01]  /*3580*/  PRMT R211, R211, 0x5410, R28 ;  /* 0x00005410d3d37816 */ /* 0x000fe2000000001c */
[----:B------:R-:W-:Y:S01]  /*3590*/  IMAD.MOV.U32 R0, RZ, RZ, R71 ;  /* 0x000000ffff007224 */ /* 0x000fe200078e0047 */
[----:B------:R-:W-:Y:S01]  /*35a0*/  MOV R28, R75 ;  /* 0x0000004b001c7202 */ /* 0x000fe20000000f00 */
[----:B------:R-:W-:Y:S01]  /*35b0*/  UISETP.NE.AND UP0, UPT, UR4, 0x3, UPT ;  /* 0x000000030400788c */ /* 0x000fe2000bf05270 */
[----:B------:R-:W-:-:S02]  /*35c0*/  PRMT R213, R29, 0x7610, R213 ;  /* 0x000076101dd57816 */ /* 0x000fc400000000d5 */
[----:B------:R-:W-:Y:S01]  /*35d0*/  PRMT R212, R3, 0x5410, R28 ;  /* 0x0000541003d47816 */ /* 0x000fe2000000001c */
[----:B------:R-:W-:Y:S01]  /*35e0*/  IMAD.MOV.U32 R3, RZ, RZ, R122 ;  /* 0x000000ffff037224 */ /* 0x000fe200078e007a */
        /* <DEDUP_REMOVED lines=9> */
[----:B------:R-:W-:Y:S01]  /*3680*/  PRMT R152, R29, 0x7610, R152 ;  /* 0x000076101d987816 */ /* 0x000fe20000000098 */
[----:B------:R-:W-:Y:S01]  /*3690*/  IMAD.MOV.U32 R0, RZ, RZ, R65 ;  /* 0x000000ffff007224 */ /* 0x000fe200078e0041 */
[----:B------:R-:W-:Y:S01]  /*36a0*/  PLOP3.LUT P1, PT, PT, PT, UP0, 0x80, 0x0 ;  /* 0x000000000000781c */ /* 0x000fe20003f2f008 */
        /* <DEDUP_REMOVED lines=12> */
[----:B------:R-:W-:Y:S02]  /*3770*/  MOV R3, R124 ;  /* 0x0000007c00037202 */ /* 0x000fe40000000f00 */
[----:B------:R-:W-:Y:S01]  /*3780*/  PRMT R216, R29, 0x7610, R216 ;  /* 0x000076101dd87816 */ /* 0x000fe200000000d8 */
[----:B-----5:R-:W-:Y:S01]  /*3790*/  IMAD.MOV.U32 R29, RZ, RZ, R32 ;  /* 0x000000ffff1d7224 */ /* 0x020fe200078e0020 */
        /* <DEDUP_REMOVED lines=25> */
[----:B------:R-:W-:-:S02]  /*3930*/  IMAD.MOV.U32 R29, RZ, RZ, R55 ;  /* 0x000000ffff1d7224 */ /* 0x000fc400078e0037 */
[----:B------:R-:W-:Y:S01]  /*3940*/  IMAD.MOV.U32 R0, RZ, RZ, R48 ;  /* 0x000000ffff007224 */ /* 0x000fe200078e0030 */
[----:B------:R-:W-:Y:S01]  /*3950*/  PRMT R78, R3, 0x5410, R28 ;  /* 0x00005410034e7816 */ /* 0x000fe2000000001c */
[----:B------:R-:W-:Y:S01]  /*3960*/  IMAD.MOV.U32 R28, RZ, RZ, R49 ;  /* 0x000000ffff1c7224 */ /* 0x000fe200078e0031 */
[----:B------:R-:W-:Y:S02]  /*3970*/  PRMT R146, R146, 0x5410, R29 ;  /* 0x0000541092927816 */ /* 0x000fe4000000001d */
        /* <DEDUP_REMOVED lines=10> */
[----:B------:R-:W-:-:S02]  /*3a20*/  PRMT R198, R198, 0x5410, R0 ;  /* 0x00005410c6c67816 */ /* 0x000fc40000000000 */
[----:B------:R-:W-:Y:S02]  /*3a30*/  MOV R0, R61 ;  /* 0x0000003d00007202 */ /* 0x000fe40000000f00 */
[----:B------:R-:W-:Y:S02]  /*3a40*/  PRMT R209, R29, 0x5410, R28 ;  /* 0x000054101dd17816 */ /* 0x000fe4000000001c */
[----:B------:R-:W-:Y:S01]  /*3a50*/  PRMT R210, R3, 0x5410, R0 ;  /* 0x0000541003d27816 */ /* 0x000fe20000000000 */
[----:B------:R-:W-:Y:S06]  /*3a60*/  @!P1 BRA `(.L_x_1678) ;  /* 0x0000000000049947 */ /* 0x000fec0003800000 */
[----:B------:R-:W-:Y:S01]  /*3a70*/  BPT.TRAP 0x1 ;  /* 0x000000040000795c */ /* 0x000fe20000300000 */
.L_x_1678:
[----:B------:R-:W-:Y:S01]  /*3a80*/  IMAD R3, R17, 0x8, R16 ;  /* 0x0000000811037824 */ /* 0x000fe200078e0210 */
[----:B------:R-:W-:Y:S01]  /*3a90*/  SHF.L.U32 R0, R167, 0x1f, RZ ;  /* 0x0000001fa7007819 */ /* 0x000fe200000006ff */
[----:B------:R-:W-:Y:S03]  /*3aa0*/  BSSY B1, `(.L_x_1679) ;  /* 0x0000003000017945 */ /* 0x000fe60003800000 */
[----:B------:R-:W1:Y:S02]  /*3ab0*/  SYNCS.PHASECHK.TRANS64.TRYWAIT P5, [R3+URZ+0x2a890], R0 ;  /* 0x02a89000030075a7 */ /* 0x000e6400080a017f */
[----:B-1----:R-:W-:Y:S05]  /*3ac0*/  @!P5 BRA `(.L_x_1680) ;  /* 0x000002600064d947 */ /* 0x002fea0003800000 */
.L_x_2117:
[----:B------:R-:W-:Y:S05]  /*3ad0*/  BSYNC B1 ;  /* 0x0000000000017941 */ /* 0x000fea0003800000 */
.L_x_1679:
        /* <DEDUP_REMOVED lines=14> */
[--C-:B------:R-:W-:Y:S01]  /*3bc0*/  HADD2.F32 R124, -RZ, R31.reuse.H1_H1 ;  /* 0x3000001fff7c7230 */ /* 0x100fe20000004100 */
[----:B------:R-:W-:Y:S01]  /*3bd0*/  SHF.R.U32.HI R125, RZ, 0x10, R125 ;  /* 0x00000010ff7d7819 */ /* 0x000fe2000001167d */
[----:B------:R-:W-:Y:S02]  /*3be0*/  HADD2.F32 R156, -RZ, R31.H0_H0 ;  /* 0x2000001fff9c7230 */ /* 0x000fe40000004100 */
[----:B------:R-:W-:Y:S02]  /*3bf0*/  HADD2.F32 R155, -RZ, R123.H0_H0 ;  /* 0x2000007bff9b7230 */ /* 0x000fe40000004100 */
[----:B------:R-:W-:-:S02]  /*3c00*/  HADD2.F32 R125, -RZ, R125.H0_H0 ;  /* 0x2000007dff7d7230 */ /* 0x000fc40000004100 */
[----:B------:R-:W-:Y:S02]  /*3c10*/  HADD2.F32 R153, -RZ, R153.H0_H0 ;  /* 0x20000099ff997230 */ /* 0x000fe40000004100 */
[----:B------:R-:W-:Y:S01]  /*3c20*/  FMUL.FTZ R29, R154, R155 ;  /* 0x0000009b9a1d7220 */ /* 0x000fe20000410000 */
[----:B------:R-:W-:Y:S02]  /*3c30*/  HADD2.F32 R123, -RZ, R122.H0_H0 ;  /* 0x2000007aff7b7230 */ /* 0x000fe40000004100 */
[----:B------:R-:W-:Y:S01]  /*3c40*/  FMUL.FTZ R31, R124, R125 ;  /* 0x0000007d7c1f7220 */ /* 0x000fe20000410000 */
[----:B------:R-:W-:Y:S01]  /*3c50*/  FMUL.FTZ R155, R158, R155 ;  /* 0x0000009b9e9b7220 */ /* 0x000fe20000410000 */
[----:B------:R-:W-:Y:S01]  /*3c60*/  FMUL.FTZ R125, R156, R125 ;  /* 0x0000007d9c7d7220 */ /* 0x000fe20000410000 */
[----:B------:R-:W-:Y:S01]  /*3c70*/  FFMA.FTZ R29, R158, R153, -R29 ;  /* 0x000000999e1d7223 */ /* 0x000fe2000001081d */
[----:B------:R-:W-:Y:S01]  /*3c80*/  FFMA.FTZ R31, R156, R123, -R31 ;  /* 0x0000007b9c1f7223 */ /* 0x000fe2000001081f */
[----:B------:R-:W-:Y:S01]  /*3c90*/  FFMA.FTZ R122, R154, R153, R155 ;  /* 0x000000999a7a7223 */ /* 0x000fe2000001009b */
[----:B------:R-:W-:Y:S01]  /*3ca0*/  FFMA.FTZ R124, R124, R123, R125 ;  /* 0x0000007b7c7c7223 */ /* 0x000fe2000001007d */
[----:B------:R-:W-:-:S02]  /*3cb0*/  HADD2.F32 R125, -RZ, R159.H0_H0 ;  /* 0x2000009fff7d7230 */ /* 0x000fc40000004100 */
[--C-:B------:R-:W-:Y:S01]  /*3cc0*/  HADD2.F32 R154, -RZ, R28.reuse.H1_H1 ;  /* 0x3000001cff9a7230 */ /* 0x100fe20000004100 */
[----:B------:R-:W-:Y:S01]  /*3cd0*/  F2FP.F16.F32.PACK_AB R29, R122, R29 ;  /* 0x0000001d7a1d723e */ /* 0x000fe200000000ff */
[----:B------:R-:W-:Y:S01]  /*3ce0*/  HADD2.F32 R156, -RZ, R28.H0_H0 ;  /* 0x2000001cff9c7230 */ /* 0x000fe20000004100 */
[----:B------:R-:W-:Y:S01]  /*3cf0*/  F2FP.F16.F32.PACK_AB R31, R124, R31 ;  /* 0x0000001f7c1f723e */ /* 0x000fe200000000ff */
[----:B------:R-:W-:Y:S02]  /*3d00*/  HADD2.F32 R123, -RZ, R159.H1_H1 ;  /* 0x3000009fff7b7230 */ /* 0x000fe40000004100 */
[-C--:B------:R-:W-:Y:S01]  /*3d10*/  FMUL.FTZ R155, R154, R125.reuse ;  /* 0x0000007d9a9b7220 */ /* 0x080fe20000410000 */
[----:B------:R-:W-:Y:S02]  /*3d20*/  HADD2.F32 R28, -RZ, R30.H1_H1 ;  /* 0x3000001eff1c7230 */ /* 0x000fe40000004100 */
[----:B------:R-:W-:Y:S01]  /*3d30*/  FMUL.FTZ R159, R156, R125 ;  /* 0x0000007d9c9f7220 */ /* 0x000fe20000410000 */
[----:B------:R-:W-:-:S02]  /*3d40*/  HADD2.F32 R153, -RZ, R157.H0_H0 ;  /* 0x2000009dff997230 */ /* 0x000fc40000004100 */
[----:B------:R-:W-:Y:S02]  /*3d50*/  HADD2.F32 R30, -RZ, R30.H0_H0 ;  /* 0x2000001eff1e7230 */ /* 0x000fe40000004100 */
[----:B------:R-:W-:Y:S01]  /*3d60*/  FMUL.FTZ R125, R28, R123 ;  /* 0x0000007b1c7d7220 */ /* 0x000fe20000410000 */
[----:B------:R-:W-:Y:S02]  /*3d70*/  HADD2.F32 R157, -RZ, R157.H1_H1 ;  /* 0x3000009dff9d7230 */ /* 0x000fe40000004100 */
        /* <DEDUP_REMOVED lines=8> */
.L_x_1686:
[----:B------:R-:W-:Y:S05]  /*3e00*/  BSYNC B3 ;  /* 0x0000000000037941 */ /* 0x000fea0003800000 */
.L_x_1685:
[----:B------:R-:W-:Y:S02]  /*3e10*/  ULDC.64 UR4, c[0x0][0x208] ;  /* 0x0000820000047ab9 */ /* 0x000fe40000000a00 */
[----:B--2---:R2:W-:Y:S03]  /*3e20*/  STG.E.128 desc[UR4][R40.64], R28 ;  /* 0x0000001c28007986 */ /* 0x0045e6000c101d04 */
.L_x_1684:
[----:B------:R-:W-:Y:S05]  /*3e30*/  BSYNC B2 ;  /* 0x0000000000027941 */ /* 0x000fea0003800000 */
.L_x_1683:
        /* <DEDUP_REMOVED lines=26> */
[----:B------:R-:W-:-:S02]  /*3fe0*/  HADD2.F32 R115, -RZ, R216.H0_H0 ;  /* 0x200000d8ff737230 */ /* 0x000fc40000004100 */
[-C--:B------:R-:W-:Y:S01]  /*3ff0*/  FFMA.FTZ R29, R29, R122.reuse, -R82 ;  /* 0x0000007a1d1d7223 */ /* 0x080fe20000010852 */
[--C-:B------:R-:W-:Y:S02]  /*4000*/  HADD2.F32 R123, -RZ, R28.reuse.H1_H1 ;  /* 0x3000001cff7b7230 */ /* 0x100fe40000004100 */
[----:B------:R-:W-:Y:S01]  /*4010*/  FFMA.FTZ R82, R83, R122, R154 ;  /* 0x0000007a53527223 */ /* 0x000fe2000001009a */
[----:B------:R-:W-:Y:S01]  /*4020*/  HADD2.F32 R124, -RZ, R28.H0_H0 ;  /* 0x2000001cff7c7230 */ /* 0x000fe20000004100 */
[----:B------:R-:W-:Y:S01]  /*4030*/  F2FP.F16.F32.PACK_AB R31, R114, R31 ;  /* 0x0000001f721f723e */ /* 0x000fe200000000ff */
[----:B------:R-:W-:Y:S02]  /*4040*/  HADD2.F32 R83, -RZ, R216.H1_H1 ;  /* 0x300000d8ff537230 */ /* 0x000fe40000004100 */
        /* <DEDUP_REMOVED lines=15> */
.L_x_1690:
[----:B------:R-:W-:Y:S05]  /*4140*/  BSYNC B3 ;  /* 0x0000000000037941 */ /* 0x000fea0003800000 */
.L_x_1689:
[----:B------:R-:W-:Y:S02]  /*4150*/  ULDC.64 UR4, c[0x0][0x208] ;  /* 0x0000820000047ab9 */ /* 0x000fe40000000a00 */
[----:B--2---:R3:W-:Y:S03]  /*4160*/  STG.E.128 desc[UR4][R40.64+0x40], R28 ;  /* 0x0000401c28007986 */ /* 0x0047e6000c101d04 */
.L_x_1688:
[----:B------:R-:W-:Y:S05]  /*4170*/  BSYNC B2 ;  /* 0x0000000000027941 */ /* 0x000fea0003800000 */
.L_x_1687:
        /* <DEDUP_REMOVED lines=34> */
[----:B------:R-:W-:Y:S02]  /*43a0*/  HADD2.F32 R28, -RZ, R30.H1_H1 ;  /* 0x3000001eff1c7230 */ /* 0x000fe40000004100 */
        /* <DEDUP_REMOVED lines=13> */
.L_x_1694:
[----:B------:R-:W-:Y:S05]  /*4480*/  BSYNC B3 ;  /* 0x0000000000037941 */ /* 0x000fea0003800000 */
.L_x_1693:
[----:B------:R-:W-:Y:S02]  /*4490*/  ULDC.64 UR4, c[0x0][0x208] ;  /* 0x0000820000047ab9 */ /* 0x000fe40000000a00 */
[----:B--2---:R4:W-:Y:S03]  /*44a0*/  STG.E.128 desc[UR4][R40.64+0x80], R28 ;  /* 0x0000801c28007986 */ /* 0x0049e6000c101d04 */
.L_x_1692:
[----:B------:R-:W-:Y:S05]  /*44b0*/  BSYNC B2 ;  /* 0x0000000000027941 */ /* 0x000fea0003800000 */
.L_x_1691:
        /* <DEDUP_REMOVED lines=36> */
[----:B------:R-:W-:-:S02]  /*4700*/  HADD2.F32 R29, -RZ, R211.H1_H1 ;  /* 0x300000d3ff1d7230 */ /* 0x000fc40000004100 */
[----:B------:R-:W-:Y:S02]  /*4710*/  HADD2.F32 R30, -RZ, R211.H0_H0 ;  /* 0x200000d3ff1e7230 */ /* 0x000fe40000004100 */
        /* <DEDUP_REMOVED lines=9> */
.L_x_1698:
[----:B------:R-:W-:Y:S05]  /*47b0*/  BSYNC B3 ;  /* 0x0000000000037941 */ /* 0x000fea0003800000 */
.L_x_1697:
[----:B------:R-:W-:Y:S02]  /*47c0*/  ULDC.64 UR4, c[0x0][0x208] ;  /* 0x0000820000047ab9 */ /* 0x000fe40000000a00 */
[----:B--2---:R0:W-:Y:S03]  /*47d0*/  STG.E.128 desc[UR4][R40.64+0xc0], R28 ;  /* 0x0000c01c28007986 */ /* 0x0041e6000c101d04 */
.L_x_1696:
[----:B------:R-:W-:Y:S05]  /*47e0*/  BSYNC B2 ;  /* 0x0000000000027941 */ /* 0x000fea0003800000 */
.L_x_1695:
        /* <DEDUP_REMOVED lines=8> */
[----:B--2---:R-:W-:Y:S01]  /*4870*/  HADD2.F32 R72, -RZ, R29.H1_H1 ;  /* 0x3000001dff487230 */ /* 0x004fe20000004100 */
[----:B------:R-:W-:Y:S02]  /*4880*/  SHF.R.U64 R71, R68, 0x10, R69 ;  /* 0x0000001044477819 */ /* 0x000fe40000001245 */
[----:B------:R-:W-:Y:S02]  /*4890*/  SHF.R.U32.HI R66, RZ, 0x10, R67 ;  /* 0x00000010ff427819 */ /* 0x000fe40000011643 */
[----:B------:R-:W-:Y:S01]  /*48a0*/  SHF.R.U32.HI R73, RZ, 0x10, R69 ;  /* 0x00000010ff497819 */ /* 0x000fe20000011645 */
[----:B------:R-:W-:Y:S01]  /*48b0*/  HADD2.F32 R71, -RZ, R71.H0_H0 ;  /* 0x20000047ff477230 */ /* 0x000fe20000004100 */
[----:B------:R-:W-:Y:S01]  /*48c0*/  MOV R67, R31 ;  /* 0x0000001f00437202 */ /* 0x000fe20000000f00 */
[----:B------:R-:W-:Y:S02]  /*48d0*/  HADD2.F32 R31, -RZ, R70.H0_H0 ;  /* 0x20000046ff1f7230 */ /* 0x000fe40000004100 */
[----:B------:R-:W-:-:S02]  /*48e0*/  HADD2.F32 R70, -RZ, R29.H0_H0 ;  /* 0x2000001dff467230 */ /* 0x000fc40000004100 */
[-C--:B------:R-:W-:Y:S01]  /*48f0*/  FMUL.FTZ R29, R72, R71.reuse ;  /* 0x00000047481d7220 */ /* 0x080fe20000410000 */
[----:B------:R-:W-:Y:S02]  /*4900*/  HADD2.F32 R73, -RZ, R73.H0_H0 ;  /* 0x20000049ff497230 */ /* 0x000fe40000004100 */
[--C-:B------:R-:W-:Y:S02]  /*4910*/  HADD2.F32 R68, -RZ, R67.reuse.H1_H1 ;  /* 0x30000043ff447230 */ /* 0x100fe40000004100 */
[C---:B------:R-:W-:Y:S01]  /*4920*/  FMUL.FTZ R71, R70.reuse, R71 ;  /* 0x0000004746477220 */ /* 0x040fe20000410000 */
[----:B------:R-:W-:Y:S02]  /*4930*/  HADD2.F32 R67, -RZ, R67.H0_H0 ;  /* 0x20000043ff437230 */ /* 0x000fe40000004100 */
[----:B------:R-:W-:Y:S01]  /*4940*/  FFMA.FTZ R29, R70, R31, -R29 ;  /* 0x0000001f461d7223 */ /* 0x000fe2000001081d */
[----:B------:R-:W-:Y:S02]  /*4950*/  HADD2.F32 R69, -RZ, R66.H0_H0 ;  /* 0x20000042ff457230 */ /* 0x000fe40000004100 */
[----:B------:R-:W-:Y:S01]  /*4960*/  FMUL.FTZ R74, R68, R73 ;  /* 0x00000049444a7220 */ /* 0x000fe20000410000 */
[----:B------:R-:W-:Y:S01]  /*4970*/  FFMA.FTZ R66, R72, R31, R71 ;  /* 0x0000001f48427223 */ /* 0x000fe20000010047 */
[----:B------:R-:W-:Y:S01]  /*4980*/  FMUL.FTZ R73, R67, R73 ;  /* 0x0000004943497220 */ /* 0x000fe20000410000 */
        /* <DEDUP_REMOVED lines=14> */
[----:B------:R-:W-:Y:S02]  /*4a70*/  HADD2.F32 R199, -RZ, R199.H1_H1 ;  /* 0x300000c7ffc77230 */ /* 0x000fe40000004100 */
[----:B------:R-:W-:Y:S01]  /*4a80*/  FMUL.FTZ R202, R30, R202 ;  /* 0x000000ca1eca7220 */ /* 0x000fe20000410000 */
[-C--:B------:R-:W-:Y:S01]  /*4a90*/  FFMA.FTZ R73, R28, R70.reuse, -R73 ;  /* 0x000000461c497223 */ /* 0x080fe20000010849 */
[----:B------:R-:W-:Y:S01]  /*4aa0*/  FFMA.FTZ R72, R67, R70, R72 ;  /* 0x0000004643487223 */ /* 0x000fe20000010048 */
[-C--:B------:R-:W-:Y:S01]  /*4ab0*/  FFMA.FTZ R71, R30, R199.reuse, -R71 ;  /* 0x000000c71e477223 */ /* 0x080fe20000010847 */
[----:B------:R-:W-:-:S03]  /*4ac0*/  FFMA.FTZ R202, R69, R199, R202 ;  /* 0x000000c745ca7223 */ /* 0x000fc600000100ca */
[----:B------:R-:W-:Y:S02]  /*4ad0*/  F2FP.F16.F32.PACK_AB R28, R72, R73 ;  /* 0x00000049481c723e */ /* 0x000fe400000000ff */
[----:B------:R-:W-:-:S07]  /*4ae0*/  F2FP.F16.F32.PACK_AB R30, R202, R71 ;  /* 0x00000047ca1e723e */ /* 0x000fce00000000ff */
.L_x_1702:
[----:B------:R-:W-:Y:S05]  /*4af0*/  BSYNC B3 ;  /* 0x0000000000037941 */ /* 0x000fea0003800000 */
.L_x_1701:
[----:B------:R-:W-:Y:S02]  /*4b00*/  ULDC.64 UR4, c[0x0][0x208] ;  /* 0x0000820000047ab9 */ /* 0x000fe40000000a00 */
[----:B--2---:R0:W-:Y:S03]  /*4b10*/  STG.E.128 desc[UR4][R40.64+0x100], R28 ;  /* 0x0001001c28007986 */ /* 0x0041e6000c101d04 */
.L_x_1700:
[----:B------:R-:W-:Y:S05]  /*4b20*/  BSYNC B2 ;  /* 0x0000000000027941 */ /* 0x000fea0003800000 */
.L_x_1699:
[----:B------:R-:W-:-:S13]  /*4b30*/  ISETP.NE.AND P0, PT, R6, RZ, PT ;  /* 0x000000ff0600720c */ /* 0x000fda0003f05270 */
[----:B------:R-:W-:Y:S05]  /*4b40*/  @!P0 BRA `(.L_x_1682) ;  /* 0x0000000000c48947 */ /* 0x000fea0003800000 */
[----:B0-234-:R0:W2:Y:S01]  /*4b50*/  LDS.128 R28, [R38+0x6000] ;  /* 0x00600000261c7984 */ /* 0x01d0a20000000c00 */
[----:B------:R-:W-:Y:S01]  /*4b60*/  ISETP.GE.AND P0, PT, R172, R119, PT ;  /* 0x00000077ac00720c */ /* 0x000fe20003f06270 */
[----:B------:R-:W-:-:S12]  /*4b70*/  BSSY B2, `(.L_x_1703) ;  /* 0x000002c000027945 */ /* 0x000fd80003800000 */
[----:B0-----:R-:W-:Y:S05]  /*4b80*/  @P0 BRA `(.L_x_1704) ;  /* 0x0000000000a80947 */ /* 0x001fea0003800000 */
[----:B------:R-:W-:Y:S02]  /*4b90*/  SHF.R.U64 R67, R64, 0x10, R65 ;  /* 0x0000001040437819 */ /* 0x000fe40000001241 */
[--C-:B------:R-:W-:Y:S01]  /*4ba0*/  SHF.R.U64 R69, R62, 0x10, R63.reuse ;  /* 0x000000103e457819 */ /* 0x100fe2000000123f */
[----:B--2---:R-:W-:Y:S01]  /*4bb0*/  IMAD.MOV.U32 R62, RZ, RZ, R28 ;  /* 0x000000ffff3e7224 */ /* 0x004fe200078e001c */
[----:B------:R-:W-:Y:S01]  /*4bc0*/  SHF.R.U32.HI R66, RZ, 0x10, R63 ;  /* 0x00000010ff427819 */ /* 0x000fe2000001163f */
[----:B------:R-:W-:Y:S01]  /*4bd0*/  IMAD.MOV.U32 R63, RZ, RZ, R31 ;  /* 0x000000ffff3f7224 */ /* 0x000fe200078e001f */
[----:B------:R-:W-:Y:S01]  /*4be0*/  SHF.R.U32.HI R68, RZ, 0x10, R65 ;  /* 0x00000010ff447819 */ /* 0x000fe20000011641 */
[----:B------:R-:W-:Y:S02]  /*4bf0*/  HADD2.F32 R67, -RZ, R67.H0_H0 ;  /* 0x20000043ff437230 */ /* 0x000fe40000004100 */
[--C-:B------:R-:W-:Y:S02]  /*4c00*/  HADD2.F32 R31, -RZ, R29.reuse.H1_H1 ;  /* 0x3000001dff1f7230 */ /* 0x100fe40000004100 */
[----:B------:R-:W-:-:S02]  /*4c10*/  HADD2.F32 R28, -RZ, R29.H0_H0 ;  /* 0x2000001dff1c7230 */ /* 0x000fc40000004100 */
[----:B------:R-:W-:Y:S02]  /*4c20*/  HADD2.F32 R68, -RZ, R68.H0_H0 ;  /* 0x20000044ff447230 */ /* 0x000fe40000004100 */
[-C--:B------:R-:W-:Y:S01]  /*4c30*/  FMUL.FTZ R29, R31, R67.reuse ;  /* 0x000000431f1d7220 */ /* 0x080fe20000410000 */
[----:B------:R-:W-:Y:S02]  /*4c40*/  HADD2.F32 R64, -RZ, R63.H1_H1 ;  /* 0x3000003fff407230 */ /* 0x000fe40000004100 */
[----:B------:R-:W-:Y:S01]  /*4c50*/  FMUL.FTZ R70, R28, R67 ;  /* 0x000000431c467220 */ /* 0x000fe20000410000 */
[----:B------:R-:W-:Y:S02]  /*4c60*/  HADD2.F32 R65, -RZ, R69.H0_H0 ;  /* 0x20000045ff417230 */ /* 0x000fe40000004100 */
[----:B------:R-:W-:Y:S02]  /*4c70*/  HADD2.F32 R63, -RZ, R63.H0_H0 ;  /* 0x2000003fff3f7230 */ /* 0x000fe40000004100 */
[----:B------:R-:W-:Y:S01]  /*4c80*/  FMUL.FTZ R72, R64, R68 ;  /* 0x0000004440487220 */ /* 0x000fe20000410000 */
[----:B------:R-:W-:-:S02]  /*4c90*/  HADD2.F32 R66, -RZ, R66.H0_H0 ;  /* 0x20000042ff427230 */ /* 0x000fc40000004100 */
[-C--:B------:R-:W-:Y:S01]  /*4ca0*/  FFMA.FTZ R28, R28, R65.reuse, -R29 ;  /* 0x000000411c1c7223 */ /* 0x080fe2000001081d */
[----:B------:R-:W-:Y:S01]  /*4cb0*/  FFMA.FTZ R29, R31, R65, R70 ;  /* 0x000000411f1d7223 */ /* 0x000fe20000010046 */
[----:B------:R-:W-:Y:S02]  /*4cc0*/  HADD2.F32 R31, -RZ, R62.H1_H1 ;  /* 0x3000003eff1f7230 */ /* 0x000fe40000004100 */
[C---:B------:R-:W-:Y:S01]  /*4cd0*/  FMUL.FTZ R67, R63.reuse, R68 ;  /* 0x000000443f437220 */ /* 0x040fe20000410000 */
[----:B------:R-:W-:Y:S01]  /*4ce0*/  FFMA.FTZ R72, R63, R66, -R72 ;  /* 0x000000423f487223 */ /* 0x000fe20000010848 */
[----:B------:R-:W-:Y:S01]  /*4cf0*/  HADD2.F32 R65, -RZ, R152.H0_H0 ;  /* 0x20000098ff417230 */ /* 0x000fe20000004100 */
[----:B------:R-:W-:Y:S01]  /*4d00*/  F2FP.F16.F32.PACK_AB R29, R29, R28 ;  /* 0x0000001c1d1d723e */ /* 0x000fe200000000ff */
[----:B------:R-:W-:Y:S02]  /*4d10*/  HADD2.F32 R62, -RZ, R62.H0_H0 ;  /* 0x2000003eff3e7230 */ /* 0x000fe40000004100 */
[----:B------:R-:W-:Y:S01]  /*4d20*/  FFMA.FTZ R69, R64, R66, R67 ;  /* 0x0000004240457223 */ /* 0x000fe20000010043 */
[----:B------:R-:W-:-:S02]  /*4d30*/  HADD2.F32 R152, -RZ, R152.H1_H1 ;  /* 0x30000098ff987230 */ /* 0x000fc40000004100 */
[-C--:B------:R-:W-:Y:S01]  /*4d40*/  FMUL.FTZ R67, R31, R65.reuse ;  /* 0x000000411f437220 */ /* 0x080fe20000410000 */
[--C-:B------:R-:W-:Y:S02]  /*4d50*/  HADD2.F32 R63, -RZ, R30.reuse.H1_H1 ;  /* 0x3000001eff3f7230 */ /* 0x100fe40000004100 */
        /* <DEDUP_REMOVED lines=12> */
[----:B------:R-:W-:-:S07]  /*4e20*/  F2FP.F16.F32.PACK_AB R30, R152, R65 ;  /* 0x00000041981e723e */ /* 0x000fce00000000ff */
.L_x_1704:
[----:B------:R-:W-:Y:S05]  /*4e30*/  BSYNC B2 ;  /* 0x0000000000027941 */ /* 0x000fea0003800000 */
.L_x_1703:
[----:B------:R-:W-:Y:S02]  /*4e40*/  ULDC.64 UR4, c[0x0][0x208] ;  /* 0x0000820000047ab9 */ /* 0x000fe40000000a00 */
[----:B--2---:R0:W-:Y:S03]  /*4e50*/  STG.E.128 desc[UR4][R40.64+0x140], R28 ;  /* 0x0001401c28007986 */ /* 0x0041e6000c101d04 */
.L_x_1682:
[----:B------:R-:W-:Y:S05]  /*4e60*/  BSYNC B1 ;  /* 0x0000000000017941 */ /* 0x000fea0003800000 */
.L_x_1681:
        /* <DEDUP_REMOVED lines=20> */
[----:B------:R-:W-:Y:S02]  /*4fb0*/  HADD2.F32 R31, -RZ, R31.H0_H0 ;  /* 0x2000001fff1f7230 */ /* 0x000fe40000004100 */
[----:B------:R-:W-:Y:S01]  /*4fc0*/  FMUL.FTZ R59, R29, R59 ;  /* 0x0000003b1d3b7220 */ /* 0x000fe20000410000 */
[----:B------:R-:W-:Y:S02]  /*4fd0*/  HADD2.F32 R60, -RZ, R63.H0_H0 ;  /* 0x2000003fff3c7230 */ /* 0x000fe40000004100 */
[----:B------:R-:W-:Y:S01]  /*4fe0*/  FMUL.FTZ R66, R41, R62 ;  /* 0x0000003e29427220 */ /* 0x000fe20000410000 */
[-C--:B------:R-:W-:Y:S01]  /*4ff0*/  FFMA.FTZ R64, R29, R58.reuse, -R64 ;  /* 0x0000003a1d407223 */ /* 0x080fe20000010840 */
        /* <DEDUP_REMOVED lines=12> */
[----:B------:R-:W-:Y:S02]  /*50c0*/  HADD2.F32 R31, -RZ, R179.H0_H0 ;  /* 0x200000b3ff1f7230 */ /* 0x000fe40000004100 */
        /* <DEDUP_REMOVED lines=11> */
.L_x_1709:
[----:B------:R-:W-:Y:S05]  /*5180*/  BSYNC B2 ;  /* 0x0000000000027941 */ /* 0x000fea0003800000 */
.L_x_1708:
[----:B------:R-:W-:Y:S02]  /*5190*/  ULDC.64 UR4, c[0x0][0x208] ;  /* 0x0000820000047ab9 */ /* 0x000fe40000000a00 */
[----:B--2---:R0:W-:Y:S03]  /*51a0*/  STG.E.128 desc[UR4][R36.64], R28 ;  /* 0x0000001c24007986 */ /* 0x0041e6000c101d04 */
.L_x_1707:
[----:B------:R-:W-:Y:S05]  /*51b0*/  BSYNC B1 ;  /* 0x0000000000017941 */ /* 0x000fea0003800000 */
.L_x_1706:
        /* <DEDUP_REMOVED lines=48> */
.L_x_1713:
[----:B------:R-:W-:Y:S05]  /*54c0*/  BSYNC B2 ;  /* 0x0000000000027941 */ /* 0x000fea0003800000 */
.L_x_1712:
[----:B------:R-:W-:Y:S02]  /*54d0*/  ULDC.64 UR4, c[0x0][0x208] ;  /* 0x0000820000047ab9 */ /* 0x000fe40000000a00 */
[----:B--2---:R0:W-:Y:S03]  /*54e0*/  STG.E.128 desc[UR4][R36.64+0x40], R28 ;  /* 0x0000401c24007986 */ /* 0x0041e6000c101d04 */
.L_x_1711:
[----:B------:R-:W-:Y:S05]  /*54f0*/  BSYNC B1 ;  /* 0x0000000000017941 */ /* 0x000fea0003800000 */
.L_x_1710:
        /* <DEDUP_REMOVED lines=22> */
[----:B------:R-:W-:Y:S02]  /*5660*/  HADD2.F32 R179, -RZ, R179.H1_H1 ;  /* 0x300000b3ffb37230 */ /* 0x000fe40000004100 */
[----:B------:R-:W-:Y:S01]  /*5670*/  FMUL.FTZ R58, R41, R54 ;  /* 0x00000036293a7220 */ /* 0x000fe20000410000 */
[-C--:B------:R-:W-:Y:S01]  /*5680*/  FFMA.FTZ R56, R29, R50.reuse, -R56 ;  /* 0x000000321d387223 */ /* 0x080fe20000010838 */
[----:B------:R-:W-:Y:S01]  /*5690*/  FFMA.FTZ R55, R30, R50, R51 ;  /* 0x000000321e377223 */ /* 0x000fe20000010033 */
[----:B------:R-:W-:Y:S01]  /*56a0*/  FMUL.FTZ R54, R31, R54 ;  /* 0x000000361f367220 */ /* 0x000fe20000410000 */
[----:B------:R-:W-:-:S02]  /*56b0*/  HADD2.F32 R51, -RZ, R198.H1_H1 ;  /* 0x300000c6ff337230 */ /* 0x000fc40000004100 */
[-C--:B------:R-:W-:Y:S01]  /*56c0*/  FFMA.FTZ R58, R31, R52.reuse, -R58 ;  /* 0x000000341f3a7223 */ /* 0x080fe2000001083a */
[----:B------:R-:W-:Y:S02]  /*56d0*/  HADD2.F32 R29, -RZ, R28.H1_H1 ;  /* 0x3000001cff1d7230 */ /* 0x000fe40000004100 */
[----:B------:R-:W-:Y:S01]  /*56e0*/  FFMA.FTZ R59, R41, R52, R54 ;  /* 0x00000034293b7223 */ /* 0x000fe20000010036 */
[----:B------:R-:W-:Y:S02]  /*56f0*/  HADD2.F32 R30, -RZ, R40.H1_H1 ;  /* 0x30000028ff1e7230 */ /* 0x000fe40000004100 */
[----:B------:R-:W-:Y:S02]  /*5700*/  HADD2.F32 R28, -RZ, R28.H0_H0 ;  /* 0x2000001cff1c7230 */ /* 0x000fe40000004100 */
[----:B------:R-:W-:Y:S01]  /*5710*/  FMUL.FTZ R53, R29, R179 ;  /* 0x000000b31d357220 */ /* 0x000fe20000410000 */
[----:B------:R-:W-:Y:S02]  /*5720*/  HADD2.F32 R40, -RZ, R40.H0_H0 ;  /* 0x20000028ff287230 */ /* 0x000fe40000004100 */
[----:B------:R-:W-:Y:S01]  /*5730*/  FMUL.FTZ R57, R30, R51 ;  /* 0x000000331e397220 */ /* 0x000fe20000410000 */
[----:B------:R-:W-:-:S02]  /*5740*/  HADD2.F32 R31, -RZ, R144.H0_H0 ;  /* 0x20000090ff1f7230 */ /* 0x000fc40000004100 */
[----:B------:R-:W-:Y:S01]  /*5750*/  FMUL.FTZ R50, R28, R179 ;  /* 0x000000b31c327220 */ /* 0x000fe20000410000 */
[----:B------:R-:W-:Y:S02]  /*5760*/  HADD2.F32 R41, -RZ, R144.H1_H1 ;  /* 0x30000090ff297230 */ /* 0x000fe40000004100 */
[----:B------:R-:W-:Y:S01]  /*5770*/  FMUL.FTZ R51, R40, R51 ;  /* 0x0000003328337220 */ /* 0x000fe20000410000 */
        /* <DEDUP_REMOVED lines=8> */
.L_x_1717:
[----:B------:R-:W-:Y:S05]  /*5800*/  BSYNC B2 ;  /* 0x0000000000027941 */ /* 0x000fea0003800000 */
.L_x_1716:
[----:B------:R-:W-:Y:S02]  /*5810*/  ULDC.64 UR4, c[0x0][0x208] ;  /* 0x0000820000047ab9 */ /* 0x000fe40000000a00 */
[----:B--2---:R0:W-:Y:S03]  /*5820*/  STG.E.128 desc[UR4][R36.64+0x80], R28 ;  /* 0x0000801c24007986 */ /* 0x0041e6000c101d04 */
.L_x_1715:
[----:B------:R-:W-:Y:S05]  /*5830*/  BSYNC B1 ;  /* 0x0000000000017941 */ /* 0x000fea0003800000 */
.L_x_1714:
        /* <DEDUP_REMOVED lines=48> */
.L_x_1721:
[----:B------:R-:W-:Y:S05]  /*5b40*/  BSYNC B2 ;  /* 0x0000000000027941 */ /* 0x000fea0003800000 */
.L_x_1720:
[----:B------:R-:W-:Y:S02]  /*5b50*/  ULDC.64 UR4, c[0x0][0x208] ;  /* 0x0000820000047ab9 */ /* 0x000fe40000000a00 */
[----:B--2---:R0:W-:Y:S03]  /*5b60*/  STG.E.128 desc[UR4][R36.64+0xc0], R28 ;  /* 0x0000c01c24007986 */ /* 0x0041e6000c101d04 */
.L_x_1719:
[----:B------:R-:W-:Y:S05]  /*5b70*/  BSYNC B1 ;  /* 0x0000000000017941 */ /* 0x000fea0003800000 */
.L_x_1718:
        /* <DEDUP_REMOVED lines=12> */
[----:B------:R-:W-:Y:S01]  /*5c40*/  HADD2.F32 R40, -RZ, R31.H1_H1 ;  /* 0x3000001fff287230 */ /* 0x000fe20000004100 */
[----:B------:R-:W-:Y:S01]  /*5c50*/  SHF.R.U32.HI R44, RZ, 0x10, R45 ;  /* 0x00000010ff2c7819 */ /* 0x000fe2000001162d */
[----:B------:R-:W-:Y:S02]  /*5c60*/  HADD2.F32 R29, -RZ, R29.H0_H0 ;  /* 0x2000001dff1d7230 */ /* 0x000fe40000004100 */
[----:B------:R-:W-:Y:S02]  /*5c70*/  HADD2.F32 R43, -RZ, R43.H0_H0 ;  /* 0x2000002bff2b7230 */ /* 0x000fe40000004100 */
[----:B------:R-:W-:-:S02]  /*5c80*/  HADD2.F32 R44, -RZ, R44.H0_H0 ;  /* 0x2000002cff2c7230 */ /* 0x000fc40000004100 */
[----:B------:R-:W-:Y:S02]  /*5c90*/  HADD2.F32 R31, -RZ, R31.H0_H0 ;  /* 0x2000001fff1f7230 */ /* 0x000fe40000004100 */
[-C--:B------:R-:W-:Y:S01]  /*5ca0*/  FMUL.FTZ R46, R30, R43.reuse ;  /* 0x0000002b1e2e7220 */ /* 0x080fe20000410000 */
[----:B------:R-:W-:Y:S02]  /*5cb0*/  HADD2.F32 R41, -RZ, R41.H0_H0 ;  /* 0x20000029ff297230 */ /* 0x000fe40000004100 */
[----:B------:R-:W-:Y:S01]  /*5cc0*/  FMUL.FTZ R43, R29, R43 ;  /* 0x0000002b1d2b7220 */ /* 0x000fe20000410000 */
[----:B------:R-:W-:Y:S02]  /*5cd0*/  HADD2.F32 R42, -RZ, R42.H0_H0 ;  /* 0x2000002aff2a7230 */ /* 0x000fe40000004100 */
[-C--:B------:R-:W-:Y:S01]  /*5ce0*/  FMUL.FTZ R45, R31, R44.reuse ;  /* 0x0000002c1f2d7220 */ /* 0x080fe20000410000 */
[----:B------:R-:W-:Y:S01]  /*5cf0*/  FMUL.FTZ R48, R40, R44 ;  /* 0x0000002c28307220 */ /* 0x000fe20000410000 */
[-C--:B------:R-:W-:Y:S01]  /*5d00*/  FFMA.FTZ R46, R29, R41.reuse, -R46 ;  /* 0x000000291d2e7223 */ /* 0x080fe2000001082e */
[----:B------:R-:W-:Y:S01]  /*5d10*/  FFMA.FTZ R43, R30, R41, R43 ;  /* 0x000000291e2b7223 */ /* 0x000fe2000001002b */
[----:B------:R-:W-:Y:S01]  /*5d20*/  FFMA.FTZ R47, R40, R42, R45 ;  /* 0x0000002a282f7223 */ /* 0x000fe2000001002d */
[----:B------:R-:W-:-:S02]  /*5d30*/  HADD2.F32 R40, -RZ, R78.H1_H1 ;  /* 0x3000004eff287230 */ /* 0x000fc40000004100 */
[----:B------:R-:W-:Y:S01]  /*5d40*/  FFMA.FTZ R48, R31, R42, -R48 ;  /* 0x0000002a1f307223 */ /* 0x000fe20000010830 */
[----:B------:R-:W-:Y:S02]  /*5d50*/  HADD2.F32 R29, -RZ, R28.H1_H1 ;  /* 0x3000001cff1d7230 */ /* 0x000fe40000004100 */
[--C-:B------:R-:W-:Y:S02]  /*5d60*/  HADD2.F32 R30, -RZ, R39.reuse.H1_H1 ;  /* 0x30000027ff1e7230 */ /* 0x100fe40000004100 */
[----:B------:R-:W-:Y:S02]  /*5d70*/  HADD2.F32 R78, -RZ, R78.H0_H0 ;  /* 0x2000004eff4e7230 */ /* 0x000fe40000004100 */
[----:B------:R-:W-:Y:S01]  /*5d80*/  FMUL.FTZ R41, R29, R40 ;  /* 0x000000281d297220 */ /* 0x000fe20000410000 */
[----:B------:R-:W-:Y:S02]  /*5d90*/  HADD2.F32 R28, -RZ, R28.H0_H0 ;  /* 0x2000001cff1c7230 */ /* 0x000fe40000004100 */
[----:B------:R-:W-:-:S02]  /*5da0*/  HADD2.F32 R39, -RZ, R39.H0_H0 ;  /* 0x20000027ff277230 */ /* 0x000fc40000004100 */
[----:B------:R-:W-:Y:S01]  /*5db0*/  FMUL.FTZ R42, R30, R78 ;  /* 0x0000004e1e2a7220 */ /* 0x000fe20000410000 */
        /* <DEDUP_REMOVED lines=12> */
.L_x_1725:
[----:B------:R-:W-:Y:S05]  /*5e80*/  BSYNC B2 ;  /* 0x0000000000027941 */ /* 0x000fea0003800000 */
.L_x_1724:
[----:B------:R-:W-:Y:S02]  /*5e90*/  ULDC.64 UR4, c[0x0][0x208] ;  /* 0x0000820000047ab9 */ /* 0x000fe40000000a00 */
[----:B--2---:R0:W-:Y:S03]  /*5ea0*/  STG.E.128 desc[UR4][R36.64+0x100], R28 ;  /* 0x0001001c24007986 */ /* 0x0041e6000c101d04 */
.L_x_1723:
[----:B------:R-:W-:Y:S05]  /*5eb0*/  BSYNC B1 ;  /* 0x0000000000017941 */ /* 0x000fea0003800000 */
.L_x_1722:
        /* <DEDUP_REMOVED lines=47> */
.L_x_1727:
[----:B------:R-:W-:Y:S05]  /*61b0*/  BSYNC B1 ;  /* 0x0000000000017941 */ /* 0x000fea0003800000 */
.L_x_1726:
[----:B------:R-:W-:Y:S02]  /*61c0*/  ULDC.64 UR4, c[0x0][0x208] ;  /* 0x0000820000047ab9 */ /* 0x000fe40000000a00 */
[----:B--2---:R0:W-:Y:S01]  /*61d0*/  STG.E.128 desc[UR4][R36.64+0x140], R28 ;  /* 0x0001401c24007986 */ /* 0x0041e2000c101d04 */
[----:B------:R-:W-:Y:S05]  /*61e0*/  BRA `(.L_x_1705) ;  /* 0x0000003c00f47947 */ /* 0x000fea0003800000 */
.L_x_1673:
        /* <DEDUP_REMOVED lines=24> */
[----:B------:R-:W-:Y:S01]  /*6370*/  CS2R R48, SRZ ;  /* 0x0000000000307805 */ /* 0x000fe2000001ff00 */
[----:B------:R-:W-:Y:S01]  /*6380*/  ULDC.64 UR6, c[0x0][0x208] ;  /* 0x0000820000067ab9 */ /* 0x000fe20000000a00 */
        /* <DEDUP_REMOVED lines=22> */
.L_x_1729:
[----:B------:R-:W-:Y:S05]  /*64f0*/  BSYNC B1 ;  /* 0x0000000000017941 */ /* 0x000fea0003800000 */
.L_x_1728:
        /* <DEDUP_REMOVED lines=24> */
[----:B------:R-:W-:Y:S01]  /*6680*/  CS2R R72, SRZ ;  /* 0x0000000000487805 */ /* 0x000fe2000001ff00 */
[----:B------:R-:W-:Y:S01]  /*6690*/  ULDC.64 UR8, c[0x0][0x208] ;  /* 0x0000820000087ab9 */ /* 0x000fe20000000a00 */
        /* <DEDUP_REMOVED lines=22> */
.L_x_1731:
[----:B------:R-:W-:Y:S05]  /*6800*/  BSYNC B1 ;  /* 0x0000000000017941 */ /* 0x000fea0003800000 */
.L_x_1730:
[----:B------:R-:W-:Y:S01]  /*6810*/  IMAD.MOV.U32 R0, RZ, RZ, R28 ;  /* 0x000000ffff007224 */ /* 0x000fe200078e001c */
[----:B0-----:R-:W-:Y:S01]  /*6820*/  MOV R76, R34 ;  /* 0x00000022004c7202 */ /* 0x001fe20000000f00 */
[----:B------:R-:W-:Y:S01]  /*6830*/  IMAD.MOV.U32 R3, RZ, RZ, R29 ;  /* 0x000000ffff037224 */ /* 0x000fe200078e001d */
[----:B------:R-:W-:Y:S01]  /*6840*/  ULOP3.LUT UR4, UR60, 0x1, URZ, 0xfc, !UPT ;  /* 0x000000013c047892 */ /* 0x000fe2000f8efc3f */
[----:B------:R-:W-:Y:S01]  /*6850*/  IMAD.MOV.U32 R77, RZ, RZ, R38 ;  /* 0x000000ffff4d7224 */ /* 0x000fe200078e0026 */
[----:B------:R-:W-:Y:S01]  /*6860*/  PRMT R228, R228, 0x5410, R76 ;  /* 0x00005410e4e47816 */ /* 0x000fe2000000004c */
[----:B------:R-:W-:Y:S01]  /*6870*/  IMAD.MOV.U32 R76, RZ, RZ, R33 ;  /* 0x000000ffff4c7224 */ /* 0x000fe200078e0021 */
[----:B------:R-:W-:Y:S01]  /*6880*/  PRMT R220, R0, 0x5410, R3 ;  /* 0x0000541000dc7816 */ /* 0x000fe20000000003 */
[----:B------:R-:W-:Y:S01]  /*6890*/  IMAD.MOV.U32 R3, RZ, RZ, R32 ;  /* 0x000000ffff037224 */ /* 0x000fe200078e0020 */
[----:B------:R-:W-:Y:S01]  /*68a0*/  UISETP.NE.AND UP0, UPT, UR4, 0x3, UPT ;  /* 0x000000030400788c */ /* 0x000fe2000bf05270 */
        /* <DEDUP_REMOVED lines=28> */
[----:B-----5:R-:W-:Y:S02]  /*6a70*/  MOV R77, R54 ;  /* 0x00000036004d7202 */ /* 0x020fe40000000f00 */
        /* <DEDUP_REMOVED lines=46> */
.L_x_1732:
[----:B------:R-:W-:Y:S01]  /*6d60*/  IMAD R3, R17, 0x8, R16 ;  /* 0x0000000811037824 */ /* 0x000fe200078e0210 */
[----:B------:R-:W-:Y:S01]  /*6d70*/  SHF.L.U32 R0, R167, 0x1f, RZ ;  /* 0x0000001fa7007819 */ /* 0x000fe200000006ff */
[----:B------:R-:W0:Y:S01]  /*6d80*/  LDC R144, c[0x0][0x2f4] ;  /* 0x0000bd00ff907b82 */ /* 0x000e220000000800 */
[----:B------:R-:W-:Y:S02]  /*6d90*/  BSSY B1, `(.L_x_1733) ;  /* 0x0000004000017945 */ /* 0x000fe40003800000 */
[----:B------:R-:W1:Y:S05]  /*6da0*/  SYNCS.PHASECHK.TRANS64.TRYWAIT P5, [R3+URZ+0x2a890], R0 ;  /* 0x02a89000030075a7 */ /* 0x000e6a00080a017f */
[----:B------:R-:W2:Y:S01]  /*6db0*/  LDC.64 R122, c[0x0][0x300] ;  /* 0x0000c000ff7a7b82 */ /* 0x000ea20000000a00 */
[----:B-1----:R-:W-:Y:S05]  /*6dc0*/  @!P5 BRA `(.L_x_1734) ;  /* 0x0000022c00b8d947 */ /* 0x002fea0003800000 */
.L_x_2118:
[----:B------:R-:W-:Y:S05]  /*6dd0*/  BSYNC B1 ;  /* 0x0000000000017941 */ /* 0x000fea0003800000 */
.L_x_1733:
[----:B------:R-:W-:Y:S01]  /*6de0*/  BSSY B1, `(.L_x_1735) ;  /* 0x0000187000017945 */ /* 0x000fe20003800000 */
[----:B0-----:R-:W-:Y:S01]  /*6df0*/  IADD3 R146, -R126, R144, RZ ;  /* 0x000000907e927210 */ /* 0x001fe20007ffe1ff */
[----:B------:R-:W-:Y:S02]  /*6e00*/  IMAD.MOV.U32 R125, RZ, RZ, R80 ;  /* 0x000000ffff7d7224 */ /* 0x000fe400078e0050 */
        /* <DEDUP_REMOVED lines=10> */
[----:B------:R-:W-:Y:S02]  /*6eb0*/  IADD3 R158, P4, P5, R86, R130, R14 ;  /* 0x00000082569e7210 */ /* 0x000fe40007d9e00e */
[----:B------:R-:W-:Y:S02]  /*6ec0*/  SHF.R.S32.HI R77, RZ, 0x1f, R76 ;  /* 0x0000001fff4d7819 */ /* 0x000fe4000001144c */
[----:B------:R-:W-:Y:S02]  /*6ed0*/  IADD3.X R159, R84, R155, R111, P4, P5 ;  /* 0x0000009b549f7210 */ /* 0x000fe400027ea46f */
[----:B------:R-:W-:Y:S02]  /*6ee0*/  LEA.HI R77, R77, R76, RZ, 0x4 ;  /* 0x0000004c4d4d7211 */ /* 0x000fe400078f20ff */
[----:B------:R-:W-:-:S02]  /*6ef0*/  ISETP.GE.AND P4, PT, R18, R119, PT ;  /* 0x000000771200720c */ /* 0x000fc40003f86270 */
[----:B------:R-:W-:-:S04]  /*6f00*/  LEA.HI.SX32 R179, R77, R116, 0x1c ;  /* 0x000000744db37211 */ /* 0x000fc800078fe2ff */
[----:B------:R-:W-:-:S04]  /*6f10*/  SHF.R.S32.HI R77, RZ, 0x1f, R179 ;  /* 0x0000001fff4d7819 */ /* 0x000fc800000114b3 */
[----:B------:R-:W-:Y:S01]  /*6f20*/  LEA.HI R77, R77, R179, RZ, 0x3 ;  /* 0x000000b34d4d7211 */ /* 0x000fe200078f18ff */
[----:B------:R-:W-:-:S03]  /*6f30*/  IMAD.SHL.U32 R179, R179, 0x8, RZ ;  /* 0x00000008b3b37824 */ /* 0x000fc600078e00ff */
[----:B------:R-:W-:Y:S02]  /*6f40*/  SHF.R.S32.HI R77, RZ, 0x3, R77 ;  /* 0x00000003ff4d7819 */ /* 0x000fe4000001144d */
[----:B------:R-:W-:-:S03]  /*6f50*/  LOP3.LUT R76, R174, 0x38, R179, 0xf8, !PT ;  /* 0x00000038ae4c7812 */ /* 0x000fc600078ef8b3 */
[----:B------:R-:W-:Y:S01]  /*6f60*/  IMAD R77, R77, 0x1800, R176 ;  /* 0x000018004d4d7824 */ /* 0x000fe200078e02b0 */
[----:B------:R-:W-:-:S05]  /*6f70*/  LOP3.LUT R76, R76, R175, RZ, 0x3c, !PT ;  /* 0x000000af4c4c7212 */ /* 0x000fca00078e3cff */
        /* <DEDUP_REMOVED lines=9> */
[----:B------:R-:W-:Y:S01]  /*7010*/  SHF.R.U64 R36, R36, 0x10, R37 ;  /* 0x0000001024247819 */ /* 0x000fe20000001225 */
[----:B--2---:R-:W-:Y:S01]  /*7020*/  IMAD.MOV.U32 R81, RZ, RZ, R77 ;  /* 0x000000ffff517224 */ /* 0x004fe200078e004d */
[----:B------:R-:W-:Y:S01]  /*7030*/  SHF.R.U64 R50, R50, 0x10, R51 ;  /* 0x0000001032327819 */ /* 0x000fe20000001233 */
[----:B------:R-:W-:Y:S01]  /*7040*/  HADD2.F32 R209, -RZ, R209.H0_H0 ;  /* 0x200000d1ffd17230 */ /* 0x000fe20000004100 */
[----:B------:R-:W-:Y:S01]  /*7050*/  SHF.R.U64 R38, R38, 0x10, R39 ;  /* 0x0000001026267819 */ /* 0x000fe20000001227 */
[----:B------:R-:W-:Y:S02]  /*7060*/  HADD2.F32 R198, -RZ, R202.H0_H0 ;  /* 0x200000caffc67230 */ /* 0x000fe40000004100 */
[----:B------:R-:W-:Y:S02]  /*7070*/  HADD2.F32 R199, -RZ, R81.H0_H0 ;  /* 0x20000051ffc77230 */ /* 0x000fe40000004100 */
[----:B------:R-:W-:-:S02]  /*7080*/  HADD2.F32 R77, -RZ, R210.H0_H0 ;  /* 0x200000d2ff4d7230 */ /* 0x000fc40000004100 */
[CC--:B------:R-:W-:Y:S01]  /*7090*/  FMUL.FTZ R210, R198.reuse, R209.reuse ;  /* 0x000000d1c6d27220 */ /* 0x0c0fe20000410000 */
[----:B------:R-:W-:Y:S02]  /*70a0*/  HADD2.F32 R81, -RZ, R81.H1_H1 ;  /* 0x30000051ff517230 */ /* 0x000fe40000004100 */
[C---:B------:R-:W-:Y:S01]  /*70b0*/  FMUL.FTZ R209, R199.reuse, R209 ;  /* 0x000000d1c7d17220 */ /* 0x040fe20000410000 */
[----:B------:R-:W-:Y:S02]  /*70c0*/  HADD2.F32 R36, -RZ, R36.H0_H0 ;  /* 0x20000024ff247230 */ /* 0x000fe40000004100 */
[-C--:B------:R-:W-:Y:S01]  /*70d0*/  FFMA.FTZ R199, R199, R77.reuse, -R210 ;  /* 0x0000004dc7c77223 */ /* 0x080fe200000108d2 */
[----:B------:R-:W-:Y:S02]  /*70e0*/  HADD2.F32 R50, -RZ, R50.H0_H0 ;  /* 0x20000032ff327230 */ /* 0x000fe40000004100 */
[----:B------:R-:W-:Y:S01]  /*70f0*/  FFMA.FTZ R198, R198, R77, R209 ;  /* 0x0000004dc6c67223 */ /* 0x000fe200000100d1 */
[----:B------:R-:W-:Y:S01]  /*7100*/  SHF.R.U32.HI R209, RZ, 0x10, R49 ;  /* 0x00000010ffd17819 */ /* 0x000fe20000011631 */
[----:B------:R-:W-:Y:S01]  /*7110*/  HADD2.F32 R77, -RZ, R202.H1_H1 ;  /* 0x300000caff4d7230 */ /* 0x000fe20000004100 */
[----:B------:R-:W-:Y:S01]  /*7120*/  SHF.R.U32.HI R202, RZ, 0x10, R37 ;  /* 0x00000010ffca7819 */ /* 0x000fe20000011625 */
[----:B------:R-:W-:Y:S01]  /*7130*/  IMAD.MOV.U32 R37, RZ, RZ, R83 ;  /* 0x000000ffff257224 */ /* 0x000fe200078e0053 */
[----:B------:R-:W-:Y:S01]  /*7140*/  SHF.R.U64 R49, R48, 0x10, R49 ;  /* 0x0000001030317819 */ /* 0x000fe20000001231 */
[----:B------:R-:W-:Y:S01]  /*7150*/  HADD2.F32 R209, -RZ, R209.H0_H0 ;  /* 0x200000d1ffd17230 */ /* 0x000fe20000004100 */
[----:B------:R-:W-:Y:S01]  /*7160*/  MOV R48, R79 ;  /* 0x0000004f00307202 */ /* 0x000fe20000000f00 */
[----:B------:R-:W-:-:S02]  /*7170*/  HADD2.F32 R202, -RZ, R202.H0_H0 ;  /* 0x200000caffca7230 */ /* 0x000fc40000004100 */
[----:B------:R-:W-:Y:S02]  /*7180*/  HADD2.F32 R83, -RZ, R37.H0_H0 ;  /* 0x20000025ff537230 */ /* 0x000fe40000004100 */
[-C--:B------:R-:W-:Y:S01]  /*7190*/  FMUL.FTZ R210, R77, R209.reuse ;  /* 0x000000d14dd27220 */ /* 0x080fe20000410000 */
[C---:B------:R-:W-:Y:S01]  /*71a0*/  FMUL.FTZ R209, R81.reuse, R209 ;  /* 0x000000d151d17220 */ /* 0x040fe20000410000 */
[----:B------:R-:W-:Y:S02]  /*71b0*/  HADD2.F32 R79, -RZ, R48.H0_H0 ;  /* 0x20000030ff4f7230 */ /* 0x000fe40000004100 */
[-C--:B------:R-:W-:Y:S01]  /*71c0*/  FFMA.FTZ R81, R81, R202.reuse, -R210 ;  /* 0x000000ca51517223 */ /* 0x080fe200000108d2 */
[----:B------:R-:W-:Y:S01]  /*71d0*/  FFMA.FTZ R77, R77, R202, R209 ;  /* 0x000000ca4d4d7223 */ /* 0x000fe200000100d1 */
[----:B------:R-:W-:Y:S02]  /*71e0*/  HADD2.F32 R209, -RZ, R212.H0_H0 ;  /* 0x200000d4ffd17230 */ /* 0x000fe40000004100 */
[----:B------:R-:W-:Y:S01]  /*71f0*/  HADD2.F32 R202, -RZ, R211.H0_H0 ;  /* 0x200000d3ffca7230 */ /* 0x000fe20000004100 */
[----:B------:R-:W-:Y:S01]  /*7200*/  F2FP.F16.F32.PACK_AB R81, R81, R199 ;  /* 0x000000c75151723e */ /* 0x000fe200000000ff */
[----:B------:R-:W-:-:S02]  /*7210*/  HADD2.F32 R37, -RZ, R37.H1_H1 ;  /* 0x30000025ff257230 */ /* 0x000fc40000004100 */
[-C--:B------:R-:W-:Y:S01]  /*7220*/  FMUL.FTZ R210, R83, R209.reuse ;  /* 0x000000d153d27220 */ /* 0x080fe20000410000 */
[----:B------:R-:W-:Y:S01]  /*7230*/  FMUL.FTZ R209, R79, R209 ;  /* 0x000000d14fd17220 */ /* 0x000fe20000410000 */
[----:B------:R-:W-:Y:S01]  /*7240*/  HADD2.F32 R48, -RZ, R48.H1_H1 ;  /* 0x30000030ff307230 */ /* 0x000fe20000004100 */
[----:B------:R-:W-:Y:S01]  /*7250*/  F2FP.F16.F32.PACK_AB R198, R77, R198 ;  /* 0x000000c64dc6723e */ /* 0x000fe200000000ff */
[-C--:B------:R-:W-:Y:S01]  /*7260*/  FFMA.FTZ R79, R79, R202.reuse, -R210 ;  /* 0x000000ca4f4f7223 */ /* 0x080fe200000108d2 */
[----:B------:R-:W-:Y:S01]  /*7270*/  FFMA.FTZ R209, R83, R202, R209 ;  /* 0x000000ca53d17223 */ /* 0x000fe200000100d1 */
[----:B------:R-:W-:Y:S01]  /*7280*/  SHF.R.U32.HI R202, RZ, 0x10, R51 ;  /* 0x00000010ffca7819 */ /* 0x000fe20000011633 */
[----:B------:R-:W-:Y:S01]  /*7290*/  HADD2.F32 R212, -RZ, R212.H1_H1 ;  /* 0x300000d4ffd47230 */ /* 0x000fe20000004100 */
[----:B------:R-:W-:Y:S01]  /*72a0*/  SHF.R.U32.HI R83, RZ, 0x10, R39 ;  /* 0x00000010ff537819 */ /* 0x000fe20000011627 */
[----:B------:R-:W-:Y:S02]  /*72b0*/  HADD2.F32 R49, -RZ, R49.H0_H0 ;  /* 0x20000031ff317230 */ /* 0x000fe40000004100 */
[----:B------:R-:W-:-:S02]  /*72c0*/  HADD2.F32 R202, -RZ, R202.H0_H0 ;  /* 0x200000caffca7230 */ /* 0x000fc40000004100 */
[----:B------:R-:W-:Y:S02]  /*72d0*/  HADD2.F32 R83, -RZ, R83.H0_H0 ;  /* 0x20000053ff537230 */ /* 0x000fe40000004100 */
[----:B------:R-:W-:Y:S02]  /*72e0*/  HADD2.F32 R51, -RZ, R231.H1_H1 ;  /* 0x300000e7ff337230 */ /* 0x000fe40000004100 */
[CC--:B------:R-:W-:Y:S01]  /*72f0*/  FMUL.FTZ R210, R37.reuse, R202.reuse ;  /* 0x000000ca25d27220 */ /* 0x0c0fe20000410000 */
[C---:B------:R-:W-:Y:S01]  /*7300*/  FMUL.FTZ R202, R48.reuse, R202 ;  /* 0x000000ca30ca7220 */ /* 0x040fe20000410000 */
[----:B------:R-:W-:Y:S02]  /*7310*/  HADD2.F32 R38, -RZ, R38.H0_H0 ;  /* 0x20000026ff267230 */ /* 0x000fe40000004100 */
[-C--:B------:R-:W-:Y:S01]  /*7320*/  FFMA.FTZ R48, R48, R83.reuse, -R210 ;  /* 0x0000005330307223 */ /* 0x080fe200000108d2 */
[----:B------:R-:W-:Y:S01]  /*7330*/  FFMA.FTZ R37, R37, R83, R202 ;  /* 0x0000005325257223 */ /* 0x000fe200000100ca */
[----:B------:R-:W-:-:S02]  /*7340*/  HADD2.F32 R83, -RZ, R80.H0_H0 ;  /* 0x20000050ff537230 */ /* 0x000fc40000004100 */
[----:B------:R-:W-:Y:S01]  /*7350*/  HADD2.F32 R210, -RZ, R76.H0_H0 ;  /* 0x2000004cffd27230 */ /* 0x000fe20000004100 */
[----:B------:R-:W-:Y:S01]  /*7360*/  F2FP.F16.F32.PACK_AB R79, R48, R79 ;  /* 0x0000004f304f723e */ /* 0x000fe200000000ff */
[----:B------:R-:W-:Y:S02]  /*7370*/  HADD2.F32 R202, -RZ, R211.H1_H1 ;  /* 0x300000d3ffca7230 */ /* 0x000fe40000004100 */
[-C--:B------:R-:W-:Y:S01]  /*7380*/  FMUL.FTZ R211, R83, R212.reuse ;  /* 0x000000d453d37220 */ /* 0x080fe20000410000 */
[----:B------:R-:W-:Y:S02]  /*7390*/  HADD2.F32 R80, -RZ, R80.H1_H1 ;  /* 0x30000050ff507230 */ /* 0x000fe40000004100 */
[C---:B------:R-:W-:Y:S01]  /*73a0*/  FMUL.FTZ R212, R210.reuse, R212 ;  /* 0x000000d4d2d47220 */ /* 0x040fe20000410000 */
[----:B------:R-:W-:Y:S02]  /*73b0*/  HADD2.F32 R76, -RZ, R76.H1_H1 ;  /* 0x3000004cff4c7230 */ /* 0x000fe40000004100 */
[-C--:B------:R-:W-:Y:S01]  /*73c0*/  FFMA.FTZ R211, R210, R202.reuse, -R211 ;  /* 0x000000cad2d37223 */ /* 0x080fe200000108d3 */
[----:B------:R-:W-:Y:S01]  /*73d0*/  F2FP.F16.F32.PACK_AB R37, R37, R209 ;  /* 0x000000d12525723e */ /* 0x000fe200000000ff */
[----:B------:R-:W-:Y:S01]  /*73e0*/  FFMA.FTZ R212, R83, R202, R212 ;  /* 0x000000ca53d47223 */ /* 0x000fe200000100d4 */
[-C--:B------:R-:W-:Y:S01]  /*73f0*/  FMUL.FTZ R83, R80, R49.reuse ;  /* 0x0000003150537220 */ /* 0x080fe20000410000 */
[----:B------:R-:W-:Y:S01]  /*7400*/  FMUL.FTZ R49, R76, R49 ;  /* 0x000000314c317220 */ /* 0x000fe20000410000 */
[----:B------:R-:W-:-:S02]  /*7410*/  HADD2.F32 R202, -RZ, R232.H1_H1 ;  /* 0x300000e8ffca7230 */ /* 0x000fc40000004100 */
[-C--:B------:R-:W-:Y:S01]  /*7420*/  FFMA.FTZ R83, R76, R36.reuse, -R83 ;  /* 0x000000244c537223 */ /* 0x080fe20000010853 */
[----:B------:R-:W-:Y:S01]  /*7430*/  FFMA.FTZ R49, R80, R36, R49 ;  /* 0x0000002450317223 */ /* 0x000fe20000010031 */
[----:B------:R-:W-:Y:S02]  /*7440*/  HADD2.F32 R36, -RZ, R82.H0_H0 ;  /* 0x20000052ff247230 */ /* 0x000fe40000004100 */
[----:B------:R-:W-:Y:S01]  /*7450*/  HADD2.F32 R76, -RZ, R78.H0_H0 ;  /* 0x2000004eff4c7230 */ /* 0x000fe20000004100 */
[----:B------:R-:W-:Y:S01]  /*7460*/  F2FP.F16.F32.PACK_AB R83, R83, R211 ;  /* 0x000000d35353723e */ /* 0x000fe200000000ff */
[----:B------:R-:W-:Y:S02]  /*7470*/  HADD2.F32 R82, -RZ, R82.H1_H1 ;  /* 0x30000052ff527230 */ /* 0x000fe40000004100 */
[-C--:B------:R-:W-:Y:S01]  /*7480*/  FMUL.FTZ R80, R36, R202.reuse ;  /* 0x000000ca24507220 */ /* 0x080fe20000410000 */
[----:B------:R-:W-:Y:S02]  /*7490*/  HADD2.F32 R78, -RZ, R78.H1_H1 ;  /* 0x3000004eff4e7230 */ /* 0x000fe40000004100 */
[C---:B------:R-:W-:Y:S01]  /*74a0*/  FMUL.FTZ R202, R76.reuse, R202 ;  /* 0x000000ca4cca7220 */ /* 0x040fe20000410000 */
[----:B------:R-:W-:Y:S01]  /*74b0*/  F2FP.F16.F32.PACK_AB R49, R49, R212 ;  /* 0x000000d43131723e */ /* 0x000fe200000000ff */
[----:B------:R-:W-:Y:S01]  /*74c0*/  FFMA.FTZ R80, R76, R51, -R80 ;  /* 0x000000334c507223 */ /* 0x000fe20000010850 */
[----:B------:R-:W-:-:S02]  /*74d0*/  IMAD.MOV.U32 R76, RZ, RZ, R83 ;  /* 0x000000ffff4c7224 */ /* 0x000fc400078e0053 */
[----:B------:R-:W-:Y:S01]  /*74e0*/  FFMA.FTZ R202, R36, R51, R202 ;  /* 0x0000003324ca7223 */ /* 0x000fe200000100ca */
[-C--:B------:R-:W-:Y:S01]  /*74f0*/  FMUL.FTZ R36, R82, R50.reuse ;  /* 0x0000003252247220 */ /* 0x080fe20000410000 */
[C---:B------:R-:W-:Y:S01]  /*7500*/  FMUL.FTZ R50, R78.reuse, R50 ;  /* 0x000000324e327220 */ /* 0x040fe20000410000 */
[----:B------:R-:W-:Y:S02]  /*7510*/  IMAD.MOV.U32 R77, RZ, RZ, R81 ;  /* 0x000000ffff4d7224 */ /* 0x000fe400078e0051 */
[-C--:B------:R-:W-:Y:S01]  /*7520*/  FFMA.FTZ R36, R78, R38.reuse, -R36 ;  /* 0x000000264e247223 */ /* 0x080fe20000010824 */
[----:B------:R-:W-:Y:S01]  /*7530*/  FFMA.FTZ R50, R82, R38, R50 ;  /* 0x0000002652327223 */ /* 0x000fe20000010032 */
[----:B------:R-:W-:Y:S02]  /*7540*/  IMAD.MOV.U32 R81, RZ, RZ, R198 ;  /* 0x000000ffff517224 */ /* 0x000fe400078e00c6 */
[----:B------:R-:W-:Y:S01]  /*7550*/  IMAD.MOV.U32 R83, RZ, RZ, R37 ;  /* 0x000000ffff537224 */ /* 0x000fe200078e0025 */
[----:B------:R-:W-:Y:S01]  /*7560*/  F2FP.F16.F32.PACK_AB R36, R36, R80 ;  /* 0x000000502424723e */ /* 0x000fe200000000ff */
[----:B------:R-:W-:Y:S01]  /*7570*/  IMAD.MOV.U32 R80, RZ, RZ, R49 ;  /* 0x000000ffff507224 */ /* 0x000fe200078e0031 */
[----:B------:R-:W-:-:S02]  /*7580*/  F2FP.F16.F32.PACK_AB R50, R50, R202 ;  /* 0x000000ca3232723e */ /* 0x000fc400000000ff */
[----:B------:R-:W-:-:S03]  /*7590*/  MOV R78, R36 ;  /* 0x00000024004e7202 */ /* 0x000fc60000000f00 */
[----:B------:R-:W-:-:S07]  /*75a0*/  IMAD.MOV.U32 R82, RZ, RZ, R50 ;  /* 0x000000ffff527224 */ /* 0x000fce00078e0032 */
.L_x_1740:
[----:B------:R-:W-:Y:S05]  /*75b0*/  BSYNC B3 ;  /* 0x0000000000037941 */ /* 0x000fea0003800000 */
.L_x_1739:
[----:B------:R-:W-:Y:S01]  /*75c0*/  ISETP.GE.AND P4, PT, R179, R144, PT ;  /* 0x00000090b300720c */ /* 0x000fe20003f86270 */
[----:B------:R-:W-:-:S12]  /*75d0*/  ULDC.64 UR4, c[0x0][0x208] ;  /* 0x0000820000047ab9 */ /* 0x000fd80000000a00 */
[--C-:B------:R-:W-:Y:S02]  /*75e0*/  @!P4 SHF.R.S32.HI R39, RZ, 0x1f, R179.reuse ;  /* 0x0000001fff27c819 */ /* 0x100fe400000114b3 */
[----:B------:R-:W-:-:S04]  /*75f0*/  @!P4 IADD3 R179, P5, P6, R86, R130, R179 ;  /* 0x0000008256b3c210 */ /* 0x000fc80007ebe0b3 */
[----:B------:R-:W-:Y:S02]  /*7600*/  @!P4 IADD3.X R39, R84, R155, R39, P5, P6 ;  /* 0x0000009b5427c210 */ /* 0x000fe40002fec427 */
[----:B------:R-:W-:-:S04]  /*7610*/  LEA R36, P5, R158, R114, 0x1 ;  /* 0x000000729e247211 */ /* 0x000fc800078a08ff */
[----:B------:R-:W-:Y:S02]  /*7620*/  LEA.HI.X R37, R158, R115, R159, 0x1, P5 ;  /* 0x000000739e257211 */ /* 0x000fe400028f0c9f */
[----:B------:R-:W-:-:S03]  /*7630*/  @!P4 LEA R38, P5, R179, R114, 0x1 ;  /* 0x00000072b326c211 */ /* 0x000fc600078a08ff */
[----:B--2---:R2:W-:Y:S01]  /*7640*/  STG.E.128 desc[UR4][R36.64], R76 ;  /* 0x0000004c24007986 */ /* 0x0045e2000c101d04 */
[----:B------:R-:W-:-:S05]  /*7650*/  @!P4 LEA.HI.X R39, R179, R115, R39, 0x1, P5 ;  /* 0x00000073b327c211 */ /* 0x000fca00028f0c27 */
[----:B0-----:R2:W-:Y:S04]  /*7660*/  @!P4 STG.E.128 desc[UR4][R38.64], R80 ;  /* 0x000000502600c986 */ /* 0x0015e8000c101d04 */
.L_x_1738:
[----:B------:R-:W-:Y:S05]  /*7670*/  BSYNC B2 ;  /* 0x0000000000027941 */ /* 0x000fea0003800000 */
.L_x_1737:
        /* <DEDUP_REMOVED lines=9> */
[----:B------:R-:W-:-:S05]  /*7710*/  LEA.HI.SX32 R36, R36, R113, 0x1c ;  /* 0x0000007124247211 */ /* 0x000fca00078fe2ff */
[----:B------:R-:W-:-:S05]  /*7720*/  IMAD.SHL.U32 R37, R36, 0x8, RZ ;  /* 0x0000000824257824 */ /* 0x000fca00078e00ff */
        /* <DEDUP_REMOVED lines=12> */
[----:B------:R-:W-:-:S04]  /*77f0*/  LEA.HI R36, R38, R36, RZ, 0x3 ;  /* 0x0000002426247211 */ /* 0x000fc800078f18ff */
[----:B------:R-:W-:-:S05]  /*7800*/  SHF.R.S32.HI R36, RZ, 0x3, R36 ;  /* 0x00000003ff247819 */ /* 0x000fca0000011424 */
        /* <DEDUP_REMOVED lines=10> */
[----:B------:R-:W-:Y:S01]  /*78b0*/  HADD2.F32 R158, -RZ, R232.H0_H0 ;  /* 0x200000e8ff9e7230 */ /* 0x000fe20000004100 */
[----:B------:R-:W-:Y:S01]  /*78c0*/  SHF.R.U32.HI R80, RZ, 0x10, R33 ;  /* 0x00000010ff507819 */ /* 0x000fe20000011621 */
[----:B------:R-:W-:Y:S01]  /*78d0*/  HADD2.F32 R83, -RZ, R231.H0_H0 ;  /* 0x200000e7ff537230 */ /* 0x000fe20000004100 */
[--C-:B------:R-:W-:Y:S02]  /*78e0*/  SHF.R.U64 R33, R44, 0x10, R45.reuse ;  /* 0x000000102c217819 */ /* 0x100fe4000000122d */
[----:B------:R-:W-:Y:S02]  /*78f0*/  SHF.R.U32.HI R44, RZ, 0x10, R45 ;  /* 0x00000010ff2c7819 */ /* 0x000fe4000001162d */
[--C-:B------:R-:W-:Y:S01]  /*7900*/  SHF.R.U64 R34, R34, 0x10, R35.reuse ;  /* 0x0000001022227819 */ /* 0x100fe20000001223 */
[----:B------:R-:W-:Y:S01]  /*7910*/  HADD2.F32 R33, -RZ, R33.H0_H0 ;  /* 0x20000021ff217230 */ /* 0x000fe20000004100 */
[----:B------:R-:W-:-:S02]  /*7920*/  SHF.R.U32.HI R45, RZ, 0x10, R35 ;  /* 0x00000010ff2d7819 */ /* 0x000fc40000011623 */
[--C-:B------:R-:W-:Y:S02]  /*7930*/  SHF.R.U64 R35, R46, 0x10, R47.reuse ;  /* 0x000000102e237819 */ /* 0x100fe4000000122f */
[----:B------:R-:W-:Y:S01]  /*7940*/  SHF.R.U32.HI R46, RZ, 0x10, R47 ;  /* 0x00000010ff2e7819 */ /* 0x000fe2000001162f */
[----:B--2---:R-:W-:Y:S02]  /*7950*/  IMAD.MOV.U32 R47, RZ, RZ, R49 ;  /* 0x000000ffff2f7224 */ /* 0x004fe400078e0031 */
[----:B0-----:R-:W-:Y:S02]  /*7960*/  IMAD.MOV.U32 R49, RZ, RZ, R38 ;  /* 0x000000ffff317224 */ /* 0x001fe400078e0026 */
[----:B------:R-:W-:Y:S02]  /*7970*/  HADD2.F32 R38, -RZ, R37.H0_H0 ;  /* 0x20000025ff267230 */ /* 0x000fe40000004100 */
[--C-:B------:R-:W-:Y:S02]  /*7980*/  HADD2.F32 R81, -RZ, R47.reuse.H0_H0 ;  /* 0x2000002fff517230 */ /* 0x100fe40000004100 */
[----:B------:R-:W-:-:S02]  /*7990*/  HADD2.F32 R47, -RZ, R47.H1_H1 ;  /* 0x3000002fff2f7230 */ /* 0x000fc40000004100 */
[----:B------:R-:W-:Y:S02]  /*79a0*/  HADD2.F32 R46, -RZ, R46.H0_H0 ;  /* 0x2000002eff2e7230 */ /* 0x000fe40000004100 */
[CC--:B------:R-:W-:Y:S01]  /*79b0*/  FMUL.FTZ R82, R81.reuse, R158.reuse ;  /* 0x0000009e51527220 */ /* 0x0c0fe20000410000 */
[C---:B------:R-:W-:Y:S01]  /*79c0*/  FMUL.FTZ R158, R38.reuse, R158 ;  /* 0x0000009e269e7220 */ /* 0x040fe20000410000 */
[----:B------:R-:W-:Y:S02]  /*79d0*/  HADD2.F32 R45, -RZ, R45.H0_H0 ;  /* 0x2000002dff2d7230 */ /* 0x000fe40000004100 */
[-C--:B------:R-:W-:Y:S01]  /*79e0*/  FFMA.FTZ R38, R38, R83.reuse, -R82 ;  /* 0x0000005326267223 */ /* 0x080fe20000010852 */
[----:B------:R-:W-:Y:S02]  /*79f0*/  HADD2.F32 R82, -RZ, R44.H0_H0 ;  /* 0x2000002cff527230 */ /* 0x000fe40000004100 */
[----:B------:R-:W-:Y:S01]  /*7a00*/  FFMA.FTZ R44, R81, R83, R158 ;  /* 0x00000053512c7223 */ /* 0x000fe2000001009e */
[----:B------:R-:W-:-:S02]  /*7a10*/  HADD2.F32 R81, -RZ, R37.H1_H1 ;  /* 0x30000025ff517230 */ /* 0x000fc40000004100 */
[----:B------:R-:W-:Y:S02]  /*7a20*/  HADD2.F32 R83, -RZ, R80.H0_H0 ;  /* 0x20000050ff537230 */ /* 0x000fe40000004100 */
[----:B------:R-:W-:Y:S01]  /*7a30*/  FMUL.FTZ R80, R47, R82 ;  /* 0x000000522f507220 */ /* 0x000fe20000410000 */
[----:B------:R-:W-:Y:S01]  /*7a40*/  IMAD.MOV.U32 R37, RZ, RZ, R51 ;  /* 0x000000ffff257224 */ /* 0x000fe200078e0033 */
[----:B------:R-:W-:Y:S01]  /*7a50*/  MOV R51, R50 ;  /* 0x0000003200337202 */ /* 0x000fe20000000f00 */
[C---:B------:R-:W-:Y:S01]  /*7a60*/  FMUL.FTZ R82, R81.reuse, R82 ;  /* 0x0000005251527220 */ /* 0x040fe20000410000 */
[-C--:B------:R-:W-:Y:S01]  /*7a70*/  FFMA.FTZ R50, R81, R83.reuse, -R80 ;  /* 0x0000005351327223 */ /* 0x080fe20000010850 */
[--C-:B------:R-:W-:Y:S02]  /*7a80*/  HADD2.F32 R80, -RZ, R230.reuse.H1_H1 ;  /* 0x300000e6ff507230 */ /* 0x100fe40000004100 */
[----:B------:R-:W-:Y:S02]  /*7a90*/  HADD2.F32 R81, -RZ, R37.H0_H0 ;  /* 0x20000025ff517230 */ /* 0x000fe40000004100 */
[----:B------:R-:W-:Y:S01]  /*7aa0*/  FFMA.FTZ R47, R47, R83, R82 ;  /* 0x000000532f2f7223 */ /* 0x000fe20000010052 */
[----:B------:R-:W-:Y:S01]  /*7ab0*/  HADD2.F32 R82, -RZ, R230.H0_H0 ;  /* 0x200000e6ff527230 */ /* 0x000fe20000004100 */
[----:B------:R-:W-:Y:S01]  /*7ac0*/  F2FP.F16.F32.PACK_AB R38, R50, R38 ;  /* 0x000000263226723e */ /* 0x000fe200000000ff */
[----:B------:R-:W-:-:S02]  /*7ad0*/  HADD2.F32 R83, -RZ, R39.H0_H0 ;  /* 0x20000027ff537230 */ /* 0x000fc40000004100 */
[----:B------:R-:W-:Y:S02]  /*7ae0*/  HADD2.F32 R158, -RZ, R37.H1_H1 ;  /* 0x30000025ff9e7230 */ /* 0x000fe40000004100 */
[-C--:B------:R-:W-:Y:S01]  /*7af0*/  FMUL.FTZ R37, R81, R80.reuse ;  /* 0x0000005051257220 */ /* 0x080fe20000410000 */
[----:B------:R-:W-:Y:S02]  /*7b00*/  HADD2.F32 R39, -RZ, R39.H1_H1 ;  /* 0x30000027ff277230 */ /* 0x000fe40000004100 */
[C---:B------:R-:W-:Y:S01]  /*7b10*/  FMUL.FTZ R80, R83.reuse, R80 ;  /* 0x0000005053507220 */ /* 0x040fe20000410000 */
[----:B------:R-:W-:Y:S02]  /*7b20*/  HADD2.F32 R35, -RZ, R35.H0_H0 ;  /* 0x20000023ff237230 */ /* 0x000fe40000004100 */
[----:B------:R-:W-:Y:S01]  /*7b30*/  FFMA.FTZ R37, R83, R82, -R37 ;  /* 0x0000005253257223 */ /* 0x000fe20000010825 */
[-C--:B------:R-:W-:Y:S01]  /*7b40*/  FMUL.FTZ R83, R158, R46.reuse ;  /* 0x0000002e9e537220 */ /* 0x080fe20000410000 */
[----:B------:R-:W-:Y:S01]  /*7b50*/  FMUL.FTZ R46, R39, R46 ;  /* 0x0000002e272e7220 */ /* 0x000fe20000410000 */
[----:B------:R-:W-:Y:S01]  /*7b60*/  FFMA.FTZ R80, R81, R82, R80 ;  /* 0x0000005251507223 */ /* 0x000fe20000010050 */
[----:B------:R-:W-:-:S02]  /*7b70*/  HADD2.F32 R82, -RZ, R48.H0_H0 ;  /* 0x20000030ff527230 */ /* 0x000fc40000004100 */
[-C--:B------:R-:W-:Y:S01]  /*7b80*/  FFMA.FTZ R83, R39, R45.reuse, -R83 ;  /* 0x0000002d27537223 */ /* 0x080fe20000010853 */
[----:B------:R-:W-:Y:S02]  /*7b90*/  HADD2.F32 R39, -RZ, R229.H0_H0 ;  /* 0x200000e5ff277230 */ /* 0x000fe40000004100 */
[----:B------:R-:W-:Y:S01]  /*7ba0*/  FFMA.FTZ R46, R158, R45, R46 ;  /* 0x0000002d9e2e7223 */ /* 0x000fe2000001002e */
[----:B------:R-:W-:Y:S01]  /*7bb0*/  HADD2.F32 R81, -RZ, R36.H0_H0 ;  /* 0x20000024ff517230 */ /* 0x000fe20000004100 */
[----:B------:R-:W-:Y:S01]  /*7bc0*/  F2FP.F16.F32.PACK_AB R44, R47, R44 ;  /* 0x0000002c2f2c723e */ /* 0x000fe200000000ff */
[----:B------:R-:W-:Y:S01]  /*7bd0*/  HADD2.F32 R48, -RZ, R48.H1_H1 ;  /* 0x30000030ff307230 */ /* 0x000fe20000004100 */
[----:B------:R-:W-:Y:S01]  /*7be0*/  F2FP.F16.F32.PACK_AB R83, R83, R37 ;  /* 0x000000255353723e */ /* 0x000fe200000000ff */
[----:B------:R-:W-:Y:S02]  /*7bf0*/  HADD2.F32 R36, -RZ, R36.H1_H1 ;  /* 0x30000024ff247230 */ /* 0x000fe40000004100 */
[----:B------:R-:W-:Y:S01]  /*7c00*/  FMUL.FTZ R159, R81, R39 ;  /* 0x00000027519f7220 */ /* 0x000fe20000410000 */
[----:B------:R-:W-:-:S02]  /*7c10*/  HADD2.F32 R158, -RZ, R32.H0_H0 ;  /* 0x20000020ff9e7230 */ /* 0x000fc40000004100 */
[----:B------:R-:W-:Y:S01]  /*7c20*/  FMUL.FTZ R32, R82, R39 ;  /* 0x0000002752207220 */ /* 0x000fe20000410000 */
[----:B------:R-:W-:Y:S02]  /*7c30*/  HADD2.F32 R45, -RZ, R229.H1_H1 ;  /* 0x300000e5ff2d7230 */ /* 0x000fe40000004100 */
[-C--:B------:R-:W-:Y:S01]  /*7c40*/  FMUL.FTZ R39, R48, R33.reuse ;  /* 0x0000002130277220 */ /* 0x080fe20000410000 */
[----:B------:R-:W-:Y:S01]  /*7c50*/  FMUL.FTZ R33, R36, R33 ;  /* 0x0000002124217220 */ /* 0x000fe20000410000 */
[----:B------:R-:W-:Y:S01]  /*7c60*/  F2FP.F16.F32.PACK_AB R46, R46, R80 ;  /* 0x000000502e2e723e */ /* 0x000fe200000000ff */
[----:B------:R-:W-:Y:S02]  /*7c70*/  IMAD.MOV.U32 R37, RZ, RZ, R38 ;  /* 0x000000ffff257224 */ /* 0x000fe400078e0026 */
[-C--:B------:R-:W-:Y:S01]  /*7c80*/  FFMA.FTZ R32, R81, R45.reuse, -R32 ;  /* 0x0000002d51207223 */ /* 0x080fe20000010820 */
[----:B------:R-:W-:Y:S01]  /*7c90*/  FFMA.FTZ R159, R82, R45, R159 ;  /* 0x0000002d529f7223 */ /* 0x000fe2000001009f */
[----:B------:R-:W-:Y:S01]  /*7ca0*/  FFMA.FTZ R48, R48, R158, R33 ;  /* 0x0000009e30307223 */ /* 0x000fe20000010021 */
[----:B------:R-:W-:-:S02]  /*7cb0*/  HADD2.F32 R33, -RZ, R228.H0_H0 ;  /* 0x200000e4ff217230 */ /* 0x000fc40000004100 */
[----:B------:R-:W-:Y:S01]  /*7cc0*/  FFMA.FTZ R39, R36, R158, -R39 ;  /* 0x0000009e24277223 */ /* 0x000fe20000010827 */
[----:B------:R-:W-:Y:S02]  /*7cd0*/  HADD2.F32 R81, -RZ, R51.H0_H0 ;  /* 0x20000033ff517230 */ /* 0x000fe40000004100 */
        /* <DEDUP_REMOVED lines=11> */
[----:B------:R-:W-:Y:S01]  /*7d90*/  MOV R39, R83 ;  /* 0x0000005300277202 */ /* 0x000fe20000000f00 */
[-C--:B------:R-:W-:Y:S01]  /*7da0*/  FFMA.FTZ R34, R45, R36.reuse, -R34 ;  /* 0x000000242d227223 */ /* 0x080fe20000010822 */
[----:B------:R-:W-:Y:S01]  /*7db0*/  FFMA.FTZ R158, R81, R36, R158 ;  /* 0x00000024519e7223 */ /* 0x000fe2000001009e */
[-C--:B------:R-:W-:Y:S01]  /*7dc0*/  FFMA.FTZ R33, R49, R82.reuse, -R33 ;  /* 0x0000005231217223 */ /* 0x080fe20000010821 */
[----:B------:R-:W-:Y:S01]  /*7dd0*/  FFMA.FTZ R35, R51, R82, R35 ;  /* 0x0000005233237223 */ /* 0x000fe20000010023 */
[----:B------:R-:W-:-:S02]  /*7de0*/  IMAD.MOV.U32 R36, RZ, RZ, R32 ;  /* 0x000000ffff247224 */ /* 0x000fc400078e0020 */
[----:B------:R-:W-:Y:S01]  /*7df0*/  IMAD.MOV.U32 R49, RZ, RZ, R44 ;  /* 0x000000ffff317224 */ /* 0x000fe200078e002c */
[----:B------:R-:W-:Y:S01]  /*7e00*/  F2FP.F16.F32.PACK_AB R33, R33, R34 ;  /* 0x000000222121723e */ /* 0x000fe200000000ff */
[----:B------:R-:W-:Y:S01]  /*7e10*/  IMAD.MOV.U32 R51, RZ, RZ, R46 ;  /* 0x000000ffff337224 */ /* 0x000fe200078e002e */
[----:B------:R-:W-:-:S03]  /*7e20*/  F2FP.F16.F32.PACK_AB R35, R35, R158 ;  /* 0x0000009e2323723e */ /* 0x000fc600000000ff */
[----:B------:R-:W-:Y:S02]  /*7e30*/  IMAD.MOV.U32 R38, RZ, RZ, R33 ;  /* 0x000000ffff267224 */ /* 0x000fe400078e0021 */
[----:B------:R-:W-:-:S07]  /*7e40*/  IMAD.MOV.U32 R50, RZ, RZ, R35 ;  /* 0x000000ffff327224 */ /* 0x000fce00078e0023 */
.L_x_1744:
[----:B------:R-:W-:Y:S05]  /*7e50*/  BSYNC B3 ;  /* 0x0000000000037941 */ /* 0x000fea0003800000 */
.L_x_1743:
[----:B------:R-:W-:Y:S02]  /*7e60*/  ULDC.64 UR4, c[0x0][0x208] ;  /* 0x0000820000047ab9 */ /* 0x000fe40000000a00 */
[----:B0-----:R0:W-:Y:S04]  /*7e70*/  STG.E.128 desc[UR4][R76.64], R36 ;  /* 0x000000244c007986 */ /* 0x0011e8000c101d04 */
[----:B--2---:R0:W-:Y:S02]  /*7e80*/  @!P4 STG.E.128 desc[UR4][R78.64], R48 ;  /* 0x000000304e00c986 */ /* 0x0041e4000c101d04 */
.L_x_1742:
[----:B------:R-:W-:Y:S05]  /*7e90*/  BSYNC B2 ;  /* 0x0000000000027941 */ /* 0x000fea0003800000 */
.L_x_1741:
[----:B------:R-:W-:-:S13]  /*7ea0*/  ISETP.NE.AND P4, PT, R9, RZ, PT ;  /* 0x000000ff0900720c */ /* 0x000fda0003f85270 */
[----:B------:R-:W-:Y:S05]  /*7eb0*/  @!P4 BRA `(.L_x_1736) ;  /* 0x0000000400e4c947 */ /* 0x000fea0003800000 */
[----:B------:R-:W3:Y:S01]  /*7ec0*/  LDL R32, [R1+0xc] ;  /* 0x00000c0001207983 */ /* 0x000ee20000100800 */
[----:B------:R-:W-:Y:S01]  /*7ed0*/  IADD3 R35, P4, P5, R86, R130, R12 ;  /* 0x0000008256237210 */ /* 0x000fe20007d9e00c */
[----:B------:R-:W-:Y:S01]  /*7ee0*/  BSSY B2, `(.L_x_1745) ;  /* 0x0000073000027945 */ /* 0x000fe20003800000 */
[----:B---3--:R-:W-:Y:S02]  /*7ef0*/  LOP3.LUT P6, RZ, R32, 0x1, RZ, 0xc0, !PT ;  /* 0x0000000120ff7812 */ /* 0x008fe400078cc0ff */
[----:B------:R-:W-:Y:S02]  /*7f00*/  IADD3.X R32, R84, R155, R109, P4, P5 ;  /* 0x0000009b54207210 */ /* 0x000fe400027ea46d */
[----:B------:R-:W-:-:S04]  /*7f10*/  SEL R33, R126, R146, !P6 ;  /* 0x000000927e217207 */ /* 0x000fc80007000000 */
[----:B------:R-:W-:-:S04]  /*7f20*/  SHF.R.S32.HI R34, RZ, 0x1f, R33 ;  /* 0x0000001fff227819 */ /* 0x000fc80000011421 */
[----:B------:R-:W-:-:S04]  /*7f30*/  LEA.HI R33, R34, R33, RZ, 0x4 ;  /* 0x0000002122217211 */ /* 0x000fc800078f20ff */
[----:B------:R-:W-:-:S05]  /*7f40*/  LEA.HI.SX32 R34, R33, R112, 0x1c ;  /* 0x0000007021227211 */ /* 0x000fca00078fe2ff */
[----:B------:R-:W-:-:S05]  /*7f50*/  IMAD.SHL.U32 R33, R34, 0x8, RZ ;  /* 0x0000000822217824 */ /* 0x000fca00078e00ff */
[----:B------:R-:W-:-:S13]  /*7f60*/  ISETP.GE.AND P4, PT, R33, R144, PT ;  /* 0x000000902100720c */ /* 0x000fda0003f86270 */
[--C-:B0-2---:R-:W-:Y:S02]  /*7f70*/  @!P4 SHF.R.S32.HI R36, RZ, 0x1f, R33.reuse ;  /* 0x0000001fff24c819 */ /* 0x105fe40000011421 */
[----:B------:R-:W-:-:S04]  /*7f80*/  @!P4 IADD3 R130, P5, P6, R86, R130, R33 ;  /* 0x000000825682c210 */ /* 0x000fc80007ebe021 */
[----:B------:R-:W-:Y:S02]  /*7f90*/  @!P4 IADD3.X R36, R84, R155, R36, P5, P6 ;  /* 0x0000009b5424c210 */ /* 0x000fe40002fec424 */
[----:B------:R-:W-:-:S04]  /*7fa0*/  LEA R44, P5, R35, R114, 0x1 ;  /* 0x00000072232c7211 */ /* 0x000fc800078a08ff */
[----:B------:R-:W-:Y:S02]  /*7fb0*/  LEA.HI.X R45, R35, R115, R32, 0x1, P5 ;  /* 0x00000073232d7211 */ /* 0x000fe400028f0c20 */
[----:B------:R-:W-:Y:S02]  /*7fc0*/  SHF.R.S32.HI R35, RZ, 0x1f, R34 ;  /* 0x0000001fff237819 */ /* 0x000fe40000011422 */
[----:B------:R-:W-:Y:S01]  /*7fd0*/  LOP3.LUT R32, R174, 0x38, R33, 0xf8, !PT ;  /* 0x00000038ae207812 */ /* 0x000fe200078ef821 */
[----:B------:R-:W-:Y:S01]  /*7fe0*/  IMAD R33, R17, 0x4800, R139 ;  /* 0x0000480011217824 */ /* 0x000fe200078e028b */
[----:B------:R-:W-:Y:S02]  /*7ff0*/  LEA.HI R35, R35, R34, RZ, 0x3 ;  /* 0x0000002223237211 */ /* 0x000fe400078f18ff */
[----:B------:R-:W-:Y:S02]  /*8000*/  LOP3.LUT R32, R32, R175, RZ, 0x3c, !PT ;  /* 0x000000af20207212 */ /* 0x000fe400078e3cff */
[----:B------:R-:W-:-:S02]  /*8010*/  SHF.R.S32.HI R35, RZ, 0x3, R35 ;  /* 0x00000003ff237819 */ /* 0x000fc40000011423 */
[C---:B------:R-:W-:Y:S02]  /*8020*/  @!P4 LEA R46, P5, R130.reuse, R114, 0x1 ;  /* 0x00000072822ec211 */ /* 0x040fe400078a08ff */
[----:B------:R-:W-:Y:S01]  /*8030*/  LEA R33, R33, R16, 0x1 ;  /* 0x0000001021217211 */ /* 0x000fe200078e08ff */
[----:B------:R-:W-:Y:S01]  /*8040*/  IMAD R35, R35, 0x1800, R176 ;  /* 0x0000180023237824 */ /* 0x000fe200078e02b0 */
[----:B------:R-:W-:Y:S02]  /*8050*/  @!P4 LEA.HI.X R47, R130, R115, R36, 0x1, P5 ;  /* 0x00000073822fc211 */ /* 0x000fe400028f0c24 */
[----:B------:R-:W-:Y:S01]  /*8060*/  ISETP.GE.AND P5, PT, R166, R119, PT ;  /* 0x00000077a600720c */ /* 0x000fe20003fa6270 */
[----:B------:R-:W-:-:S04]  /*8070*/  IMAD.IADD R32, R35, 0x1, R32 ;  /* 0x0000000123207824 */ /* 0x000fc800078e0220 */
[----:B------:R-:W-:-:S04]  /*8080*/  IMAD R35, R17, 0x4800, R32 ;  /* 0x0000480011237824 */ /* 0x000fc800078e0220 */
[----:B------:R-:W-:Y:S02]  /*8090*/  IMAD R36, R35, 0x2, R16 ;  /* 0x0000000223247824 */ /* 0x000fe400078e0210 */
        /* <DEDUP_REMOVED lines=36> */
[----:B------:R-:W-:Y:S02]  /*82e0*/  HADD2.F32 R33, -RZ, R219.H1_H1 ;  /* 0x300000dbff217230 */ /* 0x000fe40000004100 */
[-C--:B------:R-:W-:Y:S01]  /*82f0*/  FMUL.FTZ R37, R50, R42.reuse ;  /* 0x0000002a32257220 */ /* 0x080fe20000410000 */
[----:B------:R-:W-:Y:S02]  /*8300*/  HADD2.F32 R29, -RZ, R29.H0_H0 ;  /* 0x2000001dff1d7230 */ /* 0x000fe40000004100 */
[----:B------:R-:W-:Y:S01]  /*8310*/  FMUL.FTZ R42, R35, R42 ;  /* 0x0000002a232a7220 */ /* 0x000fe20000410000 */
[----:B------:R-:W-:-:S02]  /*8320*/  HADD2.F32 R222, -RZ, R222.H0_H0 ;  /* 0x200000deffde7230 */ /* 0x000fc40000004100 */
[----:B------:R-:W-:Y:S01]  /*8330*/  FFMA.FTZ R78, R35, R51, -R37 ;  /* 0x00000033234e7223 */ /* 0x000fe20000010825 */
[-C--:B------:R-:W-:Y:S01]  /*8340*/  FFMA.FTZ R31, R39, R33.reuse, -R31 ;  /* 0x00000021271f7223 */ /* 0x080fe2000001081f */
[----:B------:R-:W-:Y:S01]  /*8350*/  FFMA.FTZ R76, R43, R33, R76 ;  /* 0x000000212b4c7223 */ /* 0x000fe2000001004c */
[----:B------:R-:W-:Y:S02]  /*8360*/  HADD2.F32 R35, -RZ, R36.H0_H0 ;  /* 0x20000024ff237230 */ /* 0x000fe40000004100 */
[----:B------:R-:W-:Y:S01]  /*8370*/  FFMA.FTZ R51, R50, R51, R42 ;  /* 0x0000003332337223 */ /* 0x000fe2000001002a */
[----:B------:R-:W-:Y:S01]  /*8380*/  HADD2.F32 R33, -RZ, R32.H0_H0 ;  /* 0x20000020ff217230 */ /* 0x000fe20000004100 */
[----:B------:R-:W-:Y:S01]  /*8390*/  F2FP.F16.F32.PACK_AB R31, R78, R31 ;  /* 0x0000001f4e1f723e */ /* 0x000fe200000000ff */
[----:B------:R-:W-:Y:S02]  /*83a0*/  HADD2.F32 R36, -RZ, R36.H1_H1 ;  /* 0x30000024ff247230 */ /* 0x000fe40000004100 */
[----:B------:R-:W-:Y:S01]  /*83b0*/  HADD2.F32 R32, -RZ, R32.H1_H1 ;  /* 0x30000020ff207230 */ /* 0x000fe20000004100 */
[----:B------:R-:W-:Y:S01]  /*83c0*/  F2FP.F16.F32.PACK_AB R51, R51, R76 ;  /* 0x0000004c3333723e */ /* 0x000fe200000000ff */
[----:B------:R-:W-:-:S02]  /*83d0*/  HADD2.F32 R37, -RZ, R28.H0_H0 ;  /* 0x2000001cff257230 */ /* 0x000fc40000004100 */
[-C--:B------:R-:W-:Y:S01]  /*83e0*/  FMUL.FTZ R39, R36, R29.reuse ;  /* 0x0000001d24277220 */ /* 0x080fe20000410000 */
[----:B------:R-:W-:Y:S02]  /*83f0*/  HADD2.F32 R220, -RZ, R220.H0_H0 ;  /* 0x200000dcffdc7230 */ /* 0x000fe40000004100 */
[C---:B------:R-:W-:Y:S01]  /*8400*/  FMUL.FTZ R29, R32.reuse, R29 ;  /* 0x0000001d201d7220 */ /* 0x040fe20000410000 */
[-C--:B------:R-:W-:Y:S01]  /*8410*/  FMUL.FTZ R28, R35, R222.reuse ;  /* 0x000000de231c7220 */ /* 0x080fe20000410000 */
[-C--:B------:R-:W-:Y:S01]  /*8420*/  FFMA.FTZ R39, R32, R37.reuse, -R39 ;  /* 0x0000002520277223 */ /* 0x080fe20000010827 */
[----:B------:R-:W-:Y:S02]  /*8430*/  HADD2.F32 R32, -RZ, R38.H0_H0 ;  /* 0x20000026ff207230 */ /* 0x000fe40000004100 */
[----:B------:R-:W-:Y:S01]  /*8440*/  FFMA.FTZ R29, R36, R37, R29 ;  /* 0x00000025241d7223 */ /* 0x000fe2000001001d */
[----:B------:R-:W-:Y:S01]  /*8450*/  FMUL.FTZ R222, R33, R222 ;  /* 0x000000de21de7220 */ /* 0x000fe20000410000 */
[----:B------:R-:W-:-:S02]  /*8460*/  HADD2.F32 R221, -RZ, R221.H0_H0 ;  /* 0x200000ddffdd7230 */ /* 0x000fc40000004100 */
[-C--:B------:R-:W-:Y:S01]  /*8470*/  FFMA.FTZ R28, R33, R220.reuse, -R28 ;  /* 0x000000dc211c7223 */ /* 0x080fe2000001081c */
[----:B------:R-:W-:Y:S02]  /*8480*/  HADD2.F32 R41, -RZ, R41.H0_H0 ;  /* 0x20000029ff297230 */ /* 0x000fe40000004100 */
[----:B------:R-:W-:Y:S01]  /*8490*/  FFMA.FTZ R222, R35, R220, R222 ;  /* 0x000000dc23de7223 */ /* 0x000fe200000100de */
[----:B------:R-:W-:Y:S02]  /*84a0*/  HADD2.F32 R36, -RZ, R34.H0_H0 ;  /* 0x20000022ff247230 */ /* 0x000fe40000004100 */
[-C--:B------:R-:W-:Y:S01]  /*84b0*/  FMUL.FTZ R37, R32, R221.reuse ;  /* 0x000000dd20257220 */ /* 0x080fe20000410000 */
[----:B------:R-:W-:Y:S01]  /*84c0*/  HADD2.F32 R38, -RZ, R38.H1_H1 ;  /* 0x30000026ff267230 */ /* 0x000fe20000004100 */
[----:B------:R-:W-:Y:S01]  /*84d0*/  F2FP.F16.F32.PACK_AB R28, R39, R28 ;  /* 0x0000001c271c723e */ /* 0x000fe200000000ff */
        /* <DEDUP_REMOVED lines=13> */
[----:B------:R-:W-:Y:S01]  /*85b0*/  F2FP.F16.F32.PACK_AB R34, R35, R36 ;  /* 0x000000242322723e */ /* 0x000fe200000000ff */
[----:B------:R-:W-:Y:S01]  /*85c0*/  IMAD.MOV.U32 R36, RZ, RZ, R222 ;  /* 0x000000ffff247224 */ /* 0x000fe200078e00de */
[----:B------:R-:W-:Y:S01]  /*85d0*/  F2FP.F16.F32.PACK_AB R38, R41, R32 ;  /* 0x000000202926723e */ /* 0x000fe200000000ff */
[----:B------:R-:W-:Y:S01]  /*85e0*/  IMAD.MOV.U32 R32, RZ, RZ, R28 ;  /* 0x000000ffff207224 */ /* 0x000fe200078e001c */
[----:B------:R-:W-:Y:S01]  /*85f0*/  MOV R39, R51 ;  /* 0x0000003300277202 */ /* 0x000fe20000000f00 */
[----:B------:R-:W-:-:S07]  /*8600*/  IMAD.MOV.U32 R35, RZ, RZ, R31 ;  /* 0x000000ffff237224 */ /* 0x000fce00078e001f */
.L_x_1746:
[----:B------:R-:W-:Y:S05]  /*8610*/  BSYNC B2 ;  /* 0x0000000000027941 */ /* 0x000fea0003800000 */
.L_x_1745:
[----:B------:R-:W-:Y:S02]  /*8620*/  ULDC.64 UR4, c[0x0][0x208] ;  /* 0x0000820000047ab9 */ /* 0x000fe40000000a00 */
[----:B0-----:R3:W-:Y:S04]  /*8630*/  STG.E.128 desc[UR4][R44.64], R32 ;  /* 0x000000202c007986 */ /* 0x0017e8000c101d04 */
[----:B--2---:R3:W-:Y:S02]  /*8640*/  @!P4 STG.E.128 desc[UR4][R46.64], R36 ;  /* 0x000000242e00c986 */ /* 0x0047e4000c101d04 */
.L_x_1736:
[----:B------:R-:W-:Y:S05]  /*8650*/  BSYNC B1 ;  /* 0x0000000000017941 */ /* 0x000fea0003800000 */
.L_x_1735:
[-C--:B--2---:R-:W-:Y:S02]  /*8660*/  IMAD R28, R147, R122.reuse, RZ ;  /* 0x0000007a931c7224 */ /* 0x084fe400078e02ff */
[----:B------:R-:W-:-:S04]  /*8670*/  IMAD.WIDE.U32 R124, R188, R122, R124 ;  /* 0x0000007abc7c7225 */ /* 0x000fc800078e007c */
[----:B------:R-:W-:Y:S01]  /*8680*/  IMAD R123, R188, R123, R28 ;  /* 0x0000007bbc7b7224 */ /* 0x000fe200078e021c */
[----:B------:R-:W-:Y:S06]  /*8690*/  @P0 BRA `(.L_x_1705) ;  /* 0x0000001800c80947 */ /* 0x000fec0003800000 */
[----:B------:R-:W-:Y:S01]  /*86a0*/  ISETP.NE.AND P0, PT, R11, RZ, PT ;  /* 0x000000ff0b00720c */ /* 0x000fe20003f05270 */
[----:B------:R-:W-:Y:S01]  /*86b0*/  BSSY B1, `(.L_x_1747) ;  /* 0x0000079000017945 */ /* 0x000fe20003800000 */
[----:B------:R-:W-:-:S11]  /*86c0*/  IMAD.IADD R40, R125, 0x1, R123 ;  /* 0x000000017d287824 */ /* 0x000fd600078e027b */
        /* <DEDUP_REMOVED lines=8> */
[----:B------:R-:W-:Y:S01]  /*8750*/  SHF.R.S32.HI R28, RZ, 0x1f, R29 ;  /* 0x0000001fff1c7819 */ /* 0x000fe2000001141d */
[----:B------:R-:W-:-:S03]  /*8760*/  IMAD.SHL.U32 R31, R29, 0x8, RZ ;  /* 0x000000081d1f7824 */ /* 0x000fc600078e00ff */
[----:B------:R-:W-:Y:S02]  /*8770*/  LEA.HI R28, R28, R29, RZ, 0x3 ;  /* 0x0000001d1c1c7211 */ /* 0x000fe400078f18ff */
[----:B------:R-:W-:Y:S02]  /*8780*/  ISETP.GE.AND P0, PT, R31, R144, PT ;  /* 0x000000901f00720c */ /* 0x000fe40003f06270 */
[----:B------:R-:W-:Y:S02]  /*8790*/  SHF.R.S32.HI R35, RZ, 0x3, R28 ;  /* 0x00000003ff237819 */ /* 0x000fe4000001141c */
[----:B------:R-:W-:-:S03]  /*87a0*/  LOP3.LUT R29, R173, 0x38, R31, 0xf8, !PT ;  /* 0x00000038ad1d7812 */ /* 0x000fc600078ef81f */
[----:B------:R-:W-:Y:S01]  /*87b0*/  IMAD R28, R35, 0x1800, R178 ;  /* 0x00001800231c7824 */ /* 0x000fe200078e02b2 */
[----:B------:R-:W-:-:S05]  /*87c0*/  LOP3.LUT R29, R29, R208, RZ, 0x3c, !PT ;  /* 0x000000d01d1d7212 */ /* 0x000fca00078e3cff */
[----:B------:R-:W-:Y:S01]  /*87d0*/  @!P0 SHF.R.S32.HI R33, RZ, 0x1f, R31 ;  /* 0x0000001fff218819 */ /* 0x000fe2000001141f */
[----:B------:R-:W-:Y:S01]  /*87e0*/  IMAD.IADD R28, R28, 0x1, R29 ;  /* 0x000000011c1c7824 */ /* 0x000fe200078e021d */
[----:B------:R-:W-:Y:S01]  /*87f0*/  @!P0 IADD3 R30, P4, P5, R86, R124, R31 ;  /* 0x0000007c561e8210 */ /* 0x000fe20007d9e01f */
[C---:B------:R-:W-:Y:S02]  /*8800*/  IMAD R29, R17.reuse, 0x4800, R140 ;  /* 0x00004800111d7824 */ /* 0x040fe400078e028c */
[----:B------:R-:W-:Y:S01]  /*8810*/  IMAD R31, R17, 0x4800, R28 ;  /* 0x00004800111f7824 */ /* 0x000fe200078e021c */
[----:B------:R-:W-:Y:S01]  /*8820*/  @!P0 IADD3.X R33, R84, R40, R33, P4, P5 ;  /* 0x0000002854218210 */ /* 0x000fe200027ea421 */
[----:B------:R-:W-:Y:S01]  /*8830*/  IMAD R29, R29, 0x2, R16 ;  /* 0x000000021d1d7824 */ /* 0x000fe200078e0210 */
[----:B0-----:R-:W-:-:S04]  /*8840*/  LEA R36, P4, R32, R114, 0x1 ;  /* 0x0000007220247211 */ /* 0x001fc800078808ff */
[----:B------:R-:W-:Y:S02]  /*8850*/  LEA.HI.X R37, R32, R115, R34, 0x1, P4 ;  /* 0x0000007320257211 */ /* 0x000fe400020f0c22 */
[----:B------:R-:W-:Y:S02]  /*8860*/  LEA R32, R31, R16, 0x1 ;  /* 0x000000101f207211 */ /* 0x000fe400078e08ff */
[----:B------:R-:W-:-:S04]  /*8870*/  @!P0 LEA R38, P4, R30, R114, 0x1 ;  /* 0x000000721e268211 */ /* 0x000fc800078808ff */
        /* <DEDUP_REMOVED lines=8> */
[--C-:B------:R-:W-:Y:S01]  /*8900*/  SHF.R.U64 R41, R60, 0x10, R61.reuse ;  /* 0x000000103c297819 */ /* 0x100fe2000000123d */
[----:B------:R-:W-:Y:S01]  /*8910*/  HADD2.F32 R50, -RZ, R218.H1_H1 ;  /* 0x300000daff327230 */ /* 0x000fe20000004100 */
[----:B------:R-:W-:Y:S01]  /*8920*/  SHF.R.U32.HI R60, RZ, 0x10, R61 ;  /* 0x00000010ff3c7819 */ /* 0x000fe2000001163d */
[----:B------:R-:W-:Y:S01]  /*8930*/  HADD2.F32 R47, -RZ, R45.H0_H0 ;  /* 0x2000002dff2f7230 */ /* 0x000fe20000004100 */
[----:B------:R-:W-:Y:S01]  /*8940*/  SHF.R.U64 R42, R72, 0x10, R73 ;  /* 0x00000010482a7819 */ /* 0x000fe20000001249 */
[----:B------:R-:W-:Y:S01]  /*8950*/  HADD2.F32 R31, -RZ, R29.H0_H0 ;  /* 0x2000001dff1f7230 */ /* 0x000fe20000004100 */
[----:B------:R-:W-:Y:S01]  /*8960*/  SHF.R.U64 R44, R74, 0x10, R75 ;  /* 0x000000104a2c7819 */ /* 0x000fe2000000124b */
[----:B------:R-:W-:-:S02]  /*8970*/  HADD2.F32 R45, -RZ, R45.H1_H1 ;  /* 0x3000002dff2d7230 */ /* 0x000fc40000004100 */
[-C--:B------:R-:W-:Y:S01]  /*8980*/  FMUL.FTZ R72, R47, R50.reuse ;  /* 0x000000322f487220 */ /* 0x080fe20000410000 */
[----:B------:R-:W-:Y:S02]  /*8990*/  HADD2.F32 R49, -RZ, R49.H0_H0 ;  /* 0x20000031ff317230 */ /* 0x000fe40000004100 */
[----:B------:R-:W-:Y:S01]  /*89a0*/  FMUL.FTZ R50, R31, R50 ;  /* 0x000000321f327220 */ /* 0x000fe20000410000 */
[----:B------:R-:W-:Y:S01]  /*89b0*/  HADD2.F32 R46, -RZ, R29.H1_H1 ;  /* 0x3000001dff2e7230 */ /* 0x000fe20000004100 */
[----:B------:R-:W-:Y:S01]  /*89c0*/  SHF.R.U32.HI R74, RZ, 0x10, R75 ;  /* 0x00000010ff4a7819 */ /* 0x000fe2000001164b */
[----:B------:R-:W-:Y:S02]  /*89d0*/  HADD2.F32 R48, -RZ, R216.H1_H1 ;  /* 0x300000d8ff307230 */ /* 0x000fe40000004100 */
[-C--:B------:R-:W-:Y:S01]  /*89e0*/  FMUL.FTZ R51, R45, R49.reuse ;  /* 0x000000312d337220 */ /* 0x080fe20000410000 */
[----:B------:R-:W-:Y:S02]  /*89f0*/  HADD2.F32 R60, -RZ, R60.H0_H0 ;  /* 0x2000003cff3c7230 */ /* 0x000fe40000004100 */
[----:B------:R-:W-:Y:S01]  /*8a00*/  FMUL.FTZ R76, R46, R49 ;  /* 0x000000312e4c7220 */ /* 0x000fe20000410000 */
[--C-:B------:R-:W-:Y:S01]  /*8a10*/  SHF.R.U64 R43, R62, 0x10, R63.reuse ;  /* 0x000000103e2b7819 */ /* 0x100fe2000000123f */
[-C--:B------:R-:W-:Y:S01]  /*8a20*/  FFMA.FTZ R29, R31, R48.reuse, -R72 ;  /* 0x000000301f1d7223 */ /* 0x080fe20000010848 */
[----:B------:R-:W-:Y:S01]  /*8a30*/  FFMA.FTZ R31, R47, R48, R50 ;  /* 0x000000302f1f7223 */ /* 0x000fe20000010032 */
[----:B------:R-:W-:Y:S01]  /*8a40*/  SHF.R.U32.HI R62, RZ, 0x10, R63 ;  /* 0x00000010ff3e7819 */ /* 0x000fe2000001163f */
[-C--:B------:R-:W-:Y:S01]  /*8a50*/  FFMA.FTZ R46, R46, R60.reuse, -R51 ;  /* 0x0000003c2e2e7223 */ /* 0x080fe20000010833 */
[----:B------:R-:W-:Y:S01]  /*8a60*/  FFMA.FTZ R48, R45, R60, R76 ;  /* 0x0000003c2d307223 */ /* 0x000fe2000001004c */
[----:B------:R-:W-:-:S02]  /*8a70*/  HADD2.F32 R76, -RZ, R217.H1_H1 ;  /* 0x300000d9ff4c7230 */ /* 0x000fc40000004100 */
[--C-:B------:R-:W-:Y:S01]  /*8a80*/  HADD2.F32 R45, -RZ, R35.reuse.H0_H0 ;  /* 0x20000023ff2d7230 */ /* 0x100fe20000004100 */
[----:B------:R-:W-:Y:S01]  /*8a90*/  F2FP.F16.F32.PACK_AB R29, R46, R29 ;  /* 0x0000001d2e1d723e */ /* 0x000fe200000000ff */
[----:B------:R-:W-:Y:S02]  /*8aa0*/  HADD2.F32 R60, -RZ, R35.H1_H1 ;  /* 0x30000023ff3c7230 */ /* 0x000fe40000004100 */
[--C-:B------:R-:W-:Y:S02]  /*8ab0*/  HADD2.F32 R35, -RZ, R33.reuse.H0_H0 ;  /* 0x20000021ff237230 */ /* 0x100fe40000004100 */
[----:B------:R-:W-:Y:S02]  /*8ac0*/  HADD2.F32 R49, -RZ, R74.H0_H0 ;  /* 0x2000004aff317230 */ /* 0x000fe40000004100 */
[----:B------:R-:W-:Y:S02]  /*8ad0*/  HADD2.F32 R50, -RZ, R33.H1_H1 ;  /* 0x30000021ff327230 */ /* 0x000fe40000004100 */
[----:B------:R-:W-:-:S02]  /*8ae0*/  HADD2.F32 R72, -RZ, R215.H1_H1 ;  /* 0x300000d7ff487230 */ /* 0x000fc40000004100 */
[-C--:B------:R-:W-:Y:S01]  /*8af0*/  FMUL.FTZ R51, R60, R49.reuse ;  /* 0x000000313c337220 */ /* 0x080fe20000410000 */
[----:B------:R-:W-:Y:S02]  /*8b00*/  HADD2.F32 R47, -RZ, R62.H0_H0 ;  /* 0x2000003eff2f7230 */ /* 0x000fe40000004100 */
[-C--:B------:R-:W-:Y:S01]  /*8b10*/  FMUL.FTZ R62, R45, R76.reuse ;  /* 0x0000004c2d3e7220 */ /* 0x080fe20000410000 */
[C---:B------:R-:W-:Y:S01]  /*8b20*/  FMUL.FTZ R76, R35.reuse, R76 ;  /* 0x0000004c234c7220 */ /* 0x040fe20000410000 */
[C---:B------:R-:W-:Y:S01]  /*8b30*/  FMUL.FTZ R49, R50.reuse, R49 ;  /* 0x0000003132317220 */ /* 0x040fe20000410000 */
[----:B------:R-:W-:Y:S02]  /*8b40*/  HADD2.F32 R218, -RZ, R218.H0_H0 ;  /* 0x200000daffda7230 */ /* 0x000fe40000004100 */
[-C--:B------:R-:W-:Y:S01]  /*8b50*/  FFMA.FTZ R33, R35, R72.reuse, -R62 ;  /* 0x0000004823217223 */ /* 0x080fe2000001083e */
[----:B------:R-:W-:Y:S01]  /*8b60*/  FFMA.FTZ R35, R45, R72, R76 ;  /* 0x000000482d237223 */ /* 0x000fe2000001004c */
[-C--:B------:R-:W-:Y:S01]  /*8b70*/  FFMA.FTZ R50, R50, R47.reuse, -R51 ;  /* 0x0000002f32327223 */ /* 0x080fe20000010833 */
[----:B------:R-:W-:Y:S01]  /*8b80*/  FFMA.FTZ R60, R60, R47, R49 ;  /* 0x0000002f3c3c7223 */ /* 0x000fe20000010031 */
[----:B------:R-:W-:-:S02]  /*8b90*/  HADD2.F32 R72, -RZ, R42.H0_H0 ;  /* 0x2000002aff487230 */ /* 0x000fc40000004100 */
[----:B------:R-:W-:Y:S01]  /*8ba0*/  HADD2.F32 R47, -RZ, R32.H0_H0 ;  /* 0x20000020ff2f7230 */ /* 0x000fe20000004100 */
[----:B------:R-:W-:Y:S01]  /*8bb0*/  F2FP.F16.F32.PACK_AB R50, R50, R33 ;  /* 0x000000213232723e */ /* 0x000fe200000000ff */
[----:B------:R-:W-:Y:S01]  /*8bc0*/  HADD2.F32 R42, -RZ, R28.H0_H0 ;  /* 0x2000001cff2a7230 */ /* 0x000fe20000004100 */
[----:B------:R-:W-:Y:S01]  /*8bd0*/  F2FP.F16.F32.PACK_AB R33, R48, R31 ;  /* 0x0000001f3021723e */ /* 0x000fe200000000ff */
[----:B------:R-:W-:Y:S01]  /*8be0*/  HADD2.F32 R49, -RZ, R32.H1_H1 ;  /* 0x30000020ff317230 */ /* 0x000fe20000004100 */
[----:B------:R-:W-:Y:S01]  /*8bf0*/  F2FP.F16.F32.PACK_AB R35, R60, R35 ;  /* 0x000000233c23723e */ /* 0x000fe200000000ff */
[----:B------:R-:W-:Y:S02]  /*8c00*/  HADD2.F32 R216, -RZ, R216.H0_H0 ;  /* 0x200000d8ffd87230 */ /* 0x000fe40000004100 */
[-C--:B------:R-:W-:Y:S01]  /*8c10*/  FMUL.FTZ R32, R42, R218.reuse ;  /* 0x000000da2a207220 */ /* 0x080fe20000410000 */
[----:B------:R-:W-:Y:S02]  /*8c20*/  HADD2.F32 R62, -RZ, R41.H0_H0 ;  /* 0x20000029ff3e7230 */ /* 0x000fe40000004100 */
[----:B------:R-:W-:Y:S01]  /*8c30*/  FMUL.FTZ R41, R47, R218 ;  /* 0x000000da2f297220 */ /* 0x000fe20000410000 */
[----:B------:R-:W-:-:S02]  /*8c40*/  HADD2.F32 R45, -RZ, R28.H1_H1 ;  /* 0x3000001cff2d7230 */ /* 0x000fc40000004100 */
[----:B------:R-:W-:Y:S01]  /*8c50*/  FMUL.FTZ R74, R49, R72 ;  /* 0x00000048314a7220 */ /* 0x000fe20000410000 */
[-C--:B------:R-:W-:Y:S01]  /*8c60*/  FFMA.FTZ R32, R47, R216.reuse, R32 ;  /* 0x000000d82f207223 */ /* 0x080fe20000010020 */
[----:B------:R-:W-:Y:S01]  /*8c70*/  FFMA.FTZ R28, R42, R216, -R41 ;  /* 0x000000d82a1c7223 */ /* 0x000fe20000010829 */
[----:B------:R-:W-:Y:S02]  /*8c80*/  HADD2.F32 R42, -RZ, R34.H0_H0 ;  /* 0x20000022ff2a7230 */ /* 0x000fe40000004100 */
[C---:B------:R-:W-:Y:S01]  /*8c90*/  FMUL.FTZ R72, R45.reuse, R72 ;  /* 0x000000482d487220 */ /* 0x040fe20000410000 */
[-C--:B------:R-:W-:Y:S01]  /*8ca0*/  FFMA.FTZ R47, R45, R62.reuse, -R74 ;  /* 0x0000003e2d2f7223 */ /* 0x080fe2000001084a */
[----:B------:R-:W-:Y:S02]  /*8cb0*/  HADD2.F32 R217, -RZ, R217.H0_H0 ;  /* 0x200000d9ffd97230 */ /* 0x000fe40000004100 */
[----:B------:R-:W-:Y:S02]  /*8cc0*/  HADD2.F32 R45, -RZ, R44.H0_H0 ;  /* 0x2000002cff2d7230 */ /* 0x000fe40000004100 */
[----:B------:R-:W-:Y:S01]  /*8cd0*/  FFMA.FTZ R49, R49, R62, R72 ;  /* 0x0000003e31317223 */ /* 0x000fe20000010048 */
[----:B------:R-:W-:-:S02]  /*8ce0*/  HADD2.F32 R41, -RZ, R30.H0_H0 ;  /* 0x2000001eff297230 */ /* 0x000fc40000004100 */
[-C--:B------:R-:W-:Y:S01]  /*8cf0*/  FMUL.FTZ R44, R42, R217.reuse ;  /* 0x000000d92a2c7220 */ /* 0x080fe20000410000 */
[----:B------:R-:W-:Y:S01]  /*8d00*/  HADD2.F32 R34, -RZ, R34.H1_H1 ;  /* 0x30000022ff227230 */ /* 0x000fe20000004100 */
[----:B------:R-:W-:Y:S01]  /*8d10*/  F2FP.F16.F32.PACK_AB R28, R47, R28 ;  /* 0x0000001c2f1c723e */ /* 0x000fe200000000ff */
        /* <DEDUP_REMOVED lines=11> */
[----:B------:R-:W-:-:S03]  /*8dd0*/  IMAD.MOV.U32 R31, RZ, RZ, R50 ;  /* 0x000000ffff1f7224 */ /* 0x000fc600078e0032 */
[----:B------:R-:W-:Y:S02]  /*8de0*/  F2FP.F16.F32.PACK_AB R30, R51, R44 ;  /* 0x0000002c331e723e */ /* 0x000fe400000000ff */
[----:B------:R-:W-:-:S07]  /*8df0*/  F2FP.F16.F32.PACK_AB R34, R34, R217 ;  /* 0x000000d92222723e */ /* 0x000fce00000000ff */
.L_x_1750:
[----:B------:R-:W-:Y:S05]  /*8e00*/  BSYNC B2 ;  /* 0x0000000000027941 */ /* 0x000fea0003800000 */
.L_x_1749:
[----:B------:R-:W-:Y:S02]  /*8e10*/  ULDC.64 UR4, c[0x0][0x208] ;  /* 0x0000820000047ab9 */ /* 0x000fe40000000a00 */
[----:B0-----:R4:W-:Y:S04]  /*8e20*/  STG.E.128 desc[UR4][R36.64], R28 ;  /* 0x0000001c24007986 */ /* 0x0019e8000c101d04 */
[----:B--2---:R4:W-:Y:S02]  /*8e30*/  @!P0 STG.E.128 desc[UR4][R38.64], R32 ;  /* 0x0000002026008986 */ /* 0x0049e4000c101d04 */
.L_x_1748:
[----:B------:R-:W-:Y:S05]  /*8e40*/  BSYNC B1 ;  /* 0x0000000000017941 */ /* 0x000fea0003800000 */
.L_x_1747:
        /* <DEDUP_REMOVED lines=14> */
[----:B------:R-:W-:-:S05]  /*8f30*/  SHF.R.S32.HI R31, RZ, 0x3, R31 ;  /* 0x00000003ff1f7819 */ /* 0x000fca000001141f */
[----:B------:R-:W-:-:S06]  /*8f40*/  IMAD R28, R31, 0x1800, R178 ;  /* 0x000018001f1c7824 */ /* 0x000fcc00078e02b2 */
[--C-:B------:R-:W-:Y:S02]  /*8f50*/  @!P0 SHF.R.S32.HI R33, RZ, 0x1f, R29.reuse ;  /* 0x0000001fff218819 */ /* 0x100fe4000001141d */
[--C-:B------:R-:W-:Y:S02]  /*8f60*/  @!P0 IADD3 R30, P4, P5, R86, R124, R29.reuse ;  /* 0x0000007c561e8210 */ /* 0x100fe40007d9e01d */
[----:B------:R-:W-:Y:S02]  /*8f70*/  LOP3.LUT R29, R173, 0x38, R29, 0xf8, !PT ;  /* 0x00000038ad1d7812 */ /* 0x000fe400078ef81d */
[----:B------:R-:W-:Y:S02]  /*8f80*/  @!P0 IADD3.X R33, R84, R40, R33, P4, P5 ;  /* 0x0000002854218210 */ /* 0x000fe400027ea421 */
[----:B------:R-:W-:Y:S02]  /*8f90*/  LOP3.LUT R29, R29, R208, RZ, 0x3c, !PT ;  /* 0x000000d01d1d7212 */ /* 0x000fe400078e3cff */
[----:B0-----:R-:W-:-:S02]  /*8fa0*/  LEA R36, P4, R32, R114, 0x1 ;  /* 0x0000007220247211 */ /* 0x001fc400078808ff */
[----:B------:R-:W-:Y:S01]  /*8fb0*/  IADD3 R28, R28, R29, RZ ;  /* 0x0000001d1c1c7210 */ /* 0x000fe20007ffe0ff */
[C---:B------:R-:W-:Y:S01]  /*8fc0*/  IMAD R29, R17.reuse, 0x4800, R138 ;  /* 0x00004800111d7824 */ /* 0x040fe200078e028a */
[-C--:B------:R-:W-:Y:S02]  /*8fd0*/  LEA.HI.X R37, R32, R115.reuse, R34, 0x1, P4 ;  /* 0x0000007320257211 */ /* 0x080fe400020f0c22 */
[C---:B------:R-:W-:Y:S01]  /*8fe0*/  @!P0 LEA R38, P4, R30.reuse, R114, 0x1 ;  /* 0x000000721e268211 */ /* 0x040fe200078808ff */
[----:B------:R-:W-:Y:S02]  /*8ff0*/  IMAD R31, R17, 0x4800, R28 ;  /* 0x00004800111f7824 */ /* 0x000fe400078e021c */
[--C-:B------:R-:W-:Y:S01]  /*9000*/  IMAD R29, R29, 0x2, R16.reuse ;  /* 0x000000021d1d7824 */ /* 0x100fe200078e0210 */
[----:B------:R-:W-:Y:S01]  /*9010*/  @!P0 LEA.HI.X R39, R30, R115, R33, 0x1, P4 ;  /* 0x000000731e278211 */ /* 0x000fe200020f0c21 */
[----:B------:R-:W-:Y:S01]  /*9020*/  IMAD R32, R31, 0x2, R16 ;  /* 0x000000021f207824 */ /* 0x000fe200078e0210 */
[----:B------:R-:W-:-:S03]  /*9030*/  ISETP.GE.AND P4, PT, R165, R119, PT ;  /* 0x00000077a500720c */ /* 0x000fc60003f86270 */
[----:B------:R-:W0:Y:S04]  /*9040*/  LDS.128 R28, [R29+0x18400] ;  /* 0x018400001d1c7984 */ /* 0x000e280000000c00 */
[----:B------:R-:W2:Y:S06]  /*9050*/  LDS.128 R32, [R32+0x18400] ;  /* 0x0184000020207984 */ /* 0x000eac0000000c00 */
[----:B------:R-:W-:Y:S05]  /*9060*/  @P4 BRA `(.L_x_1754) ;  /* 0x00000004005c4947 */ /* 0x000fea0003800000 */
[----:B0-----:R-:W-:Y:S01]  /*9070*/  IMAD.MOV.U32 R45, RZ, RZ, R28 ;  /* 0x000000ffff2d7224 */ /* 0x001fe200078e001c */
[----:B------:R-:W-:Y:S01]  /*9080*/  SHF.R.U32.HI R50, RZ, 0x10, R69 ;  /* 0x00000010ff327819 */ /* 0x000fe20000011645 */
[----:B--2---:R-:W-:Y:S01]  /*9090*/  IMAD.MOV.U32 R28, RZ, RZ, R33 ;  /* 0x000000ffff1c7224 */ /* 0x004fe200078e0021 */
[----:B------:R-:W-:Y:S01]  /*90a0*/  MOV R46, R32 ;  /* 0x00000020002e7202 */ /* 0x000fe20000000f00 */
[----:B------:R-:W-:Y:S01]  /*90b0*/  IMAD.MOV.U32 R47, RZ, RZ, R35 ;  /* 0x000000ffff2f7224 */ /* 0x000fe200078e0023 */
[--C-:B------:R-:W-:Y:S01]  /*90c0*/  SHF.R.U32.HI R48, RZ, 0x10, R57.reuse ;  /* 0x00000010ff307819 */ /* 0x100fe20000011639 */
[----:B------:R-:W-:Y:S01]  /*90d0*/  HADD2.F32 R51, -RZ, R214.H1_H1 ;  /* 0x300000d6ff337230 */ /* 0x000fe20000004100 */
[----:B------:R-:W-:Y:S01]  /*90e0*/  SHF.R.U64 R42, R56, 0x10, R57 ;  /* 0x00000010382a7819 */ /* 0x000fe20000001239 */
[--C-:B------:R-:W-:Y:S01]  /*90f0*/  HADD2.F32 R32, -RZ, R28.reuse.H0_H0 ;  /* 0x2000001cff207230 */ /* 0x100fe20000004100 */
[----:B------:R-:W-:Y:S01]  /*9100*/  SHF.R.U64 R41, R58, 0x10, R59 ;  /* 0x000000103a297819 */ /* 0x000fe2000000123b */
[----:B------:R-:W-:Y:S01]  /*9110*/  HADD2.F32 R35, -RZ, R28.H1_H1 ;  /* 0x3000001cff237230 */ /* 0x000fe20000004100 */
[----:B------:R-:W-:Y:S01]  /*9120*/  SHF.R.U32.HI R58, RZ, 0x10, R71 ;  /* 0x00000010ff3a7819 */ /* 0x000fe20000011647 */
[----:B------:R-:W-:Y:S01]  /*9130*/  IMAD.MOV.U32 R33, RZ, RZ, R31 ;  /* 0x000000ffff217224 */ /* 0x000fe200078e001f */
[----:B------:R-:W-:Y:S01]  /*9140*/  SHF.R.U32.HI R59, RZ, 0x10, R59 ;  /* 0x00000010ff3b7819 */ /* 0x000fe2000001163b */
[--C-:B------:R-:W-:Y:S01]  /*9150*/  HADD2.F32 R28, -RZ, R29.reuse.H0_H0 ;  /* 0x2000001dff1c7230 */ /* 0x100fe20000004100 */
[----:B------:R-:W-:Y:S01]  /*9160*/  SHF.R.U64 R44, R68, 0x10, R69 ;  /* 0x00000010442c7819 */ /* 0x000fe20000001245 */
        /* <DEDUP_REMOVED lines=8> */
[C---:B------:R-:W-:Y:S01]  /*91f0*/  FMUL.FTZ R50, R31.reuse, R50 ;  /* 0x000000321f327220 */ /* 0x040fe20000410000 */
[-C--:B------:R-:W-:Y:S01]  /*9200*/  FFMA.FTZ R28, R28, R49.reuse, -R29 ;  /* 0x000000311c1c7223 */ /* 0x080fe2000001081d */
[----:B------:R-:W-:Y:S01]  /*9210*/  FFMA.FTZ R29, R32, R49, R51 ;  /* 0x00000031201d7223 */ /* 0x000fe20000010033 */
[-C--:B------:R-:W-:Y:S01]  /*9220*/  FFMA.FTZ R31, R31, R48.reuse, -R56 ;  /* 0x000000301f1f7223 */ /* 0x080fe20000010838 */
[----:B------:R-:W-:Y:S01]  /*9230*/  FFMA.FTZ R32, R35, R48, R50 ;  /* 0x0000003023207223 */ /* 0x000fe20000010032 */
[----:B------:R-:W-:-:S02]  /*9240*/  HADD2.F32 R51, -RZ, R213.H1_H1 ;  /* 0x300000d5ff337230 */ /* 0x000fc40000004100 */
[--C-:B------:R-:W-:Y:S01]  /*9250*/  HADD2.F32 R48, -RZ, R47.reuse.H0_H0 ;  /* 0x2000002fff307230 */ /* 0x100fe20000004100 */
[----:B------:R-:W-:Y:S01]  /*9260*/  F2FP.F16.F32.PACK_AB R31, R31, R28 ;  /* 0x0000001c1f1f723e */ /* 0x000fe200000000ff */
[----:B------:R-:W-:Y:S02]  /*9270*/  HADD2.F32 R49, -RZ, R47.H1_H1 ;  /* 0x3000002fff317230 */ /* 0x000fe40000004100 */
[----:B------:R-:W-:Y:S02]  /*9280*/  HADD2.F32 R58, -RZ, R58.H0_H0 ;  /* 0x2000003aff3a7230 */ /* 0x000fe40000004100 */
[----:B------:R-:W-:Y:S01]  /*9290*/  FMUL.FTZ R60, R48, R51 ;  /* 0x00000033303c7220 */ /* 0x000fe20000410000 */
[--C-:B------:R-:W-:Y:S02]  /*92a0*/  HADD2.F32 R35, -RZ, R33.reuse.H0_H0 ;  /* 0x20000021ff237230 */ /* 0x100fe40000004100 */
[----:B------:R-:W-:Y:S02]  /*92b0*/  HADD2.F32 R50, -RZ, R156.H1_H1 ;  /* 0x3000009cff327230 */ /* 0x000fe40000004100 */
[----:B------:R-:W-:Y:S01]  /*92c0*/  FMUL.FTZ R62, R49, R58 ;  /* 0x0000003a313e7220 */ /* 0x000fe20000410000 */
[----:B------:R-:W-:-:S02]  /*92d0*/  HADD2.F32 R47, -RZ, R33.H1_H1 ;  /* 0x30000021ff2f7230 */ /* 0x000fc40000004100 */
[C---:B------:R-:W-:Y:S01]  /*92e0*/  FMUL.FTZ R51, R35.reuse, R51 ;  /* 0x0000003323337220 */ /* 0x040fe20000410000 */
[----:B------:R-:W-:Y:S02]  /*92f0*/  HADD2.F32 R56, -RZ, R59.H0_H0 ;  /* 0x2000003bff387230 */ /* 0x000fe40000004100 */
[----:B------:R-:W-:Y:S01]  /*9300*/  FFMA.FTZ R33, R35, R50, -R60 ;  /* 0x0000003223217223 */ /* 0x000fe2000001083c */
[----:B------:R-:W-:Y:S02]  /*9310*/  HADD2.F32 R42, -RZ, R42.H0_H0 ;  /* 0x2000002aff2a7230 */ /* 0x000fe40000004100 */
[C---:B------:R-:W-:Y:S01]  /*9320*/  FMUL.FTZ R58, R47.reuse, R58 ;  /* 0x0000003a2f3a7220 */ /* 0x040fe20000410000 */
[----:B------:R-:W-:Y:S01]  /*9330*/  FFMA.FTZ R35, R48, R50, R51 ;  /* 0x0000003230237223 */ /* 0x000fe20000010033 */
[-C--:B------:R-:W-:Y:S01]  /*9340*/  FFMA.FTZ R62, R47, R56.reuse, -R62 ;  /* 0x000000382f3e7223 */ /* 0x080fe2000001083e */
[----:B------:R-:W-:Y:S02]  /*9350*/  HADD2.F32 R47, -RZ, R46.H0_H0 ;  /* 0x2000002eff2f7230 */ /* 0x000fe40000004100 */
[----:B------:R-:W-:Y:S01]  /*9360*/  FFMA.FTZ R58, R49, R56, R58 ;  /* 0x00000038313a7223 */ /* 0x000fe2000001003a */
[----:B------:R-:W-:-:S02]  /*9370*/  HADD2.F32 R48, -RZ, R44.H0_H0 ;  /* 0x2000002cff307230 */ /* 0x000fc40000004100 */
[----:B------:R-:W-:Y:S01]  /*9380*/  HADD2.F32 R46, -RZ, R46.H1_H1 ;  /* 0x3000002eff2e7230 */ /* 0x000fe20000004100 */
[----:B------:R-:W-:Y:S01]  /*9390*/  F2FP.F16.F32.PACK_AB R62, R62, R33 ;  /* 0x000000213e3e723e */ /* 0x000fe200000000ff */
[--C-:B------:R-:W-:Y:S01]  /*93a0*/  HADD2.F32 R44, -RZ, R45.reuse.H0_H0 ;  /* 0x2000002dff2c7230 */ /* 0x100fe20000004100 */
[----:B------:R-:W-:Y:S01]  /*93b0*/  F2FP.F16.F32.PACK_AB R33, R32, R29 ;  /* 0x0000001d2021723e */ /* 0x000fe200000000ff */
[----:B------:R-:W-:Y:S02]  /*93c0*/  HADD2.F32 R45, -RZ, R45.H1_H1 ;  /* 0x3000002dff2d7230 */ /* 0x000fe40000004100 */
[-C--:B------:R-:W-:Y:S01]  /*93d0*/  FMUL.FTZ R50, R46, R48.reuse ;  /* 0x000000302e327220 */ /* 0x080fe20000410000 */
[----:B------:R-:W-:Y:S01]  /*93e0*/  HADD2.F32 R214, -RZ, R214.H0_H0 ;  /* 0x200000d6ffd67230 */ /* 0x000fe20000004100 */
[----:B------:R-:W-:Y:S01]  /*93f0*/  F2FP.F16.F32.PACK_AB R35, R58, R35 ;  /* 0x000000233a23723e */ /* 0x000fe200000000ff */
[----:B------:R-:W-:Y:S02]  /*9400*/  HADD2.F32 R157, -RZ, R157.H0_H0 ;  /* 0x2000009dff9d7230 */ /* 0x000fe40000004100 */
[C---:B------:R-:W-:Y:S01]  /*9410*/  FMUL.FTZ R51, R45.reuse, R48 ;  /* 0x000000302d337220 */ /* 0x040fe20000410000 */
[----:B------:R-:W-:Y:S01]  /*9420*/  FFMA.FTZ R50, R45, R42, -R50 ;  /* 0x0000002a2d327223 */ /* 0x000fe20000010832 */
[----:B------:R-:W-:-:S02]  /*9430*/  HADD2.F32 R45, -RZ, R43.H0_H0 ;  /* 0x2000002bff2d7230 */ /* 0x000fc40000004100 */
[C---:B------:R-:W-:Y:S01]  /*9440*/  FMUL.FTZ R49, R47.reuse, R214 ;  /* 0x000000d62f317220 */ /* 0x040fe20000410000 */
[----:B------:R-:W-:Y:S01]  /*9450*/  FFMA.FTZ R51, R46, R42, R51 ;  /* 0x0000002a2e337223 */ /* 0x000fe20000010033 */
[----:B------:R-:W-:Y:S02]  /*9460*/  HADD2.F32 R43, -RZ, R34.H0_H0 ;  /* 0x20000022ff2b7230 */ /* 0x000fe40000004100 */
[C---:B------:R-:W-:Y:S01]  /*9470*/  FMUL.FTZ R214, R44.reuse, R214 ;  /* 0x000000d62cd67220 */ /* 0x040fe20000410000 */
[----:B------:R-:W-:Y:S02]  /*9480*/  HADD2.F32 R42, -RZ, R30.H0_H0 ;  /* 0x2000001eff2a7230 */ /* 0x000fe40000004100 */
[-C--:B------:R-:W-:Y:S01]  /*9490*/  FFMA.FTZ R49, R44, R157.reuse, -R49 ;  /* 0x0000009d2c317223 */ /* 0x080fe20000010831 */
[----:B------:R-:W-:Y:S02]  /*94a0*/  HADD2.F32 R34, -RZ, R34.H1_H1 ;  /* 0x30000022ff227230 */ /* 0x000fe40000004100 */
[----:B------:R-:W-:Y:S01]  /*94b0*/  FFMA.FTZ R214, R47, R157, R214 ;  /* 0x0000009d2fd67223 */ /* 0x000fe200000100d6 */
[----:B------:R-:W-:-:S02]  /*94c0*/  HADD2.F32 R213, -RZ, R213.H0_H0 ;  /* 0x200000d5ffd57230 */ /* 0x000fc40000004100 */
[----:B------:R-:W-:Y:S02]  /*94d0*/  HADD2.F32 R30, -RZ, R30.H1_H1 ;  /* 0x3000001eff1e7230 */ /* 0x000fe40000004100 */
[----:B------:R-:W-:Y:S01]  /*94e0*/  FMUL.FTZ R57, R34, R45 ;  /* 0x0000002d22397220 */ /* 0x000fe20000410000 */
[----:B------:R-:W-:Y:S02]  /*94f0*/  HADD2.F32 R156, -RZ, R156.H0_H0 ;  /* 0x2000009cff9c7230 */ /* 0x000fe40000004100 */
[-C--:B------:R-:W-:Y:S01]  /*9500*/  FMUL.FTZ R47, R43, R213.reuse ;  /* 0x000000d52b2f7220 */ /* 0x080fe20000410000 */
[----:B------:R-:W-:Y:S02]  /*9510*/  HADD2.F32 R41, -RZ, R41.H0_H0 ;  /* 0x20000029ff297230 */ /* 0x000fe40000004100 */
[----:B------:R-:W-:Y:S01]  /*9520*/  FMUL.FTZ R44, R42, R213 ;  /* 0x000000d52a2c7220 */ /* 0x000fe20000410000 */
[----:B------:R-:W-:Y:S01]  /*9530*/  FMUL.FTZ R45, R30, R45 ;  /* 0x0000002d1e2d7220 */ /* 0x000fe20000410000 */
[----:B------:R-:W-:Y:S01]  /*9540*/  FFMA.FTZ R47, R42, R156, -R47 ;  /* 0x0000009c2a2f7223 */ /* 0x000fe2000001082f */
[----:B------:R-:W-:-:S02]  /*9550*/  IMAD.MOV.U32 R29, RZ, RZ, R31 ;  /* 0x000000ffff1d7224 */ /* 0x000fc400078e001f */
[----:B------:R-:W-:Y:S01]  /*9560*/  FFMA.FTZ R44, R43, R156, R44 ;  /* 0x0000009c2b2c7223 */ /* 0x000fe2000001002c */
[-C--:B------:R-:W-:Y:S01]  /*9570*/  FFMA.FTZ R30, R30, R41.reuse, -R57 ;  /* 0x000000291e1e7223 */ /* 0x080fe20000010839 */
[----:B------:R-:W-:Y:S01]  /*9580*/  FFMA.FTZ R45, R34, R41, R45 ;  /* 0x00000029222d7223 */ /* 0x000fe2000001002d */
[----:B------:R-:W-:Y:S01]  /*9590*/  F2FP.F16.F32.PACK_AB R28, R50, R49 ;  /* 0x00000031321c723e */ /* 0x000fe200000000ff */
[----:B------:R-:W-:Y:S01]  /*95a0*/  IMAD.MOV.U32 R31, RZ, RZ, R62 ;  /* 0x000000ffff1f7224 */ /* 0x000fe200078e003e */
[----:B------:R-:W-:Y:S02]  /*95b0*/  F2FP.F16.F32.PACK_AB R32, R51, R214 ;  /* 0x000000d63320723e */ /* 0x000fe400000000ff */
[----:B------:R-:W-:Y:S02]  /*95c0*/  F2FP.F16.F32.PACK_AB R30, R30, R47 ;  /* 0x0000002f1e1e723e */ /* 0x000fe400000000ff */
[----:B------:R-:W-:-:S07]  /*95d0*/  F2FP.F16.F32.PACK_AB R34, R45, R44 ;  /* 0x0000002c2d22723e */ /* 0x000fce00000000ff */
.L_x_1754:
[----:B------:R-:W-:Y:S05]  /*95e0*/  BSYNC B2 ;  /* 0x0000000000027941 */ /* 0x000fea0003800000 */
.L_x_1753:
[----:B------:R-:W-:Y:S02]  /*95f0*/  ULDC.64 UR4, c[0x0][0x208] ;  /* 0x0000820000047ab9 */ /* 0x000fe40000000a00 */
[----:B0-----:R0:W-:Y:S04]  /*9600*/  STG.E.128 desc[UR4][R36.64], R28 ;  /* 0x0000001c24007986 */ /* 0x0011e8000c101d04 */
[----:B--2---:R0:W-:Y:S02]  /*9610*/  @!P0 STG.E.128 desc[UR4][R38.64], R32 ;  /* 0x0000002026008986 */ /* 0x0041e4000c101d04 */
.L_x_1752:
[----:B------:R-:W-:Y:S05]  /*9620*/  BSYNC B1 ;  /* 0x0000000000017941 */ /* 0x000fea0003800000 */
.L_x_1751:
        /* <DEDUP_REMOVED lines=13> */
[----:B------:R-:W-:Y:S02]  /*9700*/  SHF.R.S32.HI R28, RZ, 0x1f, R29 ;  /* 0x0000001fff1c7819 */ /* 0x000fe4000001141d */
[----:B------:R-:W-:Y:S02]  /*9710*/  SHF.L.U32 R39, R29, 0x3, RZ ;  /* 0x000000031d277819 */ /* 0x000fe400000006ff */
[----:B------:R-:W-:Y:S02]  /*9720*/  LEA.HI R28, R28, R29, RZ, 0x3 ;  /* 0x0000001d1c1c7211 */ /* 0x000fe400078f18ff */
[----:B------:R-:W-:-:S02]  /*9730*/  LOP3.LUT R29, R173, 0x38, R39, 0xf8, !PT ;  /* 0x00000038ad1d7812 */ /* 0x000fc400078ef827 */
[----:B------:R-:W-:Y:S02]  /*9740*/  SHF.R.S32.HI R31, RZ, 0x3, R28 ;  /* 0x00000003ff1f7819 */ /* 0x000fe4000001141c */
[----:B------:R-:W-:Y:S02]  /*9750*/  LOP3.LUT R29, R29, R208, RZ, 0x3c, !PT ;  /* 0x000000d01d1d7212 */ /* 0x000fe400078e3cff */
[----:B------:R-:W-:Y:S01]  /*9760*/  LEA.HI.X R37, R37, R115, R38, 0x1, P0 ;  /* 0x0000007325257211 */ /* 0x000fe200000f0c26 */
[----:B------:R-:W-:-:S04]  /*9770*/  IMAD R28, R31, 0x1800, R178 ;  /* 0x000018001f1c7824 */ /* 0x000fc800078e02b2 */
[----:B------:R-:W-:Y:S02]  /*9780*/  IMAD.IADD R28, R28, 0x1, R29 ;  /* 0x000000011c1c7824 */ /* 0x000fe400078e021d */
[C---:B------:R-:W-:Y:S02]  /*9790*/  IMAD R29, R17.reuse, 0x4800, R137 ;  /* 0x00004800111d7824 */ /* 0x040fe400078e0289 */
[----:B------:R-:W-:Y:S02]  /*97a0*/  IMAD R31, R17, 0x4800, R28 ;  /* 0x00004800111f7824 */ /* 0x000fe400078e021c */
[--C-:B------:R-:W-:Y:S02]  /*97b0*/  IMAD R29, R29, 0x2, R16.reuse ;  /* 0x000000021d1d7824 */ /* 0x100fe400078e0210 */
[----:B------:R-:W-:-:S04]  /*97c0*/  IMAD R32, R31, 0x2, R16 ;  /* 0x000000021f207824 */ /* 0x000fc800078e0210 */
[----:B------:R-:W0:Y:S04]  /*97d0*/  LDS.128 R28, [R29+0x18400] ;  /* 0x018400001d1c7984 */ /* 0x000e280000000c00 */
[----:B------:R-:W2:Y:S01]  /*97e0*/  LDS.128 R32, [R32+0x18400] ;  /* 0x0184000020207984 */ /* 0x000ea20000000c00 */
[----:B------:R-:W-:Y:S05]  /*97f0*/  @P4 BRA `(.L_x_1756) ;  /* 0x0000000400584947 */ /* 0x000fea0003800000 */
[----:B------:R-:W-:Y:S01]  /*9800*/  SHF.R.U32.HI R50, RZ, 0x10, R65 ;  /* 0x00000010ff327819 */ /* 0x000fe20000011641 */
[----:B--2---:R-:W-:Y:S01]  /*9810*/  IMAD.MOV.U32 R45, RZ, RZ, R35 ;  /* 0x000000ffff2d7224 */ /* 0x004fe200078e0023 */
[----:B------:R-:W-:Y:S01]  /*9820*/  MOV R44, R32 ;  /* 0x00000020002c7202 */ /* 0x000fe20000000f00 */
[--C-:B------:R-:W-:Y:S01]  /*9830*/  HADD2.F32 R35, -RZ, R33.reuse.H0_H0 ;  /* 0x20000021ff237230 */ /* 0x100fe20000004100 */
[----:B------:R-:W-:Y:S01]  /*9840*/  SHF.R.U32.HI R48, RZ, 0x10, R53 ;  /* 0x00000010ff307819 */ /* 0x000fe20000011635 */
[----:B0-----:R-:W-:Y:S01]  /*9850*/  IMAD.MOV.U32 R32, RZ, RZ, R31 ;  /* 0x000000ffff207224 */ /* 0x001fe200078e001f */
[----:B------:R-:W-:Y:S01]  /*9860*/  SHF.R.U64 R38, R54, 0x10, R55 ;  /* 0x0000001036267819 */ /* 0x000fe20000001237 */
[----:B------:R-:W-:Y:S01]  /*9870*/  HADD2.F32 R33, -RZ, R33.H1_H1 ;  /* 0x30000021ff217230 */ /* 0x000fe20000004100 */
[--C-:B------:R-:W-:Y:S01]  /*9880*/  SHF.R.U64 R41, R66, 0x10, R67.reuse ;  /* 0x0000001042297819 */ /* 0x100fe20000001243 */
[----:B------:R-:W-:Y:S01]  /*9890*/  HADD2.F32 R50, -RZ, R50.H0_H0 ;  /* 0x20000032ff327230 */ /* 0x000fe20000004100 */
[----:B------:R-:W-:Y:S01]  /*98a0*/  SHF.R.U32.HI R66, RZ, 0x10, R67 ;  /* 0x00000010ff427819 */ /* 0x000fe20000011643 */
[----:B------:R-:W-:Y:S01]  /*98b0*/  HADD2.F32 R31, -RZ, R29.H1_H1 ;  /* 0x3000001dff1f7230 */ /* 0x000fe20000004100 */
[----:B------:R-:W-:Y:S01]  /*98c0*/  SHF.R.U64 R42, R52, 0x10, R53 ;  /* 0x00000010342a7819 */ /* 0x000fe20000001235 */
[----:B------:R-:W-:-:S02]  /*98d0*/  IMAD.MOV.U32 R43, RZ, RZ, R28 ;  /* 0x000000ffff2b7224 */ /* 0x000fc400078e001c */
[-C--:B------:R-:W-:Y:S01]  /*98e0*/  FMUL.FTZ R54, R33, R50.reuse ;  /* 0x0000003221367220 */ /* 0x080fe20000410000 */
[----:B------:R-:W-:Y:S02]  /*98f0*/  HADD2.F32 R47, -RZ, R154.H1_H1 ;  /* 0x3000009aff2f7230 */ /* 0x000fe40000004100 */
[----:B------:R-:W-:Y:S01]  /*9900*/  FMUL.FTZ R50, R31, R50 ;  /* 0x000000321f327220 */ /* 0x000fe20000410000 */
[----:B------:R-:W-:Y:S01]  /*9910*/  HADD2.F32 R28, -RZ, R29.H0_H0 ;  /* 0x2000001dff1c7230 */ /* 0x000fe20000004100 */
[----:B------:R-:W-:Y:S01]  /*9920*/  SHF.R.U32.HI R55, RZ, 0x10, R55 ;  /* 0x00000010ff377819 */ /* 0x000fe20000011637 */
[----:B------:R-:W-:Y:S02]  /*9930*/  HADD2.F32 R48, -RZ, R48.H0_H0 ;  /* 0x20000030ff307230 */ /* 0x000fe40000004100 */
[-C--:B------:R-:W-:Y:S01]  /*9940*/  FMUL.FTZ R29, R35, R47.reuse ;  /* 0x0000002f231d7220 */ /* 0x080fe20000410000 */
[----:B------:R-:W-:Y:S02]  /*9950*/  HADD2.F32 R46, -RZ, R152.H1_H1 ;  /* 0x30000098ff2e7230 */ /* 0x000fe40000004100 */
[----:B------:R-:W-:Y:S01]  /*9960*/  FMUL.FTZ R52, R28, R47 ;  /* 0x0000002f1c347220 */ /* 0x000fe20000410000 */
[----:B------:R-:W-:-:S02]  /*9970*/  HADD2.F32 R47, -RZ, R66.H0_H0 ;  /* 0x20000042ff2f7230 */ /* 0x000fc40000004100 */
[-C--:B------:R-:W-:Y:S01]  /*9980*/  FFMA.FTZ R49, R31, R48.reuse, -R54 ;  /* 0x000000301f317223 */ /* 0x080fe20000010836 */
[----:B------:R-:W-:Y:S01]  /*9990*/  FFMA.FTZ R50, R33, R48, R50 ;  /* 0x0000003021327223 */ /* 0x000fe20000010032 */
[----:B------:R-:W-:Y:S02]  /*99a0*/  HADD2.F32 R48, -RZ, R153.H1_H1 ;  /* 0x30000099ff307230 */ /* 0x000fe40000004100 */
[-C--:B------:R-:W-:Y:S01]  /*99b0*/  FFMA.FTZ R28, R28, R46.reuse, -R29 ;  /* 0x0000002e1c1c7223 */ /* 0x080fe2000001081d */
[--C-:B------:R-:W-:Y:S02]  /*99c0*/  HADD2.F32 R33, -RZ, R45.reuse.H0_H0 ;  /* 0x2000002dff217230 */ /* 0x100fe40000004100 */
[----:B------:R-:W-:Y:S01]  /*99d0*/  FFMA.FTZ R29, R35, R46, R52 ;  /* 0x0000002e231d7223 */ /* 0x000fe20000010034 */
[----:B------:R-:W-:Y:S01]  /*99e0*/  HADD2.F32 R45, -RZ, R45.H1_H1 ;  /* 0x3000002dff2d7230 */ /* 0x000fe20000004100 */
[----:B------:R-:W-:Y:S01]  /*99f0*/  SHF.R.U64 R53, R64, 0x10, R65 ;  /* 0x0000001040357819 */ /* 0x000fe20000001241 */
[----:B------:R-:W-:-:S02]  /*9a00*/  HADD2.F32 R46, -RZ, R151.H1_H1 ;  /* 0x30000097ff2e7230 */ /* 0x000fc40000004100 */
[----:B------:R-:W-:Y:S01]  /*9a10*/  FMUL.FTZ R52, R33, R48 ;  /* 0x0000003021347220 */ /* 0x000fe20000410000 */
[--C-:B------:R-:W-:Y:S02]  /*9a20*/  HADD2.F32 R31, -RZ, R32.reuse.H0_H0 ;  /* 0x20000020ff1f7230 */ /* 0x100fe40000004100 */
[-C--:B------:R-:W-:Y:S01]  /*9a30*/  FMUL.FTZ R51, R45, R47.reuse ;  /* 0x0000002f2d337220 */ /* 0x080fe20000410000 */
[----:B------:R-:W-:Y:S01]  /*9a40*/  HADD2.F32 R32, -RZ, R32.H1_H1 ;  /* 0x30000020ff207230 */ /* 0x000fe20000004100 */
[----:B------:R-:W-:Y:S01]  /*9a50*/  F2FP.F16.F32.PACK_AB R49, R49, R28 ;  /* 0x0000001c3131723e */ /* 0x000fe200000000ff */
[----:B------:R-:W-:Y:S02]  /*9a60*/  HADD2.F32 R35, -RZ, R55.H0_H0 ;  /* 0x20000037ff237230 */ /* 0x000fe40000004100 */
[C---:B------:R-:W-:Y:S01]  /*9a70*/  FMUL.FTZ R48, R31.reuse, R48 ;  /* 0x000000301f307220 */ /* 0x040fe20000410000 */
[----:B------:R-:W-:Y:S01]  /*9a80*/  FFMA.FTZ R52, R31, R46, -R52 ;  /* 0x0000002e1f347223 */ /* 0x000fe20000010834 */
[----:B------:R-:W-:Y:S01]  /*9a90*/  FMUL.FTZ R54, R32, R47 ;  /* 0x0000002f20367220 */ /* 0x000fe20000410000 */
[----:B------:R-:W-:-:S02]  /*9aa0*/  HADD2.F32 R154, -RZ, R154.H0_H0 ;  /* 0x2000009aff9a7230 */ /* 0x000fc40000004100 */
[-C--:B------:R-:W-:Y:S01]  /*9ab0*/  FFMA.FTZ R51, R32, R35.reuse, -R51 ;  /* 0x0000002320337223 */ /* 0x080fe20000010833 */
[----:B------:R-:W-:Y:S02]  /*9ac0*/  HADD2.F32 R31, -RZ, R43.H0_H0 ;  /* 0x2000002bff1f7230 */ /* 0x000fe40000004100 */
[----:B------:R-:W-:Y:S01]  /*9ad0*/  FFMA.FTZ R47, R33, R46, R48 ;  /* 0x0000002e212f7223 */ /* 0x000fe20000010030 */
[----:B------:R-:W-:Y:S02]  /*9ae0*/  HADD2.F32 R32, -RZ, R44.H0_H0 ;  /* 0x2000002cff207230 */ /* 0x000fe40000004100 */
[----:B------:R-:W-:Y:S01]  /*9af0*/  FFMA.FTZ R54, R45, R35, R54 ;  /* 0x000000232d367223 */ /* 0x000fe20000010036 */
[----:B------:R-:W-:Y:S02]  /*9b00*/  HADD2.F32 R152, -RZ, R152.H0_H0 ;  /* 0x20000098ff987230 */ /* 0x000fe40000004100 */
[----:B------:R-:W-:Y:S01]  /*9b10*/  FMUL.FTZ R35, R31, R154 ;  /* 0x0000009a1f237220 */ /* 0x000fe20000410000 */
[----:B------:R-:W-:-:S02]  /*9b20*/  HADD2.F32 R33, -RZ, R53.H0_H0 ;  /* 0x20000035ff217230 */ /* 0x000fc40000004100 */
[C---:B------:R-:W-:Y:S01]  /*9b30*/  FMUL.FTZ R46, R32.reuse, R154 ;  /* 0x0000009a202e7220 */ /* 0x040fe20000410000 */
[----:B------:R-:W-:Y:S02]  /*9b40*/  HADD2.F32 R44, -RZ, R44.H1_H1 ;  /* 0x3000002cff2c7230 */ /* 0x000fe40000004100 */
[-C--:B------:R-:W-:Y:S01]  /*9b50*/  FFMA.FTZ R35, R32, R152.reuse, R35 ;  /* 0x0000009820237223 */ /* 0x080fe20000010023 */
[----:B------:R-:W-:Y:S02]  /*9b60*/  HADD2.F32 R43, -RZ, R43.H1_H1 ;  /* 0x3000002bff2b7230 */ /* 0x000fe40000004100 */
[----:B------:R-:W-:Y:S01]  /*9b70*/  FFMA.FTZ R46, R31, R152, -R46 ;  /* 0x000000981f2e7223 */ /* 0x000fe2000001082e */
        /* <DEDUP_REMOVED lines=8> */
[----:B------:R-:W-:Y:S01]  /*9c00*/  HADD2.F32 R31, -RZ, R30.H0_H0 ;  /* 0x2000001eff1f7230 */ /* 0x000fe20000004100 */
[----:B------:R-:W-:Y:S01]  /*9c10*/  F2FP.F16.F32.PACK_AB R47, R54, R47 ;  /* 0x0000002f362f723e */ /* 0x000fe200000000ff */
[----:B------:R-:W-:Y:S01]  /*9c20*/  HADD2.F32 R34, -RZ, R34.H1_H1 ;  /* 0x30000022ff227230 */ /* 0x000fe20000004100 */
[----:B------:R-:W-:Y:S01]  /*9c30*/  F2FP.F16.F32.PACK_AB R28, R43, R46 ;  /* 0x0000002e2b1c723e */ /* 0x000fe200000000ff */
[----:B------:R-:W-:-:S02]  /*9c40*/  HADD2.F32 R30, -RZ, R30.H1_H1 ;  /* 0x3000001eff1e7230 */ /* 0x000fc40000004100 */
[----:B------:R-:W-:Y:S02]  /*9c50*/  HADD2.F32 R33, -RZ, R38.H0_H0 ;  /* 0x20000026ff217230 */ /* 0x000fe40000004100 */
[----:B------:R-:W-:Y:S01]  /*9c60*/  FMUL.FTZ R38, R32, R153 ;  /* 0x0000009920267220 */ /* 0x000fe20000410000 */
[----:B------:R-:W-:Y:S02]  /*9c70*/  HADD2.F32 R151, -RZ, R151.H0_H0 ;  /* 0x20000097ff977230 */ /* 0x000fe40000004100 */
[----:B------:R-:W-:Y:S01]  /*9c80*/  FMUL.FTZ R45, R34, R41 ;  /* 0x00000029222d7220 */ /* 0x000fe20000410000 */
[C---:B------:R-:W-:Y:S01]  /*9c90*/  FMUL.FTZ R153, R31.reuse, R153 ;  /* 0x000000991f997220 */ /* 0x040fe20000410000 */
[----:B------:R-:W-:Y:S01]  /*9ca0*/  FMUL.FTZ R41, R30, R41 ;  /* 0x000000291e297220 */ /* 0x000fe20000410000 */
[-C--:B------:R-:W-:Y:S02]  /*9cb0*/  FFMA.FTZ R38, R31, R151.reuse, -R38 ;  /* 0x000000971f267223 */ /* 0x080fe40000010826 */
[----:B------:R-:W-:Y:S01]  /*9cc0*/  FFMA.FTZ R153, R32, R151, R153 ;  /* 0x0000009720997223 */ /* 0x000fe20000010099 */
[-C--:B------:R-:W-:Y:S01]  /*9cd0*/  FFMA.FTZ R45, R30, R33.reuse, -R45 ;  /* 0x000000211e2d7223 */ /* 0x080fe2000001082d */
[----:B------:R-:W-:Y:S01]  /*9ce0*/  FFMA.FTZ R34, R34, R33, R41 ;  /* 0x0000002122227223 */ /* 0x000fe20000010029 */
[----:B------:R-:W-:Y:S01]  /*9cf0*/  F2FP.F16.F32.PACK_AB R33, R50, R29 ;  /* 0x0000001d3221723e */ /* 0x000fe200000000ff */
[----:B------:R-:W-:Y:S01]  /*9d00*/  IMAD.MOV.U32 R29, RZ, RZ, R49 ;  /* 0x000000ffff1d7224 */ /* 0x000fe200078e0031 */
[----:B------:R-:W-:Y:S01]  /*9d10*/  F2FP.F16.F32.PACK_AB R32, R42, R35 ;  /* 0x000000232a20723e */ /* 0x000fe200000000ff */
[----:B------:R-:W-:Y:S01]  /*9d20*/  IMAD.MOV.U32 R35, RZ, RZ, R47 ;  /* 0x000000ffff237224 */ /* 0x000fe200078e002f */
[----:B------:R-:W-:-:S02]  /*9d30*/  F2FP.F16.F32.PACK_AB R31, R51, R52 ;  /* 0x00000034331f723e */ /* 0x000fc400000000ff */
[----:B------:R-:W-:Y:S02]  /*9d40*/  F2FP.F16.F32.PACK_AB R30, R45, R38 ;  /* 0x000000262d1e723e */ /* 0x000fe400000000ff */
[----:B------:R-:W-:-:S07]  /*9d50*/  F2FP.F16.F32.PACK_AB R34, R34, R153 ;  /* 0x000000992222723e */ /* 0x000fce00000000ff */
.L_x_1756:
[----:B------:R-:W-:Y:S05]  /*9d60*/  BSYNC B1 ;  /* 0x0000000000017941 */ /* 0x000fea0003800000 */
.L_x_1755:
[----:B------:R-:W-:Y:S01]  /*9d70*/  ISETP.GE.AND P0, PT, R39, R144, PT ;  /* 0x000000902700720c */ /* 0x000fe20003f06270 */
[----:B------:R-:W-:Y:S02]  /*9d80*/  ULDC.64 UR4, c[0x0][0x208] ;  /* 0x0000820000047ab9 */ /* 0x000fe40000000a00 */
[----:B0-----:R0:W-:Y:S10]  /*9d90*/  STG.E.128 desc[UR4][R36.64], R28 ;  /* 0x0000001c24007986 */ /* 0x0011f4000c101d04 */
[----:B------:R-:W-:Y:S05]  /*9da0*/  @P0 BRA `(.L_x_1705) ;  /* 0x0000000400040947 */ /* 0x000fea0003800000 */
[--C-:B------:R-:W-:Y:S01]  /*9db0*/  IADD3 R124, P0, P4, R86, R124, R39.reuse ;  /* 0x0000007c567c7210 */ /* 0x100fe20007c1e027 */
[----:B------:R-:W-:Y:S01]  /*9dc0*/  ULDC.64 UR4, c[0x0][0x208] ;  /* 0x0000820000047ab9 */ /* 0x000fe20000000a00 */
[----:B------:R-:W-:-:S04]  /*9dd0*/  SHF.R.S32.HI R39, RZ, 0x1f, R39 ;  /* 0x0000001fff277819 */ /* 0x000fc80000011427 */
[----:B------:R-:W-:Y:S02]  /*9de0*/  IADD3.X R40, R84, R40, R39, P0, P4 ;  /* 0x0000002854287210 */ /* 0x000fe400007e8427 */
[----:B------:R-:W-:-:S04]  /*9df0*/  LEA R114, P0, R124, R114, 0x1 ;  /* 0x000000727c727211 */ /* 0x000fc800078008ff */
[----:B------:R-:W-:-:S05]  /*9e00*/  LEA.HI.X R115, R124, R115, R40, 0x1, P0 ;  /* 0x000000737c737211 */ /* 0x000fca00000f0c28 */
[----:B--2---:R2:W-:Y:S01]  /*9e10*/  STG.E.128 desc[UR4][R114.64], R32 ;  /* 0x0000002072007986 */ /* 0x0045e2000c101d04 */
[----:B------:R-:W-:Y:S05]  /*9e20*/  BRA `(.L_x_1705) ;  /* 0x0000000000e47947 */ /* 0x000fea0003800000 */
.L_x_1672:
[----:B------:R-:W-:-:S04]  /*9e30*/  ULOP3.LUT UR4, UR60, 0x1, URZ, 0xfc, !UPT ;  /* 0x000000013c047892 */ /* 0x000fc8000f8efc3f */
[----:B------:R-:W-:-:S06]  /*9e40*/  UISETP.NE.AND UP0, UPT, UR4, 0x3, UPT ;  /* 0x000000030400788c */ /* 0x000fcc000bf05270 */
[----:B------:R-:W-:-:S13]  /*9e50*/  PLOP3.LUT P1, PT, PT, PT, UP0, 0x80, 0x0 ;  /* 0x000000000000781c */ /* 0x000fda0003f2f008 */
[----:B------:R-:W-:Y:S05]  /*9e60*/  @!P1 BRA `(.L_x_1757) ;  /* 0x0000000000049947 */ /* 0x000fea0003800000 */
[----:B------:R-:W-:Y:S01]  /*9e70*/  BPT.TRAP 0x1 ;  /* 0x000000040000795c */ /* 0x000fe20000300000 */
.L_x_1757:
[----:B------:R-:W-:Y:S01]  /*9e80*/  LEA R3, R17, R16, 0x3 ;  /* 0x0000001011037211 */ /* 0x000fe200078e18ff */
[----:B------:R-:W-:Y:S01]  /*9e90*/  IMAD R4, R2, -0x60, R24 ;  /* 0xffffffa002047824 */ /* 0x000fe200078e0218 */
[----:B------:R-:W-:Y:S01]  /*9ea0*/  SHF.L.U32 R0, R167, 0x1f, RZ ;  /* 0x0000001fa7007819 */ /* 0x000fe200000006ff */
[----:B------:R-:W-:Y:S03]  /*9eb0*/  BSSY B1, `(.L_x_1758) ;  /* 0x0000005000017945 */ /* 0x000fe60003800000 */
[----:B------:R-:W1:Y:S01]  /*9ec0*/  SYNCS.PHASECHK.TRANS64.TRYWAIT P4, [R3+URZ+0x2a890], R0 ;  /* 0x02a89000030075a7 */ /* 0x000e62000808017f */
[----:B------:R-:W-:-:S04]  /*9ed0*/  VIMNMX R4, R4, 0x60, PT ;  /* 0x0000006004047848 */ /* 0x000fc80003fe0100 */
[----:B------:R-:W-:Y:S01]  /*9ee0*/  ISETP.GE.AND P0, PT, R162, R4, PT ;  /* 0x00000004a200720c */ /* 0x000fe20003f06270 */
[----:B-1----:R-:W-:-:S12]  /*9ef0*/  @!P4 BRA `(.L_x_1759) ;  /* 0x000001fc0080c947 */ /* 0x002fd80003800000 */
.L_x_2119:
[----:B------:R-:W-:Y:S05]  /*9f00*/  BSYNC B1 ;  /* 0x0000000000017941 */ /* 0x000fea0003800000 */
.L_x_1758:
[----:B------:R-:W-:Y:S04]  /*9f10*/  BSSY B1, `(.L_x_1760) ;  /* 0x0000015000017945 */ /* 0x000fe80003800000 */
[----:B------:R-:W-:Y:S05]  /*9f20*/  @P0 BRA `(.L_x_1761) ;  /* 0x00000000004c0947 */ /* 0x000fea0003800000 */
[----:B------:R-:W-:Y:S01]  /*9f30*/  ISETP.NE.AND P4, PT, R11, RZ, PT ;  /* 0x000000ff0b00720c */ /* 0x000fe20003f85270 */
[----:B------:R-:W-:Y:S01]  /*9f40*/  ULDC.64 UR4, c[0x0][0x208] ;  /* 0x0000820000047ab9 */ /* 0x000fe20000000a00 */
        /* <DEDUP_REMOVED lines=17> */
.L_x_1761:
[----:B------:R-:W-:Y:S05]  /*a060*/  BSYNC B1 ;  /* 0x0000000000017941 */ /* 0x000fea0003800000 */
.L_x_1760:
[----:B------:R-:W-:-:S13]  /*a070*/  ISETP.GE.AND P0, PT, R188, R4, PT ;  /* 0x00000004bc00720c */ /* 0x000fda0003f06270 */
[----:B------:R-:W-:Y:S05]  /*a080*/  @P0 BRA `(.L_x_1705) ;  /* 0x00000000004c0947 */ /* 0x000fea0003800000 */
[----:B------:R-:W-:Y:S01]  /*a090*/  ISETP.NE.AND P4, PT, R11, RZ, PT ;  /* 0x000000ff0b00720c */ /* 0x000fe20003f85270 */
[----:B------:R-:W-:Y:S01]  /*a0a0*/  ULDC.64 UR4, c[0x0][0x208] ;  /* 0x0000820000047ab9 */ /* 0x000fe20000000a00 */
        /* <DEDUP_REMOVED lines=17> */
.L_x_1705:
[----:B------:R-:W-:Y:S05]  /*a1c0*/  BSYNC B0 ;  /* 0x0000000000007941 */ /* 0x000fea0003800000 */
.L_x_1671:
        /* <DEDUP_REMOVED lines=17> */
.L_x_1763:
[----:B------:R-:W-:Y:S05]  /*a2e0*/  BSYNC B0 ;  /* 0x0000000000007941 */ /* 0x000fea0003800000 */
.L_x_1762:
[----:B------:R-:W2:Y:S01]  /*a2f0*/  SYNCS.PHASECHK.TRANS64.TRYWAIT P4, [R3+URZ+0x2a8b0], R0 ;  /* 0x02a8b000030075a7 */ /* 0x000ea2000808017f */
[----:B0-----:R-:W-:Y:S01]  /*a300*/  IMAD R28, R17, 0x3000, R25 ;  /* 0x00003000111c7824 */ /* 0x001fe200078e0219 */
[----:B------:R-:W-:Y:S01]  /*a310*/  ULDC UR61, c[0x0][0x320] ;  /* 0x0000c800003d7ab9 */ /* 0x000fe20000000800 */
[----:B------:R-:W-:Y:S01]  /*a320*/  ULDC.64 UR56, c[0x0][0x328] ;  /* 0x0000ca0000387ab9 */ /* 0x000fe20000000a00 */
[----:B------:R-:W-:Y:S01]  /*a330*/  ULDC.64 UR58, c[0x0][0x318] ;  /* 0x0000c600003a7ab9 */ /* 0x000fe20000000a00 */
[----:B------:R-:W-:Y:S01]  /*a340*/  BSSY B0, `(.L_x_1764) ;  /* 0x0000004000007945 */ /* 0x000fe20003800000 */
[----:B------:R-:W-:Y:S01]  /*a350*/  ISETP.GE.AND P1, PT, R162, R4, PT ;  /* 0x00000004a200720c */ /* 0x000fe20003f26270 */
[----:B------:R-:W-:Y:S02]  /*a360*/  IMAD.IADD R30, R128, 0x1, R28 ;  /* 0x00000001801e7824 */ /* 0x000fe400078e021c */
[----:B--2---:R-:W-:Y:S10]  /*a370*/  @!P4 BRA `(.L_x_1765) ;  /* 0x000001f80074c947 */ /* 0x004ff40003800000 */
.L_x_2120:
[----:B------:R-:W-:Y:S05]  /*a380*/  BSYNC B0 ;  /* 0x0000000000007941 */ /* 0x000fea0003800000 */
.L_x_1764:
[----:B------:R-:W-:Y:S01]  /*a390*/  BSSY B0, `(.L_x_1766) ;  /* 0x000001a000007945 */ /* 0x000fe20003800000 */
[----:B01----:R-:W-:Y:S02]  /*a3a0*/  IMAD R0, R28, 0x2, R117 ;  /* 0x000000021c007824 */ /* 0x003fe400078e0275 */
[----:B------:R-:W-:-:S04]  /*a3b0*/  IMAD.WIDE R36, R2, 0x60, R120 ;  /* 0x0000006002247825 */ /* 0x000fc800078e0278 */
[----:B------:R-:W-:Y:S01]  /*a3c0*/  IMAD R40, R30, 0x2, R117 ;  /* 0x000000021e287824 */ /* 0x000fe200078e0275 */
[----:B------:R-:W-:Y:S06]  /*a3d0*/  @P1 BRA `(.L_x_1767) ;  /* 0x0000000000541947 */ /* 0x000fec0003800000 */
[----:B------:R-:W-:Y:S01]  /*a3e0*/  MOV R28, R88 ;  /* 0x00000058001c7202 */ /* 0x000fe20000000f00 */
[----:B------:R-:W-:Y:S01]  /*a3f0*/  IMAD R31, R37, UR56, RZ ;  /* 0x00000038251f7c24 */ /* 0x000fe2000f8e02ff */
[----:B------:R-:W-:Y:S01]  /*a400*/  ISETP.GE.AND P4, PT, R18, UR61, PT ;  /* 0x0000003d12007c0c */ /* 0x000fe2000bf86270 */
[----:B------:R-:W-:Y:S01]  /*a410*/  IMAD.MOV.U32 R29, RZ, RZ, R5 ;  /* 0x000000ffff1d7224 */ /* 0x000fe200078e0005 */
[----:B------:R-:W-:Y:S01]  /*a420*/  ULDC.64 UR4, c[0x0][0x208] ;  /* 0x0000820000047ab9 */ /* 0x000fe20000000a00 */
[C---:B------:R-:W-:Y:S02]  /*a430*/  IMAD R31, R36.reuse, UR57, R31 ;  /* 0x00000039241f7c24 */ /* 0x040fe4000f8e021f */
[----:B------:R-:W-:-:S04]  /*a440*/  IMAD.WIDE.U32 R28, R36, UR56, R28 ;  /* 0x00000038241c7c25 */ /* 0x000fc8000f8e001c */
[----:B------:R-:W-:Y:S01]  /*a450*/  IMAD.IADD R29, R29, 0x1, R31 ;  /* 0x000000011d1d7824 */ /* 0x000fe200078e021f */
        /* <DEDUP_REMOVED lines=13> */
.L_x_1767:
[----:B------:R-:W-:Y:S05]  /*a530*/  BSYNC B0 ;  /* 0x0000000000007941 */ /* 0x000fea0003800000 */
.L_x_1766:
[----:B------:R-:W-:Y:S01]  /*a540*/  ISETP.GE.AND P1, PT, R188, R4, PT ;  /* 0x00000004bc00720c */ /* 0x000fe20003f26270 */
[----:B------:R-:W-:-:S12]  /*a550*/  BSSY B0, `(.L_x_1768) ;  /* 0x0000018000007945 */ /* 0x000fd80003800000 */
[----:B------:R-:W-:Y:S05]  /*a560*/  @P1 BRA `(.L_x_1769) ;  /* 0x0000000000581947 */ /* 0x000fea0003800000 */
[----:B0-----:R-:W-:Y:S01]  /*a570*/  IADD3 R31, P1, R36, 0x40, RZ ;  /* 0x00000040241f7810 */ /* 0x001fe20007f3e0ff */
[----:B------:R-:W-:Y:S01]  /*a580*/  IMAD.MOV.U32 R4, RZ, RZ, R88 ;  /* 0x000000ffff047224 */ /* 0x000fe200078e0058 */
[----:B------:R-:W-:Y:S01]  /*a590*/  ISETP.GE.AND P4, PT, R18, UR61, PT ;  /* 0x0000003d12007c0c */ /* 0x000fe2000bf86270 */
[----:B------:R-:W-:Y:S02]  /*a5a0*/  ULDC.64 UR4, c[0x0][0x208] ;  /* 0x0000820000047ab9 */ /* 0x000fe40000000a00 */
        /* <DEDUP_REMOVED lines=18> */
.L_x_1769:
[----:B------:R-:W-:Y:S05]  /*a6d0*/  BSYNC B0 ;  /* 0x0000000000007941 */ /* 0x000fea0003800000 */
.L_x_1768:
[----:B------:R-:W3:Y:S01]  /*a6e0*/  LDL R0, [R1+0xc] ;  /* 0x00000c0001007983 */ /* 0x000ee20000100800 */
[----:B------:R-:W-:Y:S02]  /*a6f0*/  VIADD R17, R17, 0x1 ;  /* 0x0000000111117836 */ /* 0x000fe40000000000 */
[----:B------:R-:W-:Y:S01]  /*a700*/  @!P0 VIADD R3, R3, 0x2a8c0 ;  /* 0x0002a8c003038836 */ /* 0x000fe20000000000 */
[----:B------:R-:W-:Y:S01]  /*a710*/  @!PT LDS RZ, [RZ] ;  /* 0x00000000fffff984 */ /* 0x000fe20000000800 */
[----:B------:R-:W-:Y:S01]  /*a720*/  @!PT LDS RZ, [RZ] ;  /* 0x00000000fffff984 */ /* 0x000fe20000000800 */
[----:B------:R-:W-:Y:S01]  /*a730*/  @!PT LDS RZ, [RZ] ;  /* 0x00000000fffff984 */ /* 0x000fe20000000800 */
[----:B------:R-:W-:Y:S01]  /*a740*/  @!PT LDS RZ, [RZ] ;  /* 0x00000000fffff984 */ /* 0x000fe20000000800 */
[----:B------:R1:W-:Y:S06]  /*a750*/  MEMBAR.ALL.CTA ;  /* 0x0000000000007992 */ /* 0x0003ec0000008000 */
[----:B-1----:R-:W1:Y:S02]  /*a760*/  FENCE.VIEW.ASYNC.S ;  /* 0x00000000000073c6 */ /* 0x002e640000000000 */
[----:B-1----:R1:W-:Y:S01]  /*a770*/  BAR.SYNC.DEFER_BLOCKING R150, 0x80 ;  /* 0x000200960000751d */ /* 0x0023e20000010000 */
[----:B------:R-:W-:-:S02]  /*a780*/  ISETP.NE.AND P1, PT, R17, 0x2, PT ;  /* 0x000000021100780c */ /* 0x000fc40003f25270 */
[----:B------:R-:W-:Y:S02]  /*a790*/  @!P0 PRMT R3, RZ, 0x654, R3 ;  /* 0x00000654ff038816 */ /* 0x000fe40000000003 */
[----:B------:R-:W-:Y:S02]  /*a7a0*/  SEL R17, R17, RZ, P1 ;  /* 0x000000ff11117207 */ /* 0x000fe40000800000 */
[----:B------:R1:W-:Y:S01]  /*a7b0*/  @!P0 SYNCS.ARRIVE.TRANS64.RED.A1T0 RZ, [R3+URZ], RZ ;  /* 0x000000ff03ff89a7 */ /* 0x0003e2000810043f */
[----:B------:R-:W-:Y:S02]  /*a7c0*/  PLOP3.LUT P0, PT, PT, PT, PT, 0x8, 0x0 ;  /* 0x000000000000781c */ /* 0x000fe40003f0e170 */
[----:B---3--:R-:W-:Y:S02]  /*a7d0*/  LOP3.LUT P4, RZ, R0, 0x2, RZ, 0xc0, !PT ;  /* 0x0000000200ff7812 */ /* 0x008fe4000788c0ff */
[----:B------:R-:W-:-:S04]  /*a7e0*/  SEL R0, RZ, 0x1, P1 ;  /* 0x00000001ff007807 */ /* 0x000fc80000800000 */
[----:B------:R-:W-:-:S07]  /*a7f0*/  LOP3.LUT R167, R167, R0, RZ, 0x3c, !PT ;  /* 0x00000000a7a77212 */ /* 0x000fce00078e3cff */
[----:B-1----:R-:W-:Y:S05]  /*a800*/  @P4 BRA `(.L_x_1770) ;  /* 0xffffff8000c44947 */ /* 0x002fea000383ffff */
.L_x_1666:
[----:B------:R-:W1:Y:S01]  /*a810*/  LDC R0, c[0x0][0x448] ;  /* 0x00011200ff007b82 */ /* 0x000e620000000800 */
[----:B------:R-:W-:Y:S01]  /*a820*/  IADD3 R5, R164, 0x1, -R163 ;  /* 0x00000001a4057810 */ /* 0x000fe20007ffe8a3 */
[----:B------:R-:W-:Y:S06]  /*a830*/  BSSY B0, `(.L_x_1771) ;  /* 0x000000d000007945 */ /* 0x000fec0003800000 */
[----:B------:R-:W3:Y:S01]  /*a840*/  LDC.64 R6, c[0x0][0x9e0] ;  /* 0x00027800ff067b82 */ /* 0x000ee20000000a00 */
[----:B-1----:R-:W-:Y:S01]  /*a850*/  ISETP.NE.AND P1, PT, R0, 0x1, PT ;  /* 0x000000010000780c */ /* 0x002fe20003f25270 */
[----:B------:R-:W-:Y:S01]  /*a860*/  VIADD R0, R177, 0x7f ;  /* 0x0000007fb1007836 */ /* 0x000fe20000000000 */
[----:B---3--:R-:W-:-:S11]  /*a870*/  ISETP.GE.AND P2, PT, R7, 0x1, PT ;  /* 0x000000010700780c */ /* 0x008fd60003f46270 */
[----:B------:R-:W1:Y:S08]  /*a880*/  @P1 LDC R3, c[0x0][0x44c] ;  /* 0x00011300ff031b82 */ /* 0x000e700000000800 */
[----:B------:R-:W3:Y:S01]  /*a890*/  @P1 LDC R2, c[0x0][0x450] ;  /* 0x00011400ff021b82 */ /* 0x000ee20000000800 */
[----:B-1----:R-:W-:-:S05]  /*a8a0*/  @P1 IMAD.HI.U32 R3, R0, R3, RZ ;  /* 0x0000000300031227 */ /* 0x002fca00078e00ff */
[----:B---3--:R-:W-:-:S05]  /*a8b0*/  @P1 SHF.R.U32.HI R0, RZ, R2, R3 ;  /* 0x00000002ff001219 */ /* 0x008fca0000011603 */
[----:B------:R-:W-:Y:S01]  /*a8c0*/  IMAD.IADD R3, R5, 0x1, R0 ;  /* 0x0000000105037824 */ /* 0x000fe200078e0200 */
[----:B------:R-:W-:Y:S06]  /*a8d0*/  @P0 BRA `(.L_x_1772) ;  /* 0x0000000000080947 */ /* 0x000fec0003800000 */
[----:B------:R-:W1:Y:S02]  /*a8e0*/  FENCE.VIEW.ASYNC.G ;  /* 0x00000000000073c6 */ /* 0x000e640000000100 */
[----:B-1----:R-:W-:Y:S06]  /*a8f0*/  BAR.ARV 0xc, 0x180 ;  /* 0x0306000000007b1d */ /* 0x002fec0000002000 */
.L_x_1772:
[----:B------:R-:W-:Y:S05]  /*a900*/  BSYNC B0 ;  /* 0x0000000000007941 */ /* 0x000fea0003800000 */
.L_x_1771:
[----:B------:R-:W-:Y:S01]  /*a910*/  IADD3 R0, R3, R6, RZ ;  /* 0x0000000603007210 */ /* 0x000fe20007ffe0ff */
[----:B------:R-:W-:Y:S06]  /*a920*/  @!P2 BRA `(.L_x_1773) ;  /* 0x000000000048a947 */ /* 0x000fec0003800000 */
[C---:B------:R-:W-:Y:S01]  /*a930*/  ISETP.GT.AND P0, PT, R3.reuse, RZ, PT ;  /* 0x000000ff0300720c */ /* 0x040fe20003f04270 */
[----:B------:R-:W-:Y:S01]  /*a940*/  BSSY B0, `(.L_x_1774) ;  /* 0x000000e000007945 */ /* 0x000fe20003800000 */
[----:B------:R-:W-:-:S11]  /*a950*/  VIADD R2, R3, 0xffffffff ;  /* 0xffffffff03027836 */ /* 0x000fd60000000000 */
[----:B------:R-:W-:Y:S05]  /*a960*/  @P0 BRA `(.L_x_1775) ;  /* 0x00000000001c0947 */ /* 0x000fea0003800000 */
[----:B------:R-:W-:Y:S01]  /*a970*/  ISETP.NE.AND P0, PT, R7, 0x1, PT ;  /* 0x000000010700780c */ /* 0x000fe20003f05270 */
[----:B------:R-:W-:-:S12]  /*a980*/  IMAD.MOV R3, RZ, RZ, -R3 ;  /* 0x000000ffff037224 */ /* 0x000fd800078e0a03 */
[----:B------:R-:W1:Y:S02]  /*a990*/  @P0 LDC.64 R4, c[0x0][0x9e8] ;  /* 0x00027a00ff040b82 */ /* 0x000e640000000a00 */
[----:B-1----:R-:W-:-:S05]  /*a9a0*/  @P0 IMAD.HI.U32 R2, R3, R4, RZ ;  /* 0x0000000403020227 */ /* 0x002fca00078e00ff */
[----:B------:R-:W-:-:S04]  /*a9b0*/  @P0 SHF.R.U32.HI R3, RZ, R5, R2 ;  /* 0x00000005ff030219 */ /* 0x000fc80000011602 */
[----:B------:R-:W-:Y:S01]  /*a9c0*/  LOP3.LUT R2, RZ, R3, RZ, 0x33, !PT ;  /* 0x00000003ff027212 */ /* 0x000fe200078e33ff */
[----:B------:R-:W-:Y:S06]  /*a9d0*/  BRA `(.L_x_1776) ;  /* 0x0000000000107947 */ /* 0x000fec0003800000 */
.L_x_1775:
[----:B------:R-:W-:-:S13]  /*a9e0*/  ISETP.NE.AND P0, PT, R7, 0x1, PT ;  /* 0x000000010700780c */ /* 0x000fda0003f05270 */
[----:B------:R-:W1:Y:S02]  /*a9f0*/  @P0 LDC.64 R4, c[0x0][0x9e8] ;  /* 0x00027a00ff040b82 */ /* 0x000e640000000a00 */
[----:B-1----:R-:W-:-:S05]  /*aa00*/  @P0 IMAD.HI.U32 R4, R2, R4, RZ ;  /* 0x0000000402040227 */ /* 0x002fca00078e00ff */
[----:B------:R-:W-:-:S07]  /*aa10*/  @P0 SHF.R.U32.HI R2, RZ, R5, R4 ;  /* 0x00000005ff020219 */ /* 0x000fce0000011604 */
.L_x_1776:
[----:B------:R-:W-:Y:S05]  /*aa20*/  BSYNC B0 ;  /* 0x0000000000007941 */ /* 0x000fea0003800000 */
.L_x_1774:
[----:B------:R-:W-:-:S05]  /*aa30*/  IMAD R3, R2, R7, R7 ;  /* 0x0000000702037224 */ /* 0x000fca00078e0207 */
[----:B------:R-:W-:-:S07]  /*aa40*/  VIMNMX R0, R0, R3, PT ;  /* 0x0000000300007248 */ /* 0x000fce0003fe0100 */
.L_x_1773:
[----:B------:R-:W1:Y:S01]  /*aa50*/  @P1 LDC R2, c[0x0][0x44c] ;  /* 0x00011300ff021b82 */ /* 0x000e620000000800 */
[----:B------:R-:W-:Y:S01]  /*aa60*/  VIADD R0, R0, 0x5f ;  /* 0x0000005f00007836 */ /* 0x000fe20000000000 */
[----:B------:R-:W-:Y:S01]  /*aa70*/  ULDC UR4, c[0x0][0x9dc] ;  /* 0x0002770000047ab9 */ /* 0x000fe20000000800 */
[----:B------:R-:W-:Y:S02]  /*aa80*/  IMAD.MOV.U32 R5, RZ, RZ, R177 ;  /* 0x000000ffff057224 */ /* 0x000fe400078e00b1 */
[----:B------:R-:W-:-:S03]  /*aa90*/  IMAD.HI R0, R0, 0x2aaaaaab, RZ ;  /* 0x2aaaaaab00007827 */ /* 0x000fc600078e02ff */
[----:B------:R-:W3:Y:S02]  /*aaa0*/  @P1 LDC R9, c[0x0][0x450] ;  /* 0x00011400ff091b82 */ /* 0x000ee40000000800 */
[----:B------:R-:W-:Y:S01]  /*aab0*/  SHF.R.U32.HI R3, RZ, 0x1f, R0 ;  /* 0x0000001fff037819 */ /* 0x000fe20000011600 */
[----:B-1----:R-:W-:-:S05]  /*aac0*/  @P1 IMAD.HI.U32 R2, R177, R2, RZ ;  /* 0x00000002b1021227 */ /* 0x002fca00078e00ff */
[----:B---3--:R-:W-:Y:S02]  /*aad0*/  @P1 SHF.R.U32.HI R5, RZ, R9, R2 ;  /* 0x00000009ff051219 */ /* 0x008fe40000011602 */
[----:B------:R-:W-:Y:S02]  /*aae0*/  LEA.HI.SX32 R2, R0, R3, 0x1c ;  /* 0x0000000300027211 */ /* 0x000fe400078fe2ff */
[----:B------:R-:W-:Y:S02]  /*aaf0*/  IADD3 R0, R148, R5, RZ ;  /* 0x0000000594007210 */ /* 0x000fe40007ffe0ff */
[----:B------:R-:W-:-:S03]  /*ab00*/  VIMNMX R2, R149, R2, PT ;  /* 0x0000000295027248 */ /* 0x000fc60003fe0100 */
[----:B------:R-:W-:Y:S01]  /*ab10*/  VIADD R3, R0, -UR4 ;  /* 0x8000000400037c36 */ /* 0x000fe20008000000 */
[----:B------:R-:W-:Y:S06]  /*ab20*/  @!P2 BRA `(.L_x_1777) ;  /* 0x000000000044a947 */ /* 0x000fec0003800000 */
[----:B------:R-:W-:Y:S01]  /*ab30*/  ISETP.GT.AND P0, PT, R0, -0x1, PT ;  /* 0xffffffff0000780c */ /* 0x000fe20003f04270 */
[----:B------:R-:W-:-:S12]  /*ab40*/  BSSY B0, `(.L_x_1778) ;  /* 0x000000d000007945 */ /* 0x000fd80003800000 */
        /* <DEDUP_REMOVED lines=8> */
.L_x_1779:
[----:B------:R-:W-:-:S13]  /*abd0*/  ISETP.NE.AND P0, PT, R7, 0x1, PT ;  /* 0x000000010700780c */ /* 0x000fda0003f05270 */
[----:B------:R-:W1:Y:S02]  /*abe0*/  @P0 LDC.64 R4, c[0x0][0x9e8] ;  /* 0x00027a00ff040b82 */ /* 0x000e640000000a00 */
[----:B-1----:R-:W-:-:S05]  /*abf0*/  @P0 IMAD.HI.U32 R4, R0, R4, RZ ;  /* 0x0000000400040227 */ /* 0x002fca00078e00ff */
[----:B------:R-:W-:-:S07]  /*ac00*/  @P0 SHF.R.U32.HI R0, RZ, R5, R4 ;  /* 0x00000005ff000219 */ /* 0x000fce0000011604 */
.L_x_1780:
[----:B------:R-:W-:Y:S05]  /*ac10*/  BSYNC B0 ;  /* 0x0000000000007941 */ /* 0x000fea0003800000 */
.L_x_1778:
[----:B------:R-:W-:-:S05]  /*ac20*/  IMAD R0, R0, R7, RZ ;  /* 0x0000000700007224 */ /* 0x000fca00078e02ff */
[----:B------:R-:W-:-:S07]  /*ac30*/  VIMNMX R3, R3, R0, !PT ;  /* 0x0000000003037248 */ /* 0x000fce0007fe0100 */
.L_x_1777:
        /* <DEDUP_REMOVED lines=9> */
[----:B------:R-:W-:Y:S01]  /*acd0*/  LEA.HI.SX32 R179, R3, R0, 0x1c ;  /* 0x0000000003b37211 */ /* 0x000fe200078fe2ff */
[----:B------:R-:W-:Y:S01]  /*ace0*/  IMAD.MOV.U32 R0, RZ, RZ, RZ ;  /* 0x000000ffff007224 */ /* 0x000fe200078e00ff */
[----:B0-----:R-:W-:Y:S02]  /*acf0*/  CS2R R38, SRZ ;  /* 0x0000000000267805 */ /* 0x001fe4000001ff00 */
[----:B------:R-:W-:Y:S02]  /*ad00*/  CS2R R76, SRZ ;  /* 0x00000000004c7805 */ /* 0x000fe4000001ff00 */
[----:B------:R-:W-:-:S02]  /*ad10*/  VIMNMX R179, RZ, R179, !PT ;  /* 0x000000b3ffb37248 */ /* 0x000fc40007fe0100 */
[----:B--2---:R-:W-:Y:S02]  /*ad20*/  CS2R R36, SRZ ;  /* 0x0000000000247805 */ /* 0x004fe4000001ff00 */
[----:B------:R-:W-:Y:S02]  /*ad30*/  CS2R R72, SRZ ;  /* 0x0000000000487805 */ /* 0x000fe4000001ff00 */
[----:B------:R-:W-:Y:S02]  /*ad40*/  CS2R R46, SRZ ;  /* 0x00000000002e7805 */ /* 0x000fe4000001ff00 */
[----:B------:R-:W-:Y:S02]  /*ad50*/  ISETP.GT.AND P1, PT, R2, R179, PT ;  /* 0x000000b30200720c */ /* 0x000fe40003f24270 */
        /* <DEDUP_REMOVED lines=21> */
[----:B------:R-:W-:Y:S01]  /*aeb0*/  MOV R28, RZ ;  /* 0x000000ff001c7202 */ /* 0x000fe20000000f00 */
[----:B------:R-:W-:-:S02]  /*aec0*/  IMAD.MOV.U32 R32, RZ, RZ, RZ ;  /* 0x000000ffff207224 */ /* 0x000fc400078e00ff */
[----:B------:R-:W-:Y:S01]  /*aed0*/  IMAD.MOV.U32 R99, RZ, RZ, RZ ;  /* 0x000000ffff637224 */ /* 0x000fe200078e00ff */
[----:B------:R-:W-:Y:S06]  /*aee0*/  @!P1 BRA `(.L_x_1781) ;  /* 0x0000014800689947 */ /* 0x000fec0003800000 */
[----:B------:R-:W2:Y:S04]  /*aef0*/  LDL R4, [R1+0x40] ;  /* 0x0000400001047983 */ /* 0x000ea80000100800 */
[----:B------:R-:W0:Y:S02]  /*af00*/  SHFL.IDX PT, R0, R223, RZ, 0x1f ;  /* 0x00001fffdf007589 */ /* 0x000e2400000e0000 */
[----:B0-----:R-:W-:-:S04]  /*af10*/  LEA.HI R3, R0, R0, RZ, 0x1 ;  /* 0x0000000000037211 */ /* 0x001fc800078f08ff */
[----:B------:R-:W-:-:S05]  /*af20*/  LOP3.LUT R3, R3, 0x1e, RZ, 0xc0, !PT ;  /* 0x0000001e03037812 */ /* 0x000fca00078ec0ff */
[----:B------:R-:W-:Y:S01]  /*af30*/  IMAD.IADD R3, R0, 0x1, -R3 ;  /* 0x0000000100037824 */ /* 0x000fe200078e0a03 */
[----:B--2---:R-:W-:-:S13]  /*af40*/  R2UR UR4, R4 ;  /* 0x00000000040472ca */ /* 0x004fda00000e0000 */
[----:B------:R-:W-:Y:S02]  /*af50*/  ULOP3.LUT UP0, URZ, UR4, 0x1bf, URZ, 0xc0, !UPT ;  /* 0x000001bf043f7892 */ /* 0x000fe4000f80c03f */
[----:B------:R-:W-:-:S04]  /*af60*/  LEA R3, R3, UR4, 0xd ;  /* 0x0000000403037c11 */ /* 0x000fc8000f8e68ff */
[----:B------:R-:W-:Y:S02]  /*af70*/  SHF.R.U32.HI R3, RZ, 0x4, R3 ;  /* 0x00000004ff037819 */ /* 0x000fe40000011603 */
[----:B------:R-:W-:Y:S02]  /*af80*/  PLOP3.LUT P0, PT, PT, PT, UP0, 0x80, 0x0 ;  /* 0x000000000000781c */ /* 0x000fe40003f0f008 */
[----:B------:R-:W-:-:S11]  /*af90*/  LOP3.LUT R68, R3, 0x3fff, RZ, 0xc0, !PT ;  /* 0x00003fff03447812 */ /* 0x000fd600078ec0ff */
        /* <DEDUP_REMOVED lines=16> */
[----:B-1---5:R-:W-:Y:S05]  /*b0a0*/  CALL.ABS.NOINC R14 ;  /* 0x000000000e007343 */ /* 0x022fea0003c00000 */
.L_x_1782:
[----:B------:R-:W-:Y:S02]  /*b0b0*/  ULDC UR4, c[0x0][0x3f4] ;  /* 0x0000fd0000047ab9 */ /* 0x000fe40000000800 */
[----:B------:R-:W-:-:S13]  /*b0c0*/  ISETP.LT.AND P0, PT, RZ, UR4, PT ;  /* 0x00000004ff007c0c */ /* 0x000fda000bf01270 */
[----:B------:R-:W-:Y:S05]  /*b0d0*/  @P0 BRA `(.L_x_1783) ;  /* 0x00000000003c0947 */ /* 0x000fea0003800000 */
[----:B------:R-:W-:-:S04]  /*b0e0*/  LEA.HI R0, R187, R187, RZ, 0x1 ;  /* 0x000000bbbb007211 */ /* 0x000fc800078f08ff */
[----:B------:R-:W-:-:S05]  /*b0f0*/  LOP3.LUT R0, R0, 0xfffffffe, RZ, 0xc0, !PT ;  /* 0xfffffffe00007812 */ /* 0x000fca00078ec0ff */
[----:B------:R-:W-:-:S05]  /*b100*/  IMAD.IADD R0, R187, 0x1, -R0 ;  /* 0x00000001bb007824 */ /* 0x000fca00078e0a00 */
[----:B------:R-:W-:-:S04]  /*b110*/  SHF.L.U32 R3, R0, 0x1f, RZ ;  /* 0x0000001f00037819 */ /* 0x000fc800000006ff */
[----:B------:R0:W1:Y:S03]  /*b120*/  SYNCS.PHASECHK.TRANS64.TRYWAIT P0, [R16+URZ+0x2a800], R3 ;  /* 0x02a80003100075a7 */ /* 0x000066000800017f */
[----:B-1----:R-:W-:Y:S05]  /*b130*/  @!P0 NANOSLEEP.SYNCS 0x989680 ;  /* 0x009896800000895d */ /* 0x002fea0003900000 */
[----:B------:R-:W1:Y:S01]  /*b140*/  @!P0 SYNCS.PHASECHK.TRANS64 P0, [R16+URZ+0x2a800], R3 ;  /* 0x02a80003100085a7 */ /* 0x000e62000800007f */
[----:B------:R-:W-:Y:S04]  /*b150*/  BSSY B0, `(.L_x_1784) ;  /* 0x0000006000007945 */ /* 0x000fe80003800000 */
[----:B-1----:R-:W-:Y:S05]  /*b160*/  @P0 BRA `(.L_x_1785) ;  /* 0x0000000000100947 */ /* 0x002fea0003800000 */
.L_x_1786:
[----:B-1----:R1:W2:Y:S02]  /*b170*/  SYNCS.PHASECHK.TRANS64.TRYWAIT P0, [R16+URZ+0x2a800], R3 ;  /* 0x02a80003100075a7 */ /* 0x0022a4000800017f */
[----:B--2---:R-:W-:Y:S05]  /*b180*/  @!P0 NANOSLEEP.SYNCS 0x989680 ;  /* 0x009896800000895d */ /* 0x004fea0003900000 */
[----:B------:R-:W2:Y:S02]  /*b190*/  @!P0 SYNCS.PHASECHK.TRANS64 P0, [R16+URZ+0x2a800], R3 ;  /* 0x02a80003100085a7 */ /* 0x000ea4000800007f */
[----:B--2---:R-:W-:Y:S05]  /*b1a0*/  @!P0 BRA `(.L_x_1786) ;  /* 0xfffffffc00f08947 */ /* 0x004fea000383ffff */
.L_x_1785:
[----:B------:R-:W-:Y:S05]  /*b1b0*/  BSYNC B0 ;  /* 0x0000000000007941 */ /* 0x000fea0003800000 */
.L_x_1784:
[----:B------:R-:W-:Y:S05]  /*b1c0*/  BRA `(.L_x_1787) ;  /* 0x0000006c00147947 */ /* 0x000fea0003800000 */
.L_x_1783:
[----:B------:R-:W2:Y:S01]  /*b1d0*/  LDL R0, [R1+0x40] ;  /* 0x0000400001007983 */ /* 0x000ea20000100800 */
[----:B------:R-:W-:Y:S02]  /*b1e0*/  ULDC.64 UR6, c[0x0][0x408] ;  /* 0x0001020000067ab9 */ /* 0x000fe40000000a00 */
[----:B-----5:R-:W-:Y:S01]  /*b1f0*/  IMAD.WIDE.U32 R26, R143, UR6, RZ ;  /* 0x000000068f1a7c25 */ /* 0x020fe2000f8e00ff */
[----:B--2---:R-:W-:Y:S02]  /*b200*/  R2UR UR4, R0 ;  /* 0x00000000000472ca */ /* 0x004fe400000e0000 */
[----:B------:R-:W-:-:S11]  /*b210*/  SHF.R.S32.HI R0, RZ, 0x1f, R143 ;  /* 0x0000001fff007819 */ /* 0x000fd6000001148f */
[----:B------:R-:W-:-:S03]  /*b220*/  ULOP3.LUT UP0, URZ, UR4, 0x3ff, URZ, 0xc0, !UPT ;  /* 0x000003ff043f7892 */ /* 0x000fc6000f80c03f */
[----:B------:R-:W-:Y:S02]  /*b230*/  ULDC.64 UR4, c[0x0][0x3f8] ;  /* 0x0000fe0000047ab9 */ /* 0x000fe40000000a00 */
[C---:B------:R-:W-:Y:S01]  /*b240*/  IMAD R4, R0.reuse, UR4, RZ ;  /* 0x0000000400047c24 */ /* 0x040fe2000f8e02ff */
[----:B------:R-:W-:Y:S01]  /*b250*/  PLOP3.LUT P0, PT, PT, PT, UP0, 0x80, 0x0 ;  /* 0x000000000000781c */ /* 0x000fe20003f0f008 */
[----:B------:R-:W-:Y:S02]  /*b260*/  IMAD R0, R0, UR6, RZ ;  /* 0x0000000600007c24 */ /* 0x000fe4000f8e02ff */
[----:B------:R-:W-:-:S04]  /*b270*/  IMAD.WIDE.U32 R24, R143, UR4, RZ ;  /* 0x000000048f187c25 */ /* 0x000fc8000f8e00ff */
[C---:B------:R-:W-:Y:S02]  /*b280*/  IMAD R31, R143.reuse, UR7, R0 ;  /* 0x000000078f1f7c24 */ /* 0x040fe4000f8e0200 */
[----:B------:R-:W-:-:S03]  /*b290*/  IMAD R29, R143, UR5, R4 ;  /* 0x000000058f1d7c24 */ /* 0x000fc6000f8e0204 */
[----:B------:R-:W-:Y:S01]  /*b2a0*/  IADD3 R31, R31, R27, RZ ;  /* 0x0000001b1f1f7210 */ /* 0x000fe20007ffe0ff */
[----:B------:R-:W-:Y:S01]  /*b2b0*/  IMAD.IADD R29, R29, 0x1, R25 ;  /* 0x000000011d1d7824 */ /* 0x000fe200078e0219 */
[----:B------:R-:W-:Y:S06]  /*b2c0*/  @!P0 BRA `(.L_x_1788) ;  /* 0x0000000000408947 */ /* 0x000fec0003800000 */
        /* <DEDUP_REMOVED lines=16> */
.L_x_1788:
[----:B------:R-:W-:Y:S01]  /*b3d0*/  ULDC.U8 UR4, c[0x0][0x410] ;  /* 0x0001040000047ab9 */ /* 0x000fe20000000000 */
[----:B------:R-:W-:Y:S01]  /*b3e0*/  BSSY B0, `(.L_x_1789) ;  /* 0x000069b000007945 */ /* 0x000fe20003800000 */
[----:B------:R-:W-:Y:S02]  /*b3f0*/  ISETP.NE.AND P0, PT, RZ, UR4, PT ;  /* 0x00000004ff007c0c */ /* 0x000fe4000bf05270 */
[----:B------:R-:W-:-:S11]  /*b400*/  IADD3 R10, R162, R177, RZ ;  /* 0x000000b1a20a7210 */ /* 0x000fd60007ffe0ff */
[----:B------:R-:W-:Y:S05]  /*b410*/  @!P0 BRA `(.L_x_1790) ;  /* 0x00000034006c8947 */ /* 0x000fea0003800000 */
[----:B------:R-:W0:Y:S01]  /*b420*/  LDC R20, c[0x0][0x448] ;  /* 0x00011200ff147b82 */ /* 0x000e220000000800 */
[----:B------:R-:W-:Y:S01]  /*b430*/  IMAD R3, R189, 0x40, R10 ;  /* 0x00000040bd037824 */ /* 0x000fe200078e020a */
[----:B------:R-:W-:Y:S01]  /*b440*/  ULDC.64 UR4, c[0x0][0x3f8] ;  /* 0x0000fe0000047ab9 */ /* 0x000fe20000000a00 */
[----:B------:R-:W-:Y:S01]  /*b450*/  ULDC.64 UR6, c[0x0][0x408] ;  /* 0x0001020000067ab9 */ /* 0x000fe20000000a00 */
[----:B------:R-:W-:Y:S01]  /*b460*/  MOV R13, R31 ;  /* 0x0000001f000d7202 */ /* 0x000fe20000000f00 */
[----:B------:R-:W-:Y:S02]  /*b470*/  IMAD.MOV.U32 R8, RZ, RZ, R24 ;  /* 0x000000ffff087224 */ /* 0x000fe400078e0018 */
[----:B------:R-:W-:Y:S02]  /*b480*/  IMAD.MOV.U32 R9, RZ, RZ, R29 ;  /* 0x000000ffff097224 */ /* 0x000fe400078e001d */
[----:B------:R-:W-:Y:S01]  /*b490*/  IMAD.MOV.U32 R12, RZ, RZ, R26 ;  /* 0x000000ffff0c7224 */ /* 0x000fe200078e001a */
[----:B0-----:R-:W-:-:S13]  /*b4a0*/  ISETP.NE.AND P0, PT, R20, 0x1, PT ;  /* 0x000000011400780c */ /* 0x001fda0003f05270 */
[----:B------:R-:W0:Y:S08]  /*b4b0*/  @P0 LDC R0, c[0x0][0x44c] ;  /* 0x00011300ff000b82 */ /* 0x000e300000000800 */
[----:B------:R-:W1:Y:S01]  /*b4c0*/  @P0 LDC R5, c[0x0][0x450] ;  /* 0x00011400ff050b82 */ /* 0x000e620000000800 */
[----:B0-----:R-:W-:-:S05]  /*b4d0*/  @P0 IMAD.HI.U32 R0, R3, R0, RZ ;  /* 0x0000000003000227 */ /* 0x001fca00078e00ff */
[----:B-1----:R-:W-:-:S04]  /*b4e0*/  @P0 SHF.R.U32.HI R3, RZ, R5, R0 ;  /* 0x00000005ff030219 */ /* 0x002fc80000011600 */
[----:B------:R-:W-:Y:S01]  /*b4f0*/  SHF.R.S32.HI R0, RZ, 0x1f, R3 ;  /* 0x0000001fff007819 */ /* 0x000fe20000011403 */
[----:B------:R-:W-:-:S04]  /*b500*/  IMAD.WIDE.U32 R8, R3, UR4, R8 ;  /* 0x0000000403087c25 */ /* 0x000fc8000f8e0008 */
[C---:B------:R-:W-:Y:S02]  /*b510*/  IMAD R4, R0.reuse, UR4, RZ ;  /* 0x0000000400047c24 */ /* 0x040fe4000f8e02ff */
[----:B------:R-:W-:Y:S02]  /*b520*/  IMAD R0, R0, UR6, RZ ;  /* 0x0000000600007c24 */ /* 0x000fe4000f8e02ff */
[C---:B------:R-:W-:Y:S01]  /*b530*/  IMAD R7, R3.reuse, UR5, R4 ;  /* 0x0000000503077c24 */ /* 0x040fe2000f8e0204 */
[----:B------:R-:W-:Y:S01]  /*b540*/  ULDC.64 UR4, c[0x0][0x3e8] ;  /* 0x0000fa0000047ab9 */ /* 0x000fe20000000a00 */
[C---:B------:R-:W-:Y:S01]  /*b550*/  IMAD.WIDE.U32 R12, R3.reuse, UR6, R12 ;  /* 0x00000006030c7c25 */ /* 0x040fe2000f8e000c */
[----:B------:R-:W-:Y:S01]  /*b560*/  LEA R6, P0, R8, UR4, 0x1 ;  /* 0x0000000408067c11 */ /* 0x000fe2000f8008ff */
[----:B------:R-:W-:Y:S02]  /*b570*/  UMOV UR4, 0xffffffff ;  /* 0xffffffff00047882 */ /* 0x000fe40000000000 */
[----:B------:R-:W-:Y:S01]  /*b580*/  IMAD R3, R3, UR7, R0 ;  /* 0x0000000703037c24 */ /* 0x000fe2000f8e0200 */
[----:B------:R-:W-:Y:S01]  /*b590*/  ULDC.64 UR6, c[0x0][0x400] ;  /* 0x0001000000067ab9 */ /* 0x000fe20000000a00 */
[----:B------:R-:W-:Y:S01]  /*b5a0*/  IMAD.IADD R7, R9, 0x1, R7 ;  /* 0x0000000109077824 */ /* 0x000fe200078e0207 */
[----:B------:R-:W-:Y:S01]  /*b5b0*/  LEA R4, P1, R12, UR6, 0x1 ;  /* 0x000000060c047c11 */ /* 0x000fe2000f8208ff */
[----:B------:R-:W-:-:S03]  /*b5c0*/  IMAD.IADD R3, R13, 0x1, R3 ;  /* 0x000000010d037824 */ /* 0x000fc600078e0203 */
[----:B------:R-:W-:Y:S02]  /*b5d0*/  LEA.HI.X R7, R8, UR5, R7, 0x1, P0 ;  /* 0x0000000508077c11 */ /* 0x000fe400080f0c07 */
[----:B------:R-:W-:Y:S01]  /*b5e0*/  LEA.HI.X R8, R12, UR7, R3, 0x1, P1 ;  /* 0x000000070c087c11 */ /* 0x000fe200088f0c03 */
[----:B------:R-:W-:Y:S06]  /*b5f0*/  BRA.DIV UR4, `(.L_x_1791) ;  /* 0x000001e604e87947 */ /* 0x000fec000b800000 */
[----:B------:R0:W1:Y:S04]  /*b600*/  SHFL.IDX PT, R3, R7, RZ, 0x1c1f ;  /* 0x001c1fff07037589 */ /* 0x00006800000e0000 */
[----:B------:R0:W2:Y:S04]  /*b610*/  SHFL.IDX PT, R0, R6, RZ, 0x1c1f ;  /* 0x001c1fff06007589 */ /* 0x0000a800000e0000 */
[----:B------:R0:W3:Y:S04]  /*b620*/  SHFL.IDX PT, R5, R8, RZ, 0x1c1f ;  /* 0x001c1fff08057589 */ /* 0x0000e800000e0000 */
[----:B------:R0:W4:Y:S02]  /*b630*/  SHFL.IDX PT, R14, R4, RZ, 0x1c1f ;  /* 0x001c1fff040e7589 */ /* 0x00012400000e0000 */
.L_x_2126:
[----:B------:R-:W-:Y:S01]  /*b640*/  IMAD R63, R163, R20, RZ ;  /* 0x00000014a33f7224 */ /* 0x000fe200078e02ff */
[----:B------:R-:W-:Y:S01]  /*b650*/  BSSY B1, `(.L_x_1792) ;  /* 0x0000052000017945 */ /* 0x000fe20003800000 */
[----:B------:R-:W-:Y:S02]  /*b660*/  CS2R R58, SRZ ;  /* 0x00000000003a7805 */ /* 0x000fe4000001ff00 */
[----:B------:R-:W-:Y:S02]  /*b670*/  CS2R R56, SRZ ;  /* 0x0000000000387805 */ /* 0x000fe4000001ff00 */
[----:B------:R-:W-:Y:S02]  /*b680*/  CS2R R50, SRZ ;  /* 0x0000000000327805 */ /* 0x000fe4000001ff00 */
[----:B------:R-:W-:Y:S02]  /*b690*/  ISETP.GE.AND P0, PT, R10, R63, PT ;  /* 0x0000003f0a00720c */ /* 0x000fe40003f06270 */
        /* <DEDUP_REMOVED lines=10> */
[----:B------:R-:W-:Y:S01]  /*b740*/  ULDC UR4, c[0x0][0x3f4] ;  /* 0x0000fd0000047ab9 */ /* 0x000fe20000000800 */
[----:B------:R-:W-:Y:S02]  /*b750*/  CS2R R60, SRZ ;  /* 0x00000000003c7805 */ /* 0x000fe4000001ff00 */
[----:B------:R-:W-:Y:S02]  /*b760*/  ISETP.GE.AND P3, PT, R171, UR4, PT ;  /* 0x00000004ab007c0c */ /* 0x000fe4000bf66270 */
[----:B------:R-:W-:Y:S02]  /*b770*/  CS2R R58, SRZ ;  /* 0x00000000003a7805 */ /* 0x000fe4000001ff00 */
[----:B------:R-:W-:Y:S01]  /*b780*/  ISETP.GE.AND P2, PT, R169, UR4, PT ;  /* 0x00000004a9007c0c */ /* 0x000fe2000bf46270 */
[----:B------:R-:W-:Y:S01]  /*b790*/  ULDC.64 UR6, c[0x0][0x208] ;  /* 0x0000820000067ab9 */ /* 0x000fe20000000a00 */
[----:B------:R-:W-:Y:S02]  /*b7a0*/  ISETP.GE.AND P1, PT, R170, UR4, PT ;  /* 0x00000004aa007c0c */ /* 0x000fe4000bf26270 */
[----:B------:R-:W-:-:S02]  /*b7b0*/  ISETP.GE.AND P0, PT, R168, UR4, PT ;  /* 0x00000004a8007c0c */ /* 0x000fc4000bf06270 */
[----:B------:R-:W-:-:S03]  /*b7c0*/  ISETP.GE.AND P4, PT, R160, UR4, PT ;  /* 0x00000004a0007c0c */ /* 0x000fc6000bf86270 */
[C---:B------:R-:W-:Y:S01]  /*b7d0*/  @!P3 IMAD.SHL.U32 R27, R171.reuse, 0x2, RZ ;  /* 0x00000002ab1bb824 */ /* 0x040fe200078e00ff */
[----:B------:R-:W-:-:S03]  /*b7e0*/  @!P3 SHF.L.U64.HI R20, R171, 0x1, R197 ;  /* 0x00000001ab14b819 */ /* 0x000fc600000102c5 */
[C---:B------:R-:W-:Y:S01]  /*b7f0*/  @!P2 IMAD.SHL.U32 R31, R169.reuse, 0x2, RZ ;  /* 0x00000002a91fa824 */ /* 0x040fe200078e00ff */
[----:B------:R-:W-:Y:S02]  /*b800*/  @!P2 SHF.L.U64.HI R12, R169, 0x1, R196 ;  /* 0x00000001a90ca819 */ /* 0x000fe400000102c4 */
[-C--:B--2---:R-:W-:Y:S01]  /*b810*/  @!P3 IADD3 R24, P6, R0, R27.reuse, RZ ;  /* 0x0000001b0018b210 */ /* 0x084fe20007fde0ff */
[----:B------:R-:W-:Y:S01]  /*b820*/  @!P0 IMAD.SHL.U32 R65, R168, 0x2, RZ ;  /* 0x00000002a8418824 */ /* 0x000fe200078e00ff */
[----:B----4-:R-:W-:Y:S01]  /*b830*/  @!P3 IADD3 R26, P5, R14, R27, RZ ;  /* 0x0000001b0e1ab210 */ /* 0x010fe20007fbe0ff */
[----:B-1----:R-:W-:Y:S01]  /*b840*/  @!P4 IMAD.MOV.U32 R13, RZ, RZ, R3 ;  /* 0x000000ffff0dc224 */ /* 0x002fe200078e0003 */
[----:B------:R-:W-:Y:S01]  /*b850*/  @!P1 SHF.L.U32 R39, R170, 0x1, RZ ;  /* 0x00000001aa279819 */ /* 0x000fe200000006ff */
[--C-:B------:R-:W-:Y:S01]  /*b860*/  @!P3 IMAD.X R25, R3, 0x1, R20.reuse, P6 ;  /* 0x000000010319b824 */ /* 0x100fe200030e0614 */
[-C--:B------:R-:W-:Y:S01]  /*b870*/  @!P2 IADD3 R28, P6, R0, R31.reuse, RZ ;  /* 0x0000001f001ca210 */ /* 0x080fe20007fde0ff */
[----:B---3--:R-:W-:Y:S01]  /*b880*/  @!P3 IMAD.X R27, R5, 0x1, R20, P5 ;  /* 0x00000001051bb824 */ /* 0x008fe200028e0614 */
[----:B------:R-:W-:-:S02]  /*b890*/  @!P2 IADD3 R30, P5, R14, R31, RZ ;  /* 0x0000001f0e1ea210 */ /* 0x000fc40007fbe0ff */
[----:B------:R-:W-:Y:S01]  /*b8a0*/  @!P1 SHF.L.U64.HI R20, R170, 0x1, R195 ;  /* 0x00000001aa149819 */ /* 0x000fe200000102c3 */
[--C-:B------:R-:W-:Y:S01]  /*b8b0*/  @!P2 IMAD.X R29, R3, 0x1, R12.reuse, P6 ;  /* 0x00000001031da824 */ /* 0x100fe200030e060c */
[-C--:B------:R-:W-:Y:S01]  /*b8c0*/  @!P1 IADD3 R36, P6, R0, R39.reuse, RZ ;  /* 0x0000002700249210 */ /* 0x080fe20007fde0ff */
[----:B------:R-:W-:Y:S01]  /*b8d0*/  @!P2 IMAD.X R31, R5, 0x1, R12, P5 ;  /* 0x00000001051fa824 */ /* 0x000fe200028e060c */
[----:B------:R-:W-:Y:S01]  /*b8e0*/  ISETP.GE.AND P5, PT, R172, UR4, PT ;  /* 0x00000004ac007c0c */ /* 0x000fe2000bfa6270 */
[----:B------:R-:W-:Y:S01]  /*b8f0*/  @!P4 IMAD.MOV.U32 R12, RZ, RZ, R0 ;  /* 0x000000ffff0cc224 */ /* 0x000fe200078e0000 */
[----:B------:R-:W-:Y:S02]  /*b900*/  @!P1 IADD3.X R37, R3, R20, RZ, P6, !PT ;  /* 0x0000001403259210 */ /* 0x000fe400037fe4ff */
[----:B------:R-:W-:Y:S01]  /*b910*/  @!P1 IADD3 R38, P6, R14, R39, RZ ;  /* 0x000000270e269210 */ /* 0x000fe20007fde0ff */
[----:B------:R-:W-:Y:S01]  /*b920*/  @!P4 IMAD.WIDE R12, R160, 0x2, R12 ;  /* 0x00000002a00cc825 */ /* 0x000fe200078e020c */
[----:B------:R-:W-:-:S02]  /*b930*/  @!P0 SHF.L.U64.HI R34, R168, 0x1, R194 ;  /* 0x00000001a8228819 */ /* 0x000fc400000102c2 */
[----:B------:R-:W-:Y:S01]  /*b940*/  @!P4 MOV R15, R5 ;  /* 0x00000005000fc202 */ /* 0x000fe20000000f00 */
[----:B------:R-:W-:Y:S01]  /*b950*/  @!P1 IMAD.X R39, R5, 0x1, R20, P6 ;  /* 0x0000000105279824 */ /* 0x000fe200030e0614 */
[----:B------:R-:W-:Y:S01]  /*b960*/  @!P0 IADD3 R48, P6, R0, R65, RZ ;  /* 0x0000004100308210 */ /* 0x000fe20007fde0ff */
[----:B------:R1:W5:Y:S01]  /*b970*/  @!P4 LD.E.64 R60, desc[UR6][R12.64] ;  /* 0x000000060c3cc980 */ /* 0x000362000c101b00 */
[----:B------:R-:W-:-:S04]  /*b980*/  @!P4 IMAD.WIDE R20, R160, 0x2, R14 ;  /* 0x00000002a014c825 */ /* 0x000fc800078e020e */
[--C-:B------:R-:W-:Y:S01]  /*b990*/  @!P0 IMAD.X R49, R3, 0x1, R34.reuse, P6 ;  /* 0x0000000103318824 */ /* 0x100fe200030e0622 */
[----:B------:R-:W-:Y:S01]  /*b9a0*/  @!P0 IADD3 R64, P6, R14, R65, RZ ;  /* 0x000000410e408210 */ /* 0x000fe20007fde0ff */
[C---:B------:R-:W-:Y:S01]  /*b9b0*/  @!P5 IMAD.SHL.U32 R15, R172.reuse, 0x2, RZ ;  /* 0x00000002ac0fd824 */ /* 0x040fe200078e00ff */
[----:B------:R1:W5:Y:S01]  /*b9c0*/  @!P4 LD.E.64 R58, desc[UR6][R20.64] ;  /* 0x00000006143ac980 */ /* 0x000362000c101b00 */
[----:B------:R-:W-:Y:S02]  /*b9d0*/  @!P5 SHF.L.U64.HI R32, R172, 0x1, R193 ;  /* 0x00000001ac20d819 */ /* 0x000fe400000102c1 */
[----:B------:R-:W-:Y:S01]  /*b9e0*/  @!P0 IMAD.X R65, R5, 0x1, R34, P6 ;  /* 0x0000000105418824 */ /* 0x000fe200030e0622 */
[-C--:B------:R-:W-:Y:S02]  /*b9f0*/  @!P5 IADD3 R66, P4, R0, R15.reuse, RZ ;  /* 0x0000000f0042d210 */ /* 0x080fe40007f9e0ff */
[----:B------:R-:W-:Y:S02]  /*ba00*/  @!P5 IADD3 R14, P6, R14, R15, RZ ;  /* 0x0000000f0e0ed210 */ /* 0x000fe40007fde0ff */
[----:B------:R-:W-:-:S02]  /*ba10*/  CS2R R54, SRZ ;  /* 0x0000000000367805 */ /* 0x000fc4000001ff00 */
[----:B------:R-:W-:Y:S01]  /*ba20*/  CS2R R56, SRZ ;  /* 0x0000000000387805 */ /* 0x000fe2000001ff00 */
[----:B------:R-:W-:Y:S01]  /*ba30*/  @!P5 IMAD.X R67, R3, 0x1, R32, P4 ;  /* 0x000000010343d824 */ /* 0x000fe200020e0620 */
[----:B------:R-:W-:Y:S02]  /*ba40*/  @!P5 IADD3.X R15, R5, R32, RZ, P6, !PT ;  /* 0x00000020050fd210 */ /* 0x000fe400037fe4ff */
        /* <DEDUP_REMOVED lines=8> */
[----:B------:R1:W5:Y:S04]  /*bad0*/  @!P3 LD.E.64 R54, desc[UR6][R24.64] ;  /* 0x000000061836b980 */ /* 0x000368000c101b00 */
        /* <DEDUP_REMOVED lines=8> */
[----:B------:R1:W5:Y:S02]  /*bb60*/  @!P5 LD.E.64 R34, desc[UR6][R14.64] ;  /* 0x000000060e22d980 */ /* 0x000364000c101b00 */
.L_x_1793:
[----:B------:R-:W-:Y:S05]  /*bb70*/  BSYNC B1 ;  /* 0x0000000000017941 */ /* 0x000fea0003800000 */
.L_x_1792:
[----:B-1---5:R-:W-:Y:S01]  /*bb80*/  IMAD.MOV.U32 R3, RZ, RZ, R59 ;  /* 0x000000ffff037224 */ /* 0x022fe200078e003b */
[----:B------:R-:W-:Y:S01]  /*bb90*/  UMOV UR4, 0xffffffff ;  /* 0xffffffff00047882 */ /* 0x000fe20000000000 */
[----:B---3--:R-:W-:Y:S01]  /*bba0*/  IMAD.MOV.U32 R5, RZ, RZ, R56 ;  /* 0x000000ffff057224 */ /* 0x008fe200078e0038 */
[----:B------:R-:W-:Y:S01]  /*bbb0*/  CS2R R30, SRZ ;  /* 0x00000000001e7805 */ /* 0x000fe2000001ff00 */
[----:B------:R-:W-:Y:S01]  /*bbc0*/  IMAD.MOV.U32 R9, RZ, RZ, R57 ;  /* 0x000000ffff097224 */ /* 0x000fe200078e0039 */
[----:B------:R-:W-:Y:S01]  /*bbd0*/  PRMT R87, R87, 0x5410, R3 ;  /* 0x0000541057577816 */ /* 0x000fe20000000003 */
[----:B--2---:R-:W-:Y:S02]  /*bbe0*/  IMAD.MOV.U32 R0, RZ, RZ, R58 ;  /* 0x000000ffff007224 */ /* 0x004fe400078e003a */
[----:B------:R-:W-:Y:S01]  /*bbf0*/  IMAD.MOV.U32 R3, RZ, RZ, R51 ;  /* 0x000000ffff037224 */ /* 0x000fe200078e0033 */
[----:B------:R-:W-:Y:S01]  /*bc00*/  PRMT R85, R5, 0x5410, R9 ;  /* 0x0000541005557816 */ /* 0x000fe20000000009 */
[----:B------:R-:W-:Y:S01]  /*bc10*/  IMAD.MOV.U32 R5, RZ, RZ, R46 ;  /* 0x000000ffff057224 */ /* 0x000fe200078e002e */
[----:B------:R-:W-:Y:S01]  /*bc20*/  PRMT R88, R0, 0x7610, R88 ;  /* 0x0000761000587816 */ /* 0x000fe20000000058 */
[----:B------:R-:W-:Y:S01]  /*bc30*/  IMAD.MOV.U32 R9, RZ, RZ, R47 ;  /* 0x000000ffff097224 */ /* 0x000fe200078e002f */
[----:B------:R-:W-:-:S04]  /*bc40*/  MOV R0, R50 ;  /* 0x0000003200007202 */ /* 0x000fc80000000f00 */
[----:B------:R-:W-:Y:S01]  /*bc50*/  PRMT R83, R0, 0x5410, R3 ;  /* 0x0000541000537816 */ /* 0x000fe20000000003 */
[----:B------:R-:W-:Y:S01]  /*bc60*/  IMAD.MOV.U32 R0, RZ, RZ, R40 ;  /* 0x000000ffff007224 */ /* 0x000fe200078e0028 */
[----:B------:R-:W-:Y:S01]  /*bc70*/  PRMT R81, R5, 0x5410, R9 ;  /* 0x0000541005517816 */ /* 0x000fe20000000009 */
[----:B------:R-:W-:Y:S01]  /*bc80*/  IMAD.MOV.U32 R5, RZ, RZ, R34 ;  /* 0x000000ffff057224 */ /* 0x000fe200078e0022 */
[----:B------:R-:W-:Y:S01]  /*bc90*/  MOV R3, R41 ;  /* 0x0000002900037202 */ /* 0x000fe20000000f00 */
[----:B------:R-:W-:-:S03]  /*bca0*/  IMAD.MOV.U32 R9, RZ, RZ, R35 ;  /* 0x000000ffff097224 */ /* 0x000fc600078e0023 */
[----:B------:R-:W-:Y:S01]  /*bcb0*/  PRMT R79, R0, 0x5410, R3 ;  /* 0x00005410004f7816 */ /* 0x000fe20000000003 */
[----:B------:R-:W-:Y:S01]  /*bcc0*/  IMAD.MOV.U32 R0, RZ, RZ, R60 ;  /* 0x000000ffff007224 */ /* 0x000fe200078e003c */
        /* <DEDUP_REMOVED lines=14> */
[----:B------:R-:W-:Y:S02]  /*bdb0*/  IMAD.MOV.U32 R3, RZ, RZ, R43 ;  /* 0x000000ffff037224 */ /* 0x000fe400078e002b */
[----:B------:R-:W-:Y:S02]  /*bdc0*/  IMAD.MOV.U32 R5, RZ, RZ, R32 ;  /* 0x000000ffff057224 */ /* 0x000fe400078e0020 */
[----:B------:R-:W-:Y:S01]  /*bdd0*/  IMAD.MOV.U32 R9, RZ, RZ, R33 ;  /* 0x000000ffff097224 */ /* 0x000fe200078e0021 */
[----:B------:R-:W-:-:S04]  /*bde0*/  PRMT R80, R0, 0x5410, R3 ;  /* 0x0000541000507816 */ /* 0x000fc80000000003 */
[----:B------:R-:W-:Y:S01]  /*bdf0*/  PRMT R78, R5, 0x5410, R9 ;  /* 0x00005410054e7816 */ /* 0x000fe20000000009 */
[----:B------:R-:W-:Y:S06]  /*be00*/  BRA.DIV UR4, `(.L_x_1794) ;  /* 0x000001e204547947 */ /* 0x000fec000b800000 */
[----:B------:R1:W2:Y:S04]  /*be10*/  SHFL.IDX PT, R3, R7, 0x1, 0x1c1f ;  /* 0x003c1f0007037f89 */ /* 0x0002a800000e0000 */
[----:B------:R1:W3:Y:S04]  /*be20*/  SHFL.IDX PT, R0, R6, 0x1, 0x1c1f ;  /* 0x003c1f0006007f89 */ /* 0x0002e800000e0000 */
[----:B------:R1:W1:Y:S04]  /*be30*/  SHFL.IDX PT, R5, R8, 0x1, 0x1c1f ;  /* 0x003c1f0008057f89 */ /* 0x00026800000e0000 */
[----:B0-----:R-:W0:Y:S02]  /*be40*/  SHFL.IDX PT, R4, R4, 0x1, 0x1c1f ;  /* 0x003c1f0004047f89 */ /* 0x001e2400000e0000 */
.L_x_2132:
[----:B------:R-:W-:Y:S01]  /*be50*/  IADD3 R10, R10, 0x40, RZ ;  /* 0x000000400a0a7810 */ /* 0x000fe20007ffe0ff */
[----:B------:R-:W-:Y:S01]  /*be60*/  BSSY B1, `(.L_x_1795) ;  /* 0x0000055000017945 */ /* 0x000fe20003800000 */
[----:B-1----:R-:W-:Y:S02]  /*be70*/  LOP3.LUT R6, R174, 0x18, R18, 0xf8, !PT ;  /* 0x00000018ae067812 */ /* 0x002fe400078ef812 */
[----:B------:R-:W-:Y:S02]  /*be80*/  CS2R R36, SRZ ;  /* 0x0000000000247805 */ /* 0x000fe4000001ff00 */
[----:B------:R-:W-:Y:S02]  /*be90*/  ISETP.GE.AND P1, PT, R10, R63, PT ;  /* 0x0000003f0a00720c */ /* 0x000fe40003f26270 */
[----:B------:R-:W-:Y:S02]  /*bea0*/  CS2R R26, SRZ ;  /* 0x00000000001a7805 */ /* 0x000fe4000001ff00 */
[----:B------:R-:W-:-:S02]  /*beb0*/  LOP3.LUT R7, R6, R175, RZ, 0x3c, !PT ;  /* 0x000000af06077212 */ /* 0x000fc400078e3cff */
[----:B------:R-:W-:Y:S02]  /*bec0*/  CS2R R20, SRZ ;  /* 0x0000000000147805 */ /* 0x000fe4000001ff00 */
[----:B------:R-:W-:Y:S02]  /*bed0*/  LOP3.LUT P0, RZ, R200, 0x4, RZ, 0xc0, !PT ;  /* 0x00000004c8ff7812 */ /* 0x000fe4000780c0ff */
[----:B------:R-:W-:Y:S02]  /*bee0*/  CS2R R12, SRZ ;  /* 0x00000000000c7805 */ /* 0x000fe4000001ff00 */
[----:B------:R-:W-:Y:S01]  /*bef0*/  CS2R R8, SRZ ;  /* 0x0000000000087805 */ /* 0x000fe2000001ff00 */
[----:B------:R-:W-:Y:S01]  /*bf00*/  IMAD.IADD R7, R176, 0x1, R7 ;  /* 0x00000001b0077824 */ /* 0x000fe200078e0207 */
[----:B------:R-:W-:Y:S02]  /*bf10*/  CS2R R48, SRZ ;  /* 0x0000000000307805 */ /* 0x000fe4000001ff00 */
[----:B------:R-:W-:-:S02]  /*bf20*/  CS2R R38, SRZ ;  /* 0x0000000000267805 */ /* 0x000fc4000001ff00 */
[----:B------:R-:W-:Y:S02]  /*bf30*/  CS2R R28, SRZ ;  /* 0x00000000001c7805 */ /* 0x000fe4000001ff00 */
[----:B------:R-:W-:Y:S02]  /*bf40*/  CS2R R24, SRZ ;  /* 0x0000000000187805 */ /* 0x000fe4000001ff00 */
[----:B----4-:R-:W-:Y:S01]  /*bf50*/  CS2R R14, SRZ ;  /* 0x00000000000e7805 */ /* 0x010fe2000001ff00 */
[----:B------:R-:W-:Y:S01]  /*bf60*/  IMAD R62, R7, 0x2, R16 ;  /* 0x00000002073e7824 */ /* 0x000fe200078e0210 */
        /* <DEDUP_REMOVED lines=9> */
[----:B------:R-:W-:-:S05]  /*c000*/  ISETP.GE.AND P1, PT, R168, UR4, PT ;  /* 0x00000004a8007c0c */ /* 0x000fca000bf26270 */
[C---:B------:R-:W-:Y:S01]  /*c010*/  @!P4 IMAD.SHL.U32 R9, R171.reuse, 0x2, RZ ;  /* 0x00000002ab09c824 */ /* 0x040fe200078e00ff */
[----:B------:R-:W-:-:S03]  /*c020*/  @!P4 SHF.L.U64.HI R6, R171, 0x1, R197 ;  /* 0x00000001ab06c819 */ /* 0x000fc600000102c5 */
[C---:B------:R-:W-:Y:S01]  /*c030*/  @!P3 IMAD.SHL.U32 R73, R169.reuse, 0x2, RZ ;  /* 0x00000002a949b824 */ /* 0x040fe200078e00ff */
[----:B------:R-:W-:Y:S02]  /*c040*/  @!P3 SHF.L.U64.HI R12, R169, 0x1, R196 ;  /* 0x00000001a90cb819 */ /* 0x000fe400000102c4 */
[-C--:B---3--:R-:W-:Y:S01]  /*c050*/  @!P4 IADD3 R10, P5, R0, R9.reuse, RZ ;  /* 0x00000009000ac210 */ /* 0x088fe20007fbe0ff */
[----:B------:R-:W-:Y:S01]  /*c060*/  @!P1 IMAD.SHL.U32 R7, R168, 0x2, RZ ;  /* 0x00000002a8079824 */ /* 0x000fe200078e00ff */
[----:B0-----:R-:W-:Y:S02]  /*c070*/  @!P4 IADD3 R8, P6, R4, R9, RZ ;  /* 0x000000090408c210 */ /* 0x001fe40007fde0ff */
[----:B------:R-:W-:Y:S01]  /*c080*/  @!P2 SHF.L.U32 R67, R170, 0x1, RZ ;  /* 0x00000001aa43a819 */ /* 0x000fe200000006ff */
[--C-:B--2---:R-:W-:Y:S01]  /*c090*/  @!P4 IMAD.X R11, R3, 0x1, R6.reuse, P5 ;  /* 0x00000001030bc824 */ /* 0x104fe200028e0606 */
[----:B------:R-:W-:Y:S01]  /*c0a0*/  @!P3 IADD3 R76, P5, R0, R73, RZ ;  /* 0x00000049004cb210 */ /* 0x000fe20007fbe0ff */
[----:B------:R-:W-:Y:S01]  /*c0b0*/  @!P4 IMAD.X R9, R5, 0x1, R6, P6 ;  /* 0x000000010509c824 */ /* 0x000fe200030e0606 */
[----:B------:R-:W-:-:S02]  /*c0c0*/  @!P2 SHF.L.U64.HI R14, R170, 0x1, R195 ;  /* 0x00000001aa0ea819 */ /* 0x000fc400000102c3 */
[----:B------:R-:W-:Y:S01]  /*c0d0*/  @!P3 IADD3 R72, P6, R4, R73, RZ ;  /* 0x000000490448b210 */ /* 0x000fe20007fde0ff */
[----:B------:R-:W-:Y:S01]  /*c0e0*/  @!P3 IMAD.X R77, R3, 0x1, R12, P5 ;  /* 0x00000001034db824 */ /* 0x000fe200028e060c */
[-C--:B------:R-:W-:Y:S02]  /*c0f0*/  @!P2 IADD3 R70, P5, R0, R67.reuse, RZ ;  /* 0x000000430046a210 */ /* 0x080fe40007fbe0ff */
[----:B------:R-:W-:Y:S02]  /*c100*/  @!P3 IADD3.X R73, R5, R12, RZ, P6, !PT ;  /* 0x0000000c0549b210 */ /* 0x000fe400037fe4ff */
[----:B------:R-:W-:Y:S01]  /*c110*/  @!P1 SHF.L.U64.HI R20, R168, 0x1, R194 ;  /* 0x00000001a8149819 */ /* 0x000fe200000102c2 */
[----:B------:R-:W-:Y:S01]  /*c120*/  @!P2 IMAD.X R71, R3, 0x1, R14, P5 ;  /* 0x000000010347a824 */ /* 0x000fe200028e060e */
[----:B------:R-:W-:Y:S02]  /*c130*/  @!P2 IADD3 R66, P6, R4, R67, RZ ;  /* 0x000000430442a210 */ /* 0x000fe40007fde0ff */
[----:B------:R-:W-:-:S03]  /*c140*/  @!P1 IADD3 R64, P5, R0, R7, RZ ;  /* 0x0000000700409210 */ /* 0x000fc60007fbe0ff */
[----:B------:R-:W-:Y:S01]  /*c150*/  @!P2 IMAD.X R67, R5, 0x1, R14, P6 ;  /* 0x000000010543a824 */ /* 0x000fe200030e060e */
[----:B------:R-:W-:Y:S01]  /*c160*/  ISETP.GE.AND P6, PT, R160, UR4, PT ;  /* 0x00000004a0007c0c */ /* 0x000fe2000bfc6270 */
[----:B------:R-:W-:Y:S01]  /*c170*/  @!P1 IMAD.X R65, R3, 0x1, R20, P5 ;  /* 0x0000000103419824 */ /* 0x000fe200028e0614 */
[----:B------:R-:W-:-:S05]  /*c180*/  @!P1 IADD3 R6, P5, R4, R7, RZ ;  /* 0x0000000704069210 */ /* 0x000fca0007fbe0ff */
[----:B------:R-:W-:Y:S01]  /*c190*/  @!P1 IMAD.X R7, R5, 0x1, R20, P5 ;  /* 0x0000000105079824 */ /* 0x000fe200028e0614 */
[----:B------:R-:W-:-:S05]  /*c1a0*/  ISETP.GE.AND P5, PT, R172, UR4, PT ;  /* 0x00000004ac007c0c */ /* 0x000fca000bfa6270 */
[----:B------:R-:W-:Y:S01]  /*c1b0*/  @!P6 MOV R12, R0 ;  /* 0x00000000000ce202 */ /* 0x000fe20000000f00 */
[----:B------:R-:W-:Y:S02]  /*c1c0*/  @!P6 IMAD.MOV.U32 R13, RZ, RZ, R3 ;  /* 0x000000ffff0de224 */ /* 0x000fe400078e0003 */
[----:B------:R-:W-:-:S04]  /*c1d0*/  @!P6 IMAD.WIDE R14, R160, 0x2, R4 ;  /* 0x00000002a00ee825 */ /* 0x000fc800078e0204 */
[----:B------:R-:W-:Y:S01]  /*c1e0*/  @!P6 IMAD.WIDE R12, R160, 0x2, R12 ;  /* 0x00000002a00ce825 */ /* 0x000fe200078e020c */
[----:B------:R0:W5:Y:S03]  /*c1f0*/  @!P6 LD.E.64 R30, desc[UR6][R14.64] ;  /* 0x000000060e1ee980 */ /* 0x000166000c101b00 */
[C---:B------:R-:W-:Y:S01]  /*c200*/  @!P5 IMAD.SHL.U32 R21, R172.reuse, 0x2, RZ ;  /* 0x00000002ac15d824 */ /* 0x040fe200078e00ff */
[----:B------:R1:W5:Y:S01]  /*c210*/  @!P6 LD.E.64 R48, desc[UR6][R12.64] ;  /* 0x000000060c30e980 */ /* 0x000362000c101b00 */
[----:B------:R-:W-:-:S03]  /*c220*/  @!P5 SHF.L.U64.HI R20, R172, 0x1, R193 ;  /* 0x00000001ac14d819 */ /* 0x000fc600000102c1 */
[-C--:B------:R-:W-:Y:S02]  /*c230*/  @!P5 IADD3 R74, P6, R0, R21.reuse, RZ ;  /* 0x00000015004ad210 */ /* 0x080fe40007fde0ff */
[----:B------:R-:W-:Y:S02]  /*c240*/  CS2R R38, SRZ ;  /* 0x0000000000267805 */ /* 0x000fe4000001ff00 */
[----:B------:R-:W-:Y:S01]  /*c250*/  CS2R R36, SRZ ;  /* 0x0000000000247805 */ /* 0x000fe2000001ff00 */
[----:B------:R-:W-:Y:S01]  /*c260*/  @!P5 IMAD.X R75, R3, 0x1, R20, P6 ;  /* 0x00000001034bd824 */ /* 0x000fe200030e0614 */
[----:B------:R-:W-:Y:S02]  /*c270*/  @!P5 IADD3 R4, P6, R4, R21, RZ ;  /* 0x000000150404d210 */ /* 0x000fe40007fde0ff */
[----:B------:R2:W5:Y:S01]  /*c280*/  @!P4 LD.E.64 R38, desc[UR6][R10.64] ;  /* 0x000000060a26c980 */ /* 0x000562000c101b00 */
[----:B------:R-:W-:Y:S02]  /*c290*/  CS2R R28, SRZ ;  /* 0x00000000001c7805 */ /* 0x000fe4000001ff00 */
[----:B------:R-:W-:-:S02]  /*c2a0*/  CS2R R26, SRZ ;  /* 0x00000000001a7805 */ /* 0x000fc4000001ff00 */
[----:B------:R-:W-:Y:S01]  /*c2b0*/  CS2R R24, SRZ ;  /* 0x0000000000187805 */ /* 0x000fe2000001ff00 */
[----:B------:R-:W-:Y:S01]  /*c2c0*/  @!P5 IMAD.X R5, R5, 0x1, R20, P6 ;  /* 0x000000010505d824 */ /* 0x000fe200030e0614 */
[----:B------:R3:W5:Y:S01]  /*c2d0*/  @!P4 LD.E.64 R36, desc[UR6][R8.64] ;  /* 0x000000060824c980 */ /* 0x000762000c101b00 */
[----:B------:R-:W-:Y:S02]  /*c2e0*/  CS2R R20, SRZ ;  /* 0x0000000000147805 */ /* 0x000fe4000001ff00 */
[----:B0-----:R-:W-:Y:S02]  /*c2f0*/  CS2R R14, SRZ ;  /* 0x00000000000e7805 */ /* 0x001fe4000001ff00 */
[----:B-1----:R-:W-:Y:S01]  /*c300*/  CS2R R12, SRZ ;  /* 0x00000000000c7805 */ /* 0x002fe2000001ff00 */
[----:B------:R1:W5:Y:S01]  /*c310*/  @!P3 LD.E.64 R28, desc[UR6][R76.64] ;  /* 0x000000064c1cb980 */ /* 0x000362000c101b00 */
[----:B--2---:R-:W-:-:S03]  /*c320*/  CS2R R10, SRZ ;  /* 0x00000000000a7805 */ /* 0x004fc6000001ff00 */
[----:B------:R1:W5:Y:S01]  /*c330*/  @!P3 LD.E.64 R26, desc[UR6][R72.64] ;  /* 0x00000006481ab980 */ /* 0x000362000c101b00 */
[----:B---3--:R-:W-:-:S03]  /*c340*/  CS2R R8, SRZ ;  /* 0x0000000000087805 */ /* 0x008fc6000001ff00 */
[----:B------:R1:W5:Y:S04]  /*c350*/  @!P2 LD.E.64 R24, desc[UR6][R70.64] ;  /* 0x000000064618a980 */ /* 0x000368000c101b00 */
[----:B------:R1:W5:Y:S04]  /*c360*/  @!P2 LD.E.64 R20, desc[UR6][R66.64] ;  /* 0x000000064214a980 */ /* 0x000368000c101b00 */
[----:B------:R1:W5:Y:S04]  /*c370*/  @!P1 LD.E.64 R14, desc[UR6][R64.64] ;  /* 0x00000006400e9980 */ /* 0x000368000c101b00 */
[----:B------:R1:W5:Y:S04]  /*c380*/  @!P1 LD.E.64 R12, desc[UR6][R6.64] ;  /* 0x00000006060c9980 */ /* 0x000368000c101b00 */
[----:B------:R1:W5:Y:S04]  /*c390*/  @!P5 LD.E.64 R10, desc[UR6][R74.64] ;  /* 0x000000064a0ad980 */ /* 0x000368000c101b00 */
[----:B------:R1:W5:Y:S02]  /*c3a0*/  @!P5 LD.E.64 R8, desc[UR6][R4.64] ;  /* 0x000000060408d980 */ /* 0x000364000c101b00 */
.L_x_1796:
[----:B------:R-:W-:Y:S05]  /*c3b0*/  BSYNC B1 ;  /* 0x0000000000017941 */ /* 0x000fea0003800000 */
.L_x_1795:
[----:B01---5:R-:W-:Y:S01]  /*c3c0*/  IMAD.MOV.U32 R4, RZ, RZ, R30 ;  /* 0x000000ffff047224 */ /* 0x023fe200078e001e */
[----:B--2---:R-:W-:Y:S01]  /*c3d0*/  LEA.HI R3, R187, R187, RZ, 0x1 ;  /* 0x000000bbbb037211 */ /* 0x004fe200078f08ff */
[C---:B---3--:R-:W-:Y:S01]  /*c3e0*/  VIADD R0, R62.reuse, 0xc440 ;  /* 0x0000c4403e007836 */ /* 0x048fe20000000000 */
[----:B------:R-:W-:Y:S01]  /*c3f0*/  IADD3 R5, R62, 0xc400, RZ ;  /* 0x0000c4003e057810 */ /* 0x000fe20007ffe0ff */
[----:B------:R-:W-:Y:S01]  /*c400*/  IMAD.MOV.U32 R7, RZ, RZ, R37 ;  /* 0x000000ffff077224 */ /* 0x000fe200078e0025 */
[----:B------:R-:W-:Y:S01]  /*c410*/  PRMT R75, R4, 0x7610, R75 ;  /* 0x00007610044b7816 */ /* 0x000fe2000000004b */
[----:B------:R-:W-:Y:S01]  /*c420*/  IMAD.MOV.U32 R65, RZ, RZ, R38 ;  /* 0x000000ffff417224 */ /* 0x000fe200078e0026 */
[----:B------:R-:W-:Y:S01]  /*c430*/  LOP3.LUT R4, R3, 0xfffffffe, RZ, 0xc0, !PT ;  /* 0xfffffffe03047812 */ /* 0x000fe200078ec0ff */
[----:B------:R-:W-:Y:S01]  /*c440*/  @P0 VIADD R0, R5, 0xffffffc0 ;  /* 0xffffffc005000836 */ /* 0x000fe20000000000 */
[----:B------:R-:W-:Y:S01]  /*c450*/  MOV R6, R36 ;  /* 0x0000002400067202 */ /* 0x000fe20000000f00 */
[----:B------:R-:W-:Y:S01]  /*c460*/  IMAD.MOV.U32 R5, RZ, RZ, R31 ;  /* 0x000000ffff057224 */ /* 0x000fe200078e001f */
[----:B------:R-:W-:Y:S01]  /*c470*/  PRMT R74, R65, 0x7610, R74 ;  /* 0x00007610414a7816 */ /* 0x000fe2000000004a */
[----:B------:R-:W-:Y:S01]  /*c480*/  IMAD.IADD R4, R187, 0x1, -R4 ;  /* 0x00000001bb047824 */ /* 0x000fe200078e0a04 */
[----:B------:R-:W-:Y:S01]  /*c490*/  PRMT R73, R6, 0x5410, R7 ;  /* 0x0000541006497816 */ /* 0x000fe20000000007 */
[----:B------:R-:W-:Y:S01]  /*c4a0*/  IMAD.MOV.U32 R3, RZ, RZ, R26 ;  /* 0x000000ffff037224 */ /* 0x000fe200078e001a */
[----:B------:R-:W-:Y:S01]  /*c4b0*/  PRMT R75, R75, 0x5410, R5 ;  /* 0x000054104b4b7816 */ /* 0x000fe20000000005 */
[----:B------:R-:W-:Y:S01]  /*c4c0*/  IMAD.MOV.U32 R6, RZ, RZ, R27 ;  /* 0x000000ffff067224 */ /* 0x000fe200078e001b */
[----:B------:R-:W-:Y:S01]  /*c4d0*/  SHF.L.U32 R5, R4, 0x1f, RZ ;  /* 0x0000001f04057819 */ /* 0x000fe200000006ff */
[----:B------:R-:W-:Y:S01]  /*c4e0*/  IMAD.MOV.U32 R4, RZ, RZ, R12 ;  /* 0x000000ffff047224 */ /* 0x000fe200078e000c */
[----:B------:R-:W-:Y:S01]  /*c4f0*/  MOV R7, R20 ;  /* 0x0000001400077202 */ /* 0x000fe20000000f00 */
[----:B------:R-:W-:Y:S01]  /*c500*/  BSSY B1, `(.L_x_1797) ;  /* 0x000001f000017945 */ /* 0x000fe20003800000 */
[----:B------:R-:W0:Y:S01]  /*c510*/  SYNCS.PHASECHK.TRANS64.TRYWAIT P0, [R16+URZ+0x2a800], R5 ;  /* 0x02a80005100075a7 */ /* 0x000e22000800017f */
[----:B------:R-:W-:Y:S01]  /*c520*/  PRMT R70, R3, 0x5410, R6 ;  /* 0x0000541003467816 */ /* 0x000fe20000000006 */
[----:B------:R-:W-:Y:S01]  /*c530*/  IMAD.MOV.U32 R3, RZ, RZ, R21 ;  /* 0x000000ffff037224 */ /* 0x000fe200078e0015 */
[----:B------:R-:W-:Y:S01]  /*c540*/  PRMT R66, R7, 0x7610, R66 ;  /* 0x0000761007427816 */ /* 0x000fe20000000042 */
[----:B------:R-:W-:Y:S01]  /*c550*/  IMAD.MOV.U32 R6, RZ, RZ, R13 ;  /* 0x000000ffff067224 */ /* 0x000fe200078e000d */
[----:B------:R-:W-:Y:S01]  /*c560*/  VIADDMNMX R71, R63, -R177, 0x80, PT ;  /* 0x000000803f477446 */ /* 0x000fe200038009b1 */
[----:B------:R-:W-:Y:S01]  /*c570*/  IMAD.MOV.U32 R7, RZ, RZ, R8 ;  /* 0x000000ffff077224 */ /* 0x000fe200078e0008 */
[----:B------:R-:W-:-:S02]  /*c580*/  PRMT R66, R66, 0x5410, R3 ;  /* 0x0000541042427816 */ /* 0x000fc40000000003 */
        /* <DEDUP_REMOVED lines=15> */
[----:B------:R-:W-:Y:S01]  /*c680*/  ISETP.GE.AND P1, PT, R162, R71, PT ;  /* 0x00000047a200720c */ /* 0x000fe20003f26270 */
[----:B------:R-:W-:-:S03]  /*c690*/  IMAD.MOV.U32 R7, RZ, RZ, R14 ;  /* 0x000000ffff077224 */ /* 0x000fc600078e000e */
[----:B------:R-:W-:Y:S01]  /*c6a0*/  PRMT R67, R4, 0x5410, R6 ;  /* 0x0000541004437816 */ /* 0x000fe20000000006 */
[----:B------:R-:W-:Y:S01]  /*c6b0*/  IMAD.MOV.U32 R4, RZ, RZ, R10 ;  /* 0x000000ffff047224 */ /* 0x000fe200078e000a */
[----:B------:R-:W-:Y:S01]  /*c6c0*/  PRMT R65, R7, 0x5410, R63 ;  /* 0x0000541007417816 */ /* 0x000fe2000000003f */
[----:B------:R-:W-:Y:S01]  /*c6d0*/  IMAD.MOV.U32 R6, RZ, RZ, R11 ;  /* 0x000000ffff067224 */ /* 0x000fe200078e000b */
[----:B0-----:R-:W-:Y:S06]  /*c6e0*/  @!P0 BRA `(.L_x_1798) ;  /* 0x000001d800908947 */ /* 0x001fec0003800000 */
.L_x_2133:
[----:B------:R-:W-:Y:S05]  /*c6f0*/  BSYNC B1 ;  /* 0x0000000000017941 */ /* 0x000fea0003800000 */
.L_x_1797:
        /* <DEDUP_REMOVED lines=13> */
[----:B------:R-:W-:Y:S01]  /*c7d0*/  SHF.R.U32.HI R90, RZ, 0x10, R59 ;  /* 0x00000010ff5a7819 */ /* 0x000fe2000001163b */
[--C-:B------:R-:W-:Y:S01]  /*c7e0*/  HADD2.F32 R77, -RZ, R88.reuse.H1_H1 ;  /* 0x30000058ff4d7230 */ /* 0x100fe20000004100 */
[--C-:B------:R-:W-:Y:S01]  /*c7f0*/  SHF.R.U32.HI R91, RZ, 0x10, R61.reuse ;  /* 0x00000010ff5b7819 */ /* 0x100fe2000001163d */
[----:B------:R-:W-:Y:S01]  /*c800*/  HADD2.F32 R89, -RZ, R88.H0_H0 ;  /* 0x20000058ff597230 */ /* 0x000fe20000004100 */
[----:B------:R-:W-:Y:S01]  /*c810*/  SHF.R.U64 R94, R60, 0x10, R61 ;  /* 0x000000103c5e7819 */ /* 0x000fe2000000123d */
[----:B------:R-:W-:Y:S01]  /*c820*/  HADD2.F32 R90, -RZ, R90.H0_H0 ;  /* 0x2000005aff5a7230 */ /* 0x000fe20000004100 */
[----:B------:R-:W-:Y:S01]  /*c830*/  SHF.R.U64 R93, R58, 0x10, R59 ;  /* 0x000000103a5d7819 */ /* 0x000fe2000000123b */
[----:B------:R-:W-:Y:S02]  /*c840*/  HADD2.F32 R88, -RZ, R91.H0_H0 ;  /* 0x2000005bff587230 */ /* 0x000fe40000004100 */
[----:B0-----:R-:W-:-:S02]  /*c850*/  HADD2.F32 R61, -RZ, R7.H1_H1 ;  /* 0x30000007ff3d7230 */ /* 0x001fc40000004100 */
[----:B------:R-:W-:Y:S02]  /*c860*/  HADD2.F32 R60, -RZ, R7.H0_H0 ;  /* 0x20000007ff3c7230 */ /* 0x000fe40000004100 */
[--C-:B------:R-:W-:Y:S02]  /*c870*/  HADD2.F32 R7, -RZ, R4.reuse.H0_H0 ;  /* 0x20000004ff077230 */ /* 0x100fe40000004100 */
[C---:B------:R-:W-:Y:S01]  /*c880*/  FMUL.FTZ R91, R61.reuse, R90 ;  /* 0x0000005a3d5b7220 */ /* 0x040fe20000410000 */
[----:B------:R-:W-:Y:S01]  /*c890*/  FMUL.FTZ R61, R61, R88 ;  /* 0x000000583d3d7220 */ /* 0x000fe20000410000 */
[----:B------:R-:W-:Y:S02]  /*c8a0*/  HADD2.F32 R4, -RZ, R4.H1_H1 ;  /* 0x30000004ff047230 */ /* 0x000fe40000004100 */
[--C-:B------:R-:W-:Y:S02]  /*c8b0*/  HADD2.F32 R58, -RZ, R6.reuse.H0_H0 ;  /* 0x20000006ff3a7230 */ /* 0x100fe40000004100 */
[----:B------:R-:W-:Y:S01]  /*c8c0*/  FFMA.FTZ R90, R60, R90, R61 ;  /* 0x0000005a3c5a7223 */ /* 0x000fe2000001003d */
[----:B------:R-:W-:-:S02]  /*c8d0*/  HADD2.F32 R59, -RZ, R6.H1_H1 ;  /* 0x30000006ff3b7230 */ /* 0x000fc40000004100 */
[----:B------:R-:W-:Y:S01]  /*c8e0*/  FFMA.FTZ R91, R60, R88, -R91 ;  /* 0x000000583c5b7223 */ /* 0x000fe2000001085b */
[----:B------:R-:W-:Y:S02]  /*c8f0*/  HADD2.F32 R61, -RZ, R87.H1_H1 ;  /* 0x30000057ff3d7230 */ /* 0x000fe40000004100 */
[C---:B------:R-:W-:Y:S01]  /*c900*/  FMUL.FTZ R92, R4.reuse, R89 ;  /* 0x00000059045c7220 */ /* 0x040fe20000410000 */
[----:B------:R-:W-:Y:S02]  /*c910*/  HADD2.F32 R6, -RZ, R5.H0_H0 ;  /* 0x20000005ff067230 */ /* 0x000fe40000004100 */
[-C--:B------:R-:W-:Y:S01]  /*c920*/  FMUL.FTZ R88, R4, R77.reuse ;  /* 0x0000004d04587220 */ /* 0x080fe20000410000 */
[----:B------:R-:W-:Y:S02]  /*c930*/  HADD2.F32 R87, -RZ, R87.H0_H0 ;  /* 0x20000057ff577230 */ /* 0x000fe40000004100 */
[----:B------:R-:W-:Y:S01]  /*c940*/  FFMA.FTZ R92, R7, R77, -R92 ;  /* 0x0000004d075c7223 */ /* 0x000fe2000001085c */
[----:B------:R-:W-:-:S02]  /*c950*/  HADD2.F32 R5, -RZ, R5.H1_H1 ;  /* 0x30000005ff057230 */ /* 0x000fc40000004100 */
[----:B------:R-:W-:Y:S01]  /*c960*/  FFMA.FTZ R89, R7, R89, R88 ;  /* 0x0000005907597223 */ /* 0x000fe20000010058 */
[----:B------:R-:W-:Y:S02]  /*c970*/  HADD2.F32 R60, -RZ, R93.H0_H0 ;  /* 0x2000005dff3c7230 */ /* 0x000fe40000004100 */
[C---:B------:R-:W-:Y:S01]  /*c980*/  FMUL.FTZ R77, R59.reuse, R61 ;  /* 0x0000003d3b4d7220 */ /* 0x040fe20000410000 */
[----:B------:R-:W-:Y:S02]  /*c990*/  HADD2.F32 R4, -RZ, R94.H0_H0 ;  /* 0x2000005eff047230 */ /* 0x000fe40000004100 */
[-C--:B------:R-:W-:Y:S01]  /*c9a0*/  FMUL.FTZ R88, R59, R87.reuse ;  /* 0x000000573b587220 */ /* 0x080fe20000410000 */
[C---:B------:R-:W-:Y:S01]  /*c9b0*/  FMUL.FTZ R7, R5.reuse, R60 ;  /* 0x0000003c05077220 */ /* 0x040fe20000410000 */
[C---:B------:R-:W-:Y:S01]  /*c9c0*/  FFMA.FTZ R77, R58.reuse, R87, -R77 ;  /* 0x000000573a4d7223 */ /* 0x040fe2000001084d */
[-C--:B------:R-:W-:Y:S01]  /*c9d0*/  FMUL.FTZ R59, R5, R4.reuse ;  /* 0x00000004053b7220 */ /* 0x080fe20000410000 */
[----:B------:R-:W-:Y:S01]  /*c9e0*/  FFMA.FTZ R88, R58, R61, R88 ;  /* 0x0000003d3a587223 */ /* 0x000fe20000010058 */
[----:B------:R-:W-:Y:S01]  /*c9f0*/  FFMA.FTZ R5, R6, R4, -R7 ;  /* 0x0000000406057223 */ /* 0x000fe20000010807 */
[----:B------:R-:W-:Y:S01]  /*ca00*/  F2FP.F16.F32.PACK_AB R7, R90, R91 ;  /* 0x0000005b5a07723e */ /* 0x000fe200000000ff */
[----:B------:R-:W-:Y:S01]  /*ca10*/  FFMA.FTZ R60, R6, R60, R59 ;  /* 0x0000003c063c7223 */ /* 0x000fe2000001003b */
[----:B------:R-:W-:-:S02]  /*ca20*/  F2FP.F16.F32.PACK_AB R4, R89, R92 ;  /* 0x0000005c5904723e */ /* 0x000fc400000000ff */
[----:B------:R-:W-:Y:S02]  /*ca30*/  F2FP.F16.F32.PACK_AB R6, R88, R77 ;  /* 0x0000004d5806723e */ /* 0x000fe400000000ff */
[----:B------:R-:W-:-:S05]  /*ca40*/  F2FP.F16.F32.PACK_AB R5, R60, R5 ;  /* 0x000000053c05723e */ /* 0x000fca00000000ff */
[----:B------:R0:W-:Y:S02]  /*ca50*/  STS.128 [R62+0xc400], R4 ;  /* 0x00c400043e007388 */ /* 0x0001e40000000c00 */
.L_x_1802:
[----:B------:R-:W-:Y:S05]  /*ca60*/  BSYNC B2 ;  /* 0x0000000000027941 */ /* 0x000fea0003800000 */
.L_x_1801:
[----:B------:R-:W-:Y:S04]  /*ca70*/  BSSY B2, `(.L_x_1803) ;  /* 0x000002c000027945 */ /* 0x000fe80003800000 */
[----:B------:R-:W-:Y:S05]  /*ca80*/  @P1 BRA `(.L_x_1804) ;  /* 0x0000000000a81947 */ /* 0x000fea0003800000 */
[----:B0-----:R-:W0:Y:S01]  /*ca90*/  LDS.128 R4, [R0] ;  /* 0x0000000000047984 */ /* 0x001e220000000c00 */
[----:B------:R-:W-:Y:S01]  /*caa0*/  SHF.R.U32.HI R59, RZ, 0x10, R55 ;  /* 0x00000010ff3b7819 */ /* 0x000fe20000011637 */
[----:B------:R-:W-:Y:S01]  /*cab0*/  HADD2.F32 R58, -RZ, R86.H0_H0 ;  /* 0x20000056ff3a7230 */ /* 0x000fe20000004100 */
[--C-:B------:R-:W-:Y:S01]  /*cac0*/  SHF.R.U32.HI R61, RZ, 0x10, R57.reuse ;  /* 0x00000010ff3d7819 */ /* 0x100fe20000011639 */
[----:B------:R-:W-:Y:S01]  /*cad0*/  HADD2.F32 R60, -RZ, R85.H0_H0 ;  /* 0x20000055ff3c7230 */ /* 0x000fe20000004100 */
[----:B------:R-:W-:Y:S01]  /*cae0*/  SHF.R.U64 R87, R56, 0x10, R57 ;  /* 0x0000001038577819 */ /* 0x000fe20000001239 */
[----:B------:R-:W-:Y:S01]  /*caf0*/  HADD2.F32 R59, -RZ, R59.H0_H0 ;  /* 0x2000003bff3b7230 */ /* 0x000fe20000004100 */
[----:B------:R-:W-:Y:S01]  /*cb00*/  SHF.R.U64 R89, R54, 0x10, R55 ;  /* 0x0000001036597819 */ /* 0x000fe20000001237 */
[----:B------:R-:W-:Y:S02]  /*cb10*/  HADD2.F32 R61, -RZ, R61.H0_H0 ;  /* 0x2000003dff3d7230 */ /* 0x000fe40000004100 */
[----:B------:R-:W-:-:S02]  /*cb20*/  HADD2.F32 R85, -RZ, R85.H1_H1 ;  /* 0x30000055ff557230 */ /* 0x000fc40000004100 */
[----:B------:R-:W-:Y:S02]  /*cb30*/  HADD2.F32 R86, -RZ, R86.H1_H1 ;  /* 0x30000056ff567230 */ /* 0x000fe40000004100 */
[--C-:B0-----:R-:W-:Y:S02]  /*cb40*/  HADD2.F32 R57, -RZ, R7.reuse.H1_H1 ;  /* 0x30000007ff397230 */ /* 0x101fe40000004100 */
[----:B------:R-:W-:Y:S02]  /*cb50*/  HADD2.F32 R56, -RZ, R7.H0_H0 ;  /* 0x20000007ff387230 */ /* 0x000fe40000004100 */
[--C-:B------:R-:W-:Y:S02]  /*cb60*/  HADD2.F32 R7, -RZ, R4.reuse.H0_H0 ;  /* 0x20000004ff077230 */ /* 0x100fe40000004100 */
[C---:B------:R-:W-:Y:S01]  /*cb70*/  FMUL.FTZ R90, R57.reuse, R59 ;  /* 0x0000003b395a7220 */ /* 0x040fe20000410000 */
[----:B------:R-:W-:Y:S02]  /*cb80*/  HADD2.F32 R4, -RZ, R4.H1_H1 ;  /* 0x30000004ff047230 */ /* 0x000fe40000004100 */
[----:B------:R-:W-:Y:S01]  /*cb90*/  FMUL.FTZ R77, R57, R61 ;  /* 0x0000003d394d7220 */ /* 0x000fe20000410000 */
[----:B------:R-:W-:-:S02]  /*cba0*/  HADD2.F32 R54, -RZ, R6.H0_H0 ;  /* 0x20000006ff367230 */ /* 0x000fc40000004100 */
[----:B------:R-:W-:Y:S01]  /*cbb0*/  FFMA.FTZ R92, R56, R61, R90 ;  /* 0x0000003d385c7223 */ /* 0x000fe2000001005a */
[----:B------:R-:W-:Y:S02]  /*cbc0*/  HADD2.F32 R55, -RZ, R6.H1_H1 ;  /* 0x30000006ff377230 */ /* 0x000fe40000004100 */
[----:B------:R-:W-:Y:S01]  /*cbd0*/  FMUL.FTZ R88, R4, R60 ;  /* 0x0000003c04587220 */ /* 0x000fe20000410000 */
[--C-:B------:R-:W-:Y:S02]  /*cbe0*/  HADD2.F32 R6, -RZ, R5.reuse.H0_H0 ;  /* 0x20000005ff067230 */ /* 0x100fe40000004100 */
[----:B------:R-:W-:Y:S01]  /*cbf0*/  FFMA.FTZ R77, R56, R59, -R77 ;  /* 0x0000003b384d7223 */ /* 0x000fe2000001084d */
[-C--:B------:R-:W-:Y:S01]  /*cc00*/  FMUL.FTZ R90, R4, R58.reuse ;  /* 0x0000003a045a7220 */ /* 0x080fe20000410000 */
[----:B------:R-:W-:Y:S02]  /*cc10*/  HADD2.F32 R5, -RZ, R5.H1_H1 ;  /* 0x30000005ff057230 */ /* 0x000fe40000004100 */
[----:B------:R-:W-:Y:S01]  /*cc20*/  FFMA.FTZ R88, R7, R58, -R88 ;  /* 0x0000003a07587223 */ /* 0x000fe20000010858 */
[----:B------:R-:W-:-:S02]  /*cc30*/  HADD2.F32 R56, -RZ, R87.H0_H0 ;  /* 0x20000057ff387230 */ /* 0x000fc40000004100 */
[----:B------:R-:W-:Y:S01]  /*cc40*/  FFMA.FTZ R57, R7, R60, R90 ;  /* 0x0000003c07397223 */ /* 0x000fe2000001005a */
[----:B------:R-:W-:Y:S02]  /*cc50*/  HADD2.F32 R4, -RZ, R89.H0_H0 ;  /* 0x20000059ff047230 */ /* 0x000fe40000004100 */
[CC--:B------:R-:W-:Y:S01]  /*cc60*/  FMUL.FTZ R59, R55.reuse, R85.reuse ;  /* 0x00000055373b7220 */ /* 0x0c0fe20000410000 */
[----:B------:R-:W-:Y:S01]  /*cc70*/  FMUL.FTZ R58, R55, R86 ;  /* 0x00000056373a7220 */ /* 0x000fe20000410000 */
[C---:B------:R-:W-:Y:S01]  /*cc80*/  FMUL.FTZ R7, R5.reuse, R56 ;  /* 0x0000003805077220 */ /* 0x040fe20000410000 */
[----:B------:R-:W-:Y:S01]  /*cc90*/  FMUL.FTZ R55, R5, R4 ;  /* 0x0000000405377220 */ /* 0x000fe20000410000 */
[C---:B------:R-:W-:Y:S01]  /*cca0*/  FFMA.FTZ R59, R54.reuse, R86, -R59 ;  /* 0x00000056363b7223 */ /* 0x040fe2000001083b */
[----:B------:R-:W-:Y:S01]  /*ccb0*/  FFMA.FTZ R58, R54, R85, R58 ;  /* 0x00000055363a7223 */ /* 0x000fe2000001003a */
[C---:B------:R-:W-:Y:S01]  /*ccc0*/  FFMA.FTZ R5, R6.reuse, R4, -R7 ;  /* 0x0000000406057223 */ /* 0x040fe20000010807 */
[----:B------:R-:W-:Y:S01]  /*ccd0*/  FFMA.FTZ R56, R6, R56, R55 ;  /* 0x0000003806387223 */ /* 0x000fe20000010037 */
[----:B------:R-:W-:-:S02]  /*cce0*/  F2FP.F16.F32.PACK_AB R7, R92, R77 ;  /* 0x0000004d5c07723e */ /* 0x000fc400000000ff */
[----:B------:R-:W-:Y:S02]  /*ccf0*/  F2FP.F16.F32.PACK_AB R6, R58, R59 ;  /* 0x0000003b3a06723e */ /* 0x000fe400000000ff */
[----:B------:R-:W-:Y:S02]  /*cd00*/  F2FP.F16.F32.PACK_AB R4, R57, R88 ;  /* 0x000000583904723e */ /* 0x000fe400000000ff */
[----:B------:R-:W-:-:S05]  /*cd10*/  F2FP.F16.F32.PACK_AB R5, R56, R5 ;  /* 0x000000053805723e */ /* 0x000fca00000000ff */
[----:B------:R1:W-:Y:S02]  /*cd20*/  STS.128 [R0], R4 ;  /* 0x0000000400007388 */ /* 0x0003e40000000c00 */
.L_x_1804:
[----:B------:R-:W-:Y:S05]  /*cd30*/  BSYNC B2 ;  /* 0x0000000000027941 */ /* 0x000fea0003800000 */
.L_x_1803:
[----:B------:R-:W-:Y:S04]  /*cd40*/  BSSY B2, `(.L_x_1805) ;  /* 0x000002c000027945 */ /* 0x000fe80003800000 */
[----:B------:R-:W-:Y:S05]  /*cd50*/  @P2 BRA `(.L_x_1806) ;  /* 0x0000000000a82947 */ /* 0x000fea0003800000 */
[----:B01----:R-:W0:Y:S01]  /*cd60*/  LDS.128 R4, [R62+0x10400] ;  /* 0x010400003e047984 */ /* 0x003e220000000c00 */
[----:B------:R-:W-:Y:S01]  /*cd70*/  SHF.R.U32.HI R55, RZ, 0x10, R53 ;  /* 0x00000010ff377819 */ /* 0x000fe20000011635 */
[----:B------:R-:W-:Y:S01]  /*cd80*/  HADD2.F32 R54, -RZ, R84.H0_H0 ;  /* 0x20000054ff367230 */ /* 0x000fe20000004100 */
[----:B------:R-:W-:Y:S01]  /*cd90*/  SHF.R.U32.HI R57, RZ, 0x10, R51 ;  /* 0x00000010ff397819 */ /* 0x000fe20000011633 */
        /* <DEDUP_REMOVED lines=37> */
[----:B------:R2:W-:Y:S02]  /*cff0*/  STS.128 [R62+0x10400], R4 ;  /* 0x010400043e007388 */ /* 0x0005e40000000c00 */
.L_x_1806:
[----:B------:R-:W-:Y:S05]  /*d000*/  BSYNC B2 ;  /* 0x0000000000027941 */ /* 0x000fea0003800000 */
.L_x_1805:
[----:B------:R-:W-:Y:S04]  /*d010*/  BSSY B2, `(.L_x_1807) ;  /* 0x000002c000027945 */ /* 0x000fe80003800000 */
[----:B------:R-:W-:Y:S05]  /*d020*/  @P3 BRA `(.L_x_1808) ;  /* 0x0000000000a83947 */ /* 0x000fea0003800000 */
[----:B012---:R-:W0:Y:S01]  /*d030*/  LDS.128 R4, [R0+0x4000] ;  /* 0x0040000000047984 */ /* 0x007e220000000c00 */
        /* <DEDUP_REMOVED lines=41> */
.L_x_1808:
[----:B------:R-:W-:Y:S05]  /*d2d0*/  BSYNC B2 ;  /* 0x0000000000027941 */ /* 0x000fea0003800000 */
.L_x_1807:
[----:B------:R-:W-:Y:S04]  /*d2e0*/  BSSY B2, `(.L_x_1809) ;  /* 0x000002c000027945 */ /* 0x000fe80003800000 */
[----:B------:R-:W-:Y:S05]  /*d2f0*/  @P4 BRA `(.L_x_1810) ;  /* 0x0000000000a84947 */ /* 0x000fea0003800000 */
[----:B0123--:R-:W0:Y:S01]  /*d300*/  LDS.128 R4, [R62+0x14400] ;  /* 0x014400003e047984 */ /* 0x00fe220000000c00 */
        /* <DEDUP_REMOVED lines=41> */
.L_x_1810:
[----:B------:R-:W-:Y:S05]  /*d5a0*/  BSYNC B2 ;  /* 0x0000000000027941 */ /* 0x000fea0003800000 */
.L_x_1809:
[----:B------:R-:W-:Y:S05]  /*d5b0*/  @P5 BRA `(.L_x_1800) ;  /* 0x0000000000a85947 */ /* 0x000fea0003800000 */
[----:B01234-:R-:W0:Y:S01]  /*d5c0*/  LDS.128 R4, [R0+0x8000] ;  /* 0x0080000000047984 */ /* 0x01fe220000000c00 */
[----:B------:R-:W-:Y:S01]  /*d5d0*/  SHF.R.U32.HI R41, RZ, 0x10, R33 ;  /* 0x00000010ff297819 */ /* 0x000fe20000011621 */
[----:B------:R-:W-:Y:S01]  /*d5e0*/  HADD2.F32 R40, -RZ, R78.H0_H0 ;  /* 0x2000004eff287230 */ /* 0x000fe20000004100 */
[--C-:B------:R-:W-:Y:S01]  /*d5f0*/  SHF.R.U32.HI R43, RZ, 0x10, R35.reuse ;  /* 0x00000010ff2b7819 */ /* 0x100fe20000011623 */
[----:B------:R-:W-:Y:S01]  /*d600*/  HADD2.F32 R42, -RZ, R69.H1_H1 ;  /* 0x30000045ff2a7230 */ /* 0x000fe20000004100 */
[----:B------:R-:W-:Y:S01]  /*d610*/  SHF.R.U64 R47, R34, 0x10, R35 ;  /* 0x00000010222f7819 */ /* 0x000fe20000001223 */
[----:B------:R-:W-:Y:S01]  /*d620*/  HADD2.F32 R41, -RZ, R41.H0_H0 ;  /* 0x20000029ff297230 */ /* 0x000fe20000004100 */
[----:B------:R-:W-:Y:S01]  /*d630*/  SHF.R.U64 R51, R32, 0x10, R33 ;  /* 0x0000001020337819 */ /* 0x000fe20000001221 */
[----:B------:R-:W-:Y:S02]  /*d640*/  HADD2.F32 R43, -RZ, R43.H0_H0 ;  /* 0x2000002bff2b7230 */ /* 0x000fe40000004100 */
[----:B------:R-:W-:-:S02]  /*d650*/  HADD2.F32 R69, -RZ, R69.H0_H0 ;  /* 0x20000045ff457230 */ /* 0x000fc40000004100 */
        /* <DEDUP_REMOVED lines=32> */
.L_x_1800:
[----:B------:R-:W-:Y:S05]  /*d860*/  BSYNC B1 ;  /* 0x0000000000017941 */ /* 0x000fea0003800000 */
.L_x_1799:
        /* <DEDUP_REMOVED lines=53> */
.L_x_1813:
[----:B------:R-:W-:Y:S05]  /*dbc0*/  BSYNC B1 ;  /* 0x0000000000017941 */ /* 0x000fea0003800000 */
.L_x_1812:
[----:B------:R-:W-:Y:S04]  /*dbd0*/  BSSY B1, `(.L_x_1814) ;  /* 0x000002c000017945 */ /* 0x000fe80003800000 */
[----:B------:R-:W-:Y:S05]  /*dbe0*/  @P1 BRA `(.L_x_1815) ;  /* 0x0000000000a81947 */ /* 0x000fea0003800000 */
[----:B0-----:R-:W0:Y:S01]  /*dbf0*/  LDS.128 R4, [R0+0x2000] ;  /* 0x0020000000047984 */ /* 0x001e220000000c00 */
[----:B------:R-:W-:Y:S01]  /*dc00*/  SHF.R.U32.HI R35, RZ, 0x10, R39 ;  /* 0x00000010ff237819 */ /* 0x000fe20000011627 */
[----:B------:R-:W-:Y:S01]  /*dc10*/  HADD2.F32 R34, -RZ, R74.H0_H0 ;  /* 0x2000004aff227230 */ /* 0x000fe20000004100 */
[--C-:B------:R-:W-:Y:S01]  /*dc20*/  SHF.R.U64 R41, R36, 0x10, R37.reuse ;  /* 0x0000001024297819 */ /* 0x100fe20000001225 */
[----:B------:R-:W-:Y:S01]  /*dc30*/  HADD2.F32 R36, -RZ, R73.H0_H0 ;  /* 0x20000049ff247230 */ /* 0x000fe20000004100 */
[----:B------:R-:W-:Y:S01]  /*dc40*/  SHF.R.U32.HI R37, RZ, 0x10, R37 ;  /* 0x00000010ff257819 */ /* 0x000fe20000011625 */
[----:B------:R-:W-:Y:S01]  /*dc50*/  HADD2.F32 R35, -RZ, R35.H0_H0 ;  /* 0x20000023ff237230 */ /* 0x000fe20000004100 */
[----:B------:R-:W-:Y:S01]  /*dc60*/  SHF.R.U64 R43, R38, 0x10, R39 ;  /* 0x00000010262b7819 */ /* 0x000fe20000001227 */
[----:B------:R-:W-:Y:S02]  /*dc70*/  HADD2.F32 R73, -RZ, R73.H1_H1 ;  /* 0x30000049ff497230 */ /* 0x000fe40000004100 */
        /* <DEDUP_REMOVED lines=33> */
.L_x_1815:
[----:B------:R-:W-:Y:S05]  /*de90*/  BSYNC B1 ;  /* 0x0000000000017941 */ /* 0x000fea0003800000 */
.L_x_1814:
[----:B------:R-:W-:Y:S04]  /*dea0*/  BSSY B1, `(.L_x_1816) ;  /* 0x000002c000017945 */ /* 0x000fe80003800000 */
[----:B------:R-:W-:Y:S05]  /*deb0*/  @P2 BRA `(.L_x_1817) ;  /* 0x0000000000a82947 */ /* 0x000fea0003800000 */
[----:B01----:R-:W0:Y:S01]  /*dec0*/  LDS.128 R4, [R62+0x12400] ;  /* 0x012400003e047984 */ /* 0x003e220000000c00 */
[----:B------:R-:W-:Y:S01]  /*ded0*/  SHF.R.U32.HI R31, RZ, 0x10, R29 ;  /* 0x00000010ff1f7819 */ /* 0x000fe2000001161d */
[----:B------:R-:W-:Y:S01]  /*dee0*/  HADD2.F32 R30, -RZ, R72.H0_H0 ;  /* 0x20000048ff1e7230 */ /* 0x000fe20000004100 */
[----:B------:R-:W-:Y:S01]  /*def0*/  SHF.R.U32.HI R33, RZ, 0x10, R27 ;  /* 0x00000010ff217819 */ /* 0x000fe2000001161b */
[--C-:B------:R-:W-:Y:S01]  /*df00*/  HADD2.F32 R32, -RZ, R70.reuse.H0_H0 ;  /* 0x20000046ff207230 */ /* 0x100fe20000004100 */
        /* <DEDUP_REMOVED lines=24> */
[C---:B------:R-:W-:Y:S01]  /*e090*/  FMUL.FTZ R31, R27.reuse, R70 ;  /* 0x000000461b1f7220 */ /* 0x040fe20000410000 */
        /* <DEDUP_REMOVED lines=12> */
.L_x_1817:
[----:B------:R-:W-:Y:S05]  /*e160*/  BSYNC B1 ;  /* 0x0000000000017941 */ /* 0x000fea0003800000 */
.L_x_1816:
[----:B------:R-:W-:Y:S04]  /*e170*/  BSSY B1, `(.L_x_1818) ;  /* 0x000002c000017945 */ /* 0x000fe80003800000 */
[----:B------:R-:W-:Y:S05]  /*e180*/  @P3 BRA `(.L_x_1819) ;  /* 0x0000000000a83947 */ /* 0x000fea0003800000 */
[----:B012---:R-:W0:Y:S01]  /*e190*/  LDS.128 R4, [R0+0x6000] ;  /* 0x0060000000047984 */ /* 0x007e220000000c00 */
        /* <DEDUP_REMOVED lines=29> */
[-C--:B------:R-:W-:Y:S01]  /*e370*/  FMUL.FTZ R29, R21, R67.reuse ;  /* 0x00000043151d7220 */ /* 0x080fe20000410000 */
        /* <DEDUP_REMOVED lines=11> */
.L_x_1819:
[----:B------:R-:W-:Y:S05]  /*e430*/  BSYNC B1 ;  /* 0x0000000000017941 */ /* 0x000fea0003800000 */
.L_x_1818:
[----:B------:R-:W-:Y:S04]  /*e440*/  BSSY B1, `(.L_x_1820) ;  /* 0x000002c000017945 */ /* 0x000fe80003800000 */
[----:B------:R-:W-:Y:S05]  /*e450*/  @P4 BRA `(.L_x_1821) ;  /* 0x0000000000a84947 */ /* 0x000fea0003800000 */
[----:B0123--:R-:W0:Y:S01]  /*e460*/  LDS.128 R4, [R62+0x16400] ;  /* 0x016400003e047984 */ /* 0x00fe220000000c00 */
        /* <DEDUP_REMOVED lines=41> */
.L_x_1821:
[----:B------:R-:W-:Y:S05]  /*e700*/  BSYNC B1 ;  /* 0x0000000000017941 */ /* 0x000fea0003800000 */
.L_x_1820:
[----:B------:R-:W-:Y:S05]  /*e710*/  @P5 BRA `(.L_x_1811) ;  /* 0x00000034009c5947 */ /* 0x000fea0003800000 */
[----:B01234-:R-:W0:Y:S01]  /*e720*/  LDS.128 R4, [R0+0xa000] ;  /* 0x00a0000000047984 */ /* 0x01fe220000000c00 */
        /* <DEDUP_REMOVED lines=9> */
[--C-:B0-----:R-:W-:Y:S02]  /*e7c0*/  HADD2.F32 R11, -RZ, R7.reuse.H1_H1 ;  /* 0x30000007ff0b7230 */ /* 0x101fe40000004100 */
[----:B------:R-:W-:Y:S02]  /*e7d0*/  HADD2.F32 R10, -RZ, R7.H0_H0 ;  /* 0x20000007ff0a7230 */ /* 0x000fe40000004100 */
[--C-:B------:R-:W-:Y:S02]  /*e7e0*/  HADD2.F32 R7, -RZ, R4.reuse.H0_H0 ;  /* 0x20000004ff077230 */ /* 0x100fe40000004100 */
[C---:B------:R-:W-:Y:S01]  /*e7f0*/  FMUL.FTZ R21, R11.reuse, R15 ;  /* 0x0000000f0b157220 */ /* 0x040fe20000410000 */
[----:B------:R-:W-:Y:S02]  /*e800*/  HADD2.F32 R4, -RZ, R4.H1_H1 ;  /* 0x30000004ff047230 */ /* 0x000fe40000004100 */
[----:B------:R-:W-:Y:S01]  /*e810*/  FMUL.FTZ R24, R11, R13 ;  /* 0x0000000d0b187220 */ /* 0x000fe20000410000 */
[----:B------:R-:W-:-:S02]  /*e820*/  HADD2.F32 R8, -RZ, R6.H0_H0 ;  /* 0x20000006ff087230 */ /* 0x000fc40000004100 */
[C---:B------:R-:W-:Y:S01]  /*e830*/  FFMA.FTZ R21, R10.reuse, R13, -R21 ;  /* 0x0000000d0a157223 */ /* 0x040fe20000010815 */
[----:B------:R-:W-:Y:S02]  /*e840*/  HADD2.F32 R9, -RZ, R6.H1_H1 ;  /* 0x30000006ff097230 */ /* 0x000fe40000004100 */
[----:B------:R-:W-:Y:S01]  /*e850*/  FFMA.FTZ R26, R10, R15, R24 ;  /* 0x0000000f0a1a7223 */ /* 0x000fe20000010018 */
[----:B------:R-:W-:Y:S02]  /*e860*/  HADD2.F32 R6, -RZ, R5.H0_H0 ;  /* 0x20000005ff067230 */ /* 0x000fe40000004100 */
[C---:B------:R-:W-:Y:S01]  /*e870*/  FMUL.FTZ R20, R4.reuse, R14 ;  /* 0x0000000e04147220 */ /* 0x040fe20000410000 */
[----:B------:R-:W-:Y:S01]  /*e880*/  FMUL.FTZ R24, R4, R12 ;  /* 0x0000000c04187220 */ /* 0x000fe20000410000 */
[----:B------:R-:W-:Y:S02]  /*e890*/  HADD2.F32 R10, -RZ, R3.H1_H1 ;  /* 0x30000003ff0a7230 */ /* 0x000fe40000004100 */
[----:B------:R-:W-:Y:S01]  /*e8a0*/  FMUL.FTZ R15, R9, R63 ;  /* 0x0000003f090f7220 */ /* 0x000fe20000410000 */
[----:B------:R-:W-:-:S02]  /*e8b0*/  HADD2.F32 R5, -RZ, R5.H1_H1 ;  /* 0x30000005ff057230 */ /* 0x000fc40000004100 */
[C---:B------:R-:W-:Y:S01]  /*e8c0*/  FFMA.FTZ R20, R7.reuse, R12, -R20 ;  /* 0x0000000c07147223 */ /* 0x040fe20000010814 */
[----:B------:R-:W-:Y:S02]  /*e8d0*/  HADD2.F32 R4, -RZ, R25.H0_H0 ;  /* 0x20000019ff047230 */ /* 0x000fe40000004100 */
[----:B------:R-:W-:Y:S01]  /*e8e0*/  FFMA.FTZ R11, R7, R14, R24 ;  /* 0x0000000e070b7223 */ /* 0x000fe20000010018 */
[----:B------:R-:W-:Y:S02]  /*e8f0*/  HADD2.F32 R3, -RZ, R27.H0_H0 ;  /* 0x2000001bff037230 */ /* 0x000fe40000004100 */
[-C--:B------:R-:W-:Y:S01]  /*e900*/  FMUL.FTZ R13, R9, R10.reuse ;  /* 0x0000000a090d7220 */ /* 0x080fe20000410000 */
[C---:B------:R-:W-:Y:S01]  /*e910*/  FFMA.FTZ R10, R8.reuse, R10, R15 ;  /* 0x0000000a080a7223 */ /* 0x040fe2000001000f */
[C---:B------:R-:W-:Y:S01]  /*e920*/  FMUL.FTZ R7, R5.reuse, R4 ;  /* 0x0000000405077220 */ /* 0x040fe20000410000 */
[----:B------:R-:W-:Y:S01]  /*e930*/  FMUL.FTZ R9, R5, R3 ;  /* 0x0000000305097220 */ /* 0x000fe20000410000 */
[----:B------:R-:W-:-:S02]  /*e940*/  FFMA.FTZ R13, R8, R63, -R13 ;  /* 0x0000003f080d7223 */ /* 0x000fc4000001080d */
[----:B------:R-:W-:Y:S01]  /*e950*/  FFMA.FTZ R5, R6, R3, -R7 ;  /* 0x0000000306057223 */ /* 0x000fe20000010807 */
[----:B------:R-:W-:Y:S01]  /*e960*/  F2FP.F16.F32.PACK_AB R7, R26, R21 ;  /* 0x000000151a07723e */ /* 0x000fe200000000ff */
[----:B------:R-:W-:Y:S01]  /*e970*/  FFMA.FTZ R8, R6, R4, R9 ;  /* 0x0000000406087223 */ /* 0x000fe20000010009 */
[----:B------:R-:W-:Y:S02]  /*e980*/  F2FP.F16.F32.PACK_AB R4, R11, R20 ;  /* 0x000000140b04723e */ /* 0x000fe400000000ff */
[----:B------:R-:W-:Y:S02]  /*e990*/  F2FP.F16.F32.PACK_AB R6, R10, R13 ;  /* 0x0000000d0a06723e */ /* 0x000fe400000000ff */
[----:B------:R-:W-:-:S05]  /*e9a0*/  F2FP.F16.F32.PACK_AB R5, R8, R5 ;  /* 0x000000050805723e */ /* 0x000fca00000000ff */
[----:B------:R0:W-:Y:S01]  /*e9b0*/  STS.128 [R0+0xa000], R4 ;  /* 0x00a0000400007388 */ /* 0x0001e20000000c00 */
[----:B------:R-:W-:Y:S05]  /*e9c0*/  BRA `(.L_x_1811) ;  /* 0x0000003000f07947 */ /* 0x000fea0003800000 */
.L_x_1790:
[----:B------:R-:W0:Y:S01]  /*e9d0*/  LDC R28, c[0x0][0x448] ;  /* 0x00011200ff1c7b82 */ /* 0x000e220000000800 */
[----:B------:R-:W-:Y:S01]  /*e9e0*/  IMAD R3, R189, 0x40, R10 ;  /* 0x00000040bd037824 */ /* 0x000fe200078e020a */
[----:B------:R-:W-:Y:S01]  /*e9f0*/  ULDC.64 UR4, c[0x0][0x3f8] ;  /* 0x0000fe0000047ab9 */ /* 0x000fe20000000a00 */
[----:B------:R-:W-:Y:S01]  /*ea00*/  MOV R9, R29 ;  /* 0x0000001d00097202 */ /* 0x000fe20000000f00 */
[----:B------:R-:W-:Y:S01]  /*ea10*/  ULDC.64 UR6, c[0x0][0x408] ;  /* 0x0001020000067ab9 */ /* 0x000fe20000000a00 */
[----:B------:R-:W-:Y:S02]  /*ea20*/  IMAD.MOV.U32 R8, RZ, RZ, R24 ;  /* 0x000000ffff087224 */ /* 0x000fe400078e0018 */
[----:B------:R-:W-:Y:S01]  /*ea30*/  IMAD.MOV.U32 R4, RZ, RZ, R26 ;  /* 0x000000ffff047224 */ /* 0x000fe200078e001a */
[----:B0-----:R-:W-:-:S13]  /*ea40*/  ISETP.NE.AND P0, PT, R28, 0x1, PT ;  /* 0x000000011c00780c */ /* 0x001fda0003f05270 */
[----:B------:R-:W0:Y:S08]  /*ea50*/  @P0 LDC R0, c[0x0][0x44c] ;  /* 0x00011300ff000b82 */ /* 0x000e300000000800 */
[----:B------:R-:W1:Y:S01]  /*ea60*/  @P0 LDC R5, c[0x0][0x450] ;  /* 0x00011400ff050b82 */ /* 0x000e620000000800 */
[----:B0-----:R-:W-:-:S05]  /*ea70*/  @P0 IMAD.HI.U32 R0, R3, R0, RZ ;  /* 0x0000000003000227 */ /* 0x001fca00078e00ff */
[----:B-1----:R-:W-:Y:S01]  /*ea80*/  @P0 SHF.R.U32.HI R3, RZ, R5, R0 ;  /* 0x00000005ff030219 */ /* 0x002fe20000011600 */
[----:B------:R-:W-:-:S03]  /*ea90*/  IMAD.MOV.U32 R5, RZ, RZ, R31 ;  /* 0x000000ffff057224 */ /* 0x000fc600078e001f */
        /* <DEDUP_REMOVED lines=17> */
[----:B------:R-:W0:Y:S04]  /*ebb0*/  SHFL.IDX PT, R3, R8, RZ, 0x1c1f ;  /* 0x001c1fff08037589 */ /* 0x000e2800000e0000 */
[----:B------:R-:W1:Y:S04]  /*ebc0*/  SHFL.IDX PT, R0, R6, RZ, 0x1c1f ;  /* 0x001c1fff06007589 */ /* 0x000e6800000e0000 */
[----:B------:R2:W3:Y:S04]  /*ebd0*/  SHFL.IDX PT, R5, R7, RZ, 0x1c1f ;  /* 0x001c1fff07057589 */ /* 0x0004e800000e0000 */
[----:B------:R2:W4:Y:S01]  /*ebe0*/  SHFL.IDX PT, R14, R9, RZ, 0x1c1f ;  /* 0x001c1fff090e7589 */ /* 0x00052200000e0000 */
[----:B0-----:R-:W-:Y:S01]  /*ebf0*/  IMAD.MOV.U32 R21, RZ, RZ, R3 ;  /* 0x000000ffff157224 */ /* 0x001fe200078e0003 */
[----:B-12---:R-:W-:-:S07]  /*ec00*/  MOV R20, R0 ;  /* 0x0000000000147202 */ /* 0x006fce0000000f00 */
.L_x_2139:
[----:B------:R-:W-:Y:S01]  /*ec10*/  IMAD R73, R163, R28, RZ ;  /* 0x0000001ca3497224 */ /* 0x000fe200078e02ff */
[----:B------:R-:W-:Y:S01]  /*ec20*/  BSSY B1, `(.L_x_1823) ;  /* 0x0000030000017945 */ /* 0x000fe20003800000 */
[----:B----4-:R-:W-:Y:S01]  /*ec30*/  IMAD.MOV.U32 R50, RZ, RZ, R14 ;  /* 0x000000ffff327224 */ /* 0x010fe200078e000e */
[----:B------:R-:W-:Y:S01]  /*ec40*/  CS2R R44, SRZ ;  /* 0x00000000002c7805 */ /* 0x000fe2000001ff00 */
[----:B---3--:R-:W-:Y:S01]  /*ec50*/  IMAD.MOV.U32 R51, RZ, RZ, R5 ;  /* 0x000000ffff337224 */ /* 0x008fe200078e0005 */
        /* <DEDUP_REMOVED lines=20> */
[----:B------:R-:W-:-:S02]  /*eda0*/  CS2R R44, SRZ ;  /* 0x00000000002c7805 */ /* 0x000fc4000001ff00 */
[----:B------:R-:W-:Y:S02]  /*edb0*/  CS2R R46, SRZ ;  /* 0x00000000002e7805 */ /* 0x000fe4000001ff00 */
[----:B------:R-:W-:Y:S02]  /*edc0*/  CS2R R28, SRZ ;  /* 0x00000000001c7805 */ /* 0x000fe4000001ff00 */
[----:B------:R-:W-:Y:S01]  /*edd0*/  CS2R R30, SRZ ;  /* 0x00000000001e7805 */ /* 0x000fe2000001ff00 */
[----:B------:R-:W-:-:S04]  /*ede0*/  @!P0 IMAD.WIDE R4, R18, 0x2, R20 ;  /* 0x0000000212048825 */ /* 0x000fc800078e0214 */
[----:B------:R-:W-:Y:S01]  /*edf0*/  @!P1 IMAD.SHL.U32 R15, R191, 0x8, RZ ;  /* 0x00000008bf0f9824 */ /* 0x000fe200078e00ff */
[----:B------:R-:W-:Y:S01]  /*ee00*/  @!P2 SHF.L.U32 R49, R192, 0x3, RZ ;  /* 0x00000003c031a819 */ /* 0x000fe200000006ff */
        /* <DEDUP_REMOVED lines=10> */
[----:B------:R-:W-:-:S03]  /*eeb0*/  @!P1 IMAD.WIDE R14, R15, 0x2, R50 ;  /* 0x000000020f0e9825 */ /* 0x000fc600078e0232 */
[----:B------:R1:W5:Y:S01]  /*eec0*/  @!P2 LD.E.128 R24, desc[UR6][R20.64] ;  /* 0x000000061418a980 */ /* 0x000362000c101d00 */
[----:B------:R-:W-:-:S03]  /*eed0*/  @!P2 IMAD.WIDE R48, R49, 0x2, R50 ;  /* 0x000000023130a825 */ /* 0x000fc600078e0232 */
[----:B------:R1:W5:Y:S01]  /*eee0*/  @!P1 LD.E.128 R40, desc[UR6][R14.64] ;  /* 0x000000060e289980 */ /* 0x000362000c101d00 */
[----:B0-----:R-:W-:-:S03]  /*eef0*/  @!P0 IMAD.WIDE R4, R18, 0x2, R50 ;  /* 0x0000000212048825 */ /* 0x001fc600078e0232 */
[----:B------:R1:W5:Y:S04]  /*ef00*/  @!P2 LD.E.128 R36, desc[UR6][R48.64] ;  /* 0x000000063024a980 */ /* 0x000368000c101d00 */
[----:B------:R1:W5:Y:S02]  /*ef10*/  @!P0 LD.E.128 R44, desc[UR6][R4.64] ;  /* 0x00000006042c8980 */ /* 0x000364000c101d00 */
.L_x_1824:
[----:B------:R-:W-:Y:S05]  /*ef20*/  BSYNC B1 ;  /* 0x0000000000017941 */ /* 0x000fea0003800000 */
.L_x_1823:
[----:B-----5:R-:W-:Y:S01]  /*ef30*/  IMAD.MOV.U32 R3, RZ, RZ, R45 ;  /* 0x000000ffff037224 */ /* 0x020fe200078e002d */
[----:B------:R-:W-:Y:S01]  /*ef40*/  UMOV UR4, 0xffffffff ;  /* 0xffffffff00047882 */ /* 0x000fe20000000000 */
[----:B-1----:R-:W-:Y:S02]  /*ef50*/  IMAD.MOV.U32 R4, RZ, RZ, R46 ;  /* 0x000000ffff047224 */ /* 0x002fe400078e002e */
        /* <DEDUP_REMOVED lines=30> */
[----:B------:R-:W-:Y:S01]  /*f140*/  PRMT R85, R0, 0x5410, R3 ;  /* 0x0000541000557816 */ /* 0x000fe20000000003 */
[----:B------:R-:W-:Y:S01]  /*f150*/  IMAD.MOV.U32 R0, RZ, RZ, R24 ;  /* 0x000000ffff007224 */ /* 0x000fe200078e0018 */
[----:B------:R-:W-:Y:S01]  /*f160*/  PRMT R86, R4, 0x5410, R5 ;  /* 0x0000541004567816 */ /* 0x000fe20000000005 */
[----:B------:R-:W-:Y:S02]  /*f170*/  IMAD.MOV.U32 R4, RZ, RZ, R26 ;  /* 0x000000ffff047224 */ /* 0x000fe400078e001a */
[----:B------:R-:W-:Y:S02]  /*f180*/  IMAD.MOV.U32 R5, RZ, RZ, R27 ;  /* 0x000000ffff057224 */ /* 0x000fe400078e001b */
[----:B------:R-:W-:-:S03]  /*f190*/  IMAD.MOV.U32 R3, RZ, RZ, R25 ;  /* 0x000000ffff037224 */ /* 0x000fc600078e0019 */
[----:B------:R-:W-:Y:S02]  /*f1a0*/  PRMT R77, R4, 0x5410, R5 ;  /* 0x00005410044d7816 */ /* 0x000fe40000000005 */
[----:B------:R-:W-:Y:S02]  /*f1b0*/  CS2R R4, SRZ ;  /* 0x0000000000047805 */ /* 0x000fe4000001ff00 */
[----:B------:R-:W-:Y:S01]  /*f1c0*/  PRMT R76, R0, 0x5410, R3 ;  /* 0x00005410004c7816 */ /* 0x000fe20000000003 */
[----:B------:R-:W-:Y:S06]  /*f1d0*/  BRA.DIV UR4, `(.L_x_1825) ;  /* 0x000001b204607947 */ /* 0x000fec000b800000 */
[----:B------:R-:W0:Y:S04]  /*f1e0*/  SHFL.IDX PT, R3, R8, 0x1, 0x1c1f ;  /* 0x003c1f0008037f89 */ /* 0x000e2800000e0000 */
[----:B------:R-:W1:Y:S04]  /*f1f0*/  SHFL.IDX PT, R0, R6, 0x1, 0x1c1f ;  /* 0x003c1f0006007f89 */ /* 0x000e6800000e0000 */
[----:B------:R-:W2:Y:S04]  /*f200*/  SHFL.IDX PT, R7, R7, 0x1, 0x1c1f ;  /* 0x003c1f0007077f89 */ /* 0x000ea800000e0000 */
[----:B------:R3:W4:Y:S01]  /*f210*/  SHFL.IDX PT, R14, R9, 0x1, 0x1c1f ;  /* 0x003c1f00090e7f89 */ /* 0x00072200000e0000 */
[----:B0-----:R-:W-:Y:S01]  /*f220*/  IMAD.MOV.U32 R61, RZ, RZ, R3 ;  /* 0x000000ffff3d7224 */ /* 0x001fe200078e0003 */
[----:B-1-3--:R-:W-:-:S07]  /*f230*/  MOV R60, R0 ;  /* 0x00000000003c7202 */ /* 0x00afce0000000f00 */
.L_x_2145:
[----:B------:R-:W-:Y:S01]  /*f240*/  VIADD R10, R10, 0x40 ;  /* 0x000000400a0a7836 */ /* 0x000fe20000000000 */
[----:B------:R-:W-:Y:S01]  /*f250*/  BSSY B1, `(.L_x_1826) ;  /* 0x000002f000017945 */ /* 0x000fe20003800000 */
[----:B----4-:R-:W-:Y:S01]  /*f260*/  IMAD.MOV.U32 R62, RZ, RZ, R14 ;  /* 0x000000ffff3e7224 */ /* 0x010fe200078e000e */
[----:B------:R-:W-:Y:S01]  /*f270*/  CS2R R8, SRZ ;  /* 0x0000000000087805 */ /* 0x000fe2000001ff00 */
[----:B--2---:R-:W-:Y:S01]  /*f280*/  IMAD.MOV.U32 R63, RZ, RZ, R7 ;  /* 0x000000ffff3f7224 */ /* 0x004fe200078e0007 */
        /* <DEDUP_REMOVED lines=20> */
[----:B------:R-:W-:-:S03]  /*f3d0*/  CS2R R6, SRZ ;  /* 0x0000000000067805 */ /* 0x000fc6000001ff00 */
[----:B------:R-:W-:-:S04]  /*f3e0*/  @!P1 SHF.L.U32 R65, R191, 0x3, RZ ;  /* 0x00000003bf419819 */ /* 0x000fc800000006ff */
[----:B------:R-:W-:-:S04]  /*f3f0*/  @!P0 IMAD.WIDE R12, R18, 0x2, R60 ;  /* 0x00000002120c8825 */ /* 0x000fc800078e023c */
[----:B------:R-:W-:Y:S01]  /*f400*/  @!P2 IMAD.SHL.U32 R67, R192, 0x8, RZ ;  /* 0x00000008c043a824 */ /* 0x000fe200078e00ff */
[----:B------:R0:W5:Y:S01]  /*f410*/  @!P0 LD.E.128 R48, desc[UR6][R12.64] ;  /* 0x000000060c308980 */ /* 0x000162000c101d00 */
[--C-:B------:R-:W-:Y:S01]  /*f420*/  @!P1 IMAD.WIDE R20, R65, 0x2, R60.reuse ;  /* 0x0000000241149825 */ /* 0x100fe200078e023c */
[----:B------:R-:W-:Y:S02]  /*f430*/  CS2R R52, SRZ ;  /* 0x0000000000347805 */ /* 0x000fe4000001ff00 */
[----:B------:R-:W-:Y:S02]  /*f440*/  CS2R R54, SRZ ;  /* 0x0000000000367805 */ /* 0x000fe4000001ff00 */
[----:B------:R-:W-:Y:S01]  /*f450*/  CS2R R8, SRZ ;  /* 0x0000000000087805 */ /* 0x000fe2000001ff00 */
[----:B------:R-:W-:Y:S01]  /*f460*/  @!P2 IMAD.WIDE R60, R67, 0x2, R60 ;  /* 0x00000002433ca825 */ /* 0x000fe200078e023c */
[----:B------:R-:W-:Y:S02]  /*f470*/  CS2R R10, SRZ ;  /* 0x00000000000a7805 */ /* 0x000fe4000001ff00 */
[----:B------:R-:W-:-:S02]  /*f480*/  CS2R R56, SRZ ;  /* 0x0000000000387805 */ /* 0x000fc4000001ff00 */
[----:B------:R-:W-:Y:S01]  /*f490*/  CS2R R58, SRZ ;  /* 0x00000000003a7805 */ /* 0x000fe2000001ff00 */
[--C-:B------:R-:W-:Y:S01]  /*f4a0*/  @!P1 IMAD.WIDE R64, R65, 0x2, R62.reuse ;  /* 0x0000000241409825 */ /* 0x100fe200078e023e */
[----:B0-----:R-:W-:Y:S02]  /*f4b0*/  CS2R R12, SRZ ;  /* 0x00000000000c7805 */ /* 0x001fe4000001ff00 */
[----:B------:R-:W-:Y:S01]  /*f4c0*/  CS2R R14, SRZ ;  /* 0x00000000000e7805 */ /* 0x000fe2000001ff00 */
[----:B------:R0:W5:Y:S01]  /*f4d0*/  @!P1 LD.E.128 R52, desc[UR6][R20.64] ;  /* 0x0000000614349980 */ /* 0x000162000c101d00 */
[----:B------:R-:W-:-:S03]  /*f4e0*/  @!P2 IMAD.WIDE R66, R67, 0x2, R62 ;  /* 0x000000024342a825 */ /* 0x000fc600078e023e */
[----:B------:R0:W5:Y:S01]  /*f4f0*/  @!P1 LD.E.128 R8, desc[UR6][R64.64] ;  /* 0x0000000640089980 */ /* 0x000162000c101d00 */
[----:B------:R-:W-:-:S03]  /*f500*/  @!P0 IMAD.WIDE R62, R18, 0x2, R62 ;  /* 0x00000002123e8825 */ /* 0x000fc600078e023e */
[----:B------:R0:W5:Y:S04]  /*f510*/  @!P2 LD.E.128 R56, desc[UR6][R60.64] ;  /* 0x000000063c38a980 */ /* 0x000168000c101d00 */
[----:B------:R0:W5:Y:S04]  /*f520*/  @!P0 LD.E.128 R4, desc[UR6][R62.64] ;  /* 0x000000063e048980 */ /* 0x000168000c101d00 */
[----:B------:R0:W5:Y:S02]  /*f530*/  @!P2 LD.E.128 R12, desc[UR6][R66.64] ;  /* 0x00000006420ca980 */ /* 0x000164000c101d00 */
.L_x_1827:
[----:B------:R-:W-:Y:S05]  /*f540*/  BSYNC B1 ;  /* 0x0000000000017941 */ /* 0x000fea0003800000 */
.L_x_1826:
[----:B------:R-:W-:Y:S01]  /*f550*/  LEA.HI R0, R187, R187, RZ, 0x1 ;  /* 0x000000bbbb007211 */ /* 0x000fe200078f08ff */
[----:B-----5:R-:W-:Y:S01]  /*f560*/  IMAD.MOV.U32 R3, RZ, RZ, R4 ;  /* 0x000000ffff037224 */ /* 0x020fe200078e0004 */
[----:B0-----:R-:W-:Y:S01]  /*f570*/  MOV R21, R7 ;  /* 0x0000000700157202 */ /* 0x001fe20000000f00 */
[----:B------:R-:W-:Y:S01]  /*f580*/  IMAD.MOV.U32 R20, RZ, RZ, R5 ;  /* 0x000000ffff147224 */ /* 0x000fe200078e0005 */
[----:B------:R-:W-:Y:S01]  /*f590*/  LOP3.LUT R0, R0, 0xfffffffe, RZ, 0xc0, !PT ;  /* 0xfffffffe00007812 */ /* 0x000fe200078ec0ff */
[----:B------:R-:W-:Y:S01]  /*f5a0*/  IMAD.MOV.U32 R60, RZ, RZ, R10 ;  /* 0x000000ffff3c7224 */ /* 0x000fe200078e000a */
[----:B------:R-:W-:Y:S01]  /*f5b0*/  VIADDMNMX R73, R73, -R177, 0x80, PT ;  /* 0x0000008049497446 */ /* 0x000fe200038009b1 */
[----:B------:R-:W-:Y:S01]  /*f5c0*/  IMAD.MOV.U32 R61, RZ, RZ, R49 ;  /* 0x000000ffff3d7224 */ /* 0x000fe200078e0031 */
[----:B------:R-:W-:Y:S01]  /*f5d0*/  PRMT R78, R3, 0x5410, R20 ;  /* 0x00005410034e7816 */ /* 0x000fe20000000014 */
[----:B------:R-:W-:Y:S01]  /*f5e0*/  IMAD.MOV.U32 R3, RZ, RZ, R6 ;  /* 0x000000ffff037224 */ /* 0x000fe200078e0006 */
[----:B------:R-:W-:Y:S01]  /*f5f0*/  PRMT R70, R60, 0x7610, R70 ;  /* 0x000076103c467816 */ /* 0x000fe20000000046 */
[----:B------:R-:W-:Y:S01]  /*f600*/  IMAD.IADD R0, R187, 0x1, -R0 ;  /* 0x00000001bb007824 */ /* 0x000fe200078e0a00 */
[----:B------:R-:W-:Y:S01]  /*f610*/  BSSY B1, `(.L_x_1828) ;  /* 0x0000023000017945 */ /* 0x000fe20003800000 */
[----:B------:R-:W-:Y:S01]  /*f620*/  IMAD.MOV.U32 R20, RZ, RZ, R9 ;  /* 0x000000ffff147224 */ /* 0x000fe200078e0009 */
[----:B------:R-:W-:Y:S01]  /*f630*/  PRMT R79, R3, 0x5410, R21 ;  /* 0x00005410034f7816 */ /* 0x000fe20000000015 */
[----:B------:R-:W-:Y:S01]  /*f640*/  IMAD.MOV.U32 R3, RZ, RZ, R8 ;  /* 0x000000ffff037224 */ /* 0x000fe200078e0008 */
[----:B------:R-:W-:Y:S01]  /*f650*/  SHF.L.U32 R21, R0, 0x1f, RZ ;  /* 0x0000001f00157819 */ /* 0x000fe200000006ff */
[----:B------:R-:W-:Y:S01]  /*f660*/  IMAD.MOV.U32 R60, RZ, RZ, R14 ;  /* 0x000000ffff3c7224 */ /* 0x000fe200078e000e */
[----:B------:R-:W-:Y:S01]  /*f670*/  MOV R0, R11 ;  /* 0x0000000b00007202 */ /* 0x000fe20000000f00 */
[----:B------:R-:W-:Y:S01]  /*f680*/  IMAD.MOV.U32 R62, RZ, RZ, R50 ;  /* 0x000000ffff3e7224 */ /* 0x000fe200078e0032 */
[----:B------:R-:W0:Y:S01]  /*f690*/  SYNCS.PHASECHK.TRANS64.TRYWAIT P0, [R16+URZ+0x2a800], R21 ;  /* 0x02a80015100075a7 */ /* 0x000e22000800017f */
[----:B------:R-:W-:Y:S01]  /*f6a0*/  PRMT R69, R3, 0x5410, R20 ;  /* 0x0000541003457816 */ /* 0x000fe20000000014 */
[----:B------:R-:W-:Y:S01]  /*f6b0*/  IMAD.MOV.U32 R3, RZ, RZ, R12 ;  /* 0x000000ffff037224 */ /* 0x000fe200078e000c */
[----:B------:R-:W-:Y:S01]  /*f6c0*/  PRMT R70, R70, 0x5410, R0 ;  /* 0x0000541046467816 */ /* 0x000fe20000000000 */
[----:B------:R-:W-:Y:S01]  /*f6d0*/  IMAD.MOV.U32 R20, RZ, RZ, R13 ;  /* 0x000000ffff147224 */ /* 0x000fe200078e000d */
[----:B------:R-:W-:Y:S01]  /*f6e0*/  PRMT R81, R62, 0x7610, R81 ;  /* 0x000076103e517816 */ /* 0x000fe20000000051 */
[----:B------:R-:W-:Y:S01]  /*f6f0*/  IMAD.MOV.U32 R62, RZ, RZ, R57 ;  /* 0x000000ffff3e7224 */ /* 0x000fe200078e0039 */
[----:B------:R-:W-:-:S02]  /*f700*/  ISETP.GE.AND P1, PT, R162, R73, PT ;  /* 0x00000049a200720c */ /* 0x000fc40003f26270 */
        /* <DEDUP_REMOVED lines=13> */
[----:B------:R-:W-:-:S03]  /*f7e0*/  IMAD.MOV.U32 R61, RZ, RZ, R56 ;  /* 0x000000ffff3d7224 */ /* 0x000fc600078e0038 */
[----:B------:R-:W-:Y:S02]  /*f7f0*/  PRMT R72, R20, 0x5410, R60 ;  /* 0x0000541014487816 */ /* 0x000fe4000000003c */
[----:B------:R-:W-:Y:S01]  /*f800*/  PRMT R20, R61, 0x5410, R62 ;  /* 0x000054103d147816 */ /* 0x000fe2000000003e */
[----:B------:R-:W-:Y:S01]  /*f810*/  IMAD.MOV.U32 R61, RZ, RZ, R59 ;  /* 0x000000ffff3d7224 */ /* 0x000fe200078e003b */
[----:B------:R-:W-:Y:S01]  /*f820*/  MOV R60, R58 ;  /* 0x0000003a003c7202 */ /* 0x000fe20000000f00 */
[----:B0-----:R-:W-:Y:S06]  /*f830*/  @!P0 BRA `(.L_x_1829) ;  /* 0x000001ac00408947 */ /* 0x001fec0003800000 */
.L_x_2146:
[----:B------:R-:W-:Y:S05]  /*f840*/  BSYNC B1 ;  /* 0x0000000000017941 */ /* 0x000fea0003800000 */
.L_x_1828:
[----:B------:R-:W-:Y:S01]  /*f850*/  BSSY B1, `(.L_x_1830) ;  /* 0x000012c000017945 */ /* 0x000fe20003800000 */
[----:B0-----:R-:W-:-:S03]  /*f860*/  PRMT R21, R60, 0x5410, R61 ;  /* 0x000054103c157816 */ /* 0x001fc6000000003d */
[----:B------:R-:W-:Y:S05]  /*f870*/  @P1 BRA `(.L_x_1831) ;  /* 0x0000001000a41947 */ /* 0x000fea0003800000 */
[----:B------:R-:W0:Y:S01]  /*f880*/  LDC R82, c[0x0][0x3f4] ;  /* 0x0000fd00ff527b82 */ /* 0x000e220000000800 */
[----:B------:R-:W-:Y:S01]  /*f890*/  BSSY B2, `(.L_x_1832) ;  /* 0x0000067000027945 */ /* 0x000fe20003800000 */
[-C--:B0-----:R-:W-:Y:S02]  /*f8a0*/  ISETP.GE.AND P0, PT, R18, R82.reuse, PT ;  /* 0x000000521200720c */ /* 0x081fe40003f06270 */
[-C--:B------:R-:W-:Y:S02]  /*f8b0*/  ISETP.GE.AND P1, PT, R165, R82.reuse, PT ;  /* 0x00000052a500720c */ /* 0x080fe40003f26270 */
[----:B------:R-:W-:-:S09]  /*f8c0*/  ISETP.GE.AND P2, PT, R166, R82, PT ;  /* 0x00000052a600720c */ /* 0x000fd20003f46270 */
[----:B------:R-:W-:Y:S05]  /*f8d0*/  @P0 BRA `(.L_x_1833) ;  /* 0x0000000400880947 */ /* 0x000fea0003800000 */
[----:B------:R-:W-:Y:S01]  /*f8e0*/  LEA.HI R62, R82, R189, RZ, 0x1d ;  /* 0x000000bd523e7211 */ /* 0x000fe200078fe8ff */
[--C-:B------:R-:W-:Y:S01]  /*f8f0*/  HADD2.F32 R97, -RZ, R92.reuse.H0_H0 ;  /* 0x2000005cff617230 */ /* 0x100fe20000004100 */
[----:B------:R-:W-:Y:S01]  /*f900*/  LOP3.LUT R60, R174, 0x38, R18, 0xf8, !PT ;  /* 0x00000038ae3c7812 */ /* 0x000fe200078ef812 */
[----:B------:R-:W-:Y:S01]  /*f910*/  HADD2.F32 R96, -RZ, R92.H1_H1 ;  /* 0x3000005cff607230 */ /* 0x000fe20000004100 */
[----:B------:R-:W-:Y:S01]  /*f920*/  SHF.R.S32.HI R65, RZ, 0x1f, R62 ;  /* 0x0000001fff417819 */ /* 0x000fe2000001143e */
[----:B------:R-:W-:Y:S01]  /*f930*/  IMAD.SHL.U32 R63, R62, 0x8, RZ ;  /* 0x000000083e3f7824 */ /* 0x000fe200078e00ff */
[-C--:B------:R-:W-:Y:S02]  /*f940*/  LOP3.LUT R61, R60, R175.reuse, RZ, 0x3c, !PT ;  /* 0x000000af3c3d7212 */ /* 0x080fe400078e3cff */
[----:B------:R-:W-:Y:S02]  /*f950*/  LEA.HI R65, R65, R62, RZ, 0x3 ;  /* 0x0000003e41417211 */ /* 0x000fe400078f18ff */
[----:B------:R-:W-:Y:S01]  /*f960*/  LOP3.LUT R60, R174, 0x38, R63, 0xf8, !PT ;  /* 0x00000038ae3c7812 */ /* 0x000fe200078ef83f */
[----:B------:R-:W-:Y:S01]  /*f970*/  IMAD.IADD R61, R176, 0x1, R61 ;  /* 0x00000001b03d7824 */ /* 0x000fe200078e023d */
[----:B------:R-:W-:Y:S01]  /*f980*/  SHF.R.U64 R44, R44, 0x10, R45 ;  /* 0x000000102c2c7819 */ /* 0x000fe2000000122d */
[----:B------:R-:W-:Y:S01]  /*f990*/  IMAD.SHL.U32 R65, R65, 0x400, RZ ;  /* 0x0000040041417824 */ /* 0x000fe200078e00ff */
[----:B------:R-:W-:-:S02]  /*f9a0*/  LOP3.LUT R64, R60, R175, RZ, 0x3c, !PT ;  /* 0x000000af3c407212 */ /* 0x000fc400078e3cff */
[----:B------:R-:W-:Y:S02]  /*f9b0*/  LEA R87, R61, R16, 0x1 ;  /* 0x000000103d577211 */ /* 0x000fe400078e08ff */
[----:B------:R-:W-:Y:S02]  /*f9c0*/  LOP3.LUT R65, R65, 0x7fffe000, RZ, 0xc0, !PT ;  /* 0x7fffe00041417812 */ /* 0x000fe400078ec0ff */
[----:B------:R-:W-:Y:S01]  /*f9d0*/  SHF.R.U32.HI R99, RZ, 0x10, R45 ;  /* 0x00000010ff637819 */ /* 0x000fe2000001162d */
[----:B------:R-:W0:Y:S01]  /*f9e0*/  LDS.128 R60, [R87+0xc400] ;  /* 0x00c40000573c7984 */ /* 0x000e220000000c00 */
[----:B------:R-:W-:Y:S02]  /*f9f0*/  IADD3 R65, R64, R65, R176 ;  /* 0x0000004140417210 */ /* 0x000fe40007ffe0b0 */
[--C-:B------:R-:W-:Y:S01]  /*fa00*/  SHF.R.U64 R32, R32, 0x10, R33.reuse ;  /* 0x0000001020207819 */ /* 0x100fe20000001221 */
[----:B------:R-:W-:Y:S01]  /*fa10*/  HADD2.F32 R99, -RZ, R99.H0_H0 ;  /* 0x20000063ff637230 */ /* 0x000fe20000004100 */
[----:B------:R-:W-:Y:S01]  /*fa20*/  SHF.R.U32.HI R98, RZ, 0x10, R33 ;  /* 0x00000010ff627819 */ /* 0x000fe20000011621 */
[----:B------:R-:W-:Y:S01]  /*fa30*/  IMAD R89, R65, 0x2, R16 ;  /* 0x0000000241597824 */ /* 0x000fe200078e0210 */
[----:B------:R-:W-:-:S02]  /*fa40*/  SHF.R.U64 R33, R34, 0x10, R35 ;  /* 0x0000001022217819 */ /* 0x000fc40000001223 */
[----:B------:R-:W-:Y:S02]  /*fa50*/  SHF.R.U64 R34, R46, 0x10, R47 ;  /* 0x000000102e227819 */ /* 0x000fe4000000122f */
[----:B------:R-:W1:Y:S01]  /*fa60*/  LDS.128 R64, [R89+0xc400] ;  /* 0x00c4000059407984 */ /* 0x000e620000000c00 */
[----:B------:R-:W-:Y:S01]  /*fa70*/  SHF.R.U32.HI R105, RZ, 0x10, R35 ;  /* 0x00000010ff697819 */ /* 0x000fe20000011623 */
[----:B------:R-:W-:Y:S01]  /*fa80*/  HADD2.F32 R33, -RZ, R33.H0_H0 ;  /* 0x20000021ff217230 */ /* 0x000fe20000004100 */
[----:B------:R-:W-:Y:S01]  /*fa90*/  SHF.R.U32.HI R104, RZ, 0x10, R47 ;  /* 0x00000010ff687819 */ /* 0x000fe2000001162f */
[--C-:B0-----:R-:W-:Y:S02]  /*faa0*/  HADD2.F32 R46, -RZ, R61.reuse.H0_H0 ;  /* 0x2000003dff2e7230 */ /* 0x101fe40000004100 */
[----:B------:R-:W-:Y:S02]  /*fab0*/  HADD2.F32 R61, -RZ, R61.H1_H1 ;  /* 0x3000003dff3d7230 */ /* 0x000fe40000004100 */
[----:B------:R-:W-:-:S02]  /*fac0*/  HADD2.F32 R35, -RZ, R60.H0_H0 ;  /* 0x2000003cff237230 */ /* 0x000fc40000004100 */
[----:B------:R-:W-:Y:S02]  /*fad0*/  HADD2.F32 R47, -RZ, R62.H0_H0 ;  /* 0x2000003eff2f7230 */ /* 0x000fe40000004100 */
[--C-:B------:R-:W-:Y:S02]  /*fae0*/  HADD2.F32 R93, -RZ, R63.reuse.H0_H0 ;  /* 0x2000003fff5d7230 */ /* 0x100fe40000004100 */
[----:B------:R-:W-:Y:S02]  /*faf0*/  HADD2.F32 R63, -RZ, R63.H1_H1 ;  /* 0x3000003fff3f7230 */ /* 0x000fe40000004100 */
[--C-:B-1----:R-:W-:Y:S02]  /*fb00*/  HADD2.F32 R45, -RZ, R65.reuse.H0_H0 ;  /* 0x20000041ff2d7230 */ /* 0x102fe40000004100 */
[----:B------:R-:W-:Y:S02]  /*fb10*/  HADD2.F32 R92, -RZ, R65.H1_H1 ;  /* 0x30000041ff5c7230 */ /* 0x000fe40000004100 */
[----:B------:R-:W-:-:S02]  /*fb20*/  HADD2.F32 R65, -RZ, R64.H0_H0 ;  /* 0x20000040ff417230 */ /* 0x000fc40000004100 */
[C---:B------:R-:W-:Y:S01]  /*fb30*/  FMUL.FTZ R101, R45.reuse, R97 ;  /* 0x000000612d657220 */ /* 0x040fe20000410000 */
[-C--:B------:R-:W-:Y:S01]  /*fb40*/  FMUL.FTZ R103, R45, R96.reuse ;  /* 0x000000602d677220 */ /* 0x080fe20000410000 */
[----:B------:R-:W-:Y:S01]  /*fb50*/  FMUL.FTZ R100, R92, R99 ;  /* 0x000000635c647220 */ /* 0x000fe20000410000 */
[----:B------:R-:W-:Y:S02]  /*fb60*/  HADD2.F32 R94, -RZ, R66.H0_H0 ;  /* 0x20000042ff5e7230 */ /* 0x000fe40000004100 */
[C---:B------:R-:W-:Y:S01]  /*fb70*/  FFMA.FTZ R45, R46.reuse, R96, -R101 ;  /* 0x000000602e2d7223 */ /* 0x040fe20000010865 */
[----:B------:R-:W-:Y:S02]  /*fb80*/  HADD2.F32 R96, -RZ, R98.H0_H0 ;  /* 0x20000062ff607230 */ /* 0x000fe40000004100 */
[----:B------:R-:W-:Y:S01]  /*fb90*/  FFMA.FTZ R103, R46, R97, R103 ;  /* 0x000000612e677223 */ /* 0x000fe20000010067 */
[--C-:B------:R-:W-:Y:S02]  /*fba0*/  HADD2.F32 R98, -RZ, R91.reuse.H1_H1 ;  /* 0x3000005bff627230 */ /* 0x100fe40000004100 */
[----:B------:R-:W-:-:S02]  /*fbb0*/  HADD2.F32 R46, -RZ, R91.H0_H0 ;  /* 0x2000005bff2e7230 */ /* 0x000fc40000004100 */
[----:B------:R-:W-:Y:S01]  /*fbc0*/  FMUL.FTZ R102, R92, R96 ;  /* 0x000000605c667220 */ /* 0x000fe20000410000 */
[--C-:B------:R-:W-:Y:S02]  /*fbd0*/  HADD2.F32 R91, -RZ, R90.reuse.H1_H1 ;  /* 0x3000005aff5b7230 */ /* 0x100fe40000004100 */
[----:B------:R-:W-:Y:S01]  /*fbe0*/  FMUL.FTZ R92, R65, R98 ;  /* 0x00000062415c7220 */ /* 0x000fe20000410000 */
[----:B------:R-:W-:Y:S01]  /*fbf0*/  FFMA.FTZ R100, R61, R96, -R100 ;  /* 0x000000603d647223 */ /* 0x000fe20000010864 */
[-C--:B------:R-:W-:Y:S01]  /*fc00*/  FMUL.FTZ R97, R65, R46.reuse ;  /* 0x0000002e41617220 */ /* 0x080fe20000410000 */
[----:B------:R-:W-:Y:S02]  /*fc10*/  HADD2.F32 R90, -RZ, R90.H0_H0 ;  /* 0x2000005aff5a7230 */ /* 0x000fe40000004100 */
[----:B------:R-:W-:Y:S01]  /*fc20*/  FFMA.FTZ R65, R35, R46, -R92 ;  /* 0x0000002e23417223 */ /* 0x000fe2000001085c */
[----:B------:R-:W-:Y:S02]  /*fc30*/  HADD2.F32 R95, -RZ, R67.H0_H0 ;  /* 0x20000043ff5f7230 */ /* 0x000fe40000004100 */
[----:B------:R-:W-:Y:S01]  /*fc40*/  FMUL.FTZ R96, R94, R91 ;  /* 0x0000005b5e607220 */ /* 0x000fe20000410000 */
[----:B------:R-:W-:-:S02]  /*fc50*/  HADD2.F32 R92, -RZ, R88.H0_H0 ;  /* 0x20000058ff5c7230 */ /* 0x000fc40000004100 */
[----:B------:R-:W-:Y:S01]  /*fc60*/  FFMA.FTZ R97, R35, R98, R97 ;  /* 0x0000006223617223 */ /* 0x000fe20000010061 */
[----:B------:R-:W-:Y:S02]  /*fc70*/  HADD2.F32 R46, -RZ, R88.H1_H1 ;  /* 0x30000058ff2e7230 */ /* 0x000fe40000004100 */
[-C--:B------:R-:W-:Y:S01]  /*fc80*/  FMUL.FTZ R94, R94, R90.reuse ;  /* 0x0000005a5e5e7220 */ /* 0x080fe20000410000 */
[----:B------:R-:W-:Y:S01]  /*fc90*/  FFMA.FTZ R96, R47, R90, -R96 ;  /* 0x0000005a2f607223 */ /* 0x000fe20000010860 */
[----:B------:R-:W-:Y:S02]  /*fca0*/  HADD2.F32 R67, -RZ, R67.H1_H1 ;  /* 0x30000043ff437230 */ /* 0x000fe40000004100 */
[----:B------:R-:W-:Y:S01]  /*fcb0*/  FMUL.FTZ R98, R95, R92 ;  /* 0x0000005c5f627220 */ /* 0x000fe20000410000 */
[----:B------:R-:W-:Y:S02]  /*fcc0*/  HADD2.F32 R90, -RZ, R104.H0_H0 ;  /* 0x20000068ff5a7230 */ /* 0x000fe40000004100 */
[----:B------:R-:W-:Y:S01]  /*fcd0*/  FFMA.FTZ R102, R61, R99, R102 ;  /* 0x000000633d667223 */ /* 0x000fe20000010066 */
[----:B------:R-:W-:-:S02]  /*fce0*/  HADD2.F32 R88, -RZ, R105.H0_H0 ;  /* 0x20000069ff587230 */ /* 0x000fc40000004100 */
[-C--:B------:R-:W-:Y:S01]  /*fcf0*/  FMUL.FTZ R95, R95, R46.reuse ;  /* 0x0000002e5f5f7220 */ /* 0x080fe20000410000 */
[----:B------:R-:W-:Y:S01]  /*fd00*/  FFMA.FTZ R94, R47, R91, R94 ;  /* 0x0000005b2f5e7223 */ /* 0x000fe2000001005e */
[----:B------:R-:W-:Y:S01]  /*fd10*/  FFMA.FTZ R98, R93, R46, -R98 ;  /* 0x0000002e5d627223 */ /* 0x000fe20000010862 */
[----:B------:R-:W-:Y:S02]  /*fd20*/  HADD2.F32 R64, -RZ, R64.H1_H1 ;  /* 0x30000040ff407230 */ /* 0x000fe40000004100 */
[C---:B------:R-:W-:Y:S01]  /*fd30*/  FMUL.FTZ R104, R67.reuse, R90 ;  /* 0x0000005a43687220 */ /* 0x040fe20000410000 */
[----:B------:R-:W-:Y:S02]  /*fd40*/  HADD2.F32 R66, -RZ, R66.H1_H1 ;  /* 0x30000042ff427230 */ /* 0x000fe40000004100 */
[-C--:B------:R-:W-:Y:S01]  /*fd50*/  FMUL.FTZ R46, R67, R88.reuse ;  /* 0x00000058432e7220 */ /* 0x080fe20000410000 */
[----:B------:R-:W-:Y:S02]  /*fd60*/  HADD2.F32 R47, -RZ, R44.H0_H0 ;  /* 0x2000002cff2f7230 */ /* 0x000fe40000004100 */
[----:B------:R-:W-:Y:S01]  /*fd70*/  FFMA.FTZ R91, R63, R88, -R104 ;  /* 0x000000583f5b7223 */ /* 0x000fe20000010868 */
[----:B------:R-:W-:-:S02]  /*fd80*/  HADD2.F32 R61, -RZ, R34.H0_H0 ;  /* 0x20000022ff3d7230 */ /* 0x000fc40000004100 */
[----:B------:R-:W-:Y:S01]  /*fd90*/  FFMA.FTZ R46, R63, R90, R46 ;  /* 0x0000005a3f2e7223 */ /* 0x000fe2000001002e */
[----:B------:R-:W-:Y:S02]  /*fda0*/  HADD2.F32 R35, -RZ, R32.H0_H0 ;  /* 0x20000020ff237230 */ /* 0x000fe40000004100 */
[----:B------:R-:W-:Y:S01]  /*fdb0*/  FMUL.FTZ R63, R64, R47 ;  /* 0x0000002f403f7220 */ /* 0x000fe20000410000 */
[----:B------:R-:W-:Y:S02]  /*fdc0*/  HADD2.F32 R60, -RZ, R60.H1_H1 ;  /* 0x3000003cff3c7230 */ /* 0x000fe40000004100 */
[----:B------:R-:W-:Y:S01]  /*fdd0*/  FMUL.FTZ R67, R66, R61 ;  /* 0x0000003d42437220 */ /* 0x000fe20000410000 */
[----:B------:R-:W-:Y:S02]  /*fde0*/  HADD2.F32 R62, -RZ, R62.H1_H1 ;  /* 0x3000003eff3e7230 */ /* 0x000fe40000004100 */
[----:B------:R-:W-:Y:S01]  /*fdf0*/  FMUL.FTZ R64, R64, R35 ;  /* 0x0000002340407220 */ /* 0x000fe20000410000 */
[----:B------:R-:W-:Y:S01]  /*fe00*/  FMUL.FTZ R66, R66, R33 ;  /* 0x0000002142427220 */ /* 0x000fe20000410000 */
[----:B------:R-:W-:Y:S01]  /*fe10*/  FFMA.FTZ R95, R93, R92, R95 ;  /* 0x0000005c5d5f7223 */ /* 0x000fe2000001005f */
        /* <DEDUP_REMOVED lines=9> */
[----:B------:R-:W-:Y:S02]  /*feb0*/  F2FP.F16.F32.PACK_AB R45, R102, R103 ;  /* 0x00000067662d723e */ /* 0x000fe400000000ff */
[----:B------:R-:W-:Y:S01]  /*fec0*/  F2FP.F16.F32.PACK_AB R44, R44, R97 ;  /* 0x000000612c2c723e */ /* 0x000fe200000000ff */
[----:B------:R0:W-:Y:S01]  /*fed0*/  STS.128 [R87+0xc400], R32 ;  /* 0x00c4002057007388 */ /* 0x0001e20000000c00 */
[----:B------:R-:W-:-:S05]  /*fee0*/  F2FP.F16.F32.PACK_AB R46, R61, R94 ;  /* 0x0000005e3d2e723e */ /* 0x000fca00000000ff */
[----:B------:R0:W-:Y:S02]  /*fef0*/  STS.128 [R89+0xc400], R44 ;  /* 0x00c4002c59007388 */ /* 0x0001e40000000c00 */
.L_x_1833:
[----:B------:R-:W-:Y:S05]  /*ff00*/  BSYNC B2 ;  /* 0x0000000000027941 */ /* 0x000fea0003800000 */
.L_x_1832:
[----:B------:R-:W-:Y:S04]  /*ff10*/  BSSY B2, `(.L_x_1834) ;  /* 0x0000060000027945 */ /* 0x000fe80003800000 */
[----:B------:R-:W-:Y:S05]  /*ff20*/  @P1 BRA `(.L_x_1835) ;  /* 0x0000000400781947 */ /* 0x000fea0003800000 */
[----:B0-----:R-:W-:Y:S01]  /*ff30*/  LEA.HI R32, R82, R191, RZ, 0x1d ;  /* 0x000000bf52207211 */ /* 0x001fe200078fe8ff */
[----:B------:R-:W-:Y:S01]  /*ff40*/  HADD2.F32 R62, -RZ, R85.H1_H1 ;  /* 0x30000055ff3e7230 */ /* 0x000fe20000004100 */
[--C-:B------:R-:W-:Y:S01]  /*ff50*/  SHF.R.U64 R87, R40, 0x10, R41.reuse ;  /* 0x0000001028577819 */ /* 0x100fe20000001229 */
[--C-:B------:R-:W-:Y:S01]  /*ff60*/  HADD2.F32 R64, -RZ, R83.reuse.H1_H1 ;  /* 0x30000053ff407230 */ /* 0x100fe20000004100 */
[----:B------:R-:W-:Y:S01]  /*ff70*/  SHF.R.S32.HI R35, RZ, 0x1f, R32 ;  /* 0x0000001fff237819 */ /* 0x000fe20000011420 */
[----:B------:R-:W-:Y:S01]  /*ff80*/  IMAD.SHL.U32 R33, R32, 0x8, RZ ;  /* 0x0000000820217824 */ /* 0x000fe200078e00ff */
[----:B------:R-:W-:Y:S01]  /*ff90*/  SHF.R.U32.HI R66, RZ, 0x10, R41 ;  /* 0x00000010ff427819 */ /* 0x000fe20000011629 */
[----:B------:R-:W-:Y:S01]  /*ffa0*/  HADD2.F32 R83, -RZ, R83.H0_H0 ;  /* 0x20000053ff537230 */ /* 0x000fe20000004100 */
[----:B------:R-:W-:Y:S01]  /*ffb0*/  LEA.HI R35, R35, R32, RZ, 0x3 ;  /* 0x0000002023237211 */ /* 0x000fe200078f18ff */
[----:B------:R-:W-:Y:S01]  /*ffc0*/  HADD2.F32 R85, -RZ, R85.H0_H0 ;  /* 0x20000055ff557230 */ /* 0x000fe20000004100 */
[----:B------:R-:W-:Y:S01]  /*ffd0*/  LOP3.LUT R32, R174, 0x38, R33, 0xf8, !PT ;  /* 0x00000038ae207812 */ /* 0x000fe200078ef821 */
[----:B------:R-:W-:Y:S01]  /*ffe0*/  HADD2.F32 R66, -RZ, R66.H0_H0 ;  /* 0x20000042ff427230 */ /* 0x000fe20000004100 */
[----:B------:R-:W-:Y:S01]  /*fff0*/  SHF.R.U64 R93, R28, 0x10, R29 ;  /* 0x000000101c5d7819 */ /* 0x000fe2000000121d */
[----:B------:R-:W-:Y:S01]  /*10000*/  IMAD.SHL.U32 R35, R35, 0x400, RZ ;  /* 0x0000040023237824 */ /* 0x000fe200078e00ff */
[----:B------:R-:W-:-:S02]  /*10010*/  LOP3.LUT R44, R32, R175, RZ, 0x3c, !PT ;  /* 0x000000af202c7212 */ /* 0x000fc400078e3cff */
[----:B------:R-:W-:Y:S02]  /*10020*/  SHF.R.U32.HI R61, RZ, 0x10, R29 ;  /* 0x00000010ff3d7819 */ /* 0x000fe4000001161d */
[----:B------:R-:W-:Y:S02]  /*10030*/  LOP3.LUT R45, R35, 0x7fffe000, RZ, 0xc0, !PT ;  /* 0x7fffe000232d7812 */ /* 0x000fe400078ec0ff */
[----:B------:R-:W0:Y:S01]  /*10040*/  LDS.128 R32, [R207] ;  /* 0x00000000cf207984 */ /* 0x000e220000000c00 */
[--C-:B------:R-:W-:Y:S02]  /*10050*/  SHF.R.U64 R67, R42, 0x10, R43.reuse ;  /* 0x000000102a437819 */ /* 0x100fe4000000122b */
[----:B------:R-:W-:Y:S02]  /*10060*/  IADD3 R45, R44, R45, R176 ;  /* 0x0000002d2c2d7210 */ /* 0x000fe40007ffe0b0 */
[----:B------:R-:W-:Y:S02]  /*10070*/  SHF.R.U32.HI R65, RZ, 0x10, R43 ;  /* 0x00000010ff417819 */ /* 0x000fe4000001162b */
[--C-:B------:R-:W-:Y:S01]  /*10080*/  SHF.R.U32.HI R89, RZ, 0x10, R31.reuse ;  /* 0x00000010ff597819 */ /* 0x100fe2000001161f */
[----:B------:R-:W-:Y:S01]  /*10090*/  IMAD R60, R45, 0x2, R16 ;  /* 0x000000022d3c7824 */ /* 0x000fe200078e0210 */
[----:B------:R-:W-:-:S04]  /*100a0*/  SHF.R.U64 R91, R30, 0x10, R31 ;  /* 0x000000101e5b7819 */ /* 0x000fc8000000121f */
[----:B------:R-:W1:Y:S01]  /*100b0*/  LDS.128 R44, [R60+0xc400] ;  /* 0x00c400003c2c7984 */ /* 0x000e620000000c00 */
[--C-:B0-----:R-:W-:Y:S02]  /*100c0*/  HADD2.F32 R29, -RZ, R33.reuse.H0_H0 ;  /* 0x20000021ff1d7230 */ /* 0x101fe40000004100 */
[----:B------:R-:W-:Y:S02]  /*100d0*/  HADD2.F32 R28, -RZ, R32.H0_H0 ;  /* 0x20000020ff1c7230 */ /* 0x000fe40000004100 */
[----:B------:R-:W-:Y:S02]  /*100e0*/  HADD2.F32 R33, -RZ, R33.H1_H1 ;  /* 0x30000021ff217230 */ /* 0x000fe40000004100 */
[----:B------:R-:W-:Y:S02]  /*100f0*/  HADD2.F32 R30, -RZ, R34.H0_H0 ;  /* 0x20000022ff1e7230 */ /* 0x000fe40000004100 */
[--C-:B------:R-:W-:Y:S02]  /*10100*/  HADD2.F32 R31, -RZ, R35.reuse.H0_H0 ;  /* 0x20000023ff1f7230 */ /* 0x100fe40000004100 */
[----:B------:R-:W-:-:S02]  /*10110*/  HADD2.F32 R35, -RZ, R35.H1_H1 ;  /* 0x30000023ff237230 */ /* 0x000fc40000004100 */
[----:B------:R-:W-:Y:S02]  /*10120*/  HADD2.F32 R32, -RZ, R32.H1_H1 ;  /* 0x30000020ff207230 */ /* 0x000fe40000004100 */
[--C-:B-1----:R-:W-:Y:S02]  /*10130*/  HADD2.F32 R41, -RZ, R45.reuse.H0_H0 ;  /* 0x2000002dff297230 */ /* 0x102fe40000004100 */
[----:B------:R-:W-:Y:S02]  /*10140*/  HADD2.F32 R40, -RZ, R44.H0_H0 ;  /* 0x2000002cff287230 */ /* 0x000fe40000004100 */
[----:B------:R-:W-:Y:S02]  /*10150*/  HADD2.F32 R45, -RZ, R45.H1_H1 ;  /* 0x3000002dff2d7230 */ /* 0x000fe40000004100 */
[C---:B------:R-:W-:Y:S01]  /*10160*/  FMUL.FTZ R88, R41.reuse, R64 ;  /* 0x0000004029587220 */ /* 0x040fe20000410000 */
[----:B------:R-:W-:Y:S01]  /*10170*/  FMUL.FTZ R90, R41, R62 ;  /* 0x0000003e295a7220 */ /* 0x000fe20000410000 */
[----:B------:R-:W-:-:S02]  /*10180*/  HADD2.F32 R41, -RZ, R84.H0_H0 ;  /* 0x20000054ff297230 */ /* 0x000fc40000004100 */
[C---:B------:R-:W-:Y:S01]  /*10190*/  FFMA.FTZ R88, R29.reuse, R62, -R88 ;  /* 0x0000003e1d587223 */ /* 0x040fe20000010858 */
[----:B------:R-:W-:Y:S01]  /*101a0*/  FFMA.FTZ R90, R29, R64, R90 ;  /* 0x000000401d5a7223 */ /* 0x000fe2000001005a */
[----:B------:R-:W-:Y:S02]  /*101b0*/  HADD2.F32 R62, -RZ, R61.H0_H0 ;  /* 0x2000003dff3e7230 */ /* 0x000fe40000004100 */
[C---:B------:R-:W-:Y:S01]  /*101c0*/  FMUL.FTZ R29, R40.reuse, R83 ;  /* 0x00000053281d7220 */ /* 0x040fe20000410000 */
[-C--:B------:R-:W-:Y:S01]  /*101d0*/  FMUL.FTZ R40, R40, R85.reuse ;  /* 0x0000005528287220 */ /* 0x080fe20000410000 */
[----:B------:R-:W-:Y:S02]  /*101e0*/  HADD2.F32 R42, -RZ, R46.H0_H0 ;  /* 0x2000002eff2a7230 */ /* 0x000fe40000004100 */
[----:B------:R-:W-:Y:S01]  /*101f0*/  FMUL.FTZ R92, R45, R66 ;  /* 0x000000422d5c7220 */ /* 0x000fe20000410000 */
[----:B------:R-:W-:Y:S01]  /*10200*/  FFMA.FTZ R85, R28, R85, -R29 ;  /* 0x000000551c557223 */ /* 0x000fe2000001081d */
[----:B------:R-:W-:-:S02]  /*10210*/  HADD2.F32 R43, -RZ, R47.H0_H0 ;  /* 0x2000002fff2b7230 */ /* 0x000fc40000004100 */
[-C--:B------:R-:W-:Y:S01]  /*10220*/  FMUL.FTZ R64, R45, R62.reuse ;  /* 0x0000003e2d407220 */ /* 0x080fe20000410000 */
[----:B------:R-:W-:Y:S02]  /*10230*/  HADD2.F32 R29, -RZ, R86.H0_H0 ;  /* 0x20000056ff1d7230 */ /* 0x000fe40000004100 */
[C---:B------:R-:W-:Y:S01]  /*10240*/  FFMA.FTZ R45, R33.reuse, R62, -R92 ;  /* 0x0000003e212d7223 */ /* 0x040fe2000001085c */
[----:B------:R-:W-:Y:S02]  /*10250*/  HADD2.F32 R84, -RZ, R84.H1_H1 ;  /* 0x30000054ff547230 */ /* 0x000fe40000004100 */
[----:B------:R-:W-:Y:S01]  /*10260*/  FFMA.FTZ R61, R33, R66, R64 ;  /* 0x00000042213d7223 */ /* 0x000fe20000010040 */
[----:B------:R-:W-:Y:S02]  /*10270*/  HADD2.F32 R86, -RZ, R86.H1_H1 ;  /* 0x30000056ff567230 */ /* 0x000fe40000004100 */
[----:B------:R-:W-:Y:S01]  /*10280*/  FFMA.FTZ R83, R28, R83, R40 ;  /* 0x000000531c537223 */ /* 0x000fe20000010028 */
[----:B------:R-:W-:-:S02]  /*10290*/  HADD2.F32 R47, -RZ, R47.H1_H1 ;  /* 0x3000002fff2f7230 */ /* 0x000fc40000004100 */
[C---:B------:R-:W-:Y:S01]  /*102a0*/  FMUL.FTZ R33, R42.reuse, R41 ;  /* 0x000000292a217220 */ /* 0x040fe20000410000 */
[-C--:B------:R-:W-:Y:S01]  /*102b0*/  FMUL.FTZ R63, R42, R29.reuse ;  /* 0x0000001d2a3f7220 */ /* 0x080fe20000410000 */
[----:B------:R-:W-:Y:S02]  /*102c0*/  HADD2.F32 R40, -RZ, R65.H0_H0 ;  /* 0x20000041ff287230 */ /* 0x000fe40000004100 */
[C---:B------:R-:W-:Y:S01]  /*102d0*/  FMUL.FTZ R62, R43.reuse, R84 ;  /* 0x000000542b3e7220 */ /* 0x040fe20000410000 */
[----:B------:R-:W-:Y:S02]  /*102e0*/  HADD2.F32 R28, -RZ, R89.H0_H0 ;  /* 0x20000059ff1c7230 */ /* 0x000fe40000004100 */
[----:B------:R-:W-:Y:S01]  /*102f0*/  FMUL.FTZ R43, R43, R86 ;  /* 0x000000562b2b7220 */ /* 0x000fe20000410000 */
[C---:B------:R-:W-:Y:S01]  /*10300*/  FFMA.FTZ R42, R30.reuse, R29, -R33 ;  /* 0x0000001d1e2a7223 */ /* 0x040fe20000010821 */
[----:B------:R-:W-:Y:S01]  /*10310*/  FFMA.FTZ R63, R30, R41, R63 ;  /* 0x000000291e3f7223 */ /* 0x000fe2000001003f */
[----:B------:R-:W-:-:S02]  /*10320*/  HADD2.F32 R44, -RZ, R44.H1_H1 ;  /* 0x3000002cff2c7230 */ /* 0x000fc40000004100 */
[----:B------:R-:W-:Y:S01]  /*10330*/  FMUL.FTZ R30, R47, R40 ;  /* 0x000000282f1e7220 */ /* 0x000fe20000410000 */
[----:B------:R-:W-:Y:S02]  /*10340*/  HADD2.F32 R46, -RZ, R46.H1_H1 ;  /* 0x3000002eff2e7230 */ /* 0x000fe40000004100 */
[C---:B------:R-:W-:Y:S01]  /*10350*/  FFMA.FTZ R62, R31.reuse, R86, -R62 ;  /* 0x000000561f3e7223 */ /* 0x040fe2000001083e */
[----:B------:R-:W-:Y:S01]  /*10360*/  FFMA.FTZ R84, R31, R84, R43 ;  /* 0x000000541f547223 */ /* 0x000fe2000001002b */
[-C--:B------:R-:W-:Y:S01]  /*10370*/  FMUL.FTZ R64, R47, R28.reuse ;  /* 0x0000001c2f407220 */ /* 0x080fe20000410000 */
[----:B------:R-:W-:Y:S02]  /*10380*/  HADD2.F32 R33, -RZ, R87.H0_H0 ;  /* 0x20000057ff217230 */ /* 0x000fe40000004100 */
[C---:B------:R-:W-:Y:S01]  /*10390*/  FFMA.FTZ R47, R35.reuse, R28, -R30 ;  /* 0x0000001c232f7223 */ /* 0x040fe2000001081e */
[----:B------:R-:W-:Y:S02]  /*103a0*/  HADD2.F32 R41, -RZ, R67.H0_H0 ;  /* 0x20000043ff297230 */ /* 0x000fe40000004100 */
[----:B------:R-:W-:Y:S01]  /*103b0*/  FFMA.FTZ R65, R35, R40, R64 ;  /* 0x0000002823417223 */ /* 0x000fe20000010040 */
[----:B------:R-:W-:-:S02]  /*103c0*/  HADD2.F32 R29, -RZ, R93.H0_H0 ;  /* 0x2000005dff1d7230 */ /* 0x000fc40000004100 */
[----:B------:R-:W-:Y:S01]  /*103d0*/  FMUL.FTZ R35, R44, R33 ;  /* 0x000000212c237220 */ /* 0x000fe20000410000 */
[----:B------:R-:W-:Y:S02]  /*103e0*/  HADD2.F32 R31, -RZ, R91.H0_H0 ;  /* 0x2000005bff1f7230 */ /* 0x000fe40000004100 */
[----:B------:R-:W-:Y:S01]  /*103f0*/  FMUL.FTZ R43, R46, R41 ;  /* 0x000000292e2b7220 */ /* 0x000fe20000410000 */
[----:B------:R-:W-:Y:S02]  /*10400*/  HADD2.F32 R34, -RZ, R34.H1_H1 ;  /* 0x30000022ff227230 */ /* 0x000fe40000004100 */
[-C--:B------:R-:W-:Y:S01]  /*10410*/  FMUL.FTZ R44, R44, R29.reuse ;  /* 0x0000001d2c2c7220 */ /* 0x080fe20000410000 */
[----:B------:R-:W-:Y:S01]  /*10420*/  FFMA.FTZ R28, R32, R29, -R35 ;  /* 0x0000001d201c7223 */ /* 0x000fe20000010823 */
[-C--:B------:R-:W-:Y:S01]  /*10430*/  FMUL.FTZ R46, R46, R31.reuse ;  /* 0x0000001f2e2e7220 */ /* 0x080fe20000410000 */
[----:B------:R-:W-:Y:S01]  /*10440*/  F2FP.F16.F32.PACK_AB R29, R45, R88 ;  /* 0x000000582d1d723e */ /* 0x000fe200000000ff */
[----:B------:R-:W-:Y:S01]  /*10450*/  FFMA.FTZ R43, R34, R31, -R43 ;  /* 0x0000001f222b7223 */ /* 0x000fe2000001082b */
        /* <DEDUP_REMOVED lines=11> */
.L_x_1835:
[----:B------:R-:W-:Y:S05]  /*10510*/  BSYNC B2 ;  /* 0x0000000000027941 */ /* 0x000fea0003800000 */
.L_x_1834:
[----:B------:R-:W-:Y:S05]  /*10520*/  @P2 BRA `(.L_x_1831) ;  /* 0x0000000400782947 */ /* 0x000fea0003800000 */
[----:B------:R-:W-:Y:S01]  /*10530*/  LEA.HI R82, R82, R192, RZ, 0x1d ;  /* 0x000000c052527211 */ /* 0x000fe200078fe8ff */
[----:B------:R-:W-:Y:S01]  /*10540*/  HADD2.F32 R41, -RZ, R76.H1_H1 ;  /* 0x3000004cff297230 */ /* 0x000fe20000004100 */
[----:B------:R-:W-:Y:S01]  /*10550*/  SHF.R.U64 R63, R36, 0x10, R37 ;  /* 0x00000010243f7819 */ /* 0x000fe20000001225 */
[--C-:B------:R-:W-:Y:S01]  /*10560*/  HADD2.F32 R42, -RZ, R74.reuse.H1_H1 ;  /* 0x3000004aff2a7230 */ /* 0x100fe20000004100 */
[----:B-1----:R-:W-:Y:S01]  /*10570*/  SHF.R.S32.HI R31, RZ, 0x1f, R82 ;  /* 0x0000001fff1f7819 */ /* 0x002fe20000011452 */
[----:B------:R-:W-:Y:S01]  /*10580*/  HADD2.F32 R74, -RZ, R74.H0_H0 ;  /* 0x2000004aff4a7230 */ /* 0x000fe20000004100 */
[----:B------:R-:W-:Y:S01]  /*10590*/  SHF.L.U32 R29, R82, 0x3, RZ ;  /* 0x00000003521d7819 */ /* 0x000fe200000006ff */
[----:B------:R-:W-:Y:S01]  /*105a0*/  HADD2.F32 R76, -RZ, R76.H0_H0 ;  /* 0x2000004cff4c7230 */ /* 0x000fe20000004100 */
[----:B------:R-:W-:Y:S02]  /*105b0*/  LEA.HI R31, R31, R82, RZ, 0x3 ;  /* 0x000000521f1f7211 */ /* 0x000fe400078f18ff */
[----:B------:R-:W-:-:S02]  /*105c0*/  LOP3.LUT R28, R174, 0x38, R29, 0xf8, !PT ;  /* 0x00000038ae1c7812 */ /* 0x000fc400078ef81d */
[----:B------:R-:W-:Y:S01]  /*105d0*/  SHF.R.U32.HI R43, RZ, 0x10, R25 ;  /* 0x00000010ff2b7819 */ /* 0x000fe20000011619 */
[----:B------:R-:W-:Y:S01]  /*105e0*/  IMAD.SHL.U32 R31, R31, 0x400, RZ ;  /* 0x000004001f1f7824 */ /* 0x000fe200078e00ff */
[----:B0-----:R-:W-:Y:S02]  /*105f0*/  LOP3.LUT R32, R28, R175, RZ, 0x3c, !PT ;  /* 0x000000af1c207212 */ /* 0x001fe400078e3cff */
[----:B------:R-:W-:Y:S02]  /*10600*/  SHF.R.U32.HI R44, RZ, 0x10, R37 ;  /* 0x00000010ff2c7819 */ /* 0x000fe40000011625 */
[----:B------:R-:W-:Y:S02]  /*10610*/  LOP3.LUT R33, R31, 0x7fffe000, RZ, 0xc0, !PT ;  /* 0x7fffe0001f217812 */ /* 0x000fe400078ec0ff */
[----:B------:R-:W0:Y:S01]  /*10620*/  LDS.128 R28, [R205] ;  /* 0x00000000cd1c7984 */ /* 0x000e220000000c00 */
[----:B------:R-:W-:Y:S01]  /*10630*/  SHF.R.U64 R65, R24, 0x10, R25 ;  /* 0x0000001018417819 */ /* 0x000fe20000001219 */
[----:B------:R-:W-:Y:S01]  /*10640*/  HADD2.F32 R44, -RZ, R44.H0_H0 ;  /* 0x2000002cff2c7230 */ /* 0x000fe20000004100 */
[----:B------:R-:W-:-:S02]  /*10650*/  IADD3 R33, R32, R33, R176 ;  /* 0x0000002120217210 */ /* 0x000fc40007ffe0b0 */
[----:B------:R-:W-:Y:S02]  /*10660*/  SHF.R.U64 R61, R38, 0x10, R39 ;  /* 0x00000010263d7819 */ /* 0x000fe40000001227 */
[----:B------:R-:W-:Y:S01]  /*10670*/  SHF.R.U64 R64, R26, 0x10, R27 ;  /* 0x000000101a407819 */ /* 0x000fe2000000121b */
[----:B------:R-:W-:Y:S01]  /*10680*/  IMAD R40, R33, 0x2, R16 ;  /* 0x0000000221287824 */ /* 0x000fe200078e0210 */
[----:B------:R-:W-:Y:S02]  /*10690*/  SHF.R.U32.HI R45, RZ, 0x10, R39 ;  /* 0x00000010ff2d7819 */ /* 0x000fe40000011627 */
[----:B------:R-:W-:Y:S02]  /*106a0*/  SHF.R.U32.HI R47, RZ, 0x10, R27 ;  /* 0x00000010ff2f7819 */ /* 0x000fe4000001161b */
[----:B------:R-:W1:Y:S01]  /*106b0*/  LDS.128 R32, [R40+0xc400] ;  /* 0x00c4000028207984 */ /* 0x000e620000000c00 */
[----:B0-----:R-:W-:Y:S02]  /*106c0*/  HADD2.F32 R25, -RZ, R29.H0_H0 ;  /* 0x2000001dff197230 */ /* 0x001fe40000004100 */
[----:B------:R-:W-:-:S02]  /*106d0*/  HADD2.F32 R24, -RZ, R28.H0_H0 ;  /* 0x2000001cff187230 */ /* 0x000fc40000004100 */
[----:B------:R-:W-:Y:S02]  /*106e0*/  HADD2.F32 R29, -RZ, R29.H1_H1 ;  /* 0x3000001dff1d7230 */ /* 0x000fe40000004100 */
[----:B------:R-:W-:Y:S02]  /*106f0*/  HADD2.F32 R26, -RZ, R30.H0_H0 ;  /* 0x2000001eff1a7230 */ /* 0x000fe40000004100 */
[--C-:B------:R-:W-:Y:S02]  /*10700*/  HADD2.F32 R27, -RZ, R31.reuse.H0_H0 ;  /* 0x2000001fff1b7230 */ /* 0x100fe40000004100 */
[----:B------:R-:W-:Y:S02]  /*10710*/  HADD2.F32 R31, -RZ, R31.H1_H1 ;  /* 0x3000001fff1f7230 */ /* 0x000fe40000004100 */
[----:B------:R-:W-:Y:S02]  /*10720*/  HADD2.F32 R28, -RZ, R28.H1_H1 ;  /* 0x3000001cff1c7230 */ /* 0x000fe40000004100 */
        /* <DEDUP_REMOVED lines=9> */
[----:B------:R-:W-:Y:S01]  /*107c0*/  FMUL.FTZ R25, R33, R74 ;  /* 0x0000004a21197220 */ /* 0x000fe20000410000 */
[----:B------:R-:W-:Y:S01]  /*107d0*/  FMUL.FTZ R42, R37, R36 ;  /* 0x00000024252a7220 */ /* 0x000fe20000410000 */
[----:B------:R-:W-:-:S02]  /*107e0*/  HADD2.F32 R38, -RZ, R34.H0_H0 ;  /* 0x20000022ff267230 */ /* 0x000fc40000004100 */
[-C--:B------:R-:W-:Y:S01]  /*107f0*/  FMUL.FTZ R33, R33, R76.reuse ;  /* 0x0000004c21217220 */ /* 0x080fe20000410000 */
[----:B------:R-:W-:Y:S02]  /*10800*/  HADD2.F32 R37, -RZ, R75.H0_H0 ;  /* 0x2000004bff257230 */ /* 0x000fe40000004100 */
[C---:B------:R-:W-:Y:S01]  /*10810*/  FFMA.FTZ R76, R24.reuse, R76, -R25 ;  /* 0x0000004c184c7223 */ /* 0x040fe20000010819 */
[C---:B------:R-:W-:Y:S01]  /*10820*/  FFMA.FTZ R43, R29.reuse, R44, R42 ;  /* 0x0000002c1d2b7223 */ /* 0x040fe2000001002a */
[----:B------:R-:W-:Y:S02]  /*10830*/  HADD2.F32 R25, -RZ, R77.H0_H0 ;  /* 0x2000004dff197230 */ /* 0x000fe40000004100 */
[----:B------:R-:W-:Y:S01]  /*10840*/  FFMA.FTZ R41, R29, R36, -R62 ;  /* 0x000000241d297223 */ /* 0x000fe2000001083e */
[----:B------:R-:W-:Y:S02]  /*10850*/  HADD2.F32 R39, -RZ, R35.H0_H0 ;  /* 0x20000023ff277230 */ /* 0x000fe40000004100 */
[----:B------:R-:W-:Y:S01]  /*10860*/  FFMA.FTZ R74, R24, R74, R33 ;  /* 0x0000004a184a7223 */ /* 0x000fe20000010021 */
[----:B------:R-:W-:-:S02]  /*10870*/  HADD2.F32 R42, -RZ, R75.H1_H1 ;  /* 0x3000004bff2a7230 */ /* 0x000fc40000004100 */
[C---:B------:R-:W-:Y:S01]  /*10880*/  FMUL.FTZ R29, R38.reuse, R37 ;  /* 0x00000025261d7220 */ /* 0x040fe20000410000 */
[----:B------:R-:W-:Y:S02]  /*10890*/  HADD2.F32 R24, -RZ, R77.H1_H1 ;  /* 0x3000004dff187230 */ /* 0x000fe40000004100 */
[-C--:B------:R-:W-:Y:S01]  /*108a0*/  FMUL.FTZ R33, R38, R25.reuse ;  /* 0x0000001926217220 */ /* 0x080fe20000410000 */
[----:B------:R-:W-:Y:S02]  /*108b0*/  HADD2.F32 R35, -RZ, R35.H1_H1 ;  /* 0x30000023ff237230 */ /* 0x000fe40000004100 */
[----:B------:R-:W-:Y:S01]  /*108c0*/  FFMA.FTZ R44, R26, R25, -R29 ;  /* 0x000000191a2c7223 */ /* 0x000fe2000001081d */
[----:B------:R-:W-:Y:S02]  /*108d0*/  HADD2.F32 R38, -RZ, R45.H0_H0 ;  /* 0x2000002dff267230 */ /* 0x000fe40000004100 */
[----:B------:R-:W-:Y:S01]  /*108e0*/  FMUL.FTZ R62, R39, R42 ;  /* 0x0000002a273e7220 */ /* 0x000fe20000410000 */
[----:B------:R-:W-:-:S02]  /*108f0*/  HADD2.F32 R36, -RZ, R47.H0_H0 ;  /* 0x2000002fff247230 */ /* 0x000fc40000004100 */
[-C--:B------:R-:W-:Y:S01]  /*10900*/  FMUL.FTZ R25, R39, R24.reuse ;  /* 0x0000001827197220 */ /* 0x080fe20000410000 */
[----:B------:R-:W-:Y:S01]  /*10910*/  FFMA.FTZ R39, R26, R37, R33 ;  /* 0x000000251a277223 */ /* 0x000fe20000010021 */
[----:B------:R-:W-:Y:S01]  /*10920*/  FFMA.FTZ R62, R27, R24, -R62 ;  /* 0x000000181b3e7223 */ /* 0x000fe2000001083e */
[----:B------:R-:W-:Y:S02]  /*10930*/  HADD2.F32 R32, -RZ, R32.H1_H1 ;  /* 0x30000020ff207230 */ /* 0x000fe40000004100 */
[----:B------:R-:W-:Y:S01]  /*10940*/  FMUL.FTZ R26, R35, R38 ;  /* 0x00000026231a7220 */ /* 0x000fe20000410000 */
[----:B------:R-:W-:Y:S02]  /*10950*/  HADD2.F32 R34, -RZ, R34.H1_H1 ;  /* 0x30000022ff227230 */ /* 0x000fe40000004100 */
[----:B------:R-:W-:Y:S01]  /*10960*/  FFMA.FTZ R42, R27, R42, R25 ;  /* 0x0000002a1b2a7223 */ /* 0x000fe20000010019 */
[----:B------:R-:W-:Y:S01]  /*10970*/  FMUL.FTZ R24, R35, R36 ;  /* 0x0000002423187220 */ /* 0x000fe20000410000 */
[----:B------:R-:W-:-:S02]  /*10980*/  HADD2.F32 R29, -RZ, R63.H0_H0 ;  /* 0x2000003fff1d7230 */ /* 0x000fc40000004100 */
[C---:B------:R-:W-:Y:S01]  /*10990*/  FFMA.FTZ R47, R31.reuse, R36, -R26 ;  /* 0x000000241f2f7223 */ /* 0x040fe2000001081a */
[----:B------:R-:W-:Y:S02]  /*109a0*/  HADD2.F32 R33, -RZ, R61.H0_H0 ;  /* 0x2000003dff217230 */ /* 0x000fe40000004100 */
[----:B------:R-:W-:Y:S01]  /*109b0*/  FFMA.FTZ R61, R31, R38, R24 ;  /* 0x000000261f3d7223 */ /* 0x000fe20000010018 */
[----:B------:R-:W-:Y:S02]  /*109c0*/  HADD2.F32 R25, -RZ, R65.H0_H0 ;  /* 0x20000041ff197230 */ /* 0x000fe40000004100 */
[----:B------:R-:W-:Y:S01]  /*109d0*/  FMUL.FTZ R31, R32, R29 ;  /* 0x0000001d201f7220 */ /* 0x000fe20000410000 */
[----:B------:R-:W-:Y:S02]  /*109e0*/  HADD2.F32 R27, -RZ, R64.H0_H0 ;  /* 0x20000040ff1b7230 */ /* 0x000fe40000004100 */
[----:B------:R-:W-:Y:S01]  /*109f0*/  FMUL.FTZ R45, R34, R33 ;  /* 0x00000021222d7220 */ /* 0x000fe20000410000 */
[----:B------:R-:W-:-:S02]  /*10a00*/  HADD2.F32 R30, -RZ, R30.H1_H1 ;  /* 0x3000001eff1e7230 */ /* 0x000fc40000004100 */
[-C--:B------:R-:W-:Y:S01]  /*10a10*/  FMUL.FTZ R32, R32, R25.reuse ;  /* 0x0000001920207220 */ /* 0x080fe20000410000 */
[----:B------:R-:W-:Y:S01]  /*10a20*/  FFMA.FTZ R35, R28, R25, -R31 ;  /* 0x000000191c237223 */ /* 0x000fe2000001081f */
[-C--:B------:R-:W-:Y:S01]  /*10a30*/  FMUL.FTZ R34, R34, R27.reuse ;  /* 0x0000001b22227220 */ /* 0x080fe20000410000 */
[----:B------:R-:W-:Y:S01]  /*10a40*/  F2FP.F16.F32.PACK_AB R25, R41, R46 ;  /* 0x0000002e2919723e */ /* 0x000fe200000000ff */
[----:B------:R-:W-:Y:S01]  /*10a50*/  FFMA.FTZ R45, R30, R27, -R45 ;  /* 0x0000001b1e2d7223 */ /* 0x000fe2000001082d */
[----:B------:R-:W-:Y:S01]  /*10a60*/  FFMA.FTZ R37, R28, R29, R32 ;  /* 0x0000001d1c257223 */ /* 0x000fe20000010020 */
[----:B------:R-:W-:Y:S01]  /*10a70*/  FFMA.FTZ R30, R30, R33, R34 ;  /* 0x000000211e1e7223 */ /* 0x000fe20000010022 */
        /* <DEDUP_REMOVED lines=9> */
.L_x_1831:
[----:B------:R-:W-:Y:S05]  /*10b10*/  BSYNC B1 ;  /* 0x0000000000017941 */ /* 0x000fea0003800000 */
.L_x_1830:
[----:B------:R-:W-:-:S13]  /*10b20*/  ISETP.GE.AND P0, PT, R188, R73, PT ;  /* 0x00000049bc00720c */ /* 0x000fda0003f06270 */
[----:B------:R-:W-:Y:S05]  /*10b30*/  @P0 BRA `(.L_x_1811) ;  /* 0x0000001000940947 */ /* 0x000fea0003800000 */
[----:B01----:R-:W0:Y:S01]  /*10b40*/  LDC R32, c[0x0][0x3f4] ;  /* 0x0000fd00ff207b82 */ /* 0x003e220000000800 */
[----:B------:R-:W-:Y:S01]  /*10b50*/  BSSY B1, `(.L_x_1836) ;  /* 0x0000063000017945 */ /* 0x000fe20003800000 */
[-C--:B0-----:R-:W-:Y:S02]  /*10b60*/  ISETP.GE.AND P0, PT, R18, R32.reuse, PT ;  /* 0x000000201200720c */ /* 0x081fe40003f06270 */
[-C--:B------:R-:W-:Y:S02]  /*10b70*/  ISETP.GE.AND P1, PT, R165, R32.reuse, PT ;  /* 0x00000020a500720c */ /* 0x080fe40003f26270 */
[----:B------:R-:W-:-:S09]  /*10b80*/  ISETP.GE.AND P2, PT, R166, R32, PT ;  /* 0x00000020a600720c */ /* 0x000fd20003f46270 */
[----:B------:R-:W-:Y:S05]  /*10b90*/  @P0 BRA `(.L_x_1837) ;  /* 0x0000000400780947 */ /* 0x000fea0003800000 */
[----:B--2---:R-:W-:Y:S01]  /*10ba0*/  LEA.HI R24, R32, R189, RZ, 0x1d ;  /* 0x000000bd20187211 */ /* 0x004fe200078fe8ff */
[----:B------:R-:W-:Y:S01]  /*10bb0*/  HADD2.F32 R38, -RZ, R80.H1_H1 ;  /* 0x30000050ff267230 */ /* 0x000fe20000004100 */
[----:B------:R-:W-:Y:S01]  /*10bc0*/  SHF.R.U32.HI R41, RZ, 0x10, R49 ;  /* 0x00000010ff297819 */ /* 0x000fe20000011631 */
        /* <DEDUP_REMOVED lines=12> */
[----:B------:R-:W-:Y:S02]  /*10c90*/  SHF.R.U64 R48, R4, 0x10, R5 ;  /* 0x0000001004307819 */ /* 0x000fe40000001205 */
[----:B------:R-:W-:Y:S02]  /*10ca0*/  LOP3.LUT R28, R24, 0x7fffe000, RZ, 0xc0, !PT ;  /* 0x7fffe000181c7812 */ /* 0x000fe400078ec0ff */
[----:B------:R-:W0:Y:S01]  /*10cb0*/  LDS.128 R24, [R206] ;  /* 0x00000000ce187984 */ /* 0x000e220000000c00 */
[----:B------:R-:W-:Y:S02]  /*10cc0*/  SHF.R.U64 R49, R50, 0x10, R51 ;  /* 0x0000001032317819 */ /* 0x000fe40000001233 */
[----:B------:R-:W-:Y:S02]  /*10cd0*/  IADD3 R29, R29, R28, R178 ;  /* 0x0000001c1d1d7210 */ /* 0x000fe40007ffe0b2 */
[----:B------:R-:W-:Y:S02]  /*10ce0*/  SHF.R.U64 R47, R6, 0x10, R7 ;  /* 0x00000010062f7819 */ /* 0x000fe40000001207 */
[----:B------:R-:W-:-:S02]  /*10cf0*/  LEA R33, R29, R16, 0x1 ;  /* 0x000000101d217211 */ /* 0x000fc400078e08ff */
[----:B------:R-:W-:Y:S02]  /*10d00*/  SHF.R.U32.HI R50, RZ, 0x10, R51 ;  /* 0x00000010ff327819 */ /* 0x000fe40000011633 */
[----:B------:R-:W-:Y:S01]  /*10d10*/  SHF.R.U32.HI R43, RZ, 0x10, R7 ;  /* 0x00000010ff2b7819 */ /* 0x000fe20000011607 */
[----:B------:R-:W1:Y:S01]  /*10d20*/  LDS.128 R28, [R33+0xc400] ;  /* 0x00c40000211c7984 */ /* 0x000e620000000c00 */
[--C-:B0-----:R-:W-:Y:S02]  /*10d30*/  HADD2.F32 R5, -RZ, R25.reuse.H0_H0 ;  /* 0x20000019ff057230 */ /* 0x101fe40000004100 */
[----:B------:R-:W-:Y:S02]  /*10d40*/  HADD2.F32 R4, -RZ, R24.H0_H0 ;  /* 0x20000018ff047230 */ /* 0x000fe40000004100 */
[----:B------:R-:W-:Y:S02]  /*10d50*/  HADD2.F32 R25, -RZ, R25.H1_H1 ;  /* 0x30000019ff197230 */ /* 0x000fe40000004100 */
[----:B------:R-:W-:-:S02]  /*10d60*/  HADD2.F32 R6, -RZ, R26.H0_H0 ;  /* 0x2000001aff067230 */ /* 0x000fc40000004100 */
[--C-:B------:R-:W-:Y:S02]  /*10d70*/  HADD2.F32 R7, -RZ, R27.reuse.H0_H0 ;  /* 0x2000001bff077230 */ /* 0x100fe40000004100 */
[----:B------:R-:W-:Y:S02]  /*10d80*/  HADD2.F32 R27, -RZ, R27.H1_H1 ;  /* 0x3000001bff1b7230 */ /* 0x000fe40000004100 */
[--C-:B-1----:R-:W-:Y:S02]  /*10d90*/  HADD2.F32 R34, -RZ, R29.reuse.H0_H0 ;  /* 0x2000001dff227230 */ /* 0x102fe40000004100 */
[----:B------:R-:W-:Y:S02]  /*10da0*/  HADD2.F32 R35, -RZ, R29.H1_H1 ;  /* 0x3000001dff237230 */ /* 0x000fe40000004100 */
[----:B------:R-:W-:Y:S02]  /*10db0*/  HADD2.F32 R29, -RZ, R28.H0_H0 ;  /* 0x2000001cff1d7230 */ /* 0x000fe40000004100 */
[C---:B------:R-:W-:Y:S01]  /*10dc0*/  FMUL.FTZ R42, R34.reuse, R39 ;  /* 0x00000027222a7220 */ /* 0x040fe20000410000 */
[----:B------:R-:W-:Y:S01]  /*10dd0*/  FMUL.FTZ R44, R34, R38 ;  /* 0x00000026222c7220 */ /* 0x000fe20000410000 */
[----:B------:R-:W-:-:S02]  /*10de0*/  HADD2.F32 R34, -RZ, R41.H0_H0 ;  /* 0x20000029ff227230 */ /* 0x000fc40000004100 */
[C---:B------:R-:W-:Y:S01]  /*10df0*/  FFMA.FTZ R42, R5.reuse, R38, -R42 ;  /* 0x00000026052a7223 */ /* 0x040fe2000001082a */
[----:B------:R-:W-:Y:S01]  /*10e00*/  FFMA.FTZ R44, R5, R39, R44 ;  /* 0x00000027052c7223 */ /* 0x000fe2000001002c */
[----:B------:R-:W-:Y:S01]  /*10e10*/  FMUL.FTZ R5, R29, R78 ;  /* 0x0000004e1d057220 */ /* 0x000fe20000410000 */
[C---:B------:R-:W-:Y:S01]  /*10e20*/  FMUL.FTZ R38, R35.reuse, R40 ;  /* 0x0000002823267220 */ /* 0x040fe20000410000 */
[----:B------:R-:W-:Y:S01]  /*10e30*/  FMUL.FTZ R46, R35, R34 ;  /* 0x00000022232e7220 */ /* 0x000fe20000410000 */
[----:B------:R-:W-:Y:S02]  /*10e40*/  HADD2.F32 R36, -RZ, R30.H0_H0 ;  /* 0x2000001eff247230 */ /* 0x000fe40000004100 */
[-C--:B------:R-:W-:Y:S01]  /*10e50*/  FMUL.FTZ R29, R29, R80.reuse ;  /* 0x000000501d1d7220 */ /* 0x080fe20000410000 */
[----:B------:R-:W-:Y:S02]  /*10e60*/  HADD2.F32 R35, -RZ, R79.H0_H0 ;  /* 0x2000004fff237230 */ /* 0x000fe40000004100 */
[----:B------:R-:W-:Y:S01]  /*10e70*/  FFMA.FTZ R80, R4, R80, -R5 ;  /* 0x0000005004507223 */ /* 0x000fe20000010805 */
[----:B------:R-:W-:Y:S01]  /*10e80*/  FFMA.FTZ R39, R25, R34, -R38 ;  /* 0x0000002219277223 */ /* 0x000fe20000010826 */
[----:B------:R-:W-:-:S02]  /*10e90*/  HADD2.F32 R5, -RZ, R81.H0_H0 ;  /* 0x20000051ff057230 */ /* 0x000fc40000004100 */
[----:B------:R-:W-:Y:S01]  /*10ea0*/  FFMA.FTZ R41, R25, R40, R46 ;  /* 0x0000002819297223 */ /* 0x000fe2000001002e */
[----:B------:R-:W-:Y:S02]  /*10eb0*/  HADD2.F32 R37, -RZ, R31.H0_H0 ;  /* 0x2000001fff257230 */ /* 0x000fe40000004100 */
[----:B------:R-:W-:Y:S01]  /*10ec0*/  FFMA.FTZ R78, R4, R78, R29 ;  /* 0x0000004e044e7223 */ /* 0x000fe2000001001d */
[----:B------:R-:W-:Y:S02]  /*10ed0*/  HADD2.F32 R38, -RZ, R79.H1_H1 ;  /* 0x3000004fff267230 */ /* 0x000fe40000004100 */
[C---:B------:R-:W-:Y:S01]  /*10ee0*/  FMUL.FTZ R25, R36.reuse, R35 ;  /* 0x0000002324197220 */ /* 0x040fe20000410000 */
[----:B------:R-:W-:Y:S02]  /*10ef0*/  HADD2.F32 R4, -RZ, R81.H1_H1 ;  /* 0x30000051ff047230 */ /* 0x000fe40000004100 */
[----:B------:R-:W-:Y:S01]  /*10f00*/  FMUL.FTZ R29, R36, R5 ;  /* 0x00000005241d7220 */ /* 0x000fe20000410000 */
[----:B------:R-:W-:-:S02]  /*10f10*/  HADD2.F32 R31, -RZ, R31.H1_H1 ;  /* 0x3000001fff1f7230 */ /* 0x000fc40000004100 */
[C---:B------:R-:W-:Y:S01]  /*10f20*/  FFMA.FTZ R40, R6.reuse, R5, -R25 ;  /* 0x0000000506287223 */ /* 0x040fe20000010819 */
[----:B------:R-:W-:Y:S02]  /*10f30*/  HADD2.F32 R36, -RZ, R43.H0_H0 ;  /* 0x2000002bff247230 */ /* 0x000fe40000004100 */
[C---:B------:R-:W-:Y:S01]  /*10f40*/  FMUL.FTZ R46, R37.reuse, R38 ;  /* 0x00000026252e7220 */ /* 0x040fe20000410000 */
[----:B------:R-:W-:Y:S02]  /*10f50*/  HADD2.F32 R34, -RZ, R50.H0_H0 ;  /* 0x20000032ff227230 */ /* 0x000fe40000004100 */
[-C--:B------:R-:W-:Y:S01]  /*10f60*/  FMUL.FTZ R5, R37, R4.reuse ;  /* 0x0000000425057220 */ /* 0x080fe20000410000 */
[----:B------:R-:W-:Y:S01]  /*10f70*/  FFMA.FTZ R37, R6, R35, R29 ;  /* 0x0000002306257223 */ /* 0x000fe2000001001d */
[----:B------:R-:W-:Y:S01]  /*10f80*/  FFMA.FTZ R46, R7, R4, -R46 ;  /* 0x00000004072e7223 */ /* 0x000fe2000001082e */
[----:B------:R-:W-:Y:S02]  /*10f90*/  HADD2.F32 R28, -RZ, R28.H1_H1 ;  /* 0x3000001cff1c7230 */ /* 0x000fe40000004100 */
[----:B------:R-:W-:Y:S01]  /*10fa0*/  FMUL.FTZ R6, R31, R36 ;  /* 0x000000241f067220 */ /* 0x000fe20000410000 */
[----:B------:R-:W-:-:S02]  /*10fb0*/  HADD2.F32 R30, -RZ, R30.H1_H1 ;  /* 0x3000001eff1e7230 */ /* 0x000fc40000004100 */
[----:B------:R-:W-:Y:S01]  /*10fc0*/  FFMA.FTZ R38, R7, R38, R5 ;  /* 0x0000002607267223 */ /* 0x000fe20000010005 */
[-C--:B------:R-:W-:Y:S01]  /*10fd0*/  FMUL.FTZ R4, R31, R34.reuse ;  /* 0x000000221f047220 */ /* 0x080fe20000410000 */
[----:B------:R-:W-:Y:S02]  /*10fe0*/  HADD2.F32 R25, -RZ, R48.H0_H0 ;  /* 0x20000030ff197230 */ /* 0x000fe40000004100 */
[C---:B------:R-:W-:Y:S01]  /*10ff0*/  FFMA.FTZ R45, R27.reuse, R34, -R6 ;  /* 0x000000221b2d7223 */ /* 0x040fe20000010806 */
[----:B------:R-:W-:Y:S02]  /*11000*/  HADD2.F32 R29, -RZ, R47.H0_H0 ;  /* 0x2000002fff1d7230 */ /* 0x000fe40000004100 */
[----:B------:R-:W-:Y:S01]  /*11010*/  FFMA.FTZ R47, R27, R36, R4 ;  /* 0x000000241b2f7223 */ /* 0x000fe20000010004 */
[----:B------:R-:W-:Y:S02]  /*11020*/  HADD2.F32 R5, -RZ, R60.H0_H0 ;  /* 0x2000003cff057230 */ /* 0x000fe40000004100 */
[----:B------:R-:W-:Y:S01]  /*11030*/  FMUL.FTZ R27, R28, R25 ;  /* 0x000000191c1b7220 */ /* 0x000fe20000410000 */
[----:B------:R-:W-:-:S02]  /*11040*/  HADD2.F32 R7, -RZ, R49.H0_H0 ;  /* 0x20000031ff077230 */ /* 0x000fc40000004100 */
[----:B------:R-:W-:Y:S01]  /*11050*/  FMUL.FTZ R43, R30, R29 ;  /* 0x0000001d1e2b7220 */ /* 0x000fe20000410000 */
[----:B------:R-:W-:Y:S02]  /*11060*/  HADD2.F32 R24, -RZ, R24.H1_H1 ;  /* 0x30000018ff187230 */ /* 0x000fe40000004100 */
[----:B------:R-:W-:Y:S01]  /*11070*/  FMUL.FTZ R28, R28, R5 ;  /* 0x000000051c1c7220 */ /* 0x000fe20000410000 */
[----:B------:R-:W-:Y:S02]  /*11080*/  HADD2.F32 R26, -RZ, R26.H1_H1 ;  /* 0x3000001aff1a7230 */ /* 0x000fe40000004100 */
        /* <DEDUP_REMOVED lines=12> */
[----:B------:R-:W-:-:S02]  /*11150*/  F2FP.F16.F32.PACK_AB R24, R35, R78 ;  /* 0x0000004e2318723e */ /* 0x000fc400000000ff */
[----:B------:R-:W-:-:S05]  /*11160*/  F2FP.F16.F32.PACK_AB R26, R26, R37 ;  /* 0x000000251a1a723e */ /* 0x000fca00000000ff */
[----:B------:R0:W-:Y:S02]  /*11170*/  STS.128 [R33+0xc400], R24 ;  /* 0x00c4001821007388 */ /* 0x0001e40000000c00 */
.L_x_1837:
[----:B------:R-:W-:Y:S05]  /*11180*/  BSYNC B1 ;  /* 0x0000000000017941 */ /* 0x000fea0003800000 */
.L_x_1836:
[----:B------:R-:W-:Y:S04]  /*11190*/  BSSY B1, `(.L_x_1838) ;  /* 0x0000060000017945 */ /* 0x000fe80003800000 */
[----:B------:R-:W-:Y:S05]  /*111a0*/  @P1 BRA `(.L_x_1839) ;  /* 0x0000000400781947 */ /* 0x000fea0003800000 */
[----:B0-----:R-:W-:Y:S01]  /*111b0*/  LEA.HI R4, R32, R191, RZ, 0x1d ;  /* 0x000000bf20047211 */ /* 0x001fe200078fe8ff */
[----:B------:R-:W-:Y:S01]  /*111c0*/  HADD2.F32 R35, -RZ, R69.H1_H1 ;  /* 0x30000045ff237230 */ /* 0x000fe20000004100 */
[----:B------:R-:W-:Y:S01]  /*111d0*/  SHF.R.U32.HI R36, RZ, 0x10, R9 ;  /* 0x00000010ff247819 */ /* 0x000fe20000011609 */
[----:B------:R-:W-:Y:S01]  /*111e0*/  HADD2.F32 R34, -RZ, R71.H1_H1 ;  /* 0x30000047ff227230 */ /* 0x000fe20000004100 */
[----:B------:R-:W-:Y:S01]  /*111f0*/  SHF.R.S32.HI R5, RZ, 0x1f, R4 ;  /* 0x0000001fff057819 */ /* 0x000fe20000011404 */
[----:B------:R-:W-:Y:S01]  /*11200*/  IMAD.SHL.U32 R6, R4, 0x8, RZ ;  /* 0x0000000804067824 */ /* 0x000fe200078e00ff */
[----:B------:R-:W-:Y:S01]  /*11210*/  SHF.R.U64 R47, R52, 0x10, R53 ;  /* 0x00000010342f7819 */ /* 0x000fe20000001235 */
[----:B------:R-:W-:Y:S01]  /*11220*/  HADD2.F32 R36, -RZ, R36.H0_H0 ;  /* 0x20000024ff247230 */ /* 0x000fe20000004100 */
[----:B------:R-:W-:Y:S02]  /*11230*/  LEA.HI R4, R5, R4, RZ, 0x3 ;  /* 0x0000000405047211 */ /* 0x000fe400078f18ff */
[----:B------:R-:W-:-:S02]  /*11240*/  LOP3.LUT R5, R173, 0x38, R6, 0xf8, !PT ;  /* 0x00000038ad057812 */ /* 0x000fc400078ef806 */
[----:B------:R-:W-:Y:S01]  /*11250*/  SHF.R.U64 R45, R8, 0x10, R9 ;  /* 0x00000010082d7819 */ /* 0x000fe20000001209 */
[----:B------:R-:W-:Y:S01]  /*11260*/  IMAD.SHL.U32 R4, R4, 0x400, RZ ;  /* 0x0000040004047824 */ /* 0x000fe200078e00ff */
[----:B--2---:R-:W-:Y:S02]  /*11270*/  LOP3.LUT R25, R5, R208, RZ, 0x3c, !PT ;  /* 0x000000d005197212 */ /* 0x004fe400078e3cff */
[----:B------:R-:W-:Y:S02]  /*11280*/  SHF.R.U32.HI R52, RZ, 0x10, R53 ;  /* 0x00000010ff347819 */ /* 0x000fe40000011635 */
[----:B------:R-:W-:Y:S02]  /*11290*/  LOP3.LUT R24, R4, 0x7fffe000, RZ, 0xc0, !PT ;  /* 0x7fffe00004187812 */ /* 0x000fe400078ec0ff */
[----:B------:R-:W0:Y:S01]  /*112a0*/  LDS.128 R4, [R204] ;  /* 0x00000000cc047984 */ /* 0x000e220000000c00 */
[----:B------:R-:W-:Y:S02]  /*112b0*/  SHF.R.U64 R43, R10, 0x10, R11 ;  /* 0x000000100a2b7819 */ /* 0x000fe4000000120b */
[----:B------:R-:W-:-:S02]  /*112c0*/  IADD3 R25, R25, R24, R178 ;  /* 0x0000001819197210 */ /* 0x000fc40007ffe0b2 */
[--C-:B------:R-:W-:Y:S02]  /*112d0*/  SHF.R.U64 R46, R54, 0x10, R55.reuse ;  /* 0x00000010362e7819 */ /* 0x100fe40000001237 */
[----:B------:R-:W-:Y:S01]  /*112e0*/  SHF.R.U32.HI R54, RZ, 0x10, R55 ;  /* 0x00000010ff367819 */ /* 0x000fe20000011637 */
[----:B------:R-:W-:Y:S01]  /*112f0*/  IMAD R28, R25, 0x2, R16 ;  /* 0x00000002191c7824 */ /* 0x000fe200078e0210 */
[----:B------:R-:W-:-:S04]  /*11300*/  SHF.R.U32.HI R41, RZ, 0x10, R11 ;  /* 0x00000010ff297819 */ /* 0x000fc8000001160b */
[----:B------:R-:W1:Y:S01]  /*11310*/  LDS.128 R24, [R28+0xc400] ;  /* 0x00c400001c187984 */ /* 0x000e620000000c00 */
[--C-:B0-----:R-:W-:Y:S02]  /*11320*/  HADD2.F32 R8, -RZ, R5.reuse.H0_H0 ;  /* 0x20000005ff087230 */ /* 0x101fe40000004100 */
[----:B------:R-:W-:Y:S02]  /*11330*/  HADD2.F32 R9, -RZ, R5.H1_H1 ;  /* 0x30000005ff097230 */ /* 0x000fe40000004100 */
[----:B------:R-:W-:Y:S02]  /*11340*/  HADD2.F32 R5, -RZ, R4.H0_H0 ;  /* 0x20000004ff057230 */ /* 0x000fe40000004100 */
[----:B------:R-:W-:Y:S02]  /*11350*/  HADD2.F32 R10, -RZ, R6.H0_H0 ;  /* 0x20000006ff0a7230 */ /* 0x000fe40000004100 */
[--C-:B------:R-:W-:Y:S02]  /*11360*/  HADD2.F32 R11, -RZ, R7.reuse.H0_H0 ;  /* 0x20000007ff0b7230 */ /* 0x100fe40000004100 */
[----:B------:R-:W-:-:S02]  /*11370*/  HADD2.F32 R7, -RZ, R7.H1_H1 ;  /* 0x30000007ff077230 */ /* 0x000fc40000004100 */
[----:B------:R-:W-:Y:S02]  /*11380*/  HADD2.F32 R4, -RZ, R4.H1_H1 ;  /* 0x30000004ff047230 */ /* 0x000fe40000004100 */
[--C-:B-1----:R-:W-:Y:S02]  /*11390*/  HADD2.F32 R29, -RZ, R25.reuse.H0_H0 ;  /* 0x20000019ff1d7230 */ /* 0x102fe40000004100 */
[----:B------:R-:W-:Y:S02]  /*113a0*/  HADD2.F32 R30, -RZ, R25.H1_H1 ;  /* 0x30000019ff1e7230 */ /* 0x000fe40000004100 */
[----:B------:R-:W-:Y:S02]  /*113b0*/  HADD2.F32 R25, -RZ, R24.H0_H0 ;  /* 0x20000018ff197230 */ /* 0x000fe40000004100 */
[C---:B------:R-:W-:Y:S01]  /*113c0*/  FMUL.FTZ R37, R29.reuse, R35 ;  /* 0x000000231d257220 */ /* 0x040fe20000410000 */
[----:B------:R-:W-:Y:S01]  /*113d0*/  FMUL.FTZ R39, R29, R34 ;  /* 0x000000221d277220 */ /* 0x000fe20000410000 */
[----:B------:R-:W-:-:S02]  /*113e0*/  HADD2.F32 R29, -RZ, R52.H0_H0 ;  /* 0x20000034ff1d7230 */ /* 0x000fc40000004100 */
[----:B------:R-:W-:Y:S01]  /*113f0*/  FMUL.FTZ R38, R30, R36 ;  /* 0x000000241e267220 */ /* 0x000fe20000410000 */
[C---:B------:R-:W-:Y:S01]  /*11400*/  FFMA.FTZ R37, R8.reuse, R34, -R37 ;  /* 0x0000002208257223 */ /* 0x040fe20000010825 */
[----:B------:R-:W-:Y:S02]  /*11410*/  HADD2.F32 R34, -RZ, R69.H0_H0 ;  /* 0x20000045ff227230 */ /* 0x000fe40000004100 */
[----:B------:R-:W-:Y:S01]  /*11420*/  FFMA.FTZ R39, R8, R35, R39 ;  /* 0x0000002308277223 */ /* 0x000fe20000010027 */
[----:B------:R-:W-:Y:S02]  /*11430*/  HADD2.F32 R8, -RZ, R71.H0_H0 ;  /* 0x20000047ff087230 */ /* 0x000fe40000004100 */
[-C--:B------:R-:W-:Y:S01]  /*11440*/  FMUL.FTZ R40, R30, R29.reuse ;  /* 0x0000001d1e287220 */ /* 0x080fe20000410000 */
[----:B------:R-:W-:Y:S01]  /*11450*/  FFMA.FTZ R38, R9, R29, -R38 ;  /* 0x0000001d09267223 */ /* 0x000fe20000010826 */
[----:B------:R-:W-:Y:S01]  /*11460*/  FMUL.FTZ R30, R25, R34 ;  /* 0x00000022191e7220 */ /* 0x000fe20000410000 */
[----:B------:R-:W-:-:S02]  /*11470*/  HADD2.F32 R31, -RZ, R26.H0_H0 ;  /* 0x2000001aff1f7230 */ /* 0x000fc40000004100 */
[-C--:B------:R-:W-:Y:S01]  /*11480*/  FMUL.FTZ R25, R25, R8.reuse ;  /* 0x0000000819197220 */ /* 0x080fe20000410000 */
[----:B------:R-:W-:Y:S02]  /*11490*/  HADD2.F32 R29, -RZ, R70.H0_H0 ;  /* 0x20000046ff1d7230 */ /* 0x000fe40000004100 */
[C---:B------:R-:W-:Y:S01]  /*114a0*/  FFMA.FTZ R35, R5.reuse, R8, -R30 ;  /* 0x0000000805237223 */ /* 0x040fe2000001081e */
[----:B------:R-:W-:Y:S02]  /*114b0*/  HADD2.F32 R8, -RZ, R72.H0_H0 ;  /* 0x20000048ff087230 */ /* 0x000fe40000004100 */
[----:B------:R-:W-:Y:S01]  /*114c0*/  FFMA.FTZ R34, R5, R34, R25 ;  /* 0x0000002205227223 */ /* 0x000fe20000010019 */
[----:B------:R-:W-:Y:S02]  /*114d0*/  HADD2.F32 R33, -RZ, R27.H0_H0 ;  /* 0x2000001bff217230 */ /* 0x000fe40000004100 */
[----:B------:R-:W-:Y:S01]  /*114e0*/  FMUL.FTZ R5, R31, R29 ;  /* 0x0000001d1f057220 */ /* 0x000fe20000410000 */
[----:B------:R-:W-:-:S02]  /*114f0*/  HADD2.F32 R70, -RZ, R70.H1_H1 ;  /* 0x30000046ff467230 */ /* 0x000fc40000004100 */
[----:B------:R-:W-:Y:S01]  /*11500*/  FFMA.FTZ R40, R9, R36, R40 ;  /* 0x0000002409287223 */ /* 0x000fe20000010028 */
[----:B------:R-:W-:Y:S02]  /*11510*/  HADD2.F32 R72, -RZ, R72.H1_H1 ;  /* 0x30000048ff487230 */ /* 0x000fe40000004100 */
[-C--:B------:R-:W-:Y:S01]  /*11520*/  FMUL.FTZ R9, R31, R8.reuse ;  /* 0x000000081f097220 */ /* 0x080fe20000410000 */
[----:B------:R-:W-:Y:S01]  /*11530*/  FFMA.FTZ R31, R10, R8, -R5 ;  /* 0x000000080a1f7223 */ /* 0x000fe20000010805 */
[C---:B------:R-:W-:Y:S01]  /*11540*/  FMUL.FTZ R36, R33.reuse, R70 ;  /* 0x0000004621247220 */ /* 0x040fe20000410000 */
[----:B------:R-:W-:Y:S02]  /*11550*/  HADD2.F32 R27, -RZ, R27.H1_H1 ;  /* 0x3000001bff1b7230 */ /* 0x000fe40000004100 */
[-C--:B------:R-:W-:Y:S01]  /*11560*/  FMUL.FTZ R33, R33, R72.reuse ;  /* 0x0000004821217220 */ /* 0x080fe20000410000 */
[----:B------:R-:W-:Y:S02]  /*11570*/  HADD2.F32 R30, -RZ, R41.H0_H0 ;  /* 0x20000029ff1e7230 */ /* 0x000fe40000004100 */
[----:B------:R-:W-:Y:S01]  /*11580*/  FFMA.FTZ R36, R11, R72, -R36 ;  /* 0x000000480b247223 */ /* 0x000fe20000010824 */
[----:B------:R-:W-:-:S02]  /*11590*/  HADD2.F32 R8, -RZ, R54.H0_H0 ;  /* 0x20000036ff087230 */ /* 0x000fc40000004100 */
[----:B------:R-:W-:Y:S01]  /*115a0*/  FFMA.FTZ R33, R11, R70, R33 ;  /* 0x000000460b217223 */ /* 0x000fe20000010021 */
[----:B------:R-:W-:Y:S02]  /*115b0*/  HADD2.F32 R24, -RZ, R24.H1_H1 ;  /* 0x30000018ff187230 */ /* 0x000fe40000004100 */
[C---:B------:R-:W-:Y:S01]  /*115c0*/  FMUL.FTZ R42, R27.reuse, R30 ;  /* 0x0000001e1b2a7220 */ /* 0x040fe20000410000 */
[----:B------:R-:W-:Y:S02]  /*115d0*/  HADD2.F32 R11, -RZ, R45.H0_H0 ;  /* 0x2000002dff0b7230 */ /* 0x000fe40000004100 */
[----:B------:R-:W-:Y:S01]  /*115e0*/  FMUL.FTZ R44, R27, R8 ;  /* 0x000000081b2c7220 */ /* 0x000fe20000410000 */
[----:B------:R-:W-:Y:S02]  /*115f0*/  HADD2.F32 R5, -RZ, R47.H0_H0 ;  /* 0x2000002fff057230 */ /* 0x000fe40000004100 */
[----:B------:R-:W-:Y:S01]  /*11600*/  FFMA.FTZ R10, R10, R29, R9 ;  /* 0x0000001d0a0a7223 */ /* 0x000fe20000010009 */
[----:B------:R-:W-:-:S02]  /*11610*/  HADD2.F32 R26, -RZ, R26.H1_H1 ;  /* 0x3000001aff1a7230 */ /* 0x000fc40000004100 */
[C---:B------:R-:W-:Y:S01]  /*11620*/  FFMA.FTZ R41, R7.reuse, R8, -R42 ;  /* 0x0000000807297223 */ /* 0x040fe2000001082a */
[----:B------:R-:W-:Y:S02]  /*11630*/  HADD2.F32 R25, -RZ, R43.H0_H0 ;  /* 0x2000002bff197230 */ /* 0x000fe40000004100 */
[----:B------:R-:W-:Y:S01]  /*11640*/  FFMA.FTZ R44, R7, R30, R44 ;  /* 0x0000001e072c7223 */ /* 0x000fe2000001002c */
[----:B------:R-:W-:Y:S02]  /*11650*/  HADD2.F32 R9, -RZ, R46.H0_H0 ;  /* 0x2000002eff097230 */ /* 0x000fe40000004100 */
[C---:B------:R-:W-:Y:S01]  /*11660*/  FMUL.FTZ R7, R24.reuse, R11 ;  /* 0x0000000b18077220 */ /* 0x040fe20000410000 */
[----:B------:R-:W-:Y:S02]  /*11670*/  HADD2.F32 R6, -RZ, R6.H1_H1 ;  /* 0x30000006ff067230 */ /* 0x000fe40000004100 */
        /* <DEDUP_REMOVED lines=17> */
.L_x_1839:
[----:B------:R-:W-:Y:S05]  /*11790*/  BSYNC B1 ;  /* 0x0000000000017941 */ /* 0x000fea0003800000 */
.L_x_1838:
[----:B------:R-:W-:Y:S05]  /*117a0*/  @P2 BRA `(.L_x_1811) ;  /* 0x0000000400782947 */ /* 0x000fea0003800000 */
[----:B------:R-:W-:Y:S01]  /*117b0*/  LEA.HI R32, R32, R192, RZ, 0x1d ;  /* 0x000000c020207211 */ /* 0x000fe200078fe8ff */
[----:B--2---:R-:W-:Y:S01]  /*117c0*/  HADD2.F32 R29, -RZ, R20.H1_H1 ;  /* 0x30000014ff1d7230 */ /* 0x004fe20000004100 */
[--C-:B------:R-:W-:Y:S01]  /*117d0*/  SHF.R.U64 R40, R56, 0x10, R57.reuse ;  /* 0x0000001038287819 */ /* 0x100fe20000001239 */
[--C-:B------:R-:W-:Y:S01]  /*117e0*/  HADD2.F32 R31, -RZ, R0.reuse.H1_H1 ;  /* 0x30000000ff1f7230 */ /* 0x100fe20000004100 */
[----:B01----:R-:W-:Y:S01]  /*117f0*/  SHF.R.S32.HI R5, RZ, 0x1f, R32 ;  /* 0x0000001fff057819 */ /* 0x003fe20000011420 */
[----:B------:R-:W-:Y:S01]  /*11800*/  IMAD.SHL.U32 R4, R32, 0x8, RZ ;  /* 0x0000000820047824 */ /* 0x000fe200078e00ff */
[----:B------:R-:W-:Y:S01]  /*11810*/  SHF.R.U32.HI R56, RZ, 0x10, R57 ;  /* 0x00000010ff387819 */ /* 0x000fe20000011639 */
[----:B------:R-:W-:Y:S01]  /*11820*/  HADD2.F32 R30, -RZ, R0.H0_H0 ;  /* 0x20000000ff1e7230 */ /* 0x000fe20000004100 */
[----:B------:R-:W-:Y:S01]  /*11830*/  LEA.HI R32, R5, R32, RZ, 0x3 ;  /* 0x0000002005207211 */ /* 0x000fe200078f18ff */
[----:B------:R-:W-:Y:S01]  /*11840*/  HADD2.F32 R20, -RZ, R20.H0_H0 ;  /* 0x20000014ff147230 */ /* 0x000fe20000004100 */
[----:B------:R-:W-:-:S02]  /*11850*/  LOP3.LUT R5, R173, 0x38, R4, 0xf8, !PT ;  /* 0x00000038ad057812 */ /* 0x000fc400078ef804 */
[----:B------:R-:W-:Y:S02]  /*11860*/  SHF.L.U32 R32, R32, 0xa, RZ ;  /* 0x0000000a20207819 */ /* 0x000fe400000006ff */
[----:B------:R-:W-:Y:S02]  /*11870*/  LOP3.LUT R9, R5, R208, RZ, 0x3c, !PT ;  /* 0x000000d005097212 */ /* 0x000fe400078e3cff */
[----:B------:R-:W-:Y:S01]  /*11880*/  LOP3.LUT R32, R32, 0x7fffe000, RZ, 0xc0, !PT ;  /* 0x7fffe00020207812 */ /* 0x000fe200078ec0ff */
[----:B------:R-:W0:Y:S01]  /*11890*/  LDS.128 R4, [R203] ;  /* 0x00000000cb047984 */ /* 0x000e220000000c00 */
[--C-:B------:R-:W-:Y:S02]  /*118a0*/  SHF.R.U64 R38, R12, 0x10, R13.reuse ;  /* 0x000000100c267819 */ /* 0x100fe4000000120d */
[----:B------:R-:W-:Y:S02]  /*118b0*/  IADD3 R9, R9, R32, R178 ;  /* 0x0000002009097210 */ /* 0x000fe40007ffe0b2 */
[----:B------:R-:W-:-:S02]  /*118c0*/  SHF.R.U32.HI R32, RZ, 0x10, R13 ;  /* 0x00000010ff207819 */ /* 0x000fc4000001160d */
[----:B------:R-:W-:Y:S01]  /*118d0*/  SHF.R.U64 R37, R14, 0x10, R15 ;  /* 0x000000100e257819 */ /* 0x000fe2000000120f */
[----:B------:R-:W-:Y:S01]  /*118e0*/  IMAD R24, R9, 0x2, R16 ;  /* 0x0000000209187824 */ /* 0x000fe200078e0210 */
[--C-:B------:R-:W-:Y:S01]  /*118f0*/  SHF.R.U64 R39, R58, 0x10, R59.reuse ;  /* 0x000000103a277819 */ /* 0x100fe2000000123b */
[----:B------:R-:W-:Y:S01]  /*11900*/  HADD2.F32 R32, -RZ, R32.H0_H0 ;  /* 0x20000020ff207230 */ /* 0x000fe20000004100 */
[----:B------:R-:W-:Y:S02]  /*11910*/  SHF.R.U32.HI R58, RZ, 0x10, R59 ;  /* 0x00000010ff3a7819 */ /* 0x000fe4000001163b */
[----:B------:R-:W1:Y:S01]  /*11920*/  LDS.128 R8, [R24+0xc400] ;  /* 0x00c4000018087984 */ /* 0x000e620000000c00 */
[----:B------:R-:W-:Y:S01]  /*11930*/  SHF.R.U32.HI R36, RZ, 0x10, R15 ;  /* 0x00000010ff247819 */ /* 0x000fe2000001160f */
[--C-:B0-----:R-:W-:Y:S02]  /*11940*/  HADD2.F32 R13, -RZ, R5.reuse.H1_H1 ;  /* 0x30000005ff0d7230 */ /* 0x101fe40000004100 */
[----:B------:R-:W-:-:S02]  /*11950*/  HADD2.F32 R12, -RZ, R5.H0_H0 ;  /* 0x20000005ff0c7230 */ /* 0x000fc40000004100 */
[----:B------:R-:W-:Y:S02]  /*11960*/  HADD2.F32 R5, -RZ, R4.H0_H0 ;  /* 0x20000004ff057230 */ /* 0x000fe40000004100 */
        /* <DEDUP_REMOVED lines=13> */
[----:B------:R-:W-:-:S02]  /*11a40*/  HADD2.F32 R27, -RZ, R10.H0_H0 ;  /* 0x2000000aff1b7230 */ /* 0x000fc40000004100 */
[-C--:B------:R-:W-:Y:S01]  /*11a50*/  FMUL.FTZ R34, R26, R25.reuse ;  /* 0x000000191a227220 */ /* 0x080fe20000410000 */
[----:B------:R-:W-:Y:S01]  /*11a60*/  FFMA.FTZ R26, R13, R25, -R0 ;  /* 0x000000190d1a7223 */ /* 0x000fe20000010800 */
[C---:B------:R-:W-:Y:S01]  /*11a70*/  FMUL.FTZ R0, R9.reuse, R30 ;  /* 0x0000001e09007220 */ /* 0x040fe20000410000 */
[----:B------:R-:W-:Y:S02]  /*11a80*/  HADD2.F32 R12, -RZ, R3.H0_H0 ;  /* 0x20000003ff0c7230 */ /* 0x000fe40000004100 */
[----:B------:R-:W-:Y:S01]  /*11a90*/  FMUL.FTZ R9, R9, R20 ;  /* 0x0000001409097220 */ /* 0x000fe20000410000 */
[----:B------:R-:W-:Y:S01]  /*11aa0*/  FFMA.FTZ R34, R13, R32, R34 ;  /* 0x000000200d227223 */ /* 0x000fe20000010022 */
[C---:B------:R-:W-:Y:S01]  /*11ab0*/  FFMA.FTZ R13, R5.reuse, R20, -R0 ;  /* 0x00000014050d7223 */ /* 0x040fe20000010800 */
[----:B------:R-:W-:Y:S02]  /*11ac0*/  HADD2.F32 R0, -RZ, R21.H0_H0 ;  /* 0x20000015ff007230 */ /* 0x000fe40000004100 */
[----:B------:R-:W-:Y:S01]  /*11ad0*/  FFMA.FTZ R30, R5, R30, R9 ;  /* 0x0000001e051e7223 */ /* 0x000fe20000010009 */
[----:B------:R-:W-:Y:S01]  /*11ae0*/  FMUL.FTZ R5, R27, R12 ;  /* 0x0000000c1b057220 */ /* 0x000fe20000410000 */
[----:B------:R-:W-:-:S02]  /*11af0*/  HADD2.F32 R28, -RZ, R11.H0_H0 ;  /* 0x2000000bff1c7230 */ /* 0x000fc40000004100 */
[----:B------:R-:W-:Y:S02]  /*11b00*/  HADD2.F32 R3, -RZ, R3.H1_H1 ;  /* 0x30000003ff037230 */ /* 0x000fe40000004100 */
[-C--:B------:R-:W-:Y:S01]  /*11b10*/  FMUL.FTZ R27, R27, R0.reuse ;  /* 0x000000001b1b7220 */ /* 0x080fe20000410000 */
[----:B------:R-:W-:Y:S02]  /*11b20*/  HADD2.F32 R21, -RZ, R21.H1_H1 ;  /* 0x30000015ff157230 */ /* 0x000fe40000004100 */
[----:B------:R-:W-:Y:S01]  /*11b30*/  FFMA.FTZ R25, R14, R0, -R5 ;  /* 0x000000000e197223 */ /* 0x000fe20000010805 */
[----:B------:R-:W-:Y:S02]  /*11b40*/  HADD2.F32 R11, -RZ, R11.H1_H1 ;  /* 0x3000000bff0b7230 */ /* 0x000fe40000004100 */
[C---:B------:R-:W-:Y:S01]  /*11b50*/  FMUL.FTZ R32, R28.reuse, R3 ;  /* 0x000000031c207220 */ /* 0x040fe20000410000 */
[----:B------:R-:W-:Y:S02]  /*11b60*/  HADD2.F32 R20, -RZ, R36.H0_H0 ;  /* 0x20000024ff147230 */ /* 0x000fe40000004100 */
[----:B------:R-:W-:Y:S01]  /*11b70*/  FMUL.FTZ R28, R28, R21 ;  /* 0x000000151c1c7220 */ /* 0x000fe20000410000 */
[----:B------:R-:W-:-:S02]  /*11b80*/  HADD2.F32 R0, -RZ, R58.H0_H0 ;  /* 0x2000003aff007230 */ /* 0x000fc40000004100 */
[----:B------:R-:W-:Y:S01]  /*11b90*/  FFMA.FTZ R27, R14, R12, R27 ;  /* 0x0000000c0e1b7223 */ /* 0x000fe2000001001b */
[----:B------:R-:W-:Y:S02]  /*11ba0*/  HADD2.F32 R8, -RZ, R8.H1_H1 ;  /* 0x30000008ff087230 */ /* 0x000fe40000004100 */
[C---:B------:R-:W-:Y:S01]  /*11bb0*/  FMUL.FTZ R12, R11.reuse, R20 ;  /* 0x000000140b0c7220 */ /* 0x040fe20000410000 */
[----:B------:R-:W-:Y:S02]  /*11bc0*/  HADD2.F32 R10, -RZ, R10.H1_H1 ;  /* 0x3000000aff0a7230 */ /* 0x000fe40000004100 */
[----:B------:R-:W-:Y:S01]  /*11bd0*/  FMUL.FTZ R14, R11, R0 ;  /* 0x000000000b0e7220 */ /* 0x000fe20000410000 */
[C---:B------:R-:W-:Y:S01]  /*11be0*/  FFMA.FTZ R28, R15.reuse, R3, R28 ;  /* 0x000000030f1c7223 */ /* 0x040fe2000001001c */
[----:B------:R-:W-:Y:S02]  /*11bf0*/  HADD2.F32 R9, -RZ, R38.H0_H0 ;  /* 0x20000026ff097230 */ /* 0x000fe40000004100 */
[----:B------:R-:W-:Y:S01]  /*11c00*/  FFMA.FTZ R32, R15, R21, -R32 ;  /* 0x000000150f207223 */ /* 0x000fe20000010820 */
[----:B------:R-:W-:-:S02]  /*11c10*/  HADD2.F32 R11, -RZ, R37.H0_H0 ;  /* 0x20000025ff0b7230 */ /* 0x000fc40000004100 */
[C---:B------:R-:W-:Y:S01]  /*11c20*/  FFMA.FTZ R21, R7.reuse, R0, -R12 ;  /* 0x0000000007157223 */ /* 0x040fe2000001080c */
[----:B------:R-:W-:Y:S02]  /*11c30*/  HADD2.F32 R3, -RZ, R40.H0_H0 ;  /* 0x20000028ff037230 */ /* 0x000fe40000004100 */
[----:B------:R-:W-:Y:S01]  /*11c40*/  FFMA.FTZ R29, R7, R20, R14 ;  /* 0x00000014071d7223 */ /* 0x000fe2000001000e */
[----:B------:R-:W-:Y:S02]  /*11c50*/  HADD2.F32 R5, -RZ, R39.H0_H0 ;  /* 0x20000027ff057230 */ /* 0x000fe40000004100 */
[----:B------:R-:W-:Y:S01]  /*11c60*/  FMUL.FTZ R7, R8, R9 ;  /* 0x0000000908077220 */ /* 0x000fe20000410000 */
[----:B------:R-:W-:Y:S02]  /*11c70*/  HADD2.F32 R6, -RZ, R6.H1_H1 ;  /* 0x30000006ff067230 */ /* 0x000fe40000004100 */
[----:B------:R-:W-:Y:S01]  /*11c80*/  FMUL.FTZ R15, R10, R11 ;  /* 0x0000000b0a0f7220 */ /* 0x000fe20000410000 */
[----:B------:R-:W-:Y:S01]  /*11c90*/  FMUL.FTZ R8, R8, R3 ;  /* 0x0000000308087220 */ /* 0x000fe20000410000 */
        /* <DEDUP_REMOVED lines=15> */
.L_x_1811:
[----:B------:R-:W-:Y:S05]  /*11d90*/  BSYNC B0 ;  /* 0x0000000000007941 */ /* 0x000fea0003800000 */
.L_x_1789:
        /* <DEDUP_REMOVED lines=8> */
.L_x_1787:
[----:B------:R-:W-:-:S06]  /*11e20*/  ULOP3.LUT UR4, UR60, 0x1, URZ, 0xfc, !UPT ;  /* 0x000000013c047892 */ /* 0x000fcc000f8efc3f */
[----:B01-3--:R-:W-:-:S05]  /*11e30*/  IMAD.U32 R0, RZ, RZ, UR4 ;  /* 0x00000004ff007e24 */ /* 0x00bfca000f8e00ff */
[----:B------:R-:W-:-:S13]  /*11e40*/  ISETP.NE.AND P0, PT, R0, 0x3, PT ;  /* 0x000000030000780c */ /* 0x000fda0003f05270 */
[----:B------:R-:W-:Y:S05]  /*11e50*/  @!P0 BRA `(.L_x_1840) ;  /* 0x0000000000048947 */ /* 0x000fea0003800000 */
[----:B------:R-:W-:Y:S01]  /*11e60*/  BPT.TRAP 0x1 ;  /* 0x000000040000795c */ /* 0x000fe20000300000 */
.L_x_1840:
[----:B------:R-:W-:Y:S01]  /*11e70*/  IMAD R21, R22, 0x8, R16 ;  /* 0x0000000816157824 */ /* 0x000fe200078e0210 */
[----:B------:R-:W-:-:S04]  /*11e80*/  SHF.L.U32 R0, R23, 0x1f, RZ ;  /* 0x0000001f17007819 */ /* 0x000fc800000006ff */
[----:B------:R0:W1:Y:S01]  /*11e90*/  SYNCS.PHASECHK.TRANS64.TRYWAIT P2, [R21+URZ+0x2a830], R0 ;  /* 0x02a83000150075a7 */ /* 0x000062000804017f */
[----:B------:R-:W-:Y:S05]  /*11ea0*/  @!P0 BRA `(.L_x_1841) ;  /* 0x0000000000048947 */ /* 0x000fea0003800000 */
[----:B------:R-:W-:Y:S01]  /*11eb0*/  BPT.TRAP 0x1 ;  /* 0x000000040000795c */ /* 0x000fe20000300000 */
.L_x_1841:
[----:B------:R-:W3:Y:S02]  /*11ec0*/  S2R R3, SR_TID.X ;  /* 0x0000000000037919 */ /* 0x000ee40000002100 */
[----:B---3--:R-:W-:-:S04]  /*11ed0*/  LOP3.LUT R3, R3, 0x7f, RZ, 0xc0, !PT ;  /* 0x0000007f03037812 */ /* 0x008fc800078ec0ff */
[----:B------:R-:W-:Y:S01]  /*11ee0*/  ISETP.NE.AND P1, PT, R3, RZ, PT ;  /* 0x000000ff0300720c */ /* 0x000fe20003f25270 */
[----:B-1----:R-:W-:-:S12]  /*11ef0*/  @P2 BRA `(.L_x_1842) ;  /* 0x0000000000082947 */ /* 0x002fd80003800000 */
[----:B------:R-:W1:Y:S02]  /*11f00*/  SYNCS.PHASECHK.TRANS64.TRYWAIT P2, [R21+URZ+0x2a830], R0 ;  /* 0x02a83000150075a7 */ /* 0x000e64000804017f */
[----:B-1----:R-:W-:Y:S05]  /*11f10*/  @!P2 BRA `(.L_x_1843) ;  /* 0x00000184009ca947 */ /* 0x002fea0003800000 */
.L_x_1842:
[----:B------:R-:W-:Y:S05]  /*11f20*/  WARPSYNC.ALL ;  /* 0x0000000000007948 */ /* 0x000fea0003800000 */
[----:B01----:R-:W-:Y:S01]  /*11f30*/  VIADD R0, R16, 0x18400 ;  /* 0x0001840010007836 */ /* 0x003fe20000000000 */
[----:B------:R-:W-:Y:S01]  /*11f40*/  R2UR UR4, R68 ;  /* 0x00000000440472ca */ /* 0x000fe200000e0000 */
[----:B------:R-:W-:Y:S01]  /*11f50*/  UMOV UR9, 0x40000040 ;  /* 0x4000004000097882 */ /* 0x000fe20000000000 */
[----:B--2-4-:R-:W-:Y:S01]  /*11f60*/  MOV R5, 0x40000040 ;  /* 0x4000004000057802 */ /* 0x014fe20000000f00 */
[----:B------:R-:W-:Y:S01]  /*11f70*/  WARPGROUP.ARRIVE ;  /* 0x00000000000079c5 */ /* 0x000fe20000000000 */
[----:B------:R-:W-:Y:S01]  /*11f80*/  SHF.R.U32.HI R0, RZ, 0x4, R0 ;  /* 0x00000004ff007819 */ /* 0x000fe20000011600 */
[----:B------:R-:W-:Y:S01]  /*11f90*/  IMAD.MOV.U32 R9, RZ, RZ, 0x40000040 ;  /* 0x40000040ff097424 */ /* 0x000fe200078e00ff */
[----:B------:R-:W-:Y:S01]  /*11fa0*/  R2UR UR11, R5 ;  /* 0x00000000050b72ca */ /* 0x000fe200000e0000 */
[----:B------:R-:W-:Y:S01]  /*11fb0*/  IMAD.U32 R11, RZ, RZ, UR9 ;  /* 0x00000009ff0b7e24 */ /* 0x000fe2000f8e00ff */
[----:B------:R-:W-:-:S04]  /*11fc0*/  LOP3.LUT R0, R0, 0x3fff, RZ, 0xc0, !PT ;  /* 0x00003fff00007812 */ /* 0x000fc800078ec0ff */
[----:B------:R-:W-:Y:S01]  /*11fd0*/  LOP3.LUT R7, R0, 0x10000, RZ, 0xfc, !PT ;  /* 0x0001000000077812 */ /* 0x000fe200078efcff */
[----:B------:R-:W-:-:S04]  /*11fe0*/  ULOP3.LUT UR4, UR4, 0x10000, URZ, 0xfc, !UPT ;  /* 0x0001000004047892 */ /* 0x000fc8000f8efc3f */
[----:B------:R-:W-:Y:S01]  /*11ff0*/  IMAD R4, R22, 0x900, R7 ;  /* 0x0000090016047824 */ /* 0x000fe200078e0207 */
[----:B------:R-:W-:Y:S02]  /*12000*/  UIADD3 UR5, UR4, 0x2, URZ ;  /* 0x0000000204057890 */ /* 0x000fe4000fffe03f */
[----:B------:R-:W-:Y:S01]  /*12010*/  UMOV UR8, UR4 ;  /* 0x0000000400087c82 */ /* 0x000fe20008000000 */
[C---:B------:R-:W-:Y:S01]  /*12020*/  VIADD R8, R4.reuse, 0x2 ;  /* 0x0000000204087836 */ /* 0x040fe20000000000 */
[----:B------:R-:W-:Y:S01]  /*12030*/  R2UR UR10, R4 ;  /* 0x00000000040a72ca */ /* 0x000fe200000e0000 */
[----:B------:R-:W-:-:S05]  /*12040*/  IMAD.U32 R10, RZ, RZ, UR8 ;  /* 0x00000008ff0a7e24 */ /* 0x000fca000f8e00ff */
[----:B------:R0:W-:Y:S07]  /*12050*/  STL.64 [R1+0x38], R10 ;  /* 0x0000380a01007387 */ /* 0x0001ee0000100a00 */
[----:B------:R-:W-:Y:S01]  /*12060*/  HGMMA.64x96x16.F32 R24, gdesc[UR8], RZ, !UPT, gsb0 ;  /* 0x01600000081879f0 */ /* 0x000fe2000c0008ff */
        /* <DEDUP_REMOVED lines=12> */
[----:B------:R-:W-:Y:S01]  /*12130*/  HGMMA.64x96x16.F32 R24, gdesc[UR8], R24, gsb0 ;  /* 0x01600000081879f0 */ /* 0x000fe20008000818 */
        /* <DEDUP_REMOVED lines=31> */
[----:B------:R-:W-:Y:S01]  /*12330*/  MOV R9, 0x40000040 ;  /* 0x4000004000097802 */ /* 0x000fe20000000f00 */
        /* <DEDUP_REMOVED lines=13> */
[----:B------:R-:W-:Y:S02]  /*12410*/  IMAD.MOV.U32 R9, RZ, RZ, 0x40000040 ;  /* 0x40000040ff097424 */ /* 0x000fe400078e00ff */
[----:B0-----:R-:W-:Y:S02]  /*12420*/  IMAD.U32 R10, RZ, RZ, UR8 ;  /* 0x00000008ff0a7e24 */ /* 0x001fe4000f8e00ff */
[----:B------:R-:W-:Y:S01]  /*12430*/  IMAD.U32 R11, RZ, RZ, UR9 ;  /* 0x00000009ff0b7e24 */ /* 0x000fe2000f8e00ff */
[----:B------:R-:W-:Y:S01]  /*12440*/  UIADD3 UR52, UR4, 0x406, URZ ;  /* 0x0000040604347890 */ /* 0x000fe2000fffe03f */
[----:B------:R-:W-:Y:S01]  /*12450*/  UMOV UR53, 0x40000040 ;  /* 0x4000004000357882 */ /* 0x000fe20000000000 */
[----:B------:R-:W-:-:S02]  /*12460*/  UIADD3 UR48, UR4, 0x800, URZ ;  /* 0x0000080004307890 */ /* 0x000fc4000fffe03f */
[----:B------:R0:W-:Y:S01]  /*12470*/  STL.64 [R1+0x10], R10 ;  /* 0x0000100a01007387 */ /* 0x0001e20000100a00 */
[----:B------:R-:W-:Y:S01]  /*12480*/  UMOV UR49, 0x40000040 ;  /* 0x4000004000317882 */ /* 0x000fe20000000000 */
[----:B------:R-:W-:Y:S01]  /*12490*/  UIADD3 UR44, UR4, 0x802, URZ ;  /* 0x00000802042c7890 */ /* 0x000fe2000fffe03f */
[----:B------:R-:W-:Y:S01]  /*124a0*/  UMOV UR45, 0x40000040 ;  /* 0x40000040002d7882 */ /* 0x000fe20000000000 */
[----:B------:R-:W2:Y:S01]  /*124b0*/  LDL.LU R72, [R1+0xc] ;  /* 0x00000c0001487983 */ /* 0x000ea20000300800 */
        /* <DEDUP_REMOVED lines=10> */
[----:B------:R-:W-:Y:S01]  /*12560*/  UMOV UR41, 0x40000040 ;  /* 0x4000004000297882 */ /* 0x000fe20000000000 */
[----:B------:R-:W-:Y:S01]  /*12570*/  IMAD.MOV.U32 R5, RZ, RZ, 0x40000040 ;  /* 0x40000040ff057424 */ /* 0x000fe200078e00ff */
[----:B------:R-:W-:-:S02]  /*12580*/  WARPGROUP.DEPBAR.LE gsb0, 0x0 ;  /* 0x00008000000079c5 */ /* 0x000fc40000010000 */
[----:B------:R-:W-:Y:S01]  /*12590*/  WARPGROUP.ARRIVE ;  /* 0x00000000000079c5 */ /* 0x000fe20000000000 */
[----:B------:R-:W-:Y:S01]  /*125a0*/  UIADD3 UR36, UR4, 0x806, URZ ;  /* 0x0000080604247890 */ /* 0x000fe2000fffe03f */
[----:B------:R-:W-:Y:S01]  /*125b0*/  R2UR UR54, R8 ;  /* 0x00000000083672ca */ /* 0x000fe200000e0000 */
[----:B------:R-:W-:Y:S01]  /*125c0*/  UMOV UR37, 0x40000040 ;  /* 0x4000004000257882 */ /* 0x000fe20000000000 */
[----:B------:R-:W-:Y:S01]  /*125d0*/  IMAD.IADD R12, R181, 0x1, R177 ;  /* 0x00000001b50c7824 */ /* 0x000fe200078e02b1 */
[----:B------:R-:W-:Y:S01]  /*125e0*/  R2UR UR55, R9 ;  /* 0x00000000093772ca */ /* 0x000fe200000e0000 */
[----:B------:R-:W-:Y:S01]  /*125f0*/  HGMMA.64x96x16.F32 R24, gdesc[UR8], R24, gsb0 ;  /* 0x01600000081879f0 */ /* 0x000fe20008000818 */
[----:B------:R-:W-:Y:S01]  /*12600*/  VIADD R8, R4, 0x600 ;  /* 0x0000060004087836 */ /* 0x000fe20000000000 */
[----:B------:R-:W-:Y:S01]  /*12610*/  MOV R9, 0x40000040 ;  /* 0x4000004000097802 */ /* 0x000fe20000000f00 */
[----:B------:R-:W-:Y:S01]  /*12620*/  ULDC UR4, c[0x0][0x9d8] ;  /* 0x0002760000047ab9 */ /* 0x000fe20000000800 */
[----:B0-----:R-:W-:Y:S01]  /*12630*/  MOV R10, UR8 ;  /* 0x00000008000a7c02 */ /* 0x001fe20008000f00 */
[----:B------:R-:W-:Y:S01]  /*12640*/  IMAD.U32 R11, RZ, RZ, UR9 ;  /* 0x00000009ff0b7e24 */ /* 0x000fe2000f8e00ff */
[----:B------:R-:W-:-:S02]  /*12650*/  R2UR UR50, R8 ;  /* 0x00000000083272ca */ /* 0x000fc400000e0000 */
[----:B------:R-:W-:Y:S01]  /*12660*/  R2UR UR51, R9 ;  /* 0x00000000093372ca */ /* 0x000fe200000e0000 */
[----:B------:R-:W-:Y:S02]  /*12670*/  WARPGROUP.DEPBAR.LE gsb0, 0x0 ;  /* 0x00008000000079c5 */ /* 0x000fe40000010000 */
[----:B------:R-:W-:-:S06]  /*12680*/  WARPGROUP.ARRIVE ;  /* 0x00000000000079c5 */ /* 0x000fcc0000000000 */
[----:B------:R-:W-:Y:S01]  /*12690*/  HGMMA.64x96x16.F32 R24, gdesc[UR52], R24, gsb0 ;  /* 0x01600000341879f0 */ /* 0x000fe20008000818 */
[----:B------:R-:W-:Y:S02]  /*126a0*/  VIADD R8, R4, 0x602 ;  /* 0x0000060204087836 */ /* 0x000fe40000000000 */
[----:B------:R-:W-:-:S03]  /*126b0*/  IMAD.MOV.U32 R9, RZ, RZ, 0x40000040 ;  /* 0x40000040ff097424 */ /* 0x000fc600078e00ff */
[----:B------:R-:W-:Y:S02]  /*126c0*/  R2UR UR46, R8 ;  /* 0x00000000082e72ca */ /* 0x000fe400000e0000 */
        /* <DEDUP_REMOVED lines=9> */
[----:B------:R-:W-:Y:S01]  /*12760*/  WARPGROUP.ARRIVE ;  /* 0x00000000000079c5 */ /* 0x000fe20000000000 */
[----:B------:R-:W-:Y:S01]  /*12770*/  IADD3 R4, R4, 0x606, RZ ;  /* 0x0000060604047810 */ /* 0x000fe20007ffe0ff */
[----:B------:R-:W0:Y:S04]  /*12780*/  LDC R9, c[0x0][0x448] ;  /* 0x00011200ff097b82 */ /* 0x000e280000000800 */
[----:B------:R-:W-:Y:S01]  /*12790*/  HGMMA.64x96x16.F32 R24, gdesc[UR44], R24, gsb0 ;  /* 0x016000002c1879f0 */ /* 0x000fe20008000818 */
[----:B------:R-:W-:-:S02]  /*127a0*/  R2UR UR38, R4 ;  /* 0x00000000042672ca */ /* 0x000fc400000e0000 */
[----:B------:R-:W-:Y:S01]  /*127b0*/  R2UR UR39, R5 ;  /* 0x00000000052772ca */ /* 0x000fe200000e0000 */
[----:B------:R-:W-:Y:S02]  /*127c0*/  WARPGROUP.DEPBAR.LE gsb0, 0x0 ;  /* 0x00008000000079c5 */ /* 0x000fe40000010000 */
[----:B------:R-:W-:-:S06]  /*127d0*/  WARPGROUP.ARRIVE ;  /* 0x00000000000079c5 */ /* 0x000fcc0000000000 */
[----:B------:R-:W-:Y:S01]  /*127e0*/  HGMMA.64x96x16.F32 R24, gdesc[UR40], R24, gsb0 ;  /* 0x01600000281879f0 */ /* 0x000fe20008000818 */
[----:B0-----:R-:W-:-:S13]  /*127f0*/  ISETP.NE.AND P2, PT, R9, 0x1, PT ;  /* 0x000000010900780c */ /* 0x001fda0003f45270 */
[----:B------:R-:W0:Y:S01]  /*12800*/  @P2 LDC R13, c[0x0][0x44c] ;  /* 0x00011300ff0d2b82 */ /* 0x000e220000000800 */
[----:B------:R-:W-:Y:S02]  /*12810*/  WARPGROUP.DEPBAR.LE gsb0, 0x0 ;  /* 0x00008000000079c5 */ /* 0x000fe40000010000 */
[----:B------:R-:W-:-:S06]  /*12820*/  WARPGROUP.ARRIVE ;  /* 0x00000000000079c5 */ /* 0x000fcc0000000000 */
[----:B------:R-:W-:Y:S01]  /*12830*/  HGMMA.64x96x16.F32 R24, gdesc[UR36], R24, gsb0 ;  /* 0x01600000241879f0 */ /* 0x000fe20008000818 */
[----:B0-----:R-:W-:Y:S01]  /*12840*/  @P2 IMAD.HI.U32 R13, R12, R13, RZ ;  /* 0x0000000d0c0d2227 */ /* 0x001fe200078e00ff */
[----:B--2---:R-:W-:Y:S01]  /*12850*/  LOP3.LUT R72, R72, 0xffdfffff, RZ, 0xc0, !PT ;  /* 0xffdfffff48487812 */ /* 0x004fe200078ec0ff */
[----:B------:R0:W-:Y:S03]  /*12860*/  STL.64 [R1], R10 ;  /* 0x0000000a01007387 */ /* 0x0001e60000100a00 */
[----:B------:R-:W-:-:S04]  /*12870*/  @P2 LOP3.LUT R72, R72, 0x200000, RZ, 0xfc, !PT ;  /* 0x0020000048482812 */ /* 0x000fc800078efcff */
[----:B------:R-:W-:Y:S01]  /*12880*/  LOP3.LUT R72, R72, 0xffefffff, RZ, 0xc0, !PT ;  /* 0xffefffff48487812 */ /* 0x000fe200078ec0ff */
[----:B------:R-:W-:-:S05]  /*12890*/  @!P1 VIADD R21, R21, 0x2a840 ;  /* 0x0002a84015159836 */ /* 0x000fca0000000000 */
[----:B------:R-:W-:Y:S01]  /*128a0*/  @!P1 PRMT R21, RZ, 0x654, R21 ;  /* 0x00000654ff159816 */ /* 0x000fe20000000015 */
[----:B------:R-:W-:Y:S02]  /*128b0*/  WARPGROUP.DEPBAR.LE gsb0, 0x0 ;  /* 0x00008000000079c5 */ /* 0x000fe40000010000 */
[----:B------:R-:W-:Y:S01]  /*128c0*/  FMUL.FTZ R4, R24, UR4 ;  /* 0x0000000418047c20 */ /* 0x000fe20008410000 */
[----:B------:R1:W-:Y:S01]  /*128d0*/  @!P1 SYNCS.ARRIVE.TRANS64.RED.A1T0 RZ, [R21+URZ], RZ ;  /* 0x000000ff15ff99a7 */ /* 0x0003e2000810043f */
[----:B------:R-:W2:Y:S01]  /*128e0*/  @P2 LDC R24, c[0x0][0x450] ;  /* 0x00011400ff182b82 */ /* 0x000ea20000000800 */
[----:B------:R-:W-:Y:S01]  /*128f0*/  FMUL.FTZ R0, R26, UR4 ;  /* 0x000000041a007c20 */ /* 0x000fe20008410000 */
[----:B------:R-:W-:Y:S01]  /*12900*/  FMUL.FTZ R26, R42, UR4 ;  /* 0x000000042a1a7c20 */ /* 0x000fe20008410000 */
[----:B------:R-:W-:Y:S01]  /*12910*/  IMAD.MOV.U32 R42, RZ, RZ, R12 ;  /* 0x000000ffff2a7224 */ /* 0x000fe200078e000c */
[----:B--2---:R-:W-:-:S04]  /*12920*/  @P2 SHF.R.U32.HI R42, RZ, R24, R13 ;  /* 0x00000018ff2a2219 */ /* 0x004fc8000001160d */
[----:B------:R-:W2:Y:S01]  /*12930*/  LDC.64 R12, c[0x0][0x9e0] ;  /* 0x00027800ff0c7b82 */ /* 0x000ea20000000a00 */
[----:B------:R-:W-:Y:S01]  /*12940*/  FMUL.FTZ R5, R25, UR4 ;  /* 0x0000000419057c20 */ /* 0x000fe20008410000 */
[----:B------:R-:W-:Y:S01]  /*12950*/  FMUL.FTZ R3, R27, UR4 ;  /* 0x000000041b037c20 */ /* 0x000fe20008410000 */
[----:B------:R-:W-:Y:S01]  /*12960*/  FMUL.FTZ R25, R28, UR4 ;  /* 0x000000041c197c20 */ /* 0x000fe20008410000 */
[----:B------:R-:W-:Y:S01]  /*12970*/  FMUL.FTZ R27, R29, UR4 ;  /* 0x000000041d1b7c20 */ /* 0x000fe20008410000 */
[----:B------:R-:W-:Y:S01]  /*12980*/  FMUL.FTZ R6, R30, UR4 ;  /* 0x000000041e067c20 */ /* 0x000fe20008410000 */
[----:B0-----:R-:W-:Y:S01]  /*12990*/  FMUL.FTZ R10, R34, UR4 ;  /* 0x00000004220a7c20 */ /* 0x001fe20008410000 */
        /* <DEDUP_REMOVED lines=15> */
[----:B--2---:R-:W-:Y:S01]  /*12a90*/  ISETP.GE.AND P2, PT, R13, 0x1, PT ;  /* 0x000000010d00780c */ /* 0x004fe20003f46270 */
        /* <DEDUP_REMOVED lines=24> */
[----:B------:R-:W-:-:S02]  /*12c20*/  ULDC UR4, c[0x0][0x9dc] ;  /* 0x0002770000047ab9 */ /* 0x000fc40000000800 */
[----:B------:R-:W-:Y:S01]  /*12c30*/  ULOP3.LUT UR5, URZ, UR4, URZ, 0x33, !UPT ;  /* 0x000000043f057292 */ /* 0x000fe2000f8e333f */
[----:B------:R0:W2:Y:S01]  /*12c40*/  MUFU.TANH R97, R40 ;  /* 0x0000002800617308 */ /* 0x0000a20000002400 */
[----:B------:R-:W-:Y:S02]  /*12c50*/  @P2 LOP3.LUT R72, R72, 0x100000, RZ, 0xfc, !PT ;  /* 0x0010000048482812 */ /* 0x000fe400078efcff */
[----:B------:R-:W-:-:S05]  /*12c60*/  MOV R33, 0xffffffa0 ;  /* 0xffffffa000217802 */ /* 0x000fca0000000f00 */
[----:B------:R3:W4:Y:S01]  /*12c70*/  MUFU.TANH R47, R49 ;  /* 0x00000031002f7308 */ /* 0x0007220000002400 */
[----:B0-----:R-:W-:Y:S02]  /*12c80*/  IMAD.U32 R40, RZ, RZ, UR5 ;  /* 0x00000005ff287e24 */ /* 0x001fe4000f8e00ff */
[----:B------:R-:W-:-:S03]  /*12c90*/  IMAD R33, R2, R33, 0x61 ;  /* 0x0000006102217424 */ /* 0x000fc600078e0221 */
[----:B------:R-:W-:Y:S04]  /*12ca0*/  STL [R1+0x8], R40 ;  /* 0x0000082801007387 */ /* 0x000fe80000100800 */
[----:B---3--:R-:W0:Y:S04]  /*12cb0*/  SHFL.IDX PT, R49, R42, RZ, 0x1c1f ;  /* 0x001c1fff2a317589 */ /* 0x008e2800000e0000 */
[----:B------:R3:W-:Y:S01]  /*12cc0*/  STL [R1+0xc], R72 ;  /* 0x00000c4801007387 */ /* 0x0007e20000100800 */
[----:B------:R-:W-:Y:S01]  /*12cd0*/  IMAD R32, R180, -0x2, R33 ;  /* 0xfffffffeb4207824 */ /* 0x000fe200078e0221 */
[----:B------:R-:W0:Y:S01]  /*12ce0*/  MUFU.TANH R4, R4 ;  /* 0x0000000400047308 */ /* 0x000e220000002400 */
[----:B------:R-:W-:-:S03]  /*12cf0*/  IMAD R31, R2, -0x60, R164 ;  /* 0xffffffa0021f7824 */ /* 0x000fc600078e02a4 */
[----:B------:R-:W-:Y:S01]  /*12d00*/  IADD3 R35, -R163, R32, R164 ;  /* 0x00000020a3237210 */ /* 0x000fe20007ffe1a4 */
[----:B------:R-:W-:-:S03]  /*12d10*/  VIADD R31, R31, 0x60 ;  /* 0x000000601f1f7836 */ /* 0x000fc60000000000 */
[----:B------:R-:W0:Y:S01]  /*12d20*/  MUFU.TANH R5, R5 ;  /* 0x0000000500057308 */ /* 0x000e220000002400 */
[----:B------:R-:W-:-:S07]  /*12d30*/  IMAD R46, R180, -0x2, R31 ;  /* 0xfffffffeb42e7824 */ /* 0x000fce00078e021f */
[----:B------:R-:W0:Y:S01]  /*12d40*/  MUFU.TANH R0, R0 ;  /* 0x0000000000007308 */ /* 0x000e220000002400 */
[----:B------:R-:W-:-:S07]  /*12d50*/  IMAD.IADD R51, R35, 0x1, R12 ;  /* 0x0000000123337824 */ /* 0x000fce00078e020c */
        /* <DEDUP_REMOVED lines=39> */
[----:B-1----:R-:W1:Y:S08]  /*12fd0*/  MUFU.TANH R21, R70 ;  /* 0x0000004600157308 */ /* 0x002e700000002400 */
[----:B------:R-:W1:Y:S01]  /*12fe0*/  MUFU.TANH R24, R24 ;  /* 0x0000001800187308 */ /* 0x000e620000002400 */
[----:B------:R-:W-:Y:S01]  /*12ff0*/  VIADD R50, R35, UR5 ;  /* 0x0000000523327c36 */ /* 0x000fe20008000000 */
[----:B0-----:R-:W-:Y:S01]  /*13000*/  VIADDMNMX R40, R49, R51, R46, PT ;  /* 0x0000003331287246 */ /* 0x001fe2000380012e */
[----:B------:R-:W-:-:S05]  /*13010*/  VIADD R54, R32, 0xffffffff ;  /* 0xffffffff20367836 */ /* 0x000fca0000000000 */
[----:B------:R0:W1:Y:S08]  /*13020*/  MUFU.TANH R37, R44 ;  /* 0x0000002c00257308 */ /* 0x0000700000002400 */
[----:B------:R2:W1:Y:S01]  /*13030*/  MUFU.TANH R43, R52 ;  /* 0x00000034002b7308 */ /* 0x0004620000002400 */
[----:B0-----:R-:W-:Y:S01]  /*13040*/  IMAD.IADD R44, R50, 0x1, R49 ;  /* 0x00000001322c7824 */ /* 0x001fe200078e0231 */
[----:B--2---:R-:W-:Y:S01]  /*13050*/  IADD3 R52, R33, -0x1, RZ ;  /* 0xffffffff21347810 */ /* 0x004fe20007ffe0ff */
[----:B---34-:R-:W-:Y:S06]  /*13060*/  @!P2 BRA `(.L_x_1844) ;  /* 0x00000000004ca947 */ /* 0x018fec0003800000 */
        /* <DEDUP_REMOVED lines=11> */
.L_x_1846:
[----:B------:R-:W-:-:S13]  /*13120*/  ISETP.NE.AND P2, PT, R13, 0x1, PT ;  /* 0x000000010d00780c */ /* 0x000fda0003f45270 */
[----:B------:R-:W0:Y:S02]  /*13130*/  @P2 LDC.64 R32, c[0x0][0x9e8] ;  /* 0x00027a00ff202b82 */ /* 0x000e240000000a00 */
[----:B0-----:R-:W-:-:S05]  /*13140*/  @P2 IMAD.HI.U32 R32, R31, R32, RZ ;  /* 0x000000201f202227 */ /* 0x001fca00078e00ff */
[----:B------:R-:W-:-:S07]  /*13150*/  @P2 SHF.R.U32.HI R31, RZ, R33, R32 ;  /* 0x00000021ff1f2219 */ /* 0x000fce0000011620 */
.L_x_1847:
[----:B------:R-:W-:Y:S05]  /*13160*/  BSYNC B0 ;  /* 0x0000000000007941 */ /* 0x000fea0003800000 */
.L_x_1845:
[----:B------:R-:W-:-:S05]  /*13170*/  IMAD R31, R31, R13, R54 ;  /* 0x0000000d1f1f7224 */ /* 0x000fca00078e0236 */
[----:B------:R-:W-:Y:S02]  /*13180*/  VIMNMX R44, R44, R31, !PT ;  /* 0x0000001f2c2c7248 */ /* 0x000fe40007fe0100 */
[----:B------:R-:W-:-:S07]  /*13190*/  VIADDMNMX R40, R31, R13, R40, PT ;  /* 0x0000000d1f287246 */ /* 0x000fce0003800128 */
.L_x_1844:
[C---:B------:R-:W-:Y:S02]  /*131a0*/  ISETP.GE.AND P2, PT, R52.reuse, 0x2, PT ;  /* 0x000000023400780c */ /* 0x040fe40003f46270 */
[----:B------:R-:W-:Y:S02]  /*131b0*/  ISETP.GE.AND P6, PT, R52, 0x9, PT ;  /* 0x000000093400780c */ /* 0x000fe40003fc6270 */
[----:B------:R-:W-:Y:S02]  /*131c0*/  ISETP.GT.AND P3, PT, R44, 0x1, !P2 ;  /* 0x000000012c00780c */ /* 0x000fe40005764270 */
[----:B------:R-:W-:Y:S02]  /*131d0*/  ISETP.GE.AND P4, PT, R52, 0xa, PT ;  /* 0x0000000a3400780c */ /* 0x000fe40003f86270 */
[----:B------:R-:W-:Y:S02]  /*131e0*/  ISETP.LT.OR P3, PT, R40, 0x2, P3 ;  /* 0x000000022800780c */ /* 0x000fe40001f61670 */
[----:B------:R-:W-:-:S02]  /*131f0*/  P2R R56, PR, RZ, 0x10 ;  /* 0x00000010ff387803 */ /* 0x000fc40000000000 */
[----:B------:R-:W-:Y:S02]  /*13200*/  FSEL R87, R5, -INF , !P3 ;  /* 0xff80000005577808 */ /* 0x000fe40005800000 */
[----:B------:R-:W-:Y:S01]  /*13210*/  ISETP.GT.AND P3, PT, R44, 0x8, !P6 ;  /* 0x000000082c00780c */ /* 0x000fe20007764270 */
[----:B------:R-:W0:Y:S03]  /*13220*/  SHFL.IDX PT, R5, R42, 0x1, 0x1c1f ;  /* 0x003c1f002a057f89 */ /* 0x000e2600000e0000 */
        /* <DEDUP_REMOVED lines=41> */
[----:B-1----:R-:W-:Y:S02]  /*134c0*/  FSEL R59, R37, -INF , !P3 ;  /* 0xff800000253b7808 */ /* 0x002fe40005800000 */
        /* <DEDUP_REMOVED lines=8> */
[----:B0-----:R-:W-:Y:S02]  /*13550*/  VIADDMNMX R32, R5, R51, R46, PT ;  /* 0x0000003305207246 */ /* 0x001fe4000380012e */
        /* <DEDUP_REMOVED lines=55> */
[----:B------:R-:W-:-:S04]  /*138d0*/  ISETP.GT.AND P5, PT, R44, 0x59, !P5 ;  /* 0x000000592c00780c */ /* 0x000fc80006fa4270 */
[----:B------:R-:W-:Y:S01]  /*138e0*/  ISETP.LT.OR P5, PT, R40, 0x5a, P5 ;  /* 0x0000005a2800780c */ /* 0x000fe20002fa1670 */
[----:B------:R-:W-:-:S03]  /*138f0*/  IMAD.IADD R40, R50, 0x1, R5 ;  /* 0x0000000132287824 */ /* 0x000fc600078e0205 */
        /* <DEDUP_REMOVED lines=14> */
.L_x_1850:
[----:B------:R-:W-:-:S13]  /*139e0*/  ISETP.NE.AND P5, PT, R13, 0x1, PT ;  /* 0x000000010d00780c */ /* 0x000fda0003fa5270 */
[----:B------:R-:W0:Y:S02]  /*139f0*/  @P5 LDC.64 R4, c[0x0][0x9e8] ;  /* 0x00027a00ff045b82 */ /* 0x000e240000000a00 */
[----:B0-----:R-:W-:-:S05]  /*13a00*/  @P5 IMAD.HI.U32 R4, R42, R4, RZ ;  /* 0x000000042a045227 */ /* 0x001fca00078e00ff */
[----:B------:R-:W-:-:S07]  /*13a10*/  @P5 SHF.R.U32.HI R42, RZ, R5, R4 ;  /* 0x00000005ff2a5219 */ /* 0x000fce0000011604 */
.L_x_1851:
[----:B------:R-:W-:Y:S05]  /*13a20*/  BSYNC B0 ;  /* 0x0000000000007941 */ /* 0x000fea0003800000 */
.L_x_1849:
[----:B------:R-:W-:-:S05]  /*13a30*/  IMAD R5, R42, R13, R54 ;  /* 0x0000000d2a057224 */ /* 0x000fca00078e0236 */
[----:B------:R-:W-:Y:S02]  /*13a40*/  VIMNMX R40, R40, R5, !PT ;  /* 0x0000000528287248 */ /* 0x000fe40007fe0100 */
[----:B------:R-:W-:-:S07]  /*13a50*/  VIADDMNMX R32, R5, R13, R32, PT ;  /* 0x0000000d05207246 */ /* 0x000fce0003800120 */
.L_x_1848:
[----:B------:R-:W-:Y:S01]  /*13a60*/  ISETP.GT.AND P2, PT, R40, 0x1, !P2 ;  /* 0x000000012800780c */ /* 0x000fe20005744270 */
[----:B------:R-:W-:Y:S01]  /*13a70*/  ULDC UR4, c[0x0][0x988] ;  /* 0x0002620000047ab9 */ /* 0x000fe20000000800 */
[----:B------:R-:W-:Y:S02]  /*13a80*/  FMNMX.FTZ R4, R105, R87, !PT ;  /* 0x0000005769047209 */ /* 0x000fe40007810000 */
[----:B------:R-:W-:Y:S02]  /*13a90*/  ISETP.LT.OR P2, PT, R32, 0x2, P2 ;  /* 0x000000022000780c */ /* 0x000fe40001741670 */
[----:B------:R-:W-:Y:S02]  /*13aa0*/  FMNMX.FTZ R4, R103, R4, !PT ;  /* 0x0000000467047209 */ /* 0x000fe40007810000 */
[----:B------:R-:W-:Y:S02]  /*13ab0*/  FSEL R3, R3, -INF , !P2 ;  /* 0xff80000003037808 */ /* 0x000fe40005000000 */
[----:B------:R-:W-:-:S02]  /*13ac0*/  ISETP.NE.AND P2, PT, R56, RZ, PT ;  /* 0x000000ff3800720c */ /* 0x000fc40003f45270 */
[C---:B------:R-:W-:Y:S02]  /*13ad0*/  ISETP.GT.AND P6, PT, R40.reuse, 0x8, !P6 ;  /* 0x000000082800780c */ /* 0x040fe400077c4270 */
[----:B------:R-:W-:Y:S02]  /*13ae0*/  ISETP.GT.AND P2, PT, R40, 0x9, !P2 ;  /* 0x000000092800780c */ /* 0x000fe40005744270 */
[----:B------:R-:W-:Y:S02]  /*13af0*/  FMNMX.FTZ R4, R89, R4, !PT ;  /* 0x0000000459047209 */ /* 0x000fe40007810000 */
[C---:B------:R-:W-:Y:S02]  /*13b00*/  ISETP.LT.OR P2, PT, R32.reuse, 0xa, P2 ;  /* 0x0000000a2000780c */ /* 0x040fe40001741670 */
[----:B------:R-:W-:Y:S02]  /*13b10*/  ISETP.LT.OR P6, PT, R32, 0x9, P6 ;  /* 0x000000092000780c */ /* 0x000fe400037c1670 */
[----:B------:R-:W-:-:S02]  /*13b20*/  FSEL R51, R8, -INF , !P2 ;  /* 0xff80000008337808 */ /* 0x000fc40005000000 */
[----:B------:R-:W-:Y:S02]  /*13b30*/  ISETP.NE.AND P2, PT, R58, RZ, PT ;  /* 0x000000ff3a00720c */ /* 0x000fe40003f45270 */
[----:B------:R-:W-:Y:S02]  /*13b40*/  FMNMX.FTZ R4, R101, R4, !PT ;  /* 0x0000000465047209 */ /* 0x000fe40007810000 */
[----:B------:R-:W-:Y:S02]  /*13b50*/  ISETP.GT.AND P2, PT, R40, 0x10, !P2 ;  /* 0x000000102800780c */ /* 0x000fe40005744270 */
[----:B------:R-:W-:Y:S02]  /*13b60*/  FSEL R45, R6, -INF , !P6 ;  /* 0xff800000062d7808 */ /* 0x000fe40007000000 */
[----:B------:R-:W-:Y:S02]  /*13b70*/  ISETP.LT.OR P2, PT, R32, 0x11, P2 ;  /* 0x000000112000780c */ /* 0x000fe40001741670 */
[----:B------:R-:W-:-:S02]  /*13b80*/  ISETP.NE.AND P6, PT, R66, RZ, PT ;  /* 0x000000ff4200720c */ /* 0x000fc40003fc5270 */
[----:B------:R-:W-:Y:S01]  /*13b90*/  FSEL R53, R10, -INF , !P2 ;  /* 0xff8000000a357808 */ /* 0x000fe20005000000 */
[----:B------:R-:W-:Y:S01]  /*13ba0*/  IMAD.U32 R10, RZ, RZ, UR4 ;  /* 0x00000004ff0a7e24 */ /* 0x000fe2000f8e00ff */
[----:B------:R-:W-:Y:S02]  /*13bb0*/  ISETP.NE.AND P2, PT, R62, RZ, PT ;  /* 0x000000ff3e00720c */ /* 0x000fe40003f45270 */
[----:B------:R-:W-:Y:S02]  /*13bc0*/  FMNMX.FTZ R4, R91, R4, !PT ;  /* 0x000000045b047209 */ /* 0x000fe40007810000 */
[----:B------:R-:W-:Y:S02]  /*13bd0*/  ISETP.GT.AND P2, PT, R40, 0x11, !P2 ;  /* 0x000000112800780c */ /* 0x000fe40005744270 */
[----:B------:R-:W-:Y:S02]  /*13be0*/  FMNMX.FTZ R4, R99, R4, !PT ;  /* 0x0000000463047209 */ /* 0x000fe40007810000 */
[----:B------:R-:W-:-:S02]  /*13bf0*/  ISETP.LT.OR P2, PT, R32, 0x12, P2 ;  /* 0x000000122000780c */ /* 0x000fc40001741670 */
[----:B------:R-:W-:Y:S02]  /*13c00*/  ISETP.NE.AND P5, PT, R67, RZ, PT ;  /* 0x000000ff4300720c */ /* 0x000fe40003fa5270 */
        /* <DEDUP_REMOVED lines=41> */
[C---:B------:R-:W-:Y:S02]  /*13ea0*/  ISETP.GT.AND P2, PT, R40.reuse, 0x30, !P2 ;  /* 0x000000302800780c */ /* 0x040fe40005744270 */
[----:B------:R-:W-:Y:S01]  /*13eb0*/  ISETP.GT.AND P4, PT, R40, RZ, !P4 ;  /* 0x000000ff2800720c */ /* 0x000fe20006784270 */
[----:B------:R-:W0:Y:S01]  /*13ec0*/  SHFL.BFLY PT, R5, R4, 0x2, 0x1f ;  /* 0x0c401f0004057f89 */ /* 0x000e2200000e0000 */
        /* <DEDUP_REMOVED lines=11> */
[C---:B------:R-:W-:Y:S02]  /*13f80*/  ISETP.GT.AND P3, PT, R40.reuse, 0x58, !P3 ;  /* 0x000000582800780c */ /* 0x040fe40005f64270 */
[----:B------:R-:W-:Y:S02]  /*13f90*/  ISETP.GT.AND P2, PT, R40, 0x38, !P2 ;  /* 0x000000382800780c */ /* 0x000fe40005744270 */
[----:B0-----:R-:W-:Y:S02]  /*13fa0*/  FMNMX.FTZ R6, R4, R5, !PT ;  /* 0x0000000504067209 */ /* 0x001fe40007810000 */
[----:B------:R-:W-:Y:S02]  /*13fb0*/  ISETP.LT.OR P2, PT, R32, 0x39, P2 ;  /* 0x000000392000780c */ /* 0x000fe40001741670 */
[----:B------:R-:W-:Y:S01]  /*13fc0*/  FMNMX.FTZ R4, R0, R3, !PT ;  /* 0x0000000300047209 */ /* 0x000fe20007810000 */
[----:B------:R-:W0:Y:S01]  /*13fd0*/  SHFL.BFLY PT, R5, R6, 0x1, 0x1f ;  /* 0x0c201f0006057f89 */ /* 0x000e2200000e0000 */
        /* <DEDUP_REMOVED lines=28> */
[----:B0-----:R-:W-:Y:S02]  /*141a0*/  FMNMX.FTZ R5, R6, R5, !PT ;  /* 0x0000000506057209 */ /* 0x001fe40007810000 */
[----:B------:R-:W-:Y:S02]  /*141b0*/  FMNMX.FTZ R4, R71, R4, !PT ;  /* 0x0000000447047209 */ /* 0x000fe40007810000 */
[----:B------:R-:W-:Y:S01]  /*141c0*/  ISETP.LT.OR P2, PT, R32, 0x4a, P2 ;  /* 0x0000004a2000780c */ /* 0x000fe20001741670 */
[----:B------:R-:W-:Y:S01]  /*141d0*/  FMUL.FTZ R8, R5, R10 ;  /* 0x0000000a05087220 */ /* 0x000fe20000410000 */
[----:B------:R-:W-:-:S02]  /*141e0*/  FMNMX.FTZ R4, R73, R4, !PT ;  /* 0x0000000449047209 */ /* 0x000fc40007810000 */
[----:B------:R-:W-:Y:S02]  /*141f0*/  FSEL R83, R83, -INF , !P2 ;  /* 0xff80000053537808 */ /* 0x000fe40005000000 */
[----:B------:R-:W-:Y:S02]  /*14200*/  FSETP.NEU.FTZ.AND P2, PT, R5, -INF , PT ;  /* 0xff8000000500780b */ /* 0x000fe40003f5d000 */
[----:B------:R-:W-:Y:S02]  /*14210*/  ISETP.NE.AND P5, PT, R86, RZ, PT ;  /* 0x000000ff5600720c */ /* 0x000fe40003fa5270 */
[----:B------:R-:W-:Y:S02]  /*14220*/  FMNMX.FTZ R4, R75, R4, !PT ;  /* 0x000000044b047209 */ /* 0x000fe40007810000 */
[----:B------:R-:W-:Y:S02]  /*14230*/  FSEL R8, R8, RZ, P2 ;  /* 0x000000ff08087208 */ /* 0x000fe40001000000 */
[----:B------:R-:W-:-:S02]  /*14240*/  ISETP.GT.AND P2, PT, R40, 0x50, !P5 ;  /* 0x000000502800780c */ /* 0x000fc40006f44270 */
[----:B------:R-:W-:Y:S01]  /*14250*/  FMNMX.FTZ R4, R77, R4, !PT ;  /* 0x000000044d047209 */ /* 0x000fe20007810000 */
[-CC-:B------:R-:W-:Y:S01]  /*14260*/  FFMA.FTZ R14, R97, R10.reuse, -R8.reuse ;  /* 0x0000000a610e7223 */ /* 0x180fe20000010808 */
[----:B------:R-:W-:Y:S01]  /*14270*/  ISETP.LT.OR P2, PT, R32, 0x51, P2 ;  /* 0x000000512000780c */ /* 0x000fe20001741670 */
[-CC-:B------:R-:W-:Y:S01]  /*14280*/  FFMA.FTZ R154, R99, R10.reuse, -R8.reuse ;  /* 0x0000000a639a7223 */ /* 0x180fe20000010808 */
[----:B------:R-:W-:Y:S01]  /*14290*/  ISETP.NE.AND P6, PT, R64, RZ, PT ;  /* 0x000000ff4000720c */ /* 0x000fe20003fc5270 */
[--C-:B------:R-:W-:Y:S01]  /*142a0*/  FFMA.FTZ R150, R59, R10, -R8.reuse ;  /* 0x0000000a3b967223 */ /* 0x100fe20000010808 */
[----:B------:R-:W-:Y:S01]  /*142b0*/  FMNMX.FTZ R4, R79, R4, !PT ;  /* 0x000000044f047209 */ /* 0x000fe20007810000 */
[-CC-:B------:R-:W-:Y:S01]  /*142c0*/  FFMA.FTZ R156, R105, R10.reuse, -R8.reuse ;  /* 0x0000000a699c7223 */ /* 0x180fe20000010808 */
[----:B------:R-:W-:Y:S01]  /*142d0*/  FSEL R85, R85, -INF , !P2 ;  /* 0xff80000055557808 */ /* 0x000fe20005000000 */
[-CC-:B------:R-:W-:Y:S01]  /*142e0*/  FFMA.FTZ R87, R87, R10.reuse, -R8.reuse ;  /* 0x0000000a57577223 */ /* 0x180fe20000010808 */
[----:B------:R-:W-:Y:S01]  /*142f0*/  ISETP.GT.AND P2, PT, R40, 0x51, !P6 ;  /* 0x000000512800780c */ /* 0x000fe20007744270 */
[--C-:B------:R-:W-:Y:S01]  /*14300*/  FFMA.FTZ R158, R103, R10, -R8.reuse ;  /* 0x0000000a679e7223 */ /* 0x100fe20000010808 */
[----:B------:R-:W-:Y:S01]  /*14310*/  FMNMX.FTZ R6, R81, R4, !PT ;  /* 0x0000000451067209 */ /* 0x000fe20007810000 */
[----:B------:R-:W-:Y:S01]  /*14320*/  MUFU.EX2 R156, R156 ;  /* 0x0000009c009c7308 */ /* 0x000fe20000000800 */
[----:B------:R-:W-:Y:S01]  /*14330*/  ISETP.NE.AND P5, PT, R52, RZ, PT ;  /* 0x000000ff3400720c */ /* 0x000fe20003fa5270 */
[-CC-:B------:R-:W-:Y:S01]  /*14340*/  FFMA.FTZ R89, R89, R10.reuse, -R8.reuse ;  /* 0x0000000a59597223 */ /* 0x180fe20000010808 */
[----:B------:R-:W-:Y:S01]  /*14350*/  ISETP.LT.OR P2, PT, R32, 0x52, P2 ;  /* 0x000000522000780c */ /* 0x000fe20001741670 */
[--C-:B------:R-:W-:Y:S01]  /*14360*/  FFMA.FTZ R152, R101, R10, -R8.reuse ;  /* 0x0000000a65987223 */ /* 0x100fe20000010808 */
[----:B------:R-:W-:Y:S01]  /*14370*/  FMNMX.FTZ R6, R83, R6, !PT ;  /* 0x0000000653067209 */ /* 0x000fe20007810000 */
[-CC-:B------:R-:W-:Y:S01]  /*14380*/  FFMA.FTZ R91, R91, R10.reuse, -R8.reuse ;  /* 0x0000000a5b5b7223 */ /* 0x180fe20000010808 */
[----:B------:R-:W-:Y:S01]  /*14390*/  ISETP.GT.AND P4, PT, R40, 0x59, !P5 ;  /* 0x000000592800780c */ /* 0x000fe20006f84270 */
[----:B------:R0:W-:Y:S01]  /*143a0*/  MUFU.EX2 R4, R14 ;  /* 0x0000000e00047308 */ /* 0x0001e20000000800 */
[----:B------:R-:W-:Y:S01]  /*143b0*/  ISETP.LT.OR P3, PT, R32, 0x59, P3 ;  /* 0x000000592000780c */ /* 0x000fe20001f61670 */
[-CC-:B------:R-:W-:Y:S01]  /*143c0*/  FFMA.FTZ R138, R25, R10.reuse, -R8.reuse ;  /* 0x0000000a198a7223 */ /* 0x180fe20000010808 */
[----:B------:R-:W-:Y:S01]  /*143d0*/  FSEL R97, R20, -INF , !P2 ;  /* 0xff80000014617808 */ /* 0x000fe20005000000 */
[--C-:B------:R-:W-:Y:S01]  /*143e0*/  FFMA.FTZ R20, R95, R10, -R8.reuse ;  /* 0x0000000a5f147223 */ /* 0x100fe20000010808 */
[----:B------:R-:W-:Y:S01]  /*143f0*/  FMNMX.FTZ R6, R85, R6, !PT ;  /* 0x0000000655067209 */ /* 0x000fe20007810000 */
[-CC-:B------:R-:W-:Y:S01]  /*14400*/  FFMA.FTZ R93, R93, R10.reuse, -R8.reuse ;  /* 0x0000000a5d5d7223 */ /* 0x180fe20000010808 */
[----:B------:R-:W-:Y:S01]  /*14410*/  ISETP.LT.OR P4, PT, R32, 0x5a, P4 ;  /* 0x0000005a2000780c */ /* 0x000fe20002781670 */
[----:B------:R-:W1:Y:S01]  /*14420*/  MUFU.EX2 R87, R87 ;  /* 0x0000005700577308 */ /* 0x000e620000000800 */
[----:B------:R-:W-:Y:S01]  /*14430*/  FSEL R95, R21, -INF , !P3 ;  /* 0xff800000155f7808 */ /* 0x000fe20005800000 */
[--C-:B------:R-:W-:Y:S01]  /*14440*/  FFMA.FTZ R55, R55, R10, -R8.reuse ;  /* 0x0000000a37377223 */ /* 0x100fe20000010808 */
[----:B------:R-:W-:Y:S01]  /*14450*/  FMNMX.FTZ R6, R97, R6, !PT ;  /* 0x0000000661067209 */ /* 0x000fe20007810000 */
[-CC-:B------:R-:W-:Y:S01]  /*14460*/  FFMA.FTZ R144, R49, R10.reuse, -R8.reuse ;  /* 0x0000000a31907223 */ /* 0x180fe20000010808 */
[----:B------:R-:W-:Y:S01]  /*14470*/  FSEL R99, R24, -INF , !P4 ;  /* 0xff80000018637808 */ /* 0x000fe20006000000 */
[--C-:B------:R-:W-:Y:S01]  /*14480*/  FFMA.FTZ R47, R47, R10, -R8.reuse ;  /* 0x0000000a2f2f7223 */ /* 0x100fe20000010808 */
[----:B------:R-:W-:Y:S01]  /*14490*/  FMNMX.FTZ R6, R95, R6, !PT ;  /* 0x000000065f067209 */ /* 0x000fe20007810000 */
[----:B------:R-:W2:Y:S01]  /*144a0*/  MUFU.EX2 R158, R158 ;  /* 0x0000009e009e7308 */ /* 0x000ea20000000800 */
[----:B------:R-:W-:Y:S01]  /*144b0*/  ISETP.NE.AND P5, PT, R9, 0x1, PT ;  /* 0x000000010900780c */ /* 0x000fe20003fa5270 */
[--C-:B------:R-:W-:Y:S01]  /*144c0*/  FFMA.FTZ R146, R43, R10, -R8.reuse ;  /* 0x0000000a2b927223 */ /* 0x100fe20000010808 */
[----:B------:R-:W-:Y:S01]  /*144d0*/  FMNMX.FTZ R6, R99, R6, !PT ;  /* 0x0000000663067209 */ /* 0x000fe20007810000 */
[-CC-:B------:R-:W-:Y:S01]  /*144e0*/  FFMA.FTZ R41, R41, R10.reuse, -R8.reuse ;  /* 0x0000000a29297223 */ /* 0x180fe20000010808 */
[-CC-:B------:R-:W-:Y:S01]  /*144f0*/  FFMA.FTZ R140, R39, R10.reuse, -R8.reuse ;  /* 0x0000000a278c7223 */ /* 0x180fe20000010808 */
[-CC-:B------:R-:W-:Y:S01]  /*14500*/  FFMA.FTZ R37, R37, R10.reuse, -R8.reuse ;  /* 0x0000000a25257223 */ /* 0x180fe20000010808 */
[-CC-:B------:R-:W-:Y:S01]  /*14510*/  FFMA.FTZ R142, R35, R10.reuse, -R8.reuse ;  /* 0x0000000a238e7223 */ /* 0x180fe20000010808 */
[----:B------:R-:W3:Y:S01]  /*14520*/  SHFL.BFLY PT, R59, R6, 0x2, 0x1f ;  /* 0x0c401f00063b7f89 */ /* 0x000ee200000e0000 */
[----:B------:R-:W4:Y:S01]  /*14530*/  MUFU.EX2 R89, R89 ;  /* 0x0000005900597308 */ /* 0x000f220000000800 */
[-CC-:B------:R-:W-:Y:S01]  /*14540*/  FFMA.FTZ R33, R33, R10.reuse, -R8.reuse ;  /* 0x0000000a21217223 */ /* 0x180fe20000010808 */
[-CC-:B------:R-:W-:Y:S01]  /*14550*/  FFMA.FTZ R136, R31, R10.reuse, -R8.reuse ;  /* 0x0000000a1f887223 */ /* 0x180fe20000010808 */
[-CC-:B------:R-:W-:Y:S01]  /*14560*/  FFMA.FTZ R29, R29, R10.reuse, -R8.reuse ;  /* 0x0000000a1d1d7223 */ /* 0x180fe20000010808 */
[----:B------:R-:W-:Y:S01]  /*14570*/  FFMA.FTZ R25, R27, R10, -R8 ;  /* 0x0000000a1b197223 */ /* 0x000fe20000010808 */
[----:B------:R-:W0:Y:S03]  /*14580*/  @P5 LDC R38, c[0x0][0x44c] ;  /* 0x00011300ff265b82 */ /* 0x000e260000000800 */
[----:B------:R-:W-:Y:S05]  /*14590*/  MUFU.EX2 R152, R152 ;  /* 0x0000009800987308 */ /* 0x000fea0000000800 */
[----:B------:R-:W4:Y:S03]  /*145a0*/  @P5 LDC R40, c[0x0][0x450] ;  /* 0x00011400ff285b82 */ /* 0x000f260000000800 */
[----:B------:R-:W-:Y:S01]  /*145b0*/  MUFU.EX2 R91, R91 ;  /* 0x0000005b005b7308 */ /* 0x000fe20000000800 */
[----:B---3--:R-:W-:-:S07]  /*145c0*/  FMNMX.FTZ R59, R6, R59, !PT ;  /* 0x0000003b063b7209 */ /* 0x008fce0007810000 */
[----:B------:R-:W-:Y:S01]  /*145d0*/  MUFU.EX2 R154, R154 ;  /* 0x0000009a009a7308 */ /* 0x000fe20000000800 */
[----:B------:R-:W3:Y:S01]  /*145e0*/  SHFL.BFLY PT, R6, R59, 0x1, 0x1f ;  /* 0x0c201f003b067f89 */ /* 0x000ee200000e0000 */
[----:B0-----:R-:W-:-:S06]  /*145f0*/  @P5 IMAD.HI.U32 R27, R177, R38, RZ ;  /* 0x00000026b11b5227 */ /* 0x001fcc00078e00ff */
[----:B------:R-:W-:Y:S08]  /*14600*/  MUFU.EX2 R93, R93 ;  /* 0x0000005d005d7308 */ /* 0x000ff00000000800 */
[----:B------:R-:W-:Y:S08]  /*14610*/  MUFU.EX2 R21, R20 ;  /* 0x0000001400157308 */ /* 0x000ff00000000800 */
[----:B------:R-:W-:Y:S01]  /*14620*/  MUFU.EX2 R150, R150 ;  /* 0x0000009600967308 */ /* 0x000fe20000000800 */
[----:B---3--:R-:W-:-:S04]  /*14630*/  FMNMX.FTZ R6, R59, R6, !PT ;  /* 0x000000063b067209 */ /* 0x008fc80007810000 */
[C---:B------:R-:W-:Y:S01]  /*14640*/  FSETP.NEU.FTZ.AND P2, PT, R6.reuse, -INF , PT ;  /* 0xff8000000600780b */ /* 0x040fe20003f5d000 */
[----:B------:R-:W-:Y:S02]  /*14650*/  FMUL.FTZ R14, R6, R10 ;  /* 0x0000000a060e7220 */ /* 0x000fe40000410000 */
[----:B------:R-:W-:Y:S03]  /*14660*/  MUFU.EX2 R55, R55 ;  /* 0x0000003700377308 */ /* 0x000fe60000000800 */
[----:B------:R-:W-:-:S05]  /*14670*/  FSEL R14, R14, RZ, P2 ;  /* 0x000000ff0e0e7208 */ /* 0x000fca0001000000 */
        /* <DEDUP_REMOVED lines=16> */
[----:B------:R1:W0:Y:S01]  /*14780*/  MUFU.EX2 R0, R3 ;  /* 0x0000000300007308 */ /* 0x0002220000000800 */
[-CC-:B------:R-:W-:Y:S01]  /*14790*/  FFMA.FTZ R73, R73, R10.reuse, -R14.reuse ;  /* 0x0000000a49497223 */ /* 0x180fe2000001080e */
[-CC-:B------:R-:W-:Y:S01]  /*147a0*/  FFMA.FTZ R75, R75, R10.reuse, -R14.reuse ;  /* 0x0000000a4b4b7223 */ /* 0x180fe2000001080e */
[-CC-:B------:R-:W-:Y:S01]  /*147b0*/  FFMA.FTZ R77, R77, R10.reuse, -R14.reuse ;  /* 0x0000000a4d4d7223 */ /* 0x180fe2000001080e */
[-CC-:B------:R-:W-:Y:S01]  /*147c0*/  FFMA.FTZ R79, R79, R10.reuse, -R14.reuse ;  /* 0x0000000a4f4f7223 */ /* 0x180fe2000001080e */
[-CC-:B------:R-:W-:Y:S01]  /*147d0*/  FFMA.FTZ R81, R81, R10.reuse, -R14.reuse ;  /* 0x0000000a51517223 */ /* 0x180fe2000001080e */
[-CC-:B------:R-:W-:Y:S01]  /*147e0*/  FFMA.FTZ R83, R83, R10.reuse, -R14.reuse ;  /* 0x0000000a53537223 */ /* 0x180fe2000001080e */
[-CC-:B------:R-:W-:Y:S01]  /*147f0*/  FFMA.FTZ R85, R85, R10.reuse, -R14.reuse ;  /* 0x0000000a55557223 */ /* 0x180fe2000001080e */
[----:B------:R-:W3:Y:S01]  /*14800*/  MUFU.EX2 R45, R45 ;  /* 0x0000002d002d7308 */ /* 0x000ee20000000800 */
[----:B-1----:R-:W-:Y:S01]  /*14810*/  FADD.FTZ R3, R156, R87 ;  /* 0x000000579c037221 */ /* 0x002fe20000010000 */
[-CC-:B------:R-:W-:Y:S01]  /*14820*/  FFMA.FTZ R97, R97, R10.reuse, -R14.reuse ;  /* 0x0000000a61617223 */ /* 0x180fe2000001080e */
[-CC-:B------:R-:W-:Y:S01]  /*14830*/  FFMA.FTZ R95, R95, R10.reuse, -R14.reuse ;  /* 0x0000000a5f5f7223 */ /* 0x180fe2000001080e */
[----:B------:R-:W-:Y:S01]  /*14840*/  FFMA.FTZ R99, R99, R10, -R14 ;  /* 0x0000000a63637223 */ /* 0x000fe2000001080e */
[----:B--2---:R-:W-:Y:S01]  /*14850*/  FADD.FTZ R32, R158, R3 ;  /* 0x000000039e207221 */ /* 0x004fe20000010000 */
[----:B------:R-:W-:-:S02]  /*14860*/  F2FP.F16.F32.PACK_AB R156, R87, R156 ;  /* 0x0000009c579c723e */ /* 0x000fc400000000ff */
[----:B------:R-:W1:Y:S01]  /*14870*/  MUFU.EX2 R8, R51 ;  /* 0x0000003300087308 */ /* 0x000e620000000800 */
[----:B----4-:R-:W-:Y:S01]  /*14880*/  FADD.FTZ R3, R89, R32 ;  /* 0x0000002059037221 */ /* 0x010fe20000010000 */
[----:B0-----:R-:W-:Y:S01]  /*14890*/  FADD.FTZ R32, R157, R0 ;  /* 0x000000009d207221 */ /* 0x001fe20000010000 */
[----:B------:R-:W-:Y:S02]  /*148a0*/  F2FP.F16.F32.PACK_AB R157, R0, R157 ;  /* 0x0000009d009d723e */ /* 0x000fe400000000ff */
[----:B------:R-:W-:Y:S01]  /*148b0*/  FADD.FTZ R34, R152, R3 ;  /* 0x0000000398227221 */ /* 0x000fe20000010000 */
[----:B------:R-:W-:Y:S02]  /*148c0*/  F2FP.F16.F32.PACK_AB R158, R89, R158 ;  /* 0x0000009e599e723e */ /* 0x000fe400000000ff */
[----:B------:R-:W0:Y:S01]  /*148d0*/  MUFU.EX2 R53, R53 ;  /* 0x0000003500357308 */ /* 0x000e220000000800 */
[----:B---3--:R-:W-:Y:S01]  /*148e0*/  FADD.FTZ R3, R45, R32 ;  /* 0x000000202d037221 */ /* 0x008fe20000010000 */
[----:B------:R-:W-:-:S06]  /*148f0*/  F2FP.F16.F32.PACK_AB R152, R91, R152 ;  /* 0x000000985b98723e */ /* 0x000fcc00000000ff */
[----:B------:R2:W3:Y:S01]  /*14900*/  MUFU.EX2 R20, R11 ;  /* 0x0000000b00147308 */ /* 0x0004e20000000800 */
[----:B-1----:R-:W-:-:S07]  /*14910*/  F2FP.F16.F32.PACK_AB R159, R8, R45 ;  /* 0x0000002d089f723e */ /* 0x002fce00000000ff */
[----:B------:R-:W1:Y:S01]  /*14920*/  MUFU.EX2 R57, R57 ;  /* 0x0000003900397308 */ /* 0x000e620000000800 */
[----:B--2---:R-:W-:Y:S01]  /*14930*/  FADD.FTZ R11, R91, R34 ;  /* 0x000000225b0b7221 */ /* 0x004fe20000010000 */
[----:B------:R-:W-:Y:S01]  /*14940*/  FADD.FTZ R34, R8, R3 ;  /* 0x0000000308227221 */ /* 0x000fe20000010000 */
[----:B------:R-:W-:Y:S02]  /*14950*/  VIADD R8, R2, 0xfffffffe ;  /* 0xfffffffe02087836 */ /* 0x000fe40000000000 */
[----:B------:R-:W-:Y:S01]  /*14960*/  FADD.FTZ R36, R154, R11 ;  /* 0x0000000b9a247221 */ /* 0x000fe20000010000 */
[----:B0-----:R-:W-:Y:S01]  /*14970*/  FADD.FTZ R3, R53, R34 ;  /* 0x0000002235037221 */ /* 0x001fe20000010000 */
[C---:B------:R-:W-:Y:S01]  /*14980*/  F2FP.F16.F32.PACK_AB R154, R93.reuse, R154 ;  /* 0x0000009a5d9a723e */ /* 0x040fe200000000ff */
[----:B------:R0:W2:Y:S01]  /*14990*/  MUFU.EX2 R24, R15 ;  /* 0x0000000f00187308 */ /* 0x0000a20000000800 */
[----:B------:R-:W-:Y:S01]  /*149a0*/  FADD.FTZ R11, R93, R36 ;  /* 0x000000245d0b7221 */ /* 0x000fe20000010000 */
[C---:B---3--:R-:W-:Y:S01]  /*149b0*/  FADD.FTZ R34, R20.reuse, R3 ;  /* 0x0000000314227221 */ /* 0x048fe20000010000 */
[----:B------:R-:W-:-:S02]  /*149c0*/  F2FP.F16.F32.PACK_AB R153, R20, R53 ;  /* 0x000000351499723e */ /* 0x000fc400000000ff */
[----:B------:R-:W-:-:S03]  /*149d0*/  FADD.FTZ R36, R4, R11 ;  /* 0x0000000b04247221 */ /* 0x000fc60000010000 */
[----:B------:R-:W3:Y:S01]  /*149e0*/  MUFU.EX2 R61, R61 ;  /* 0x0000003d003d7308 */ /* 0x000ee20000000800 */
[----:B-1----:R-:W-:Y:S01]  /*149f0*/  FADD.FTZ R3, R57, R34 ;  /* 0x0000002239037221 */ /* 0x002fe20000010000 */
[----:B------:R-:W-:Y:S01]  /*14a00*/  FADD.FTZ R11, R21, R36 ;  /* 0x00000024150b7221 */ /* 0x000fe20000010000 */
[----:B0-----:R-:W-:Y:S02]  /*14a10*/  MOV R15, R177 ;  /* 0x000000b1000f7202 */ /* 0x001fe40000000f00 */
[----:B------:R-:W-:Y:S01]  /*14a20*/  @P5 SHF.R.U32.HI R15, RZ, R40, R27 ;  /* 0x00000028ff0f5219 */ /* 0x000fe2000001161b */
[----:B------:R-:W-:Y:S01]  /*14a30*/  FADD.FTZ R38, R150, R11 ;  /* 0x0000000b96267221 */ /* 0x000fe20000010000 */
[----:B------:R-:W-:Y:S01]  /*14a40*/  ISETP.GE.AND P5, PT, R13, 0x1, PT ;  /* 0x000000010d00780c */ /* 0x000fe20003fa6270 */
[----:B------:R-:W0:Y:S01]  /*14a50*/  MUFU.EX2 R26, R63 ;  /* 0x0000003f001a7308 */ /* 0x000e220000000800 */
[----:B--2---:R-:W-:Y:S01]  /*14a60*/  FADD.FTZ R36, R24, R3 ;  /* 0x0000000318247221 */ /* 0x004fe20000010000 */
[----:B------:R-:W-:Y:S01]  /*14a70*/  FADD.FTZ R11, R55, R38 ;  /* 0x00000026370b7221 */ /* 0x000fe20000010000 */
[----:B------:R-:W-:Y:S01]  /*14a80*/  IMAD.IADD R15, R148, 0x1, R15 ;  /* 0x00000001940f7824 */ /* 0x000fe200078e020f */
[----:B------:R-:W-:-:S02]  /*14a90*/  F2FP.F16.F32.PACK_AB R148, R21, R4 ;  /* 0x000000041594723e */ /* 0x000fc400000000ff */
[----:B------:R-:W-:Y:S01]  /*14aa0*/  FADD.FTZ R38, R144, R11 ;  /* 0x0000000b90267221 */ /* 0x000fe20000010000 */
[----:B------:R-:W-:Y:S01]  /*14ab0*/  F2FP.F16.F32.PACK_AB R150, R55, R150 ;  /* 0x000000963796723e */ /* 0x000fe200000000ff */
[----:B------:R-:W1:Y:S01]  /*14ac0*/  MUFU.EX2 R65, R65 ;  /* 0x0000004100417308 */ /* 0x000e620000000800 */
[----:B---3--:R-:W-:Y:S01]  /*14ad0*/  FADD.FTZ R3, R61, R36 ;  /* 0x000000243d037221 */ /* 0x008fe20000010000 */
[----:B------:R-:W-:Y:S01]  /*14ae0*/  F2FP.F16.F32.PACK_AB R155, R24, R57 ;  /* 0x00000039189b723e */ /* 0x000fe200000000ff */
[----:B------:R-:W-:-:S05]  /*14af0*/  IMAD.IADD R12, R15, 0x1, R12 ;  /* 0x000000010f0c7824 */ /* 0x000fca00078e020c */
        /* <DEDUP_REMOVED lines=50> */
[----:B-----5:R-:W-:-:S06]  /*14e20*/  F2FP.F16.F32.PACK_AB R143, R14, R81 ;  /* 0x000000510e8f723e */ /* 0x020fcc00000000ff */
[----:B------:R-:W1:Y:S01]  /*14e30*/  MUFU.EX2 R138, R138 ;  /* 0x0000008a008a7308 */ /* 0x000e620000000800 */
[----:B--2---:R-:W-:-:S07]  /*14e40*/  FADD.FTZ R3, R85, R40 ;  /* 0x0000002855037221 */ /* 0x004fce0000010000 */
[----:B------:R-:W2:Y:S01]  /*14e50*/  MUFU.EX2 R95, R95 ;  /* 0x0000005f005f7308 */ /* 0x000ea20000000800 */
[C---:B0-----:R-:W-:Y:S01]  /*14e60*/  FADD.FTZ R0, R36.reuse, R3 ;  /* 0x0000000324007221 */ /* 0x041fe20000010000 */
[----:B------:R-:W-:-:S06]  /*14e70*/  F2FP.F16.F32.PACK_AB R137, R36, R85 ;  /* 0x000000552489723e */ /* 0x000fcc00000000ff */
[----:B------:R-:W0:Y:S01]  /*14e80*/  MUFU.EX2 R25, R25 ;  /* 0x0000001900197308 */ /* 0x000e220000000800 */
[----:B-1----:R-:W-:-:S07]  /*14e90*/  FADD.FTZ R4, R138, R11 ;  /* 0x0000000b8a047221 */ /* 0x002fce0000010000 */
[----:B------:R-:W1:Y:S01]  /*14ea0*/  MUFU.EX2 R38, R99 ;  /* 0x0000006300267308 */ /* 0x000e620000000800 */
[----:B--2---:R-:W-:Y:S01]  /*14eb0*/  FADD.FTZ R3, R95, R0 ;  /* 0x000000005f037221 */ /* 0x004fe20000010000 */
[C---:B0-----:R-:W-:Y:S01]  /*14ec0*/  FADD.FTZ R4, R25.reuse, R4 ;  /* 0x0000000419047221 */ /* 0x041fe20000010000 */
[----:B------:R-:W-:Y:S02]  /*14ed0*/  F2FP.F16.F32.PACK_AB R138, R25, R138 ;  /* 0x0000008a198a723e */ /* 0x000fe400000000ff */
[C---:B-1----:R-:W-:Y:S01]  /*14ee0*/  FADD.FTZ R3, R38.reuse, R3 ;  /* 0x0000000326037221 */ /* 0x042fe20000010000 */
[----:B------:R-:W-:Y:S01]  /*14ef0*/  F2FP.F16.F32.PACK_AB R139, R38, R95 ;  /* 0x0000005f268b723e */ /* 0x000fe200000000ff */
[----:B------:R-:W-:Y:S06]  /*14f00*/  @!P5 BRA `(.L_x_1852) ;  /* 0x000000000048d947 */ /* 0x000fec0003800000 */
[C---:B------:R-:W-:Y:S01]  /*14f10*/  ISETP.GT.AND P2, PT, R15.reuse, RZ, PT ;  /* 0x000000ff0f00720c */ /* 0x040fe20003f44270 */
[----:B------:R-:W-:Y:S01]  /*14f20*/  BSSY B0, `(.L_x_1853) ;  /* 0x000000e000007945 */ /* 0x000fe20003800000 */
[----:B------:R-:W-:-:S11]  /*14f30*/  VIADD R0, R15, 0xffffffff ;  /* 0xffffffff0f007836 */ /* 0x000fd60000000000 */
[----:B------:R-:W-:Y:S05]  /*14f40*/  @P2 BRA `(.L_x_1854) ;  /* 0x00000000001c2947 */ /* 0x000fea0003800000 */
[----:B------:R-:W-:Y:S02]  /*14f50*/  ISETP.NE.AND P2, PT, R13, 0x1, PT ;  /* 0x000000010d00780c */ /* 0x000fe40003f45270 */
[----:B------:R-:W-:-:S11]  /*14f60*/  IADD3 R11, -R15, RZ, RZ ;  /* 0x000000ff0f0b7210 */ /* 0x000fd60007ffe1ff */
[----:B------:R-:W0:Y:S02]  /*14f70*/  @P2 LDC.64 R20, c[0x0][0x9e8] ;  /* 0x00027a00ff142b82 */ /* 0x000e240000000a00 */
[----:B0-----:R-:W-:-:S05]  /*14f80*/  @P2 IMAD.HI.U32 R0, R11, R20, RZ ;  /* 0x000000140b002227 */ /* 0x001fca00078e00ff */
[----:B------:R-:W-:-:S04]  /*14f90*/  @P2 SHF.R.U32.HI R11, RZ, R21, R0 ;  /* 0x00000015ff0b2219 */ /* 0x000fc80000011600 */
[----:B------:R-:W-:Y:S01]  /*14fa0*/  LOP3.LUT R0, RZ, R11, RZ, 0x33, !PT ;  /* 0x0000000bff007212 */ /* 0x000fe200078e33ff */
[----:B------:R-:W-:Y:S06]  /*14fb0*/  BRA `(.L_x_1855) ;  /* 0x0000000000107947 */ /* 0x000fec0003800000 */
.L_x_1854:
[----:B------:R-:W-:-:S13]  /*14fc0*/  ISETP.NE.AND P2, PT, R13, 0x1, PT ;  /* 0x000000010d00780c */ /* 0x000fda0003f45270 */
[----:B------:R-:W0:Y:S02]  /*14fd0*/  @P2 LDC.64 R14, c[0x0][0x9e8] ;  /* 0x00027a00ff0e2b82 */ /* 0x000e240000000a00 */
[----:B0-----:R-:W-:-:S05]  /*14fe0*/  @P2 IMAD.HI.U32 R2, R0, R14, RZ ;  /* 0x0000000e00022227 */ /* 0x001fca00078e00ff */
[----:B------:R-:W-:-:S07]  /*14ff0*/  @P2 SHF.R.U32.HI R0, RZ, R15, R2 ;  /* 0x0000000fff002219 */ /* 0x000fce0000011602 */
.L_x_1855:
[----:B------:R-:W-:Y:S05]  /*15000*/  BSYNC B0 ;  /* 0x0000000000007941 */ /* 0x000fea0003800000 */
.L_x_1853:
[----:B------:R-:W-:-:S05]  /*15010*/  IMAD R13, R0, R13, R13 ;  /* 0x0000000d000d7224 */ /* 0x000fca00078e020d */
[----:B------:R-:W-:-:S07]  /*15020*/  VIMNMX R12, R12, R13, PT ;  /* 0x0000000d0c0c7248 */ /* 0x000fce0003fe0100 */
.L_x_1852:
[----:B------:R-:W-:Y:S01]  /*15030*/  IMAD.HI R12, R12, 0x2aaaaaab, RZ ;  /* 0x2aaaaaab0c0c7827 */ /* 0x000fe200078e02ff */
[----:B------:R-:W-:Y:S01]  /*15040*/  ULDC UR46, c[0x0][0x9e4] ;  /* 0x00027900002e7ab9 */ /* 0x000fe20000000800 */
[----:B------:R-:W-:Y:S01]  /*15050*/  ULDC UR39, c[0x0][0x9e4] ;  /* 0x0002790000277ab9 */ /* 0x000fe20000000800 */
[----:B------:R-:W-:Y:S01]  /*15060*/  ULDC UR50, c[0x0][0x9d8] ;  /* 0x0002760000327ab9 */ /* 0x000fe20000000800 */
[----:B------:R-:W-:Y:S01]  /*15070*/  ULDC UR55, c[0x0][0x9d8] ;  /* 0x0002760000377ab9 */ /* 0x000fe20000000800 */
[----:B------:R-:W-:Y:S01]  /*15080*/  SHF.R.U32.HI R11, RZ, 0x1f, R12 ;  /* 0x0000001fff0b7819 */ /* 0x000fe2000001160c */
[----:B------:R-:W-:Y:S01]  /*15090*/  ULDC UR51, c[0x0][0x9d8] ;  /* 0x0002760000337ab9 */ /* 0x000fe20000000800 */
[----:B------:R-:W-:Y:S01]  /*150a0*/  ULDC UR38, c[0x0][0x988] ;  /* 0x0002620000267ab9 */ /* 0x000fe20000000800 */
[----:B------:R-:W-:Y:S01]  /*150b0*/  ULDC UR43, c[0x0][0x988] ;  /* 0x00026200002b7ab9 */ /* 0x000fe20000000800 */
[----:B------:R-:W-:Y:S01]  /*150c0*/  LEA.HI.SX32 R14, R12, R11, 0x1c ;  /* 0x0000000b0c0e7211 */ /* 0x000fe200078fe2ff */
[----:B------:R-:W-:Y:S01]  /*150d0*/  ULDC UR42, c[0x0][0x988] ;  /* 0x00026200002a7ab9 */ /* 0x000fe20000000800 */
[----:B------:R-:W-:Y:S01]  /*150e0*/  ULDC UR54, c[0x0][0x9e0] ;  /* 0x0002780000367ab9 */ /* 0x000fe20000000800 */
[----:B------:R-:W-:Y:S01]  /*150f0*/  ULDC UR47, c[0x0][0x9e0] ;  /* 0x00027800002f7ab9 */ /* 0x000fe20000000800 */
[----:B------:R-:W-:Y:S01]  /*15100*/  VIMNMX R14, R179, R14, !PT ;  /* 0x0000000eb30e7248 */ /* 0x000fe20007fe0100 */
[----:B------:R-:W-:Y:S01]  /*15110*/  BSSY B0, `(.L_x_1856) ;  /* 0x000039c000007945 */ /* 0x000fe20003800000 */
[----:B------:R-:W-:Y:S01]  /*15120*/  IMAD.MOV.U32 R2, RZ, RZ, 0x3f800000 ;  /* 0x3f800000ff027424 */ /* 0x000fe200078e00ff */
[----:B------:R-:W-:-:S02]  /*15130*/  CS2R R86, SRZ ;  /* 0x0000000000567805 */ /* 0x000fc4000001ff00 */
[----:B------:R-:W-:Y:S01]  /*15140*/  ISETP.GE.AND P2, PT, R8, R14, PT ;  /* 0x0000000e0800720c */ /* 0x000fe20003f46270 */
[----:B------:R-:W-:Y:S01]  /*15150*/  IMAD.MOV.U32 R0, RZ, RZ, 0x3f800000 ;  /* 0x3f800000ff007424 */ /* 0x000fe200078e00ff */
        /* <DEDUP_REMOVED lines=31> */
[----:B------:R-:W-:Y:S06]  /*15350*/  @!P2 BRA `(.L_x_1857) ;  /* 0x0000003400dca947 */ /* 0x000fec0003800000 */
[----:B------:R-:W-:Y:S01]  /*15360*/  BSSY B1, `(.L_x_1858) ;  /* 0x0000372000017945 */ /* 0x000fe20003800000 */
[----:B------:R-:W-:Y:S02]  /*15370*/  IMAD.MOV.U32 R2, RZ, RZ, 0x3f800000 ;  /* 0x3f800000ff027424 */ /* 0x000fe400078e00ff */
[----:B------:R-:W-:-:S07]  /*15380*/  IMAD.MOV.U32 R87, RZ, RZ, RZ ;  /* 0x000000ffff577224 */ /* 0x000fce00078e00ff */
.L_x_1877:
[----:B------:R-:W-:-:S04]  /*15390*/  IADD3 R15, R22, 0x1, RZ ;  /* 0x00000001160f7810 */ /* 0x000fc80007ffe0ff */
[----:B------:R-:W-:-:S04]  /*153a0*/  ISETP.NE.AND P2, PT, R15, 0x2, PT ;  /* 0x000000020f00780c */ /* 0x000fc80003f45270 */
[----:B------:R-:W-:Y:S02]  /*153b0*/  SEL R20, RZ, 0x1, P2 ;  /* 0x00000001ff147807 */ /* 0x000fe40001000000 */
[----:B------:R-:W-:Y:S02]  /*153c0*/  SEL R15, R15, RZ, P2 ;  /* 0x000000ff0f0f7207 */ /* 0x000fe40001000000 */
[----:B------:R-:W-:Y:S01]  /*153d0*/  LOP3.LUT R20, R23, R20, RZ, 0x3c, !PT ;  /* 0x0000001417147212 */ /* 0x000fe200078e3cff */
[----:B------:R-:W-:Y:S06]  /*153e0*/  @!P0 BRA `(.L_x_1859) ;  /* 0x0000000000048947 */ /* 0x000fec0003800000 */
[----:B------:R-:W-:Y:S01]  /*153f0*/  BPT.TRAP 0x1 ;  /* 0x000000040000795c */ /* 0x000fe20000300000 */
.L_x_1859:
[----:B------:R-:W-:Y:S01]  /*15400*/  IMAD R21, R15, 0x8, R16 ;  /* 0x000000080f157824 */ /* 0x000fe200078e0210 */
[----:B------:R-:W-:-:S04]  /*15410*/  SHF.L.U32 R12, R20, 0x1f, RZ ;  /* 0x0000001f140c7819 */ /* 0x000fc800000006ff */
[----:B------:R0:W1:Y:S01]  /*15420*/  SYNCS.PHASECHK.TRANS64.TRYWAIT P2, [R21+URZ+0x2a830], R12 ;  /* 0x02a8300c150075a7 */ /* 0x000062000804017f */
[----:B------:R-:W-:Y:S05]  /*15430*/  @!P0 BRA `(.L_x_1860) ;  /* 0x0000000000048947 */ /* 0x000fea0003800000 */
[----:B------:R-:W-:Y:S01]  /*15440*/  BPT.TRAP 0x1 ;  /* 0x000000040000795c */ /* 0x000fe20000300000 */
.L_x_1860:
[----:B------:R-:W-:Y:S01]  /*15450*/  BSSY B2, `(.L_x_1861) ;  /* 0x0000006000027945 */ /* 0x000fe20003800000 */
[----:B------:R-:W-:Y:S02]  /*15460*/  IMAD R10, R15, 0x900, R7 ;  /* 0x000009000f0a7824 */ /* 0x000fe400078e0207 */
[----:B------:R-:W-:Y:S01]  /*15470*/  IMAD.MOV.U32 R11, RZ, RZ, 0x40000040 ;  /* 0x40000040ff0b7424 */ /* 0x000fe200078e00ff */
[----:B-1----:R-:W-:Y:S06]  /*15480*/  @P2 BRA `(.L_x_1862) ;  /* 0x0000000000082947 */ /* 0x002fec0003800000 */
[----:B------:R-:W1:Y:S02]  /*15490*/  SYNCS.PHASECHK.TRANS64.TRYWAIT P2, [R21+URZ+0x2a830], R12 ;  /* 0x02a8300c150075a7 */ /* 0x000e64000804017f */
[----:B-1----:R-:W-:Y:S05]  /*154a0*/  @!P2 BRA `(.L_x_1863) ;  /* 0x00000150004ca947 */ /* 0x002fea0003800000 */
.L_x_1862:
[----:B------:R-:W-:Y:S05]  /*154b0*/  BSYNC B2 ;  /* 0x0000000000027941 */ /* 0x000fea0003800000 */
.L_x_1861:
[----:B------:R-:W2:Y:S04]  /*154c0*/  LDL.64 R88, [R1+0x38] ;  /* 0x0000380001587983 */ /* 0x000ea80000100a00 */
[----:B------:R-:W3:Y:S04]  /*154d0*/  LDL.64 R218, [R1+0x30] ;  /* 0x0000300001da7983 */ /* 0x000ee80000100a00 */
[----:B------:R-:W4:Y:S01]  /*154e0*/  LDL.64 R216, [R1+0x28] ;  /* 0x0000280001d87983 */ /* 0x000f220000100a00 */
[----:B------:R-:W-:-:S03]  /*154f0*/  R2UR UR6, R10 ;  /* 0x000000000a0672ca */ /* 0x000fc600000e0000 */
[----:B------:R-:W5:Y:S01]  /*15500*/  LDL.64 R214, [R1+0x20] ;  /* 0x0000200001d67983 */ /* 0x000f620000100a00 */
[----:B------:R-:W-:Y:S01]  /*15510*/  R2UR UR7, R11 ;  /* 0x000000000b0772ca */ /* 0x000fe200000e0000 */
[----:B01----:R-:W-:Y:S02]  /*15520*/  VIADD R12, R10, 0x2 ;  /* 0x000000020a0c7836 */ /* 0x003fe40000000000 */
[----:B------:R-:W-:Y:S01]  /*15530*/  IMAD.MOV.U32 R13, RZ, RZ, 0x40000040 ;  /* 0x40000040ff0d7424 */ /* 0x000fe200078e00ff */
[----:B------:R-:W5:Y:S04]  /*15540*/  LDL.64 R212, [R1+0x18] ;  /* 0x0000180001d47983 */ /* 0x000f680000100a00 */
[----:B------:R-:W5:Y:S04]  /*15550*/  LDL.64 R210, [R1+0x10] ;  /* 0x0000100001d27983 */ /* 0x000f680000100a00 */
[----:B------:R-:W5:Y:S01]  /*15560*/  LDL.64 R198, [R1] ;  /* 0x0000000001c67983 */ /* 0x000f620000100a00 */
[----:B--2---:R-:W-:-:S02]  /*15570*/  R2UR UR4, R88 ;  /* 0x00000000580472ca */ /* 0x004fc400000e0000 */
[----:B------:R-:W-:Y:S02]  /*15580*/  R2UR UR5, R89 ;  /* 0x00000000590572ca */ /* 0x000fe400000e0000 */
[----:B------:R-:W-:-:S11]  /*15590*/  WARPGROUP.ARRIVE ;  /* 0x00000000000079c5 */ /* 0x000fd60000000000 */
[----:B------:R-:W-:Y:S01]  /*155a0*/  HGMMA.64x96x16.F32 R88, gdesc[UR4], RZ, !UPT, gsb0 ;  /* 0x01600000045879f0 */ /* 0x000fe2000c0008ff */
[----:B------:R-:W-:Y:S02]  /*155b0*/  R2UR UR6, R12 ;  /* 0x000000000c0672ca */ /* 0x000fe400000e0000 */
[----:B------:R-:W-:Y:S02]  /*155c0*/  R2UR UR7, R13 ;  /* 0x000000000d0772ca */ /* 0x000fe400000e0000 */
[----:B---3--:R-:W-:Y:S02]  /*155d0*/  R2UR UR4, R218 ;  /* 0x00000000da0472ca */ /* 0x008fe400000e0000 */
[----:B------:R-:W-:Y:S01]  /*155e0*/  R2UR UR5, R219 ;  /* 0x00000000db0572ca */ /* 0x000fe200000e0000 */
[----:B------:R-:W-:Y:S01]  /*155f0*/  IMAD.MOV.U32 R13, RZ, RZ, 0x40000040 ;  /* 0x40000040ff0d7424 */ /* 0x000fe200078e00ff */
[----:B------:R-:W-:Y:S01]  /*15600*/  IADD3 R12, R10, 0x4, RZ ;  /* 0x000000040a0c7810 */ /* 0x000fe20007ffe0ff */
[----:B------:R-:W-:-:S02]  /*15610*/  WARPGROUP.DEPBAR.LE gsb0, 0x0 ;  /* 0x00008000000079c5 */ /* 0x000fc40000010000 */
[----:B------:R-:W-:-:S08]  /*15620*/  WARPGROUP.ARRIVE ;  /* 0x00000000000079c5 */ /* 0x000fd00000000000 */
[----:B------:R-:W-:Y:S01]  /*15630*/  HGMMA.64x96x16.F32 R88, gdesc[UR4], R88, gsb0 ;  /* 0x01600000045879f0 */ /* 0x000fe20008000858 */
[----:B------:R-:W-:Y:S02]  /*15640*/  R2UR UR6, R12 ;  /* 0x000000000c0672ca */ /* 0x000fe400000e0000 */
[----:B------:R-:W-:Y:S02]  /*15650*/  R2UR UR7, R13 ;  /* 0x000000000d0772ca */ /* 0x000fe400000e0000 */
[----:B----4-:R-:W-:Y:S02]  /*15660*/  R2UR UR4, R216 ;  /* 0x00000000d80472ca */ /* 0x010fe400000e0000 */
[----:B------:R-:W-:Y:S01]  /*15670*/  R2UR UR5, R217 ;  /* 0x00000000d90572ca */ /* 0x000fe200000e0000 */
[----:B------:R-:W-:Y:S02]  /*15680*/  VIADD R12, R10, 0x6 ;  /* 0x000000060a0c7836 */ /* 0x000fe40000000000 */
[----:B------:R-:W-:Y:S01]  /*15690*/  IMAD.MOV.U32 R13, RZ, RZ, 0x40000040 ;  /* 0x40000040ff0d7424 */ /* 0x000fe200078e00ff */
[----:B------:R-:W-:-:S02]  /*156a0*/  WARPGROUP.DEPBAR.LE gsb0, 0x0 ;  /* 0x00008000000079c5 */ /* 0x000fc40000010000 */
[----:B------:R-:W-:-:S07]  /*156b0*/  WARPGROUP.ARRIVE ;  /* 0x00000000000079c5 */ /* 0x000fce0000000000 */
[----:B------:R-:W-:Y:S01]  /*156c0*/  HGMMA.64x96x16.F32 R88, gdesc[UR4], R88, gsb0 ;  /* 0x01600000045879f0 */ /* 0x000fe20008000858 */
[----:B------:R-:W-:Y:S02]  /*156d0*/  R2UR UR6, R12 ;  /* 0x000000000c0672ca */ /* 0x000fe400000e0000 */
[----:B------:R-:W-:Y:S02]  /*156e0*/  R2UR UR7, R13 ;  /* 0x000000000d0772ca */ /* 0x000fe400000e0000 */
[----:B-----5:R-:W-:Y:S02]  /*156f0*/  R2UR UR4, R214 ;  /* 0x00000000d60472ca */ /* 0x020fe400000e0000 */
[----:B------:R-:W-:Y:S01]  /*15700*/  R2UR UR5, R215 ;  /* 0x00000000d70572ca */ /* 0x000fe200000e0000 */
[----:B------:R-:W-:Y:S01]  /*15710*/  VIADD R12, R10, 0x300 ;  /* 0x000003000a0c7836 */ /* 0x000fe20000000000 */
[----:B------:R-:W-:Y:S01]  /*15720*/  MOV R13, 0x40000040 ;  /* 0x40000040000d7802 */ /* 0x000fe20000000f00 */
[----:B------:R-:W-:-:S02]  /*15730*/  WARPGROUP.DEPBAR.LE gsb0, 0x0 ;  /* 0x00008000000079c5 */ /* 0x000fc40000010000 */
[----:B------:R-:W-:-:S08]  /*15740*/  WARPGROUP.ARRIVE ;  /* 0x00000000000079c5 */ /* 0x000fd00000000000 */
[----:B------:R-:W-:Y:S01]  /*15750*/  HGMMA.64x96x16.F32 R88, gdesc[UR4], R88, gsb0 ;  /* 0x01600000045879f0 */ /* 0x000fe20008000858 */
[----:B------:R-:W-:Y:S02]  /*15760*/  R2UR UR6, R12 ;  /* 0x000000000c0672ca */ /* 0x000fe400000e0000 */
[----:B------:R-:W-:Y:S02]  /*15770*/  R2UR UR7, R13 ;  /* 0x000000000d0772ca */ /* 0x000fe400000e0000 */
[----:B------:R-:W-:Y:S02]  /*15780*/  R2UR UR4, R212 ;  /* 0x00000000d40472ca */ /* 0x000fe400000e0000 */
        /* <DEDUP_REMOVED lines=19> */
[----:B------:R-:W-:Y:S01]  /*158c0*/  IMAD.MOV.U32 R13, RZ, RZ, 0x40000040 ;  /* 0x40000040ff0d7424 */ /* 0x000fe200078e00ff */
[----:B------:R-:W-:Y:S01]  /*158d0*/  IADD3 R12, R10, 0x306, RZ ;  /* 0x000003060a0c7810 */ /* 0x000fe20007ffe0ff */
[----:B------:R-:W-:-:S02]  /*158e0*/  WARPGROUP.DEPBAR.LE gsb0, 0x0 ;  /* 0x00008000000079c5 */ /* 0x000fc40000010000 */
[----:B------:R-:W-:-:S08]  /*158f0*/  WARPGROUP.ARRIVE ;  /* 0x00000000000079c5 */ /* 0x000fd00000000000 */
[----:B------:R-:W-:Y:S01]  /*15900*/  HGMMA.64x96x16.F32 R88, gdesc[UR4], R88, gsb0 ;  /* 0x01600000045879f0 */ /* 0x000fe20008000858 */
[----:B------:R-:W-:Y:S02]  /*15910*/  R2UR UR6, R12 ;  /* 0x000000000c0672ca */ /* 0x000fe400000e0000 */
[----:B------:R-:W-:Y:S01]  /*15920*/  R2UR UR7, R13 ;  /* 0x000000000d0772ca */ /* 0x000fe200000e0000 */
[----:B------:R-:W-:Y:S01]  /*15930*/  UMOV UR4, UR52 ;  /* 0x0000003400047c82 */ /* 0x000fe20008000000 */
[----:B------:R-:W-:Y:S01]  /*15940*/  UMOV UR5, UR53 ;  /* 0x0000003500057c82 */ /* 0x000fe20008000000 */
[----:B------:R-:W-:Y:S02]  /*15950*/  VIADD R12, R10, 0x600 ;  /* 0x000006000a0c7836 */ /* 0x000fe40000000000 */
[----:B------:R-:W-:Y:S01]  /*15960*/  IMAD.MOV.U32 R13, RZ, RZ, 0x40000040 ;  /* 0x40000040ff0d7424 */ /* 0x000fe200078e00ff */
[----:B------:R-:W-:Y:S02]  /*15970*/  WARPGROUP.DEPBAR.LE gsb0, 0x0 ;  /* 0x00008000000079c5 */ /* 0x000fe40000010000 */
[----:B------:R-:W-:-:S06]  /*15980*/  WARPGROUP.ARRIVE ;  /* 0x00000000000079c5 */ /* 0x000fcc0000000000 */
[----:B------:R-:W-:Y:S01]  /*15990*/  HGMMA.64x96x16.F32 R88, gdesc[UR4], R88, gsb0 ;  /* 0x01600000045879f0 */ /* 0x000fe20008000858 */
[----:B------:R-:W-:Y:S02]  /*159a0*/  R2UR UR6, R12 ;  /* 0x000000000c0672ca */ /* 0x000fe400000e0000 */
[----:B------:R-:W-:Y:S01]  /*159b0*/  R2UR UR7, R13 ;  /* 0x000000000d0772ca */ /* 0x000fe200000e0000 */
[----:B------:R-:W-:Y:S01]  /*159c0*/  UMOV UR4, UR48 ;  /* 0x0000003000047c82 */ /* 0x000fe20008000000 */
[----:B------:R-:W-:Y:S01]  /*159d0*/  UMOV UR5, UR49 ;  /* 0x0000003100057c82 */ /* 0x000fe20008000000 */
[----:B------:R-:W-:Y:S01]  /*159e0*/  VIADD R12, R10, 0x602 ;  /* 0x000006020a0c7836 */ /* 0x000fe20000000000 */
[----:B------:R-:W-:Y:S01]  /*159f0*/  MOV R13, 0x40000040 ;  /* 0x40000040000d7802 */ /* 0x000fe20000000f00 */
[----:B------:R-:W-:Y:S02]  /*15a00*/  WARPGROUP.DEPBAR.LE gsb0, 0x0 ;  /* 0x00008000000079c5 */ /* 0x000fe40000010000 */
[----:B------:R-:W-:-:S06]  /*15a10*/  WARPGROUP.ARRIVE ;  /* 0x00000000000079c5 */ /* 0x000fcc0000000000 */
        /* <DEDUP_REMOVED lines=23> */
[----:B------:R-:W-:Y:S02]  /*15b90*/  WARPGROUP.DEPBAR.LE gsb0, 0x0 ;  /* 0x00008000000079c5 */ /* 0x000fe40000010000 */
[----:B------:R-:W-:-:S08]  /*15ba0*/  WARPGROUP.ARRIVE ;  /* 0x00000000000079c5 */ /* 0x000fd00000000000 */
[----:B------:R-:W-:Y:S01]  /*15bb0*/  HGMMA.64x96x16.F32 R88, gdesc[UR4], R88, gsb0 ;  /* 0x01600000045879f0 */ /* 0x000fe20008000858 */
        /* <DEDUP_REMOVED lines=65> */
[----:B------:R-:W-:Y:S05]  /*15fd0*/  @!P0 BRA `(.L_x_1864) ;  /* 0x0000000000048947 */ /* 0x000fea0003800000 */
[----:B------:R-:W-:Y:S01]  /*15fe0*/  BPT.TRAP 0x1 ;  /* 0x000000040000795c */ /* 0x000fe20000300000 */
.L_x_1864:
[----:B------:R-:W-:Y:S02]  /*15ff0*/  SHF.L.U32 R11, R23, 0x1f, RZ ;  /* 0x0000001f170b7819 */ /* 0x000fe400000006ff */
[----:B------:R-:W-:-:S04]  /*16000*/  LEA R12, R22, R16, 0x3 ;  /* 0x00000010160c7211 */ /* 0x000fc800078e18ff */
[----:B------:R0:W1:Y:S01]  /*16010*/  SYNCS.PHASECHK.TRANS64.TRYWAIT P2, [R12+URZ+0x2a850], R11 ;  /* 0x02a8500b0c0075a7 */ /* 0x000062000804017f */
[----:B------:R-:W-:Y:S05]  /*16020*/  @!P0 BRA `(.L_x_1865) ;  /* 0x0000000000048947 */ /* 0x000fea0003800000 */
[----:B------:R-:W-:Y:S01]  /*16030*/  BPT.TRAP 0x1 ;  /* 0x000000040000795c */ /* 0x000fe20000300000 */
.L_x_1865:
[----:B------:R-:W-:Y:S01]  /*16040*/  VIADD R0, R16, 0x400 ;  /* 0x0000040010007836 */ /* 0x000fe20000000000 */
[----:B------:R-:W-:Y:S04]  /*16050*/  BSSY B2, `(.L_x_1866) ;  /* 0x0000008000027945 */ /* 0x000fe80003800000 */
[----:B------:R-:W-:-:S04]  /*16060*/  SHF.R.U32.HI R0, RZ, 0x4, R0 ;  /* 0x00000004ff007819 */ /* 0x000fc80000011600 */
[----:B------:R-:W-:-:S04]  /*16070*/  LOP3.LUT R0, R0, 0x3fff, RZ, 0xc0, !PT ;  /* 0x00003fff00007812 */ /* 0x000fc800078ec0ff */
[----:B------:R-:W-:-:S05]  /*16080*/  LOP3.LUT R13, R0, 0x3000000, RZ, 0xfc, !PT ;  /* 0x03000000000d7812 */ /* 0x000fca00078efcff */
[----:B------:R-:W-:Y:S01]  /*16090*/  IMAD R0, R22, 0x600, R13 ;  /* 0x0000060016007824 */ /* 0x000fe200078e020d */
[----:B-1----:R-:W-:Y:S06]  /*160a0*/  @P2 BRA `(.L_x_1867) ;  /* 0x0000000000082947 */ /* 0x002fec0003800000 */
[----:B------:R-:W1:Y:S02]  /*160b0*/  SYNCS.PHASECHK.TRANS64.TRYWAIT P2, [R12+URZ+0x2a850], R11 ;  /* 0x02a8500b0c0075a7 */ /* 0x000e64000804017f */
[----:B-1----:R-:W-:Y:S05]  /*160c0*/  @!P2 BRA `(.L_x_1868) ;  /* 0x000001440058a947 */ /* 0x002fea0003800000 */
.L_x_1867:
[----:B------:R-:W-:Y:S05]  /*160d0*/  BSYNC B2 ;  /* 0x0000000000027941 */ /* 0x000fea0003800000 */
.L_x_1866:
[----:B------:R-:W-:Y:S01]  /*160e0*/  IMAD.MOV.U32 R10, RZ, RZ, R0 ;  /* 0x000000ffff0a7224 */ /* 0x000fe200078e0000 */
[----:B------:R-:W2:Y:S01]  /*160f0*/  LDL R2, [R1+0x8] ;  /* 0x0000080001027983 */ /* 0x000ea20000100800 */
[----:B01----:R-:W-:-:S03]  /*16100*/  IMAD.MOV.U32 R11, RZ, RZ, 0x40000040 ;  /* 0x40000040ff0b7424 */ /* 0x003fc600078e00ff */
[----:B------:R-:W-:Y:S01]  /*16110*/  R2UR UR6, R10 ;  /* 0x000000000a0672ca */ /* 0x000fe200000e0000 */
[----:B------:R-:W3:Y:S01]  /*16120*/  LDL R198, [R1+0xc] ;  /* 0x00000c0001c67983 */ /* 0x000ee20000100800 */
[----:B------:R-:W-:Y:S01]  /*16130*/  R2UR UR7, R11 ;  /* 0x000000000b0772ca */ /* 0x000fe200000e0000 */
[----:B------:R-:W-:Y:S01]  /*16140*/  WARPGROUP.ARRIVE ;  /* 0x00000000000079c5 */ /* 0x000fe20000000000 */
[----:B------:R-:W-:Y:S01]  /*16150*/  VIADD R10, R0, 0x80 ;  /* 0x00000080000a7836 */ /* 0x000fe20000000000 */
[----:B------:R-:W-:Y:S01]  /*16160*/  MOV R11, 0x40000040 ;  /* 0x40000040000b7802 */ /* 0x000fe20000000f00 */
[----:B------:R-:W-:Y:S01]  /*16170*/  FMUL.FTZ R119, R119, UR55 ;  /* 0x0000003777777c20 */ /* 0x000fe20008410000 */
[----:B------:R-:W-:Y:S01]  /*16180*/  ISETP.NE.AND P3, PT, R9, 0x1, PT ;  /* 0x000000010900780c */ /* 0x000fe20003f65270 */
[----:B------:R-:W-:Y:S01]  /*16190*/  FMUL.FTZ R23, R89, UR55 ;  /* 0x0000003759177c20 */ /* 0x000fe20008410000 */
[----:B------:R-:W-:Y:S01]  /*161a0*/  FMUL.FTZ R22, R88, UR55 ;  /* 0x0000003758167c20 */ /* 0x000fe20008410000 */
[----:B------:R-:W-:Y:S01]  /*161b0*/  FMUL.FTZ R89, R95, UR55 ;  /* 0x000000375f597c20 */ /* 0x000fe20008410000 */
[----:B------:R-:W-:Y:S01]  /*161c0*/  FMUL.FTZ R13, R91, UR55 ;  /* 0x000000375b0d7c20 */ /* 0x000fe20008410000 */
[----:B------:R-:W-:Y:S01]  /*161d0*/  FMUL.FTZ R88, R94, UR55 ;  /* 0x000000375e587c20 */ /* 0x000fe20008410000 */
[----:B------:R-:W-:Y:S01]  /*161e0*/  FMUL.FTZ R95, R97, UR55 ;  /* 0x00000037615f7c20 */ /* 0x000fe20008410000 */
[----:B------:R-:W-:Y:S01]  /*161f0*/  FMUL.FTZ R91, R93, UR55 ;  /* 0x000000375d5b7c20 */ /* 0x000fe20008410000 */
[----:B------:R-:W-:Y:S01]  /*16200*/  HGMMA.64x128x16.F32 R24, R156, gdesc[UR4].tnspB, R24, gsb0 ;  /* 0x41e000049c187df0 */ /* 0x000fe20008000818 */
[----:B------:R-:W-:Y:S01]  /*16210*/  R2UR UR6, R10 ;  /* 0x000000000a0672ca */ /* 0x000fe200000e0000 */
[----:B------:R-:W-:Y:S01]  /*16220*/  VIADD R10, R0, 0x100 ;  /* 0x00000100000a7836 */ /* 0x000fe20000000000 */
[----:B------:R-:W-:Y:S01]  /*16230*/  R2UR UR7, R11 ;  /* 0x000000000b0772ca */ /* 0x000fe200000e0000 */
[----:B------:R-:W-:-:S02]  /*16240*/  IMAD.MOV.U32 R11, RZ, RZ, 0x40000040 ;  /* 0x40000040ff0b7424 */ /* 0x000fc400078e00ff */
        /* <DEDUP_REMOVED lines=23> */
[----:B------:R-:W-:Y:S01]  /*163c0*/  @!P1 IADD3 R21, R21, 0x2a840, RZ ;  /* 0x0002a84015159810 */ /* 0x000fe20007ffe0ff */
[----:B------:R-:W-:Y:S01]  /*163d0*/  FMUL.FTZ R123, R135, UR55 ;  /* 0x00000037877b7c20 */ /* 0x000fe20008410000 */
[----:B------:R-:W0:Y:S08]  /*163e0*/  MUFU.TANH R22, R22 ;  /* 0x0000001600167308 */ /* 0x000e300000002400 */
[----:B------:R-:W1:Y:S08]  /*163f0*/  MUFU.TANH R23, R23 ;  /* 0x0000001700177308 */ /* 0x000e700000002400 */
        /* <DEDUP_REMOVED lines=13> */
[----:B------:R-:W-:-:S05]  /*164d0*/  WARPGROUP.ARRIVE ;  /* 0x00000000000079c5 */ /* 0x000fca0000000000 */
[----:B------:R-:W0:Y:S01]  /*164e0*/  MUFU.TANH R101, R101 ;  /* 0x0000006500657308 */ /* 0x000e220000002400 */
[----:B------:R-:W-:Y:S01]  /*164f0*/  HGMMA.64x128x16.F32 R24, R152, gdesc[UR4].tnspB, R24, gsb0 ;  /* 0x41e0000498187df0 */ /* 0x000fe20008000818 */
[----:B------:R-:W-:Y:S01]  /*16500*/  R2UR UR6, R10 ;  /* 0x000000000a0672ca */ /* 0x000fe200000e0000 */
[----:B------:R-:W-:Y:S01]  /*16510*/  VIADD R10, R0, 0x180 ;  /* 0x00000180000a7836 */ /* 0x000fe20000000000 */
[----:B------:R-:W-:Y:S01]  /*16520*/  R2UR UR7, R11 ;  /* 0x000000000b0772ca */ /* 0x000fe200000e0000 */
[----:B------:R-:W-:-:S03]  /*16530*/  IMAD.MOV.U32 R11, RZ, RZ, 0x40000040 ;  /* 0x40000040ff0b7424 */ /* 0x000fc600078e00ff */
        /* <DEDUP_REMOVED lines=16> */
[----:B--2---:R-:W-:Y:S01]  /*16640*/  R2UR UR4, R2 ;  /* 0x00000000020472ca */ /* 0x004fe200000e0000 */
        /* <DEDUP_REMOVED lines=10> */
[----:B------:R-:W-:-:S02]  /*166f0*/  WARPGROUP.DEPBAR.LE gsb0, 0x0 ;  /* 0x00008000000079c5 */ /* 0x000fc40000010000 */
[----:B------:R-:W-:Y:S01]  /*16700*/  WARPGROUP.ARRIVE ;  /* 0x00000000000079c5 */ /* 0x000fe20000000000 */
[----:B------:R-:W-:Y:S01]  /*16710*/  IMAD R130, R8, -0x60, RZ ;  /* 0xffffffa008827824 */ /* 0x000fe200078e02ff */
[----:B---3--:R-:W-:Y:S01]  /*16720*/  LOP3.LUT P2, RZ, R198, 0x100000, RZ, 0xc0, !PT ;  /* 0x00100000c6ff7812 */ /* 0x008fe2000784c0ff */
[----:B------:R-:W2:Y:S03]  /*16730*/  MUFU.TANH R2, R2 ;  /* 0x0000000200027308 */ /* 0x000ea60000002400 */
[----:B------:R-:W-:Y:S01]  /*16740*/  HGMMA.64x128x16.F32 R24, R148, gdesc[UR4].tnspB, R24, gsb0 ;  /* 0x41e0000494187df0 */ /* 0x000fe20008000818 */
[----:B------:R-:W-:Y:S02]  /*16750*/  R2UR UR6, R10 ;  /* 0x000000000a0672ca */ /* 0x000fe400000e0000 */
[----:B------:R-:W-:Y:S01]  /*16760*/  R2UR UR7, R11 ;  /* 0x000000000b0772ca */ /* 0x000fe200000e0000 */
[----:B------:R-:W-:Y:S01]  /*16770*/  IMAD.MOV.U32 R11, RZ, RZ, 0x40000040 ;  /* 0x40000040ff0b7424 */ /* 0x000fe200078e00ff */
[----:B------:R-:W-:Y:S01]  /*16780*/  IADD3 R10, R0, 0x200, RZ ;  /* 0x00000200000a7810 */ /* 0x000fe20007ffe0ff */
[----:B------:R-:W3:Y:S08]  /*16790*/  MUFU.TANH R90, R90 ;  /* 0x0000005a005a7308 */ /* 0x000ef00000002400 */
        /* <DEDUP_REMOVED lines=9> */
[----:B------:R-:W-:-:S06]  /*16830*/  WARPGROUP.ARRIVE ;  /* 0x00000000000079c5 */ /* 0x000fcc0000000000 */
[----:B------:R-:W-:Y:S01]  /*16840*/  HGMMA.64x128x16.F32 R24, R144, gdesc[UR4].tnspB, R24, gsb0 ;  /* 0x41e0000490187df0 */ /* 0x000fe20008000818 */
[----:B------:R-:W-:Y:S01]  /*16850*/  R2UR UR6, R10 ;  /* 0x000000000a0672ca */ /* 0x000fe200000e0000 */
[----:B------:R-:W-:Y:S01]  /*16860*/  VIADD R10, R0, 0x280 ;  /* 0x00000280000a7836 */ /* 0x000fe20000000000 */
[----:B------:R-:W-:Y:S01]  /*16870*/  R2UR UR7, R11 ;  /* 0x000000000b0772ca */ /* 0x000fe200000e0000 */
[----:B------:R-:W-:Y:S01]  /*16880*/  IMAD.MOV.U32 R11, RZ, RZ, 0x40000040 ;  /* 0x40000040ff0b7424 */ /* 0x000fe200078e00ff */
[----:B------:R5:W0:Y:S02]  /*16890*/  MUFU.TANH R0, R119 ;  /* 0x0000007700007308 */ /* 0x000a240000002400 */
[----:B-----5:R-:W-:Y:S01]  /*168a0*/  FMUL.FTZ R119, R126, UR55 ;  /* 0x000000377e777c20 */ /* 0x020fe20008410000 */
[----:B------:R-:W-:-:S05]  /*168b0*/  IMAD.IADD R126, R181, 0x1, R177 ;  /* 0x00000001b57e7824 */ /* 0x000fca00078e02b1 */
[----:B------:R-:W0:Y:S01]  /*168c0*/  MUFU.TANH R119, R119 ;  /* 0x0000007700777308 */ /* 0x000e220000002400 */
[----:B------:R-:W-:Y:S02]  /*168d0*/  WARPGROUP.DEPBAR.LE gsb0, 0x0 ;  /* 0x00008000000079c5 */ /* 0x000fe40000010000 */
[----:B------:R-:W-:-:S06]  /*168e0*/  WARPGROUP.ARRIVE ;  /* 0x00000000000079c5 */ /* 0x000fcc0000000000 */
[----:B------:R-:W-:Y:S01]  /*168f0*/  HGMMA.64x128x16.F32 R24, R140, gdesc[UR4].tnspB, R24, gsb0 ;  /* 0x41e000048c187df0 */ /* 0x000fe20008000818 */
[----:B------:R-:W-:Y:S02]  /*16900*/  R2UR UR6, R10 ;  /* 0x000000000a0672ca */ /* 0x000fe400000e0000 */
[----:B------:R-:W-:Y:S01]  /*16910*/  R2UR UR7, R11 ;  /* 0x000000000b0772ca */ /* 0x000fe200000e0000 */
[----:B------:R-:W5:Y:S08]  /*16920*/  @P3 LDC R10, c[0x0][0x450] ;  /* 0x00011400ff0a3b82 */ /* 0x000f700000000800 */
[----:B------:R-:W1:Y:S02]  /*16930*/  @P3 LDC R11, c[0x0][0x44c] ;  /* 0x00011300ff0b3b82 */ /* 0x000e640000000800 */
[----:B-1----:R-:W-:-:S05]  /*16940*/  @P3 IMAD.HI.U32 R11, R126, R11, RZ ;  /* 0x0000000b7e0b3227 */ /* 0x002fca00078e00ff */
[----:B-----5:R-:W-:Y:S01]  /*16950*/  @P3 SHF.R.U32.HI R126, RZ, R10, R11 ;  /* 0x0000000aff7e3219 */ /* 0x020fe2000001160b */
[----:B------:R-:W-:Y:S01]  /*16960*/  FMUL.FTZ R11, R134, UR55 ;  /* 0x00000037860b7c20 */ /* 0x000fe20008410000 */
[----:B------:R-:W-:-:S03]  /*16970*/  @!P1 PRMT R10, RZ, 0x654, R21 ;  /* 0x00000654ff0a9816 */ /* 0x000fc60000000015 */
[----:B------:R1:W0:Y:S01]  /*16980*/  MUFU.TANH R21, R11 ;  /* 0x0000000b00157308 */ /* 0x0002220000002400 */
[----:B------:R-:W-:Y:S02]  /*16990*/  WARPGROUP.DEPBAR.LE gsb0, 0x0 ;  /* 0x00008000000079c5 */ /* 0x000fe40000010000 */
[----:B------:R-:W-:Y:S01]  /*169a0*/  WARPGROUP.ARRIVE ;  /* 0x00000000000079c5 */ /* 0x000fe20000000000 */
[----:B------:R-:W5:Y:S05]  /*169b0*/  SHFL.IDX PT, R140, R126, RZ, 0x1c1f ;  /* 0x001c1fff7e8c7589 */ /* 0x000f6a00000e0000 */
[----:B------:R-:W-:Y:S03]  /*169c0*/  HGMMA.64x128x16.F32 R24, R136, gdesc[UR4].tnspB, R24, gsb0 ;  /* 0x41e0000488187df0 */ /* 0x000fe60008000818 */
[----:B------:R-:W-:-:S02]  /*169d0*/  WARPGROUP.DEPBAR.LE gsb0, 0x0 ;  /* 0x00008000000079c5 */ /* 0x000fc40000010000 */
[----:B------:R-:W-:Y:S01]  /*169e0*/  FMUL.FTZ R136, R125, UR55 ;  /* 0x000000377d887c20 */ /* 0x000fe20008410000 */
[----:B------:R-:W-:Y:S01]  /*169f0*/  FMUL.FTZ R138, R128, UR55 ;  /* 0x00000037808a7c20 */ /* 0x000fe20008410000 */
[----:B------:R-:W-:Y:S02]  /*16a00*/  VIADD R125, R130, 0x1 ;  /* 0x00000001827d7836 */ /* 0x000fe40000000000 */
[----:B------:R-:W-:Y:S01]  /*16a10*/  FMUL.FTZ R137, R124, UR55 ;  /* 0x000000377c897c20 */ /* 0x000fe20008410000 */
[----:B------:R-:W-:Y:S01]  /*16a20*/  FMUL.FTZ R128, R129, UR55 ;  /* 0x0000003781807c20 */ /* 0x000fe20008410000 */
[----:B------:R1:W-:Y:S01]  /*16a30*/  @!P1 SYNCS.ARRIVE.TRANS64.RED.A1T0 RZ, [R10+URZ], RZ ;  /* 0x000000ff0aff99a7 */ /* 0x0003e2000810043f */
[----:B------:R-:W-:Y:S01]  /*16a40*/  IMAD R125, R180, -0x2, R125 ;  /* 0xfffffffeb47d7824 */ /* 0x000fe200078e027d */
[----:B------:R-:W0:Y:S03]  /*16a50*/  MUFU.TANH R136, R136 ;  /* 0x0000008800887308 */ /* 0x000e260000002400 */
[----:B------:R-:W-:Y:S01]  /*16a60*/  VIADD R124, R125, 0xffffffff ;  /* 0xffffffff7d7c7836 */ /* 0x000fe20000000000 */
[----:B------:R-:W-:-:S04]  /*16a70*/  IADD3 R129, -R163, R125, R164 ;  /* 0x0000007da3817210 */ /* 0x000fc80007ffe1a4 */
[----:B------:R-:W0:Y:S01]  /*16a80*/  MUFU.TANH R137, R137 ;  /* 0x0000008900897308 */ /* 0x000e220000002400 */
[C---:B------:R-:W-:Y:S02]  /*16a90*/  VIADD R133, R129.reuse, UR54 ;  /* 0x0000003681857c36 */ /* 0x040fe40008000000 */
[----:B------:R-:W-:-:S03]  /*16aa0*/  VIADD R129, R129, UR4 ;  /* 0x0000000481817c36 */ /* 0x000fc60008000000 */
[----:B-----5:R-:W-:Y:S01]  /*16ab0*/  IADD3 R139, R133, R140, RZ ;  /* 0x0000008c858b7210 */ /* 0x020fe20007ffe0ff */
[----:B------:R-:W-:Y:S01]  /*16ac0*/  IMAD.IADD R134, R129, 0x1, R140 ;  /* 0x0000000181867824 */ /* 0x000fe200078e028c */
[----:B------:R-:W0:Y:S08]  /*16ad0*/  MUFU.TANH R138, R138 ;  /* 0x0000008a008a7308 */ /* 0x000e300000002400 */
        /* <DEDUP_REMOVED lines=14> */
.L_x_1871:
[----:B------:R-:W-:-:S05]  /*16bc0*/  IMAD.U32 R140, RZ, RZ, UR46 ;  /* 0x0000002eff8c7e24 */ /* 0x000fca000f8e00ff */
[----:B------:R-:W-:-:S13]  /*16bd0*/  ISETP.NE.AND P2, PT, R140, 0x1, PT ;  /* 0x000000018c00780c */ /* 0x000fda0003f45270 */
[----:B------:R-:W1:Y:S02]  /*16be0*/  @P2 LDC.64 R10, c[0x0][0x9e8] ;  /* 0x00027a00ff0a2b82 */ /* 0x000e640000000a00 */
[----:B-1----:R-:W-:-:S05]  /*16bf0*/  @P2 IMAD.HI.U32 R10, R125, R10, RZ ;  /* 0x0000000a7d0a2227 */ /* 0x002fca00078e00ff */
[----:B------:R-:W-:-:S07]  /*16c00*/  @P2 SHF.R.U32.HI R125, RZ, R11, R10 ;  /* 0x0000000bff7d2219 */ /* 0x000fce000001160a */
.L_x_1872:
[----:B------:R-:W-:Y:S05]  /*16c10*/  BSYNC B2 ;  /* 0x0000000000027941 */ /* 0x000fea0003800000 */
.L_x_1870:
[----:B------:R-:W-:-:S05]  /*16c20*/  IMAD R125, R125, R140, R124 ;  /* 0x0000008c7d7d7224 */ /* 0x000fca00078e027c */
[----:B------:R-:W-:Y:S02]  /*16c30*/  VIADDMNMX R139, R125, R140, R139, PT ;  /* 0x0000008c7d8b7246 */ /* 0x000fe4000380018b */
[----:B------:R-:W-:-:S07]  /*16c40*/  VIMNMX R134, R134, R125, !PT ;  /* 0x0000007d86867248 */ /* 0x000fce0007fe0100 */
.L_x_1869:
[C---:B------:R-:W-:Y:S01]  /*16c50*/  ISETP.GE.AND P2, PT, R130.reuse, 0x2, PT ;  /* 0x000000028200780c */ /* 0x040fe20003f46270 */
[----:B------:R-:W1:Y:S01]  /*16c60*/  SHFL.IDX PT, R126, R126, 0x1, 0x1c1f ;  /* 0x003c1f007e7e7f89 */ /* 0x000e6200000e0000 */
        /* <DEDUP_REMOVED lines=9> */
[----:B------:R-:W-:Y:S01]  /*16d00*/  ISETP.GT.AND P4, PT, R134, 0x9, !P5 ;  /* 0x000000098600780c */ /* 0x000fe20006f84270 */
[----:B-1----:R-:W-:Y:S01]  /*16d10*/  IMAD.IADD R133, R133, 0x1, R126 ;  /* 0x0000000185857824 */ /* 0x002fe200078e027e */
[----:B------:R-:W-:Y:S02]  /*16d20*/  ISETP.GE.AND P5, PT, R130, 0x11, PT ;  /* 0x000000118200780c */ /* 0x000fe40003fa6270 */
[----:B------:R-:W-:Y:S02]  /*16d30*/  ISETP.LT.OR P4, PT, R139, 0xa, P4 ;  /* 0x0000000a8b00780c */ /* 0x000fe40002781670 */
[----:B------:R-:W-:Y:S02]  /*16d40*/  P2R R90, PR, RZ, 0x20 ;  /* 0x00000020ff5a7803 */ /* 0x000fe40000000000 */
[----:B0-----:R-:W-:-:S02]  /*16d50*/  FSEL R91, R91, -INF , !P4 ;  /* 0xff8000005b5b7808 */ /* 0x001fc40006000000 */
[----:B------:R-:W-:Y:S02]  /*16d60*/  ISETP.GT.AND P4, PT, R134, 0x10, !P5 ;  /* 0x000000108600780c */ /* 0x000fe40006f84270 */
[----:B------:R-:W-:Y:S02]  /*16d70*/  ISETP.GE.AND P5, PT, R130, 0x12, PT ;  /* 0x000000128200780c */ /* 0x000fe40003fa6270 */
[----:B------:R-:W-:Y:S02]  /*16d80*/  ISETP.LT.OR P4, PT, R139, 0x11, P4 ;  /* 0x000000118b00780c */ /* 0x000fe40002781670 */
[----:B------:R-:W-:Y:S02]  /*16d90*/  IADD3 R129, R129, R126, RZ ;  /* 0x0000007e81817210 */ /* 0x000fe40007ffe0ff */
        /* <DEDUP_REMOVED lines=38> */
[C---:B------:R-:W-:Y:S02]  /*17000*/  ISETP.LT.OR P4, PT, R139.reuse, 0x31, P4 ;  /* 0x000000318b00780c */ /* 0x040fe40002781670 */
        /* <DEDUP_REMOVED lines=54> */
[----:B------:R-:W-:-:S04]  /*17370*/  ISETP.GE.AND P6, PT, R130, 0x5a, PT ;  /* 0x0000005a8200780c */ /* 0x000fc80003fc6270 */
[----:B------:R-:W-:Y:S02]  /*17380*/  P2R R130, PR, RZ, 0x40 ;  /* 0x00000040ff827803 */ /* 0x000fe40000000000 */
[----:B------:R-:W-:-:S04]  /*17390*/  ISETP.GT.AND P6, PT, R134, 0x59, !P6 ;  /* 0x000000598600780c */ /* 0x000fc800077c4270 */
[----:B------:R-:W-:-:S04]  /*173a0*/  ISETP.LT.OR P6, PT, R139, 0x5a, P6 ;  /* 0x0000005a8b00780c */ /* 0x000fc800037c1670 */
[----:B------:R-:W-:Y:S02]  /*173b0*/  FSEL R131, R131, -INF , !P6 ;  /* 0xff80000083837808 */ /* 0x000fe40007000000 */
[----:B------:R-:W-:-:S13]  /*173c0*/  LOP3.LUT P6, RZ, R198, 0x100000, RZ, 0xc0, !PT ;  /* 0x00100000c6ff7812 */ /* 0x000fda00078cc0ff */
        /* <DEDUP_REMOVED lines=13> */
.L_x_1875:
[----:B------:R-:W-:-:S05]  /*174a0*/  IMAD.U32 R126, RZ, RZ, UR46 ;  /* 0x0000002eff7e7e24 */ /* 0x000fca000f8e00ff */
[----:B------:R-:W-:-:S13]  /*174b0*/  ISETP.NE.AND P6, PT, R126, 0x1, PT ;  /* 0x000000017e00780c */ /* 0x000fda0003fc5270 */
[----:B------:R-:W0:Y:S02]  /*174c0*/  @P6 LDC.64 R10, c[0x0][0x9e8] ;  /* 0x00027a00ff0a6b82 */ /* 0x000e240000000a00 */
[----:B0-----:R-:W-:-:S05]  /*174d0*/  @P6 IMAD.HI.U32 R10, R139, R10, RZ ;  /* 0x0000000a8b0a6227 */ /* 0x001fca00078e00ff */
[----:B------:R-:W-:-:S07]  /*174e0*/  @P6 SHF.R.U32.HI R139, RZ, R11, R10 ;  /* 0x0000000bff8b6219 */ /* 0x000fce000001160a */
.L_x_1876:
[----:B------:R-:W-:Y:S05]  /*174f0*/  BSYNC B2 ;  /* 0x0000000000027941 */ /* 0x000fea0003800000 */
.L_x_1874:
[----:B------:R-:W-:-:S05]  /*17500*/  IMAD R124, R139, R126, R124 ;  /* 0x0000007e8b7c7224 */ /* 0x000fca00078e027c */
[----:B------:R-:W-:Y:S02]  /*17510*/  VIADDMNMX R133, R124, R126, R133, PT ;  /* 0x0000007e7c857246 */ /* 0x000fe40003800185 */
[----:B------:R-:W-:-:S07]  /*17520*/  VIMNMX R129, R129, R124, !PT ;  /* 0x0000007c81817248 */ /* 0x000fce0007fe0100 */
.L_x_1873:
[C---:B------:R-:W-:Y:S01]  /*17530*/  ISETP.GT.AND P2, PT, R129.reuse, 0x1, !P2 ;  /* 0x000000018100780c */ /* 0x040fe20005744270 */
[----:B------:R-:W-:Y:S01]  /*17540*/  IMAD.U32 R10, RZ, RZ, UR43 ;  /* 0x0000002bff0a7e24 */ /* 0x000fe2000f8e00ff */
[----:B------:R-:W-:Y:S01]  /*17550*/  ISETP.GT.AND P3, PT, R129, 0x8, !P3 ;  /* 0x000000088100780c */ /* 0x000fe20005f64270 */
[----:B------:R-:W-:Y:S01]  /*17560*/  @!P1 VIADD R12, R12, 0x2a860 ;  /* 0x0002a8600c0c9836 */ /* 0x000fe20000000000 */
        /* <DEDUP_REMOVED lines=13> */
[C---:B------:R-:W-:Y:S02]  /*17640*/  ISETP.LT.OR P4, PT, R133.reuse, 0x52, P4 ;  /* 0x000000528500780c */ /* 0x040fe40002781670 */
[----:B------:R-:W-:Y:S02]  /*17650*/  ISETP.LT.OR P2, PT, R133, 0x11, P2 ;  /* 0x000000118500780c */ /* 0x000fe40001741670 */
[----:B------:R-:W-:-:S02]  /*17660*/  ISETP.GT.AND P5, PT, R129, 0x58, !P5 ;  /* 0x000000588100780c */ /* 0x000fc40006fa4270 */
[----:B------:R-:W-:Y:S02]  /*17670*/  FSEL R139, R92, -INF , !P2 ;  /* 0xff8000005c8b7808 */ /* 0x000fe40005000000 */
[----:B------:R-:W-:Y:S02]  /*17680*/  ISETP.NE.AND P2, PT, R94, RZ, PT ;  /* 0x000000ff5e00720c */ /* 0x000fe40003f45270 */
[----:B------:R-:W-:Y:S02]  /*17690*/  FSEL R229, R122, -INF , !P4 ;  /* 0xff8000007ae57808 */ /* 0x000fe40006000000 */
[----:B------:R-:W-:Y:S02]  /*176a0*/  ISETP.GT.AND P2, PT, R129, 0x11, !P2 ;  /* 0x000000118100780c */ /* 0x000fe40005744270 */
[C---:B------:R-:W-:Y:S02]  /*176b0*/  ISETP.LT.OR P5, PT, R133.reuse, 0x59, P5 ;  /* 0x000000598500780c */ /* 0x040fe40002fa1670 */
[----:B------:R-:W-:-:S04]  /*176c0*/  ISETP.LT.OR P2, PT, R133, 0x12, P2 ;  /* 0x000000128500780c */ /* 0x000fc80001741670 */
[----:B------:R-:W-:Y:S02]  /*176d0*/  FSEL R93, R93, -INF , !P2 ;  /* 0xff8000005d5d7808 */ /* 0x000fe40005000000 */
[----:B------:R-:W-:-:S04]  /*176e0*/  ISETP.NE.AND P2, PT, R140, RZ, PT ;  /* 0x000000ff8c00720c */ /* 0x000fc80003f45270 */
[----:B------:R-:W-:-:S04]  /*176f0*/  ISETP.GT.AND P2, PT, R129, 0x18, !P2 ;  /* 0x000000188100780c */ /* 0x000fc80005744270 */
[----:B------:R-:W-:-:S04]  /*17700*/  ISETP.LT.OR P2, PT, R133, 0x19, P2 ;  /* 0x000000198500780c */ /* 0x000fc80001741670 */
[----:B------:R-:W-:Y:S02]  /*17710*/  FSEL R159, R96, -INF , !P2 ;  /* 0xff800000609f7808 */ /* 0x000fe40005000000 */
[----:B------:R-:W-:-:S04]  /*17720*/  ISETP.NE.AND P2, PT, R144, RZ, PT ;  /* 0x000000ff9000720c */ /* 0x000fc80003f45270 */
        /* <DEDUP_REMOVED lines=35> */
[----:B------:R-:W-:Y:S02]  /*17960*/  FMNMX.FTZ R0, R22, R5, !PT ;  /* 0x0000000516007209 */ /* 0x000fe40007810000 */
[----:B------:R-:W-:Y:S02]  /*17970*/  ISETP.NE.AND P2, PT, R114, RZ, PT ;  /* 0x000000ff7200720c */ /* 0x000fe40003f45270 */
[----:B------:R-:W-:Y:S02]  /*17980*/  FMNMX.FTZ R0, R23, R0, !PT ;  /* 0x0000000017007209 */ /* 0x000fe40007810000 */
[----:B------:R-:W-:Y:S02]  /*17990*/  ISETP.GT.AND P2, PT, R129, 0x40, !P2 ;  /* 0x000000408100780c */ /* 0x000fe40005744270 */
[----:B------:R-:W-:-:S02]  /*179a0*/  FMNMX.FTZ R0, R125, R0, !PT ;  /* 0x000000007d007209 */ /* 0x000fc40007810000 */
[----:B------:R-:W-:Y:S02]  /*179b0*/  ISETP.LT.OR P2, PT, R133, 0x41, P2 ;  /* 0x000000418500780c */ /* 0x000fe40001741670 */
[----:B------:R-:W-:Y:S02]  /*179c0*/  FMNMX.FTZ R0, R91, R0, !PT ;  /* 0x000000005b007209 */ /* 0x000fe40007810000 */
[----:B------:R-:W-:Y:S02]  /*179d0*/  FSEL R117, R117, -INF , !P2 ;  /* 0xff80000075757808 */ /* 0x000fe40005000000 */
[----:B------:R-:W-:Y:S02]  /*179e0*/  FMNMX.FTZ R0, R127, R0, !PT ;  /* 0x000000007f007209 */ /* 0x000fe40007810000 */
[----:B------:R-:W-:Y:S02]  /*179f0*/  ISETP.NE.AND P2, PT, R156, RZ, PT ;  /* 0x000000ff9c00720c */ /* 0x000fe40003f45270 */
[----:B------:R-:W-:-:S02]  /*17a00*/  FMNMX.FTZ R0, R95, R0, !PT ;  /* 0x000000005f007209 */ /* 0x000fc40007810000 */
[----:B------:R-:W-:Y:S02]  /*17a10*/  ISETP.GT.AND P2, PT, R129, 0x41, !P2 ;  /* 0x000000418100780c */ /* 0x000fe40005744270 */
[----:B------:R-:W-:Y:S02]  /*17a20*/  FMNMX.FTZ R0, R97, R0, !PT ;  /* 0x0000000061007209 */ /* 0x000fe40007810000 */
[----:B------:R-:W-:Y:S02]  /*17a30*/  ISETP.LT.OR P2, PT, R133, 0x42, P2 ;  /* 0x000000428500780c */ /* 0x000fe40001741670 */
[----:B------:R-:W-:Y:S02]  /*17a40*/  FMNMX.FTZ R0, R99, R0, !PT ;  /* 0x0000000063007209 */ /* 0x000fe40007810000 */
[----:B------:R-:W-:Y:S02]  /*17a50*/  FSEL R219, R118, -INF , !P2 ;  /* 0xff80000076db7808 */ /* 0x000fe40005000000 */
[----:B------:R-:W-:-:S02]  /*17a60*/  FMNMX.FTZ R0, R135, R0, !PT ;  /* 0x0000000087007209 */ /* 0x000fc40007810000 */
[----:B------:R-:W-:Y:S02]  /*17a70*/  ISETP.NE.AND P2, PT, R116, RZ, PT ;  /* 0x000000ff7400720c */ /* 0x000fe40003f45270 */
[----:B------:R-:W-:Y:S02]  /*17a80*/  FMNMX.FTZ R0, R103, R0, !PT ;  /* 0x0000000067007209 */ /* 0x000fe40007810000 */
[----:B------:R-:W-:Y:S02]  /*17a90*/  ISETP.GT.AND P2, PT, R129, 0x48, !P2 ;  /* 0x000000488100780c */ /* 0x000fe40005744270 */
[----:B------:R-:W-:Y:S02]  /*17aa0*/  FMNMX.FTZ R0, R141, R0, !PT ;  /* 0x000000008d007209 */ /* 0x000fe40007810000 */
[----:B------:R-:W-:Y:S02]  /*17ab0*/  ISETP.LT.OR P2, PT, R133, 0x49, P2 ;  /* 0x000000498500780c */ /* 0x000fe40001741670 */
[----:B------:R-:W-:-:S02]  /*17ac0*/  FMNMX.FTZ R0, R107, R0, !PT ;  /* 0x000000006b007209 */ /* 0x000fc40007810000 */
[----:B------:R-:W-:Y:S02]  /*17ad0*/  FSEL R119, R119, -INF , !P2 ;  /* 0xff80000077777808 */ /* 0x000fe40005000000 */
        /* <DEDUP_REMOVED lines=10> */
[----:B------:R-:W-:-:S02]  /*17b80*/  ISETP.NE.AND P6, PT, R128, RZ, PT ;  /* 0x000000ff8000720c */ /* 0x000fc40003fc5270 */
[----:B------:R-:W-:Y:S02]  /*17b90*/  FMNMX.FTZ R0, R147, R0, !PT ;  /* 0x0000000093007209 */ /* 0x000fe40007810000 */
[----:B------:R-:W-:Y:S02]  /*17ba0*/  FSEL R121, R121, -INF , !P2 ;  /* 0xff80000079797808 */ /* 0x000fe40005000000 */
[----:B------:R-:W-:Y:S02]  /*17bb0*/  ISETP.GT.AND P2, PT, R129, RZ, !P6 ;  /* 0x000000ff8100720c */ /* 0x000fe40007744270 */
[----:B------:R-:W-:Y:S02]  /*17bc0*/  FMNMX.FTZ R0, R137, R0, !PT ;  /* 0x0000000089007209 */ /* 0x000fe40007810000 */
[----:B------:R-:W-:Y:S02]  /*17bd0*/  ISETP.LT.OR P2, PT, R133, 0x1, P2 ;  /* 0x000000018500780c */ /* 0x000fe40001741670 */
[----:B------:R-:W-:-:S02]  /*17be0*/  FMNMX.FTZ R0, R149, R0, !PT ;  /* 0x0000000095007209 */ /* 0x000fc40007810000 */
[----:B------:R-:W-:Y:S02]  /*17bf0*/  FSEL R233, R2, -INF , !P2 ;  /* 0xff80000002e97808 */ /* 0x000fe40005000000 */
[----:B------:R-:W-:Y:S02]  /*17c00*/  FMNMX.FTZ R0, R151, R0, !PT ;  /* 0x0000000097007209 */ /* 0x000fe40007810000 */
[----:B------:R-:W-:Y:S02]  /*17c10*/  FMNMX.FTZ R2, R233, R6, !PT ;  /* 0x00000006e9027209 */ /* 0x000fe40007810000 */
[----:B------:R-:W-:Y:S02]  /*17c20*/  FMNMX.FTZ R0, R153, R0, !PT ;  /* 0x0000000099007209 */ /* 0x000fe40007810000 */
[----:B------:R-:W-:Y:S02]  /*17c30*/  FMNMX.FTZ R2, R13, R2, !PT ;  /* 0x000000020d027209 */ /* 0x000fe40007810000 */
[----:B------:R-:W-:-:S02]  /*17c40*/  FMNMX.FTZ R0, R155, R0, !PT ;  /* 0x000000009b007209 */ /* 0x000fc40007810000 */
[----:B------:R-:W-:Y:S02]  /*17c50*/  FMNMX.FTZ R2, R11, R2, !PT ;  /* 0x000000020b027209 */ /* 0x000fe40007810000 */
[----:B------:R-:W-:Y:S02]  /*17c60*/  FMNMX.FTZ R88, R131, R0, !PT ;  /* 0x0000000083587209 */ /* 0x000fe40007810000 */
[----:B------:R-:W-:Y:S02]  /*17c70*/  FMNMX.FTZ R2, R89, R2, !PT ;  /* 0x0000000259027209 */ /* 0x000fe40007810000 */
[----:B------:R-:W-:Y:S01]  /*17c80*/  ISETP.NE.AND P6, PT, R130, RZ, PT ;  /* 0x000000ff8200720c */ /* 0x000fe20003fc5270 */
[----:B------:R-:W0:Y:S01]  /*17c90*/  SHFL.BFLY PT, R101, R88, 0x2, 0x1f ;  /* 0x0c401f0058657f89 */ /* 0x000e2200000e0000 */
[----:B------:R-:W-:Y:S02]  /*17ca0*/  FMNMX.FTZ R2, R139, R2, !PT ;  /* 0x000000028b027209 */ /* 0x000fe40007810000 */
[----:B------:R-:W-:-:S02]  /*17cb0*/  ISETP.GT.AND P3, PT, R129, 0x59, !P6 ;  /* 0x000000598100780c */ /* 0x000fc40007764270 */
[----:B------:R-:W-:Y:S02]  /*17cc0*/  FMNMX.FTZ R2, R93, R2, !PT ;  /* 0x000000025d027209 */ /* 0x000fe40007810000 */
[----:B------:R-:W-:Y:S02]  /*17cd0*/  ISETP.LT.OR P3, PT, R133, 0x5a, P3 ;  /* 0x0000005a8500780c */ /* 0x000fe40001f61670 */
[----:B------:R-:W-:Y:S02]  /*17ce0*/  FMNMX.FTZ R2, R159, R2, !PT ;  /* 0x000000029f027209 */ /* 0x000fe40007810000 */
[----:B------:R-:W-:Y:S02]  /*17cf0*/  FSEL R123, R123, -INF , !P3 ;  /* 0xff8000007b7b7808 */ /* 0x000fe40005800000 */
[----:B------:R-:W-:-:S04]  /*17d00*/  FMNMX.FTZ R2, R199, R2, !PT ;  /* 0x00000002c7027209 */ /* 0x000fc80007810000 */
[----:B------:R-:W-:-:S04]  /*17d10*/  FMNMX.FTZ R2, R209, R2, !PT ;  /* 0x00000002d1027209 */ /* 0x000fc80007810000 */
[----:B------:R-:W-:Y:S02]  /*17d20*/  FMNMX.FTZ R2, R157, R2, !PT ;  /* 0x000000029d027209 */ /* 0x000fe40007810000 */
[----:B0-----:R-:W-:Y:S02]  /*17d30*/  FMNMX.FTZ R90, R88, R101, !PT ;  /* 0x00000065585a7209 */ /* 0x001fe40007810000 */
[----:B------:R-:W-:-:S03]  /*17d40*/  FMNMX.FTZ R2, R211, R2, !PT ;  /* 0x00000002d3027209 */ /* 0x000fc60007810000 */
[----:B------:R-:W0:Y:S01]  /*17d50*/  SHFL.BFLY PT, R101, R90, 0x1, 0x1f ;  /* 0x0c201f005a657f89 */ /* 0x000e2200000e0000 */
[----:B------:R-:W-:-:S04]  /*17d60*/  FMNMX.FTZ R2, R105, R2, !PT ;  /* 0x0000000269027209 */ /* 0x000fc80007810000 */
[----:B------:R-:W-:-:S04]  /*17d70*/  FMNMX.FTZ R2, R213, R2, !PT ;  /* 0x00000002d5027209 */ /* 0x000fc80007810000 */
[----:B------:R-:W-:-:S04]  /*17d80*/  FMNMX.FTZ R2, R109, R2, !PT ;  /* 0x000000026d027209 */ /* 0x000fc80007810000 */
[----:B------:R-:W-:-:S04]  /*17d90*/  FMNMX.FTZ R2, R215, R2, !PT ;  /* 0x00000002d7027209 */ /* 0x000fc80007810000 */
[----:B------:R-:W-:-:S04]  /*17da0*/  FMNMX.FTZ R2, R217, R2, !PT ;  /* 0x00000002d9027209 */ /* 0x000fc80007810000 */
[----:B------:R-:W-:Y:S02]  /*17db0*/  FMNMX.FTZ R2, R117, R2, !PT ;  /* 0x0000000275027209 */ /* 0x000fe40007810000 */
[----:B0-----:R-:W-:Y:S02]  /*17dc0*/  FMNMX.FTZ R101, R90, R101, !PT ;  /* 0x000000655a657209 */ /* 0x001fe40007810000 */
[----:B------:R-:W-:Y:S02]  /*17dd0*/  FMNMX.FTZ R2, R219, R2, !PT ;  /* 0x00000002db027209 */ /* 0x000fe40007810000 */
[C---:B------:R-:W-:Y:S01]  /*17de0*/  FSETP.NEU.FTZ.AND P2, PT, R101.reuse, -INF , PT ;  /* 0xff8000006500780b */ /* 0x040fe20003f5d000 */
[----:B------:R-:W-:Y:S01]  /*17df0*/  FMUL.FTZ R0, R101, R10 ;  /* 0x0000000a65007220 */ /* 0x000fe20000410000 */
[----:B------:R-:W-:-:S04]  /*17e00*/  FMNMX.FTZ R2, R119, R2, !PT ;  /* 0x0000000277027209 */ /* 0x000fc80007810000 */
[----:B------:R-:W-:Y:S02]  /*17e10*/  FMNMX.FTZ R2, R221, R2, !PT ;  /* 0x00000002dd027209 */ /* 0x000fe40007810000 */
[----:B------:R-:W-:Y:S02]  /*17e20*/  FSEL R0, R0, RZ, P2 ;  /* 0x000000ff00007208 */ /* 0x000fe40001000000 */
[----:B------:R-:W-:-:S03]  /*17e30*/  FMNMX.FTZ R2, R121, R2, !PT ;  /* 0x0000000279027209 */ /* 0x000fc60007810000 */
        /* <DEDUP_REMOVED lines=8> */
[-CC-:B------:R-:W-:Y:S01]  /*17ec0*/  FFMA.FTZ R152, R127, R10.reuse, -R0.reuse ;  /* 0x0000000a7f987223 */ /* 0x180fe20000010800 */
[-CC-:B------:R-:W-:Y:S01]  /*17ed0*/  FFMA.FTZ R91, R95, R10.reuse, -R0.reuse ;  /* 0x0000000a5f5b7223 */ /* 0x180fe20000010800 */
[--C-:B------:R-:W-:Y:S01]  /*17ee0*/  FFMA.FTZ R154, R97, R10, -R0.reuse ;  /* 0x0000000a619a7223 */ /* 0x100fe20000010800 */
[----:B------:R-:W-:Y:S01]  /*17ef0*/  FMNMX.FTZ R2, R123, R2, !PT ;  /* 0x000000027b027209 */ /* 0x000fe20007810000 */
[----:B------:R-:W-:Y:S01]  /*17f00*/  FADD.FTZ R127, -R22, R5 ;  /* 0x00000005167f7221 */ /* 0x000fe20000010100 */
[-CC-:B------:R-:W-:Y:S01]  /*17f10*/  FFMA.FTZ R95, R99, R10.reuse, -R0.reuse ;  /* 0x0000000a635f7223 */ /* 0x180fe20000010800 */
[-CC-:B------:R-:W-:Y:S01]  /*17f20*/  FFMA.FTZ R97, R103, R10.reuse, -R0.reuse ;  /* 0x0000000a67617223 */ /* 0x180fe20000010800 */
[-CC-:B------:R-:W-:Y:S01]  /*17f30*/  FFMA.FTZ R99, R107, R10.reuse, -R0.reuse ;  /* 0x0000000a6b637223 */ /* 0x180fe20000010800 */
[----:B------:R-:W0:Y:S01]  /*17f40*/  SHFL.BFLY PT, R21, R2, 0x2, 0x1f ;  /* 0x0c401f0002157f89 */ /* 0x000e2200000e0000 */
        /* <DEDUP_REMOVED lines=14> */
[----:B------:R-:W-:Y:S01]  /*18030*/  FMUL.FTZ R0, R127, R10 ;  /* 0x0000000a7f007220 */ /* 0x000fe20000410000 */
[----:B------:R-:W-:Y:S01]  /*18040*/  MUFU.EX2 R231, R231 ;  /* 0x000000e700e77308 */ /* 0x000fe20000000800 */
[----:B0-----:R-:W-:-:S07]  /*18050*/  FMNMX.FTZ R21, R2, R21, !PT ;  /* 0x0000001502157209 */ /* 0x001fce0007810000 */
[----:B------:R-:W0:Y:S01]  /*18060*/  MUFU.EX2 R0, R0 ;  /* 0x0000000000007308 */ /* 0x000e220000000800 */
[----:B------:R-:W1:Y:S07]  /*18070*/  SHFL.BFLY PT, R2, R21, 0x1, 0x1f ;  /* 0x0c201f0015027f89 */ /* 0x000e6e00000e0000 */
[----:B------:R-:W2:Y:S08]  /*18080*/  MUFU.EX2 R156, R156 ;  /* 0x0000009c009c7308 */ /* 0x000eb00000000800 */
[----:B------:R-:W3:Y:S08]  /*18090*/  MUFU.EX2 R158, R158 ;  /* 0x0000009e009e7308 */ /* 0x000ef00000000800 */
[----:B------:R-:W4:Y:S01]  /*180a0*/  MUFU.EX2 R23, R23 ;  /* 0x0000001700177308 */ /* 0x000f220000000800 */
[----:B-1----:R-:W-:-:S04]  /*180b0*/  FMNMX.FTZ R21, R21, R2, !PT ;  /* 0x0000000215157209 */ /* 0x002fc80007810000 */
[C---:B------:R-:W-:Y:S01]  /*180c0*/  FSETP.NEU.FTZ.AND P2, PT, R21.reuse, -INF , PT ;  /* 0xff8000001500780b */ /* 0x040fe20003f5d000 */
[----:B------:R-:W-:Y:S02]  /*180d0*/  FMUL.FTZ R92, R21, R10 ;  /* 0x0000000a155c7220 */ /* 0x000fe40000410000 */
[----:B------:R-:W1:Y:S03]  /*180e0*/  MUFU.EX2 R152, R152 ;  /* 0x0000009800987308 */ /* 0x000e660000000800 */
[----:B------:R-:W-:-:S05]  /*180f0*/  FSEL R92, R92, RZ, P2 ;  /* 0x000000ff5c5c7208 */ /* 0x000fca0001000000 */
[----:B------:R-:W5:Y:S01]  /*18100*/  MUFU.EX2 R91, R91 ;  /* 0x0000005b005b7308 */ /* 0x000f620000000800 */
[-CC-:B------:R-:W-:Y:S01]  /*18110*/  FFMA.FTZ R22, R13, R10.reuse, -R92.reuse ;  /* 0x0000000a0d167223 */ /* 0x180fe2000001085c */
[----:B------:R-:W-:Y:S01]  /*18120*/  FSEL R13, R21, RZ, P2 ;  /* 0x000000ff150d7208 */ /* 0x000fe20001000000 */
[-CC-:B------:R-:W-:Y:S01]  /*18130*/  FFMA.FTZ R127, R233, R10.reuse, -R92.reuse ;  /* 0x0000000ae97f7223 */ /* 0x180fe2000001085c */
[--C-:B------:R-:W-:Y:S01]  /*18140*/  FFMA.FTZ R88, R89, R10, -R92.reuse ;  /* 0x0000000a59587223 */ /* 0x100fe2000001085c */
[----:B0-----:R-:W-:Y:S01]  /*18150*/  FFMA.FTZ R89, R0, R4, R231 ;  /* 0x0000000400597223 */ /* 0x001fe200000100e7 */
[-C--:B------:R-:W-:Y:S01]  /*18160*/  FFMA.FTZ R11, R11, R10.reuse, -R92 ;  /* 0x0000000a0b0b7223 */ /* 0x080fe2000001085c */
[----:B------:R-:W-:Y:S01]  /*18170*/  FADD.FTZ R13, -R13, R6 ;  /* 0x000000060d0d7221 */ /* 0x000fe20000010100 */
[----:B------:R-:W-:Y:S01]  /*18180*/  MUFU.EX2 R22, R22 ;  /* 0x0000001600167308 */ /* 0x000fe20000000800 */
[----:B--2---:R-:W-:Y:S01]  /*18190*/  FADD.FTZ R89, R156, R89 ;  /* 0x000000599c597221 */ /* 0x004fe20000010000 */
[-CC-:B------:R-:W-:Y:S01]  /*181a0*/  FFMA.FTZ R153, R139, R10.reuse, -R92.reuse ;  /* 0x0000000a8b997223 */ /* 0x180fe2000001085c */
[-C--:B------:R-:W-:Y:S01]  /*181b0*/  FMUL.FTZ R13, R13, R10.reuse ;  /* 0x0000000a0d0d7220 */ /* 0x080fe20000410000 */
[-CC-:B------:R-:W-:Y:S01]  /*181c0*/  FFMA.FTZ R90, R93, R10.reuse, -R92.reuse ;  /* 0x0000000a5d5a7223 */ /* 0x180fe2000001085c */
[----:B---3--:R-:W-:Y:S01]  /*181d0*/  FADD.FTZ R4, R158, R89 ;  /* 0x000000599e047221 */ /* 0x008fe20000010000 */
[-CC-:B------:R-:W-:Y:S01]  /*181e0*/  FFMA.FTZ R155, R159, R10.reuse, -R92.reuse ;  /* 0x0000000a9f9b7223 */ /* 0x180fe2000001085c */
[-C--:B------:R-:W-:Y:S01]  /*181f0*/  FFMA.FTZ R94, R199, R10.reuse, -R92 ;  /* 0x0000000ac75e7223 */ /* 0x080fe2000001085c */
[----:B------:R-:W-:Y:S01]  /*18200*/  MUFU.EX2 R127, R127 ;  /* 0x0000007f007f7308 */ /* 0x000fe20000000800 */
[----:B----4-:R-:W-:Y:S01]  /*18210*/  FADD.FTZ R89, R23, R4 ;  /* 0x0000000417597221 */ /* 0x010fe20000010000 */
[-CC-:B------:R-:W-:Y:S01]  /*18220*/  FFMA.FTZ R149, R209, R10.reuse, -R92.reuse ;  /* 0x0000000ad1957223 */ /* 0x180fe2000001085c */
[-CC-:B------:R-:W-:Y:S01]  /*18230*/  FFMA.FTZ R96, R157, R10.reuse, -R92.reuse ;  /* 0x0000000a9d607223 */ /* 0x180fe2000001085c */
[-CC-:B------:R-:W-:Y:S01]  /*18240*/  FFMA.FTZ R151, R211, R10.reuse, -R92.reuse ;  /* 0x0000000ad3977223 */ /* 0x180fe2000001085c */
[----:B-1----:R-:W-:Y:S01]  /*18250*/  FADD.FTZ R4, R152, R89 ;  /* 0x0000005998047221 */ /* 0x002fe20000010000 */
[-CC-:B------:R-:W-:Y:S01]  /*18260*/  FFMA.FTZ R105, R105, R10.reuse, -R92.reuse ;  /* 0x0000000a69697223 */ /* 0x180fe2000001085c */
[-CC-:B------:R-:W-:Y:S01]  /*18270*/  FFMA.FTZ R145, R213, R10.reuse, -R92.reuse ;  /* 0x0000000ad5917223 */ /* 0x180fe2000001085c */
[----:B------:R5:W0:Y:S01]  /*18280*/  MUFU.EX2 R2, R13 ;  /* 0x0000000d00027308 */ /* 0x000a220000000800 */
[-CC-:B------:R-:W-:Y:S01]  /*18290*/  FFMA.FTZ R98, R109, R10.reuse, -R92.reuse ;  /* 0x0000000a6d627223 */ /* 0x180fe2000001085c */
[-CC-:B------:R-:W-:Y:S01]  /*182a0*/  FFMA.FTZ R147, R215, R10.reuse, -R92.reuse ;  /* 0x0000000ad7937223 */ /* 0x180fe2000001085c */
[-CC-:B------:R-:W-:Y:S01]  /*182b0*/  FFMA.FTZ R100, R217, R10.reuse, -R92.reuse ;  /* 0x0000000ad9647223 */ /* 0x180fe2000001085c */
[-C--:B------:R-:W-:Y:S01]  /*182c0*/  FFMA.FTZ R141, R117, R10.reuse, -R92 ;  /* 0x0000000a758d7223 */ /* 0x080fe2000001085c */
[----:B------:R-:W-:Y:S01]  /*182d0*/  @!P1 PRMT R89, RZ, 0x654, R12 ;  /* 0x00000654ff599816 */ /* 0x000fe2000000000c */
[-CC-:B------:R-:W-:Y:S01]  /*182e0*/  FFMA.FTZ R12, R219, R10.reuse, -R92.reuse ;  /* 0x0000000adb0c7223 */ /* 0x180fe2000001085c */
[-C--:B------:R-:W-:Y:S01]  /*182f0*/  FFMA.FTZ R143, R119, R10.reuse, -R92 ;  /* 0x0000000a778f7223 */ /* 0x080fe2000001085c */
[----:B------:R-:W1:Y:S01]  /*18300*/  MUFU.EX2 R11, R11 ;  /* 0x0000000b000b7308 */ /* 0x000e620000000800 */
[----:B-----5:R-:W-:Y:S01]  /*18310*/  FADD.FTZ R13, R91, R4 ;  /* 0x000000045b0d7221 */ /* 0x020fe20000010000 */
[-CC-:B------:R-:W-:Y:S01]  /*18320*/  FFMA.FTZ R221, R221, R10.reuse, -R92.reuse ;  /* 0x0000000adddd7223 */ /* 0x180fe2000001085c */
[-CC-:B------:R-:W-:Y:S01]  /*18330*/  FFMA.FTZ R121, R121, R10.reuse, -R92.reuse ;  /* 0x0000000a79797223 */ /* 0x180fe2000001085c */
[-CC-:B------:R-:W-:Y:S01]  /*18340*/  FFMA.FTZ R229, R229, R10.reuse, -R92.reuse ;  /* 0x0000000ae5e57223 */ /* 0x180fe2000001085c */
[-CC-:B------:R-:W-:Y:S01]  /*18350*/  FFMA.FTZ R125, R125, R10.reuse, -R92.reuse ;  /* 0x0000000a7d7d7223 */ /* 0x180fe2000001085c */
[----:B------:R-:W-:Y:S01]  /*18360*/  FFMA.FTZ R123, R123, R10, -R92 ;  /* 0x0000000a7b7b7223 */ /* 0x000fe2000001085c */
[----:B------:R-:W-:Y:S01]  /*18370*/  ISETP.GT.AND P2, PT, R8, R14, PT ;  /* 0x0000000e0800720c */ /* 0x000fe20003f44270 */
[----:B------:R-:W2:Y:S01]  /*18380*/  MUFU.EX2 R88, R88 ;  /* 0x0000005800587308 */ /* 0x000ea20000000800 */
[----:B0-----:R-:W-:Y:S01]  /*18390*/  FFMA.FTZ R3, R2, R3, R127 ;  /* 0x0000000302037223 */ /* 0x001fe2000001007f */
[----:B------:R0:W-:Y:S01]  /*183a0*/  @!P1 SYNCS.ARRIVE.TRANS64.RED.A1T0 RZ, [R89+URZ], RZ ;  /* 0x000000ff59ff99a7 */ /* 0x0001e2000810043f */
[----:B------:R-:W-:Y:S01]  /*183b0*/  F2FP.F16.F32.PACK_AB R158, R23, R158 ;  /* 0x0000009e179e723e */ /* 0x000fe200000000ff */
[----:B------:R-:W-:-:S02]  /*183c0*/  IMAD.MOV.U32 R23, RZ, RZ, R20 ;  /* 0x000000ffff177224 */ /* 0x000fc400078e0014 */
[C---:B------:R-:W-:Y:S01]  /*183d0*/  FADD.FTZ R4, R22.reuse, R3 ;  /* 0x0000000316047221 */ /* 0x040fe20000010000 */
[----:B------:R-:W-:Y:S01]  /*183e0*/  F2FP.F16.F32.PACK_AB R157, R22, R127 ;  /* 0x0000007f169d723e */ /* 0x000fe200000000ff */
[----:B------:R-:W-:Y:S01]  /*183f0*/  IMAD.MOV.U32 R22, RZ, RZ, R15 ;  /* 0x000000ffff167224 */ /* 0x000fe200078e000f */
[----:B------:R-:W3:Y:S01]  /*18400*/  MUFU.EX2 R153, R153 ;  /* 0x0000009900997308 */ /* 0x000ee20000000800 */
[----:B-1----:R-:W-:Y:S01]  /*18410*/  FADD.FTZ R3, R11, R4 ;  /* 0x000000040b037221 */ /* 0x002fe20000010000 */
[----:B------:R-:W-:Y:S02]  /*18420*/  F2FP.F16.F32.PACK_AB R156, R156, R231 ;  /* 0x000000e79c9c723e */ /* 0x000fe400000000ff */
[----:B------:R-:W-:Y:S02]  /*18430*/  F2FP.F16.F32.PACK_AB R152, R91, R152 ;  /* 0x000000985b98723e */ /* 0x000fe400000000ff */
[----:B------:R-:W-:Y:S02]  /*18440*/  IADD3 R8, R8, -0x1, RZ ;  /* 0xffffffff08087810 */ /* 0x000fe40007ffe0ff */
[----:B------:R-:W1:Y:S01]  /*18450*/  MUFU.EX2 R90, R90 ;  /* 0x0000005a005a7308 */ /* 0x000e620000000800 */
[C---:B--2---:R-:W-:Y:S01]  /*18460*/  FADD.FTZ R4, R88.reuse, R3 ;  /* 0x0000000358047221 */ /* 0x044fe20000010000 */
[----:B------:R-:W-:-:S06]  /*18470*/  F2FP.F16.F32.PACK_AB R159, R88, R11 ;  /* 0x0000000b589f723e */ /* 0x000fcc00000000ff */
[----:B------:R-:W2:Y:S01]  /*18480*/  MUFU.EX2 R154, R154 ;  /* 0x0000009a009a7308 */ /* 0x000ea20000000800 */
[----:B---3--:R-:W-:-:S07]  /*18490*/  FADD.FTZ R3, R153, R4 ;  /* 0x0000000499037221 */ /* 0x008fce0000010000 */
[----:B------:R-:W3:Y:S01]  /*184a0*/  MUFU.EX2 R155, R155 ;  /* 0x0000009b009b7308 */ /* 0x000ee20000000800 */
[C---:B-1----:R-:W-:Y:S01]  /*184b0*/  FADD.FTZ R4, R90.reuse, R3 ;  /* 0x000000035a047221 */ /* 0x042fe20000010000 */
[----:B------:R-:W-:-:S06]  /*184c0*/  F2FP.F16.F32.PACK_AB R153, R90, R153 ;  /* 0x000000995a99723e */ /* 0x000fcc00000000ff */
[----:B------:R-:W1:Y:S01]  /*184d0*/  MUFU.EX2 R95, R95 ;  /* 0x0000005f005f7308 */ /* 0x000e620000000800 */
[----:B--2---:R-:W-:-:S07]  /*184e0*/  FADD.FTZ R102, R154, R13 ;  /* 0x0000000d9a667221 */ /* 0x004fce0000010000 */
[----:B------:R-:W2:Y:S01]  /*184f0*/  MUFU.EX2 R94, R94 ;  /* 0x0000005e005e7308 */ /* 0x000ea20000000800 */
[----:B---3--:R-:W-:-:S07]  /*18500*/  FADD.FTZ R3, R155, R4 ;  /* 0x000000049b037221 */ /* 0x008fce0000010000 */
[----:B------:R-:W3:Y:S01]  /*18510*/  MUFU.EX2 R148, R148 ;  /* 0x0000009400947308 */ /* 0x000ee20000000800 */
[C---:B-1----:R-:W-:Y:S01]  /*18520*/  FADD.FTZ R13, R95.reuse, R102 ;  /* 0x000000665f0d7221 */ /* 0x042fe20000010000 */
[----:B------:R-:W-:-:S06]  /*18530*/  F2FP.F16.F32.PACK_AB R154, R95, R154 ;  /* 0x0000009a5f9a723e */ /* 0x000fcc00000000ff */
[----:B------:R-:W1:Y:S01]  /*18540*/  MUFU.EX2 R149, R149 ;  /* 0x0000009500957308 */ /* 0x000e620000000800 */
[C---:B--2---:R-:W-:Y:S01]  /*18550*/  FADD.FTZ R4, R94.reuse, R3 ;  /* 0x000000035e047221 */ /* 0x044fe20000010000 */
[----:B------:R-:W-:-:S06]  /*18560*/  F2FP.F16.F32.PACK_AB R155, R94, R155 ;  /* 0x0000009b5e9b723e */ /* 0x000fcc00000000ff */
[----:B------:R-:W2:Y:S01]  /*18570*/  MUFU.EX2 R97, R97 ;  /* 0x0000006100617308 */ /* 0x000ea20000000800 */
[----:B---3--:R-:W-:-:S07]  /*18580*/  FADD.FTZ R102, R148, R13 ;  /* 0x0000000d94667221 */ /* 0x008fce0000010000 */
[----:B------:R-:W3:Y:S01]  /*18590*/  MUFU.EX2 R96, R96 ;  /* 0x0000006000607308 */ /* 0x000ee20000000800 */
[----:B-1----:R-:W-:-:S07]  /*185a0*/  FADD.FTZ R3, R149, R4 ;  /* 0x0000000495037221 */ /* 0x002fce0000010000 */
[----:B------:R-:W1:Y:S01]  /*185b0*/  MUFU.EX2 R150, R150 ;  /* 0x0000009600967308 */ /* 0x000e620000000800 */
[C---:B--2---:R-:W-:Y:S01]  /*185c0*/  FADD.FTZ R13, R97.reuse, R102 ;  /* 0x00000066610d7221 */ /* 0x044fe20000010000 */
[----:B------:R-:W-:-:S06]  /*185d0*/  F2FP.F16.F32.PACK_AB R148, R97, R148 ;  /* 0x000000946194723e */ /* 0x000fcc00000000ff */
[----:B------:R-:W2:Y:S01]  /*185e0*/  MUFU.EX2 R151, R151 ;  /* 0x0000009700977308 */ /* 0x000ea20000000800 */
[C---:B---3--:R-:W-:Y:S01]  /*185f0*/  FADD.FTZ R4, R96.reuse, R3 ;  /* 0x0000000360047221 */ /* 0x048fe20000010000 */
[----:B------:R-:W-:-:S06]  /*18600*/  F2FP.F16.F32.PACK_AB R149, R96, R149 ;  /* 0x000000956095723e */ /* 0x000fcc00000000ff */
[----:B------:R-:W3:Y:S01]  /*18610*/  MUFU.EX2 R99, R99 ;  /* 0x0000006300637308 */ /* 0x000ee20000000800 */
[----:B-1----:R-:W-:-:S07]  /*18620*/  FADD.FTZ R102, R150, R13 ;  /* 0x0000000d96667221 */ /* 0x002fce0000010000 */
[----:B------:R-:W1:Y:S01]  /*18630*/  MUFU.EX2 R6, R105 ;  /* 0x0000006900067308 */ /* 0x000e620000000800 */
[----:B--2---:R-:W-:-:S07]  /*18640*/  FADD.FTZ R3, R151, R4 ;  /* 0x0000000497037221 */ /* 0x004fce0000010000 */
[----:B------:R-:W2:Y:S01]  /*18650*/  MUFU.EX2 R144, R144 ;  /* 0x0000009000907308 */ /* 0x000ea20000000800 */
[C---:B---3--:R-:W-:Y:S01]  /*18660*/  FADD.FTZ R13, R99.reuse, R102 ;  /* 0x00000066630d7221 */ /* 0x048fe20000010000 */
[----:B------:R-:W-:-:S06]  /*18670*/  F2FP.F16.F32.PACK_AB R150, R99, R150 ;  /* 0x000000966396723e */ /* 0x000fcc00000000ff */
[----:B------:R-:W3:Y:S01]  /*18680*/  MUFU.EX2 R145, R145 ;  /* 0x0000009100917308 */ /* 0x000ee20000000800 */
[C---:B-1----:R-:W-:Y:S01]  /*18690*/  FADD.FTZ R4, R6.reuse, R3 ;  /* 0x0000000306047221 */ /* 0x042fe20000010000 */
[----:B------:R-:W-:Y:S01]  /*186a0*/  F2FP.F16.F32.PACK_AB R151, R6, R151 ;  /* 0x000000970697723e */ /* 0x000fe200000000ff */
[----:B------:R-:W-:-:S05]  /*186b0*/  IMAD.MOV.U32 R6, RZ, RZ, R21 ;  /* 0x000000ffff067224 */ /* 0x000fca00078e0015 */
        /* <DEDUP_REMOVED lines=53> */
[----:B--2---:R-:W-:Y:S01]  /*18a10*/  FADD.FTZ R3, R106, R3 ;  /* 0x000000036a037221 */ /* 0x004fe20000010000 */
[C---:B---3--:R-:W-:Y:S01]  /*18a20*/  FADD.FTZ R4, R5.reuse, R102 ;  /* 0x0000006605047221 */ /* 0x048fe20000010000 */
[----:B------:R-:W-:Y:S01]  /*18a30*/  F2FP.F16.F32.PACK_AB R138, R5, R138 ;  /* 0x0000008a058a723e */ /* 0x000fe200000000ff */
[----:B------:R-:W-:Y:S02]  /*18a40*/  IMAD.MOV.U32 R5, RZ, RZ, R101 ;  /* 0x000000ffff057224 */ /* 0x000fe400078e0065 */
[C---:B-1----:R-:W-:Y:S01]  /*18a50*/  FADD.FTZ R3, R123.reuse, R3 ;  /* 0x000000037b037221 */ /* 0x042fe20000010000 */
[----:B------:R-:W-:Y:S01]  /*18a60*/  F2FP.F16.F32.PACK_AB R139, R123, R106 ;  /* 0x0000006a7b8b723e */ /* 0x000fe200000000ff */
[----:B0-----:R-:W-:Y:S06]  /*18a70*/  @P2 BRA `(.L_x_1877) ;  /* 0xffffffc800442947 */ /* 0x001fec000383ffff */
[----:B------:R-:W-:Y:S05]  /*18a80*/  BSYNC B1 ;  /* 0x0000000000017941 */ /* 0x000fea0003800000 */
.L_x_1858:
[----:B------:R-:W-:Y:S01]  /*18a90*/  MOV R6, R21 ;  /* 0x0000001500067202 */ /* 0x000fe20000000f00 */
[----:B------:R-:W-:Y:S02]  /*18aa0*/  IMAD.MOV.U32 R5, RZ, RZ, R101 ;  /* 0x000000ffff057224 */ /* 0x000fe400078e0065 */
[----:B------:R-:W-:Y:S02]  /*18ab0*/  IMAD.MOV.U32 R22, RZ, RZ, R15 ;  /* 0x000000ffff167224 */ /* 0x000fe400078e000f */
[----:B------:R-:W-:-:S07]  /*18ac0*/  IMAD.MOV.U32 R23, RZ, RZ, R20 ;  /* 0x000000ffff177224 */ /* 0x000fce00078e0014 */
.L_x_1857:
[----:B------:R-:W-:Y:S05]  /*18ad0*/  BSYNC B0 ;  /* 0x0000000000007941 */ /* 0x000fea0003800000 */
.L_x_1856:
        /* <DEDUP_REMOVED lines=10> */
[----:B-1----:R-:W-:Y:S02]  /*18b80*/  ISETP.GE.AND P2, PT, R14, 0x1, PT ;  /* 0x000000010e00780c */ /* 0x002fe40003f46270 */
[----:B------:R-:W-:-:S05]  /*18b90*/  IADD3 R9, R20, R9, RZ ;  /* 0x0000000914097210 */ /* 0x000fca0007ffe0ff */
[----:B------:R-:W-:-:S06]  /*18ba0*/  VIADD R11, R9, -UR4 ;  /* 0x80000004090b7c36 */ /* 0x000fcc0008000000 */
[----:B------:R-:W-:Y:S05]  /*18bb0*/  @!P2 BRA `(.L_x_1878) ;  /* 0x000000000044a947 */ /* 0x000fea0003800000 */
        /* <DEDUP_REMOVED lines=10> */
.L_x_1880:
[----:B------:R-:W-:-:S13]  /*18c60*/  ISETP.NE.AND P2, PT, R14, 0x1, PT ;  /* 0x000000010e00780c */ /* 0x000fda0003f45270 */
[----:B------:R-:W0:Y:S02]  /*18c70*/  @P2 LDC.64 R12, c[0x0][0x9e8] ;  /* 0x00027a00ff0c2b82 */ /* 0x000e240000000a00 */
[----:B0-----:R-:W-:-:S05]  /*18c80*/  @P2 IMAD.HI.U32 R12, R9, R12, RZ ;  /* 0x0000000c090c2227 */ /* 0x001fca00078e00ff */
[----:B------:R-:W-:-:S07]  /*18c90*/  @P2 SHF.R.U32.HI R9, RZ, R13, R12 ;  /* 0x0000000dff092219 */ /* 0x000fce000001160c */
.L_x_1881:
[----:B------:R-:W-:Y:S05]  /*18ca0*/  BSYNC B0 ;  /* 0x0000000000007941 */ /* 0x000fea0003800000 */
.L_x_1879:
[----:B------:R-:W-:-:S05]  /*18cb0*/  IMAD R12, R9, R14, RZ ;  /* 0x0000000e090c7224 */ /* 0x000fca00078e02ff */
[----:B------:R-:W-:-:S07]  /*18cc0*/  VIMNMX R11, R11, R12, !PT ;  /* 0x0000000c0b0b7248 */ /* 0x000fce0007fe0100 */
.L_x_1878:
[----:B------:R-:W-:Y:S01]  /*18cd0*/  VIADD R11, R11, 0x5f ;  /* 0x0000005f0b0b7836 */ /* 0x000fe20000000000 */
[----:B------:R-:W-:Y:S03]  /*18ce0*/  BSSY B0, `(.L_x_1882) ;  /* 0x0000265000007945 */ /* 0x000fe60003800000 */
[----:B------:R-:W-:-:S05]  /*18cf0*/  IMAD.HI R11, R11, 0x2aaaaaab, RZ ;  /* 0x2aaaaaab0b0b7827 */ /* 0x000fca00078e02ff */
[----:B------:R-:W-:-:S04]  /*18d00*/  SHF.R.U32.HI R12, RZ, 0x1f, R11 ;  /* 0x0000001fff0c7819 */ /* 0x000fc8000001160b */
[----:B------:R-:W-:-:S04]  /*18d10*/  LEA.HI.SX32 R12, R11, R12, 0x1c ;  /* 0x0000000c0b0c7211 */ /* 0x000fc800078fe2ff */
[----:B------:R-:W-:-:S04]  /*18d20*/  VIMNMX R15, R179, R12, !PT ;  /* 0x0000000cb30f7248 */ /* 0x000fc80007fe0100 */
[----:B------:R-:W-:-:S13]  /*18d30*/  ISETP.GE.AND P2, PT, R8, R15, PT ;  /* 0x0000000f0800720c */ /* 0x000fda0003f46270 */
[----:B------:R-:W-:Y:S05]  /*18d40*/  @!P2 BRA `(.L_x_1883) ;  /* 0x000000240078a947 */ /* 0x000fea0003800000 */
[----:B------:R-:W-:Y:S01]  /*18d50*/  BSSY B1, `(.L_x_1883) ;  /* 0x000025d000017945 */ /* 0x000fe20003800000 */
[----:B------:R-:W-:Y:S01]  /*18d60*/  IMAD.MOV.U32 R13, RZ, RZ, R6 ;  /* 0x000000ffff0d7224 */ /* 0x000fe200078e0006 */
[----:B------:R-:W-:Y:S01]  /*18d70*/  MOV R20, R8 ;  /* 0x0000000800147202 */ /* 0x000fe20000000f00 */
[----:B------:R-:W-:Y:S02]  /*18d80*/  IMAD.MOV.U32 R12, RZ, RZ, R5 ;  /* 0x000000ffff0c7224 */ /* 0x000fe400078e0005 */
[----:B------:R-:W-:Y:S02]  /*18d90*/  IMAD.MOV.U32 R198, RZ, RZ, R23 ;  /* 0x000000ffffc67224 */ /* 0x000fe400078e0017 */
[----:B------:R-:W-:-:S07]  /*18da0*/  IMAD.MOV.U32 R199, RZ, RZ, R22 ;  /* 0x000000ffffc77224 */ /* 0x000fce00078e0016 */
.L_x_1894:
[----:B------:R-:W-:-:S05]  /*18db0*/  VIADD R21, R199, 0x1 ;  /* 0x00000001c7157836 */ /* 0x000fca0000000000 */
[----:B------:R-:W-:-:S04]  /*18dc0*/  ISETP.NE.AND P2, PT, R21, 0x2, PT ;  /* 0x000000021500780c */ /* 0x000fc80003f45270 */
[----:B------:R-:W-:Y:S02]  /*18dd0*/  SEL R21, R21, RZ, P2 ;  /* 0x000000ff15157207 */ /* 0x000fe40001000000 */
[----:B------:R-:W-:-:S03]  /*18de0*/  SEL R23, RZ, 0x1, P2 ;  /* 0x00000001ff177807 */ /* 0x000fc60001000000 */
[----:B------:R-:W-:Y:S01]  /*18df0*/  IMAD.MOV.U32 R22, RZ, RZ, R21 ;  /* 0x000000ffff167224 */ /* 0x000fe200078e0015 */
[----:B------:R-:W-:Y:S01]  /*18e00*/  LOP3.LUT R23, R198, R23, RZ, 0x3c, !PT ;  /* 0x00000017c6177212 */ /* 0x000fe200078e3cff */
[----:B------:R-:W-:Y:S06]  /*18e10*/  @!P0 BRA `(.L_x_1884) ;  /* 0x0000000000048947 */ /* 0x000fec0003800000 */
[----:B------:R-:W-:Y:S01]  /*18e20*/  BPT.TRAP 0x1 ;  /* 0x000000040000795c */ /* 0x000fe20000300000 */
.L_x_1884:
[----:B------:R-:W-:Y:S02]  /*18e30*/  LEA R5, R22, R16, 0x3 ;  /* 0x0000001016057211 */ /* 0x000fe400078e18ff */
[----:B------:R-:W-:-:S04]  /*18e40*/  SHF.L.U32 R6, R23, 0x1f, RZ ;  /* 0x0000001f17067819 */ /* 0x000fc800000006ff */
[----:B------:R0:W1:Y:S01]  /*18e50*/  SYNCS.PHASECHK.TRANS64.TRYWAIT P2, [R5+URZ+0x2a830], R6 ;  /* 0x02a83006050075a7 */ /* 0x000062000804017f */
[----:B------:R-:W-:Y:S05]  /*18e60*/  @!P0 BRA `(.L_x_1885) ;  /* 0x0000000000048947 */ /* 0x000fea0003800000 */
[----:B------:R-:W-:Y:S01]  /*18e70*/  BPT.TRAP 0x1 ;  /* 0x000000040000795c */ /* 0x000fe20000300000 */
.L_x_1885:
[----:B------:R-:W-:Y:S01]  /*18e80*/  BSSY B2, `(.L_x_1886) ;  /* 0x0000006000027945 */ /* 0x000fe20003800000 */
[----:B------:R-:W-:Y:S02]  /*18e90*/  IMAD R8, R22, 0x900, R7 ;  /* 0x0000090016087824 */ /* 0x000fe400078e0207 */
[----:B------:R-:W-:Y:S01]  /*18ea0*/  IMAD.MOV.U32 R9, RZ, RZ, 0x40000040 ;  /* 0x40000040ff097424 */ /* 0x000fe200078e00ff */
[----:B-1----:R-:W-:Y:S06]  /*18eb0*/  @P2 BRA `(.L_x_1887) ;  /* 0x0000000000082947 */ /* 0x002fec0003800000 */
[----:B------:R-:W1:Y:S02]  /*18ec0*/  SYNCS.PHASECHK.TRANS64.TRYWAIT P2, [R5+URZ+0x2a830], R6 ;  /* 0x02a83006050075a7 */ /* 0x000e64000804017f */
[----:B-1----:R-:W-:Y:S05]  /*18ed0*/  @!P2 BRA `(.L_x_1888) ;  /* 0x0000011400e8a947 */ /* 0x002fea0003800000 */
.L_x_1887:
[----:B------:R-:W-:Y:S05]  /*18ee0*/  BSYNC B2 ;  /* 0x0000000000027941 */ /* 0x000fea0003800000 */
.L_x_1886:
[----:B------:R-:W2:Y:S04]  /*18ef0*/  LDL.64 R88, [R1+0x38] ;  /* 0x0000380001587983 */ /* 0x000ea80000100a00 */
[----:B------:R-:W3:Y:S04]  /*18f00*/  LDL.64 R220, [R1+0x30] ;  /* 0x0000300001dc7983 */ /* 0x000ee80000100a00 */
[----:B------:R-:W4:Y:S01]  /*18f10*/  LDL.64 R218, [R1+0x28] ;  /* 0x0000280001da7983 */ /* 0x000f220000100a00 */
[----:B------:R-:W-:-:S03]  /*18f20*/  R2UR UR6, R8 ;  /* 0x00000000080672ca */ /* 0x000fc600000e0000 */
[----:B------:R-:W5:Y:S01]  /*18f30*/  LDL.64 R216, [R1+0x20] ;  /* 0x0000200001d87983 */ /* 0x000f620000100a00 */
[----:B------:R-:W-:Y:S01]  /*18f40*/  R2UR UR7, R9 ;  /* 0x00000000090772ca */ /* 0x000fe200000e0000 */
[----:B------:R-:W-:Y:S02]  /*18f50*/  VIADD R10, R8, 0x2 ;  /* 0x00000002080a7836 */ /* 0x000fe40000000000 */
        /* <DEDUP_REMOVED lines=57> */
[----:B------:R-:W-:Y:S01]  /*192f0*/  VIADD R10, R8, 0x306 ;  /* 0x00000306080a7836 */ /* 0x000fe20000000000 */
[----:B------:R-:W-:Y:S01]  /*19300*/  MOV R11, 0x40000040 ;  /* 0x40000040000b7802 */ /* 0x000fe20000000f00 */
        /* <DEDUP_REMOVED lines=25> */
[----:B------:R-:W-:Y:S01]  /*194a0*/  IMAD.MOV.U32 R11, RZ, RZ, 0x40000040 ;  /* 0x40000040ff0b7424 */ /* 0x000fe200078e00ff */
[----:B------:R-:W-:Y:S01]  /*194b0*/  IADD3 R10, R8, 0x604, RZ ;  /* 0x00000604080a7810 */ /* 0x000fe20007ffe0ff */
        /* <DEDUP_REMOVED lines=86> */
.L_x_1889:
[----:B01----:R-:W-:Y:S01]  /*19a20*/  SHF.L.U32 R5, R198, 0x1f, RZ ;  /* 0x0000001fc6057819 */ /* 0x003fe200000006ff */
[----:B------:R-:W-:-:S04]  /*19a30*/  IMAD R198, R199, 0x8, R16 ;  /* 0x00000008c7c67824 */ /* 0x000fc800078e0210 */
[----:B------:R0:W1:Y:S01]  /*19a40*/  SYNCS.PHASECHK.TRANS64.TRYWAIT P2, [R198+URZ+0x2a850], R5 ;  /* 0x02a85005c60075a7 */ /* 0x000062000804017f */
[----:B------:R-:W-:Y:S05]  /*19a50*/  @!P0 BRA `(.L_x_1890) ;  /* 0x0000000000048947 */ /* 0x000fea0003800000 */
[----:B------:R-:W-:Y:S01]  /*19a60*/  BPT.TRAP 0x1 ;  /* 0x000000040000795c */ /* 0x000fe20000300000 */
.L_x_1890:
[----:B------:R-:W-:Y:S04]  /*19a70*/  BSSY B2, `(.L_x_1891) ;  /* 0x0000004000027945 */ /* 0x000fe80003800000 */
[----:B-1----:R-:W-:Y:S05]  /*19a80*/  @P2 BRA `(.L_x_1892) ;  /* 0x0000000000082947 */ /* 0x002fea0003800000 */
[----:B------:R-:W1:Y:S02]  /*19a90*/  SYNCS.PHASECHK.TRANS64.TRYWAIT P2, [R198+URZ+0x2a850], R5 ;  /* 0x02a85005c60075a7 */ /* 0x000e64000804017f */
[----:B-1----:R-:W-:Y:S05]  /*19aa0*/  @!P2 BRA `(.L_x_1893) ;  /* 0x0000010c0008a947 */ /* 0x002fea0003800000 */
.L_x_1892:
[----:B------:R-:W-:Y:S05]  /*19ab0*/  BSYNC B2 ;  /* 0x0000000000027941 */ /* 0x000fea0003800000 */
.L_x_1891:
[----:B------:R-:W-:Y:S01]  /*19ac0*/  IADD3 R0, R16, 0x400, RZ ;  /* 0x0000040010007810 */ /* 0x000fe20007ffe0ff */
[----:B------:R-:W-:Y:S01]  /*19ad0*/  IMAD.MOV.U32 R9, RZ, RZ, 0x40000040 ;  /* 0x40000040ff097424 */ /* 0x000fe200078e00ff */
[----:B------:R-:W-:Y:S01]  /*19ae0*/  WARPGROUP.ARRIVE ;  /* 0x00000000000079c5 */ /* 0x000fe20000000000 */
[----:B------:R-:W-:Y:S01]  /*19af0*/  IMAD.MOV.U32 R11, RZ, RZ, 0x40000040 ;  /* 0x40000040ff0b7424 */ /* 0x000fe200078e00ff */
[----:B------:R-:W-:Y:S01]  /*19b00*/  SHF.R.U32.HI R0, RZ, 0x4, R0 ;  /* 0x00000004ff007819 */ /* 0x000fe20000011600 */
[----:B------:R-:W-:Y:S01]  /*19b10*/  FMUL.FTZ R209, R88, UR51 ;  /* 0x0000003358d17c20 */ /* 0x000fe20008410000 */
[----:B------:R-:W-:Y:S01]  /*19b20*/  R2UR UR7, R9 ;  /* 0x00000000090772ca */ /* 0x000fe200000e0000 */
[----:B------:R-:W-:Y:S01]  /*19b30*/  FMUL.FTZ R89, R89, UR51 ;  /* 0x0000003359597c20 */ /* 0x000fe20008410000 */
[----:B------:R-:W-:Y:S01]  /*19b40*/  LOP3.LUT R0, R0, 0x3fff, RZ, 0xc0, !PT ;  /* 0x00003fff00007812 */ /* 0x000fe200078ec0ff */
[----:B------:R-:W-:Y:S01]  /*19b50*/  FMUL.FTZ R211, R92, UR51 ;  /* 0x000000335cd37c20 */ /* 0x000fe20008410000 */
[----:B------:R-:W-:Y:S01]  /*19b60*/  FMUL.FTZ R213, R93, UR51 ;  /* 0x000000335dd57c20 */ /* 0x000fe20008410000 */
[----:B------:R-:W2:Y:S01]  /*19b70*/  MUFU.TANH R209, R209 ;  /* 0x000000d100d17308 */ /* 0x000ea20000002400 */
[----:B------:R-:W-:Y:S01]  /*19b80*/  LOP3.LUT R0, R0, 0x3000000, RZ, 0xfc, !PT ;  /* 0x0300000000007812 */ /* 0x000fe200078efcff */
[----:B------:R-:W-:Y:S01]  /*19b90*/  FMUL.FTZ R97, R97, UR51 ;  /* 0x0000003361617c20 */ /* 0x000fe20008410000 */
[----:B------:R-:W-:Y:S01]  /*19ba0*/  FMUL.FTZ R215, R104, UR51 ;  /* 0x0000003368d77c20 */ /* 0x000fe20008410000 */
[----:B------:R-:W-:Y:S01]  /*19bb0*/  FMUL.FTZ R217, R105, UR51 ;  /* 0x0000003369d97c20 */ /* 0x000fe20008410000 */
[----:B------:R-:W-:Y:S01]  /*19bc0*/  FMUL.FTZ R221, R108, UR51 ;  /* 0x000000336cdd7c20 */ /* 0x000fe20008410000 */
[----:B------:R-:W-:-:S02]  /*19bd0*/  IMAD R8, R199, 0x600, R0 ;  /* 0x00000600c7087824 */ /* 0x000fc400078e0200 */
[----:B------:R-:W-:Y:S01]  /*19be0*/  FMUL.FTZ R199, R96, UR51 ;  /* 0x0000003360c77c20 */ /* 0x000fe20008410000 */
[----:B------:R-:W3:Y:S01]  /*19bf0*/  MUFU.TANH R89, R89 ;  /* 0x0000005900597308 */ /* 0x000ee20000002400 */
[----:B------:R-:W-:Y:S01]  /*19c00*/  FMUL.FTZ R229, R109, UR51 ;  /* 0x000000336de57c20 */ /* 0x000fe20008410000 */
[C---:B------:R-:W-:Y:S01]  /*19c10*/  VIADD R10, R8.reuse, 0x80 ;  /* 0x00000080080a7836 */ /* 0x040fe20000000000 */
[----:B------:R-:W-:Y:S01]  /*19c20*/  R2UR UR6, R8 ;  /* 0x00000000080672ca */ /* 0x000fe200000e0000 */
[----:B------:R-:W-:Y:S01]  /*19c30*/  FMUL.FTZ R109, R111, UR51 ;  /* 0x000000336f6d7c20 */ /* 0x000fe20008410000 */
[----:B------:R-:W-:Y:S01]  /*19c40*/  FMUL.FTZ R111, R112, UR51 ;  /* 0x00000033706f7c20 */ /* 0x000fe20008410000 */
[----:B------:R-:W-:Y:S01]  /*19c50*/  FMUL.FTZ R113, R113, UR51 ;  /* 0x0000003371717c20 */ /* 0x000fe20008410000 */
[----:B------:R-:W-:Y:S01]  /*19c60*/  FMUL.FTZ R231, R116, UR51 ;  /* 0x0000003374e77c20 */ /* 0x000fe20008410000 */
[----:B------:R-:W4:Y:S01]  /*19c70*/  MUFU.TANH R211, R211 ;  /* 0x000000d300d37308 */ /* 0x000f220000002400 */
[----:B--2---:R-:W-:Y:S01]  /*19c80*/  FMNMX.FTZ R0, R209, R12, !PT ;  /* 0x0000000cd1007209 */ /* 0x004fe20007810000 */
        /* <DEDUP_REMOVED lines=8> */
[----:B------:R-:W2:Y:S01]  /*19d10*/  MUFU.TANH R213, R213 ;  /* 0x000000d500d57308 */ /* 0x000ea20000002400 */
[----:B------:R-:W-:Y:S01]  /*19d20*/  R2UR UR7, R11 ;  /* 0x000000000b0772ca */ /* 0x000fe200000e0000 */
[----:B------:R-:W-:Y:S01]  /*19d30*/  VIADD R10, R8, 0x100 ;  /* 0x00000100080a7836 */ /* 0x000fe20000000000 */
[----:B---3--:R-:W-:Y:S01]  /*19d40*/  FMNMX.FTZ R0, R89, R0, !PT ;  /* 0x0000000059007209 */ /* 0x008fe20007810000 */
[----:B------:R-:W-:Y:S01]  /*19d50*/  FMUL.FTZ R133, R133, UR51 ;  /* 0x0000003385857c20 */ /* 0x000fe20008410000 */
[----:B------:R-:W-:Y:S01]  /*19d60*/  MOV R11, 0x40000040 ;  /* 0x40000040000b7802 */ /* 0x000fe20000000f00 */
[----:B------:R-:W-:Y:S01]  /*19d70*/  FMUL.FTZ R90, R90, UR51 ;  /* 0x000000335a5a7c20 */ /* 0x000fe20008410000 */
[----:B----4-:R-:W-:Y:S01]  /*19d80*/  FMNMX.FTZ R0, R211, R0, !PT ;  /* 0x00000000d3007209 */ /* 0x010fe20007810000 */
        /* <DEDUP_REMOVED lines=9> */
[----:B--2---:R-:W-:Y:S01]  /*19e20*/  FMNMX.FTZ R0, R213, R0, !PT ;  /* 0x00000000d5007209 */ /* 0x004fe20007810000 */
[----:B------:R-:W-:Y:S01]  /*19e30*/  FMUL.FTZ R107, R107, UR51 ;  /* 0x000000336b6b7c20 */ /* 0x000fe20008410000 */
[----:B------:R-:W-:-:S02]  /*19e40*/  VIADD R88, R8, 0x180 ;  /* 0x0000018008587836 */ /* 0x000fc40000000000 */
[----:B------:R-:W-:Y:S01]  /*19e50*/  FMUL.FTZ R219, R110, UR51 ;  /* 0x000000336edb7c20 */ /* 0x000fe20008410000 */
[----:B------:R-:W-:Y:S01]  /*19e60*/  FMUL.FTZ R129, R114, UR51 ;  /* 0x0000003372817c20 */ /* 0x000fe20008410000 */
[----:B------:R-:W-:Y:S01]  /*19e70*/  FMUL.FTZ R115, R115, UR51 ;  /* 0x0000003373737c20 */ /* 0x000fe20008410000 */
[----:B------:R-:W-:Y:S01]  /*19e80*/  FMUL.FTZ R237, R118, UR51 ;  /* 0x0000003376ed7c20 */ /* 0x000fe20008410000 */
[----:B------:R-:W-:Y:S01]  /*19e90*/  MUFU.TANH R215, R215 ;  /* 0x000000d700d77308 */ /* 0x000fe20000002400 */
[----:B---3--:R-:W-:Y:S01]  /*19ea0*/  FMNMX.FTZ R0, R199, R0, !PT ;  /* 0x00000000c7007209 */ /* 0x008fe20007810000 */
[----:B------:R-:W-:Y:S01]  /*19eb0*/  FMUL.FTZ R123, R123, UR51 ;  /* 0x000000337b7b7c20 */ /* 0x000fe20008410000 */
[----:B------:R-:W-:Y:S01]  /*19ec0*/  FMUL.FTZ R127, R127, UR51 ;  /* 0x000000337f7f7c20 */ /* 0x000fe20008410000 */
[----:B------:R-:W-:Y:S01]  /*19ed0*/  FMUL.FTZ R131, R131, UR51 ;  /* 0x0000003383837c20 */ /* 0x000fe20008410000 */
[----:B------:R-:W-:Y:S01]  /*19ee0*/  FMUL.FTZ R92, R134, UR51 ;  /* 0x00000033865c7c20 */ /* 0x000fe20008410000 */
[----:B------:R-:W-:Y:S01]  /*19ef0*/  FMUL.FTZ R135, R135, UR51 ;  /* 0x0000003387877c20 */ /* 0x000fe20008410000 */
[----:B------:R-:W-:Y:S01]  /*19f00*/  ISETP.GT.AND P2, PT, R20, R15, PT ;  /* 0x0000000f1400720c */ /* 0x000fe20003f44270 */
[----:B------:R-:W-:Y:S01]  /*19f10*/  MUFU.TANH R217, R217 ;  /* 0x000000d900d97308 */ /* 0x000fe20000002400 */
[----:B----4-:R-:W-:-:S02]  /*19f20*/  FMNMX.FTZ R0, R97, R0, !PT ;  /* 0x0000000061007209 */ /* 0x010fc40007810000 */
[----:B01----:R-:W-:-:S04]  /*19f30*/  @!P1 IADD3 R198, R198, 0x2a860, RZ ;  /* 0x0002a860c6c69810 */ /* 0x003fc80007ffe0ff */
[----:B------:R-:W-:Y:S01]  /*19f40*/  @!P1 PRMT R198, RZ, 0x654, R198 ;  /* 0x00000654ffc69816 */ /* 0x000fe200000000c6 */
        /* <DEDUP_REMOVED lines=11> */
[----:B------:R-:W0:Y:S08]  /*1a000*/  MUFU.TANH R90, R90 ;  /* 0x0000005a005a7308 */ /* 0x000e300000002400 */
[----:B------:R-:W1:Y:S01]  /*1a010*/  MUFU.TANH R91, R91 ;  /* 0x0000005b005b7308 */ /* 0x000e620000002400 */
[----:B------:R-:W-:-:S02]  /*1a020*/  WARPGROUP.DEPBAR.LE gsb0, 0x0 ;  /* 0x00008000000079c5 */ /* 0x000fc40000010000 */
[----:B------:R-:W-:Y:S01]  /*1a030*/  WARPGROUP.ARRIVE ;  /* 0x00000000000079c5 */ /* 0x000fe20000000000 */
[----:B------:R-:W-:Y:S01]  /*1a040*/  FMUL.FTZ R157, R100, UR51 ;  /* 0x00000033649d7c20 */ /* 0x000fe20008410000 */
[----:B------:R-:W-:-:S03]  /*1a050*/  FMUL.FTZ R159, R101, UR51 ;  /* 0x00000033659f7c20 */ /* 0x000fc60008410000 */
[----:B------:R-:W2:Y:S01]  /*1a060*/  MUFU.TANH R93, R93 ;  /* 0x0000005d005d7308 */ /* 0x000ea20000002400 */
[----:B0-----:R-:W-:Y:S01]  /*1a070*/  FMNMX.FTZ R6, R90, R13, !PT ;  /* 0x0000000d5a067209 */ /* 0x001fe20007810000 */
[----:B------:R-:W-:Y:S01]  /*1a080*/  FMUL.FTZ R101, R102, UR51 ;  /* 0x0000003366657c20 */ /* 0x000fe20008410000 */
[----:B------:R-:W-:Y:S01]  /*1a090*/  HGMMA.64x128x16.F32 R24, R152, gdesc[UR4].tnspB, R24, gsb0 ;  /* 0x41e0000498187df0 */ /* 0x000fe20008000818 */
[----:B------:R-:W-:Y:S01]  /*1a0a0*/  R2UR UR6, R10 ;  /* 0x000000000a0672ca */ /* 0x000fe200000e0000 */
[----:B------:R-:W-:Y:S01]  /*1a0b0*/  IMAD.U32 R10, RZ, RZ, UR42 ;  /* 0x0000002aff0a7e24 */ /* 0x000fe2000f8e00ff */
[----:B------:R-:W-:Y:S01]  /*1a0c0*/  R2UR UR7, R11 ;  /* 0x000000000b0772ca */ /* 0x000fe200000e0000 */
[----:B------:R-:W-:Y:S01]  /*1a0d0*/  FMUL.FTZ R11, R119, UR51 ;  /* 0x00000033770b7c20 */ /* 0x000fe20008410000 */
[----:B------:R-:W0:Y:S01]  /*1a0e0*/  MUFU.TANH R157, R157 ;  /* 0x0000009d009d7308 */ /* 0x000e220000002400 */
[----:B-1----:R-:W-:Y:S01]  /*1a0f0*/  FMNMX.FTZ R6, R91, R6, !PT ;  /* 0x000000065b067209 */ /* 0x002fe20007810000 */
[----:B------:R-:W-:-:S06]  /*1a100*/  FMUL.FTZ R119, R122, UR51 ;  /* 0x000000337a777c20 */ /* 0x000fcc0008410000 */
[----:B------:R-:W1:Y:S01]  /*1a110*/  MUFU.TANH R159, R159 ;  /* 0x0000009f009f7308 */ /* 0x000e620000002400 */
[----:B--2---:R-:W-:-:S07]  /*1a120*/  FMNMX.FTZ R6, R93, R6, !PT ;  /* 0x000000065d067209 */ /* 0x004fce0007810000 */
[----:B------:R-:W2:Y:S01]  /*1a130*/  MUFU.TANH R95, R95 ;  /* 0x0000005f005f7308 */ /* 0x000ea20000002400 */
[----:B0-----:R-:W-:-:S07]  /*1a140*/  FMNMX.FTZ R0, R157, R0, !PT ;  /* 0x000000009d007209 */ /* 0x001fce0007810000 */
[----:B------:R-:W0:Y:S01]  /*1a150*/  MUFU.TANH R9, R9 ;  /* 0x0000000900097308 */ /* 0x000e220000002400 */
[----:B-1----:R-:W-:-:S04]  /*1a160*/  FMNMX.FTZ R0, R159, R0, !PT ;  /* 0x000000009f007209 */ /* 0x002fc80007810000 */
[----:B------:R-:W-:-:S03]  /*1a170*/  FMNMX.FTZ R0, R215, R0, !PT ;  /* 0x00000000d7007209 */ /* 0x000fc60007810000 */
[----:B------:R-:W1:Y:S01]  /*1a180*/  MUFU.TANH R99, R99 ;  /* 0x0000006300637308 */ /* 0x000e620000002400 */
[----:B------:R-:W-:Y:S02]  /*1a190*/  FMNMX.FTZ R0, R217, R0, !PT ;  /* 0x00000000d9007209 */ /* 0x000fe40007810000 */
[----:B--2---:R-:W-:Y:S02]  /*1a1a0*/  FMNMX.FTZ R6, R95, R6, !PT ;  /* 0x000000065f067209 */ /* 0x004fe40007810000 */
[----:B------:R-:W-:-:S03]  /*1a1b0*/  FMNMX.FTZ R0, R221, R0, !PT ;  /* 0x00000000dd007209 */ /* 0x000fc60007810000 */
[----:B------:R-:W2:Y:S01]  /*1a1c0*/  MUFU.TANH R101, R101 ;  /* 0x0000006500657308 */ /* 0x000ea20000002400 */
[----:B------:R-:W-:Y:S02]  /*1a1d0*/  FMNMX.FTZ R0, R229, R0, !PT ;  /* 0x00000000e5007209 */ /* 0x000fe40007810000 */
[----:B0-----:R-:W-:Y:S02]  /*1a1e0*/  FMNMX.FTZ R6, R9, R6, !PT ;  /* 0x0000000609067209 */ /* 0x001fe40007810000 */
[----:B------:R-:W-:-:S03]  /*1a1f0*/  FMNMX.FTZ R0, R111, R0, !PT ;  /* 0x000000006f007209 */ /* 0x000fc60007810000 */
[----:B------:R-:W0:Y:S01]  /*1a200*/  MUFU.TANH R103, R103 ;  /* 0x0000006700677308 */ /* 0x000e220000002400 */
[----:B------:R-:W-:Y:S02]  /*1a210*/  FMNMX.FTZ R0, R113, R0, !PT ;  /* 0x0000000071007209 */ /* 0x000fe40007810000 */
[----:B-1----:R-:W-:Y:S02]  /*1a220*/  FMNMX.FTZ R6, R99, R6, !PT ;  /* 0x0000000663067209 */ /* 0x002fe40007810000 */
[----:B------:R-:W-:-:S03]  /*1a230*/  FMNMX.FTZ R0, R231, R0, !PT ;  /* 0x00000000e7007209 */ /* 0x000fc60007810000 */
[----:B------:R-:W1:Y:S01]  /*1a240*/  MUFU.TANH R105, R105 ;  /* 0x0000006900697308 */ /* 0x000e620000002400 */
[----:B------:R-:W-:Y:S02]  /*1a250*/  FMNMX.FTZ R0, R117, R0, !PT ;  /* 0x0000000075007209 */ /* 0x000fe40007810000 */
[----:B--2---:R-:W-:-:S05]  /*1a260*/  FMNMX.FTZ R6, R101, R6, !PT ;  /* 0x0000000665067209 */ /* 0x004fca0007810000 */
[----:B------:R-:W2:Y:S01]  /*1a270*/  MUFU.TANH R107, R107 ;  /* 0x0000006b006b7308 */ /* 0x000ea20000002400 */
[----:B0-----:R-:W-:-:S07]  /*1a280*/  FMNMX.FTZ R6, R103, R6, !PT ;  /* 0x0000000667067209 */ /* 0x001fce0007810000 */
[----:B------:R-:W0:Y:S01]  /*1a290*/  MUFU.TANH R219, R219 ;  /* 0x000000db00db7308 */ /* 0x000e220000002400 */
[----:B-1----:R-:W-:-:S07]  /*1a2a0*/  FMNMX.FTZ R6, R105, R6, !PT ;  /* 0x0000000669067209 */ /* 0x002fce0007810000 */
[----:B------:R-:W1:Y:S01]  /*1a2b0*/  MUFU.TANH R109, R109 ;  /* 0x0000006d006d7308 */ /* 0x000e620000002400 */
[----:B--2---:R-:W-:-:S07]  /*1a2c0*/  FMNMX.FTZ R6, R107, R6, !PT ;  /* 0x000000066b067209 */ /* 0x004fce0007810000 */
        /* <DEDUP_REMOVED lines=12> */
[----:B------:R-:W-:Y:S01]  /*1a390*/  MUFU.TANH R127, R127 ;  /* 0x0000007f007f7308 */ /* 0x000fe20000002400 */
[----:B------:R-:W-:Y:S02]  /*1a3a0*/  WARPGROUP.DEPBAR.LE gsb0, 0x0 ;  /* 0x00008000000079c5 */ /* 0x000fe40000010000 */
[----:B------:R-:W-:Y:S01]  /*1a3b0*/  FMUL.FTZ R155, R121, UR51 ;  /* 0x00000033799b7c20 */ /* 0x000fe20008410000 */
[----:B------:R-:W-:Y:S01]  /*1a3c0*/  FMUL.FTZ R121, R124, UR51 ;  /* 0x000000337c797c20 */ /* 0x000fe20008410000 */
[----:B------:R-:W-:Y:S01]  /*1a3d0*/  WARPGROUP.ARRIVE ;  /* 0x00000000000079c5 */ /* 0x000fe20000000000 */
[----:B0-----:R-:W-:Y:S02]  /*1a3e0*/  FMNMX.FTZ R6, R119, R6, !PT ;  /* 0x0000000677067209 */ /* 0x001fe40007810000 */
[----:B------:R-:W0:Y:S02]  /*1a3f0*/  MUFU.TANH R153, R120 ;  /* 0x0000007800997308 */ /* 0x000e240000002400 */
[----:B-1----:R-:W-:Y:S01]  /*1a400*/  FMNMX.FTZ R6, R123, R6, !PT ;  /* 0x000000067b067209 */ /* 0x002fe20007810000 */
[----:B------:R-:W-:Y:S01]  /*1a410*/  HGMMA.64x128x16.F32 R24, R148, gdesc[UR4].tnspB, R24, gsb0 ;  /* 0x41e0000494187df0 */ /* 0x000fe20008000818 */
[----:B------:R-:W-:Y:S01]  /*1a420*/  R2UR UR6, R88 ;  /* 0x00000000580672ca */ /* 0x000fe200000e0000 */
[----:B------:R-:W-:-:S02]  /*1a430*/  VIADD R88, R8, 0x200 ;  /* 0x0000020008587836 */ /* 0x000fc40000000000 */
[----:B------:R-:W-:Y:S01]  /*1a440*/  VIADD R8, R8, 0x280 ;  /* 0x0000028008087836 */ /* 0x000fe20000000000 */
[----:B------:R-:W1:Y:S08]  /*1a450*/  MUFU.TANH R155, R155 ;  /* 0x0000009b009b7308 */ /* 0x000e700000002400 */
[----:B------:R-:W2:Y:S01]  /*1a460*/  MUFU.TANH R121, R121 ;  /* 0x0000007900797308 */ /* 0x000ea20000002400 */
[----:B0-----:R-:W-:-:S07]  /*1a470*/  FMNMX.FTZ R0, R153, R0, !PT ;  /* 0x0000000099007209 */ /* 0x001fce0007810000 */
[----:B------:R-:W-:Y:S01]  /*1a480*/  MUFU.TANH R131, R131 ;  /* 0x0000008300837308 */ /* 0x000fe20000002400 */
[----:B-1----:R-:W-:-:S07]  /*1a490*/  FMNMX.FTZ R0, R155, R0, !PT ;  /* 0x000000009b007209 */ /* 0x002fce0007810000 */
[----:B------:R-:W-:Y:S01]  /*1a4a0*/  MUFU.TANH R92, R92 ;  /* 0x0000005c005c7308 */ /* 0x000fe20000002400 */
[----:B--2---:R-:W-:-:S04]  /*1a4b0*/  FMNMX.FTZ R0, R121, R0, !PT ;  /* 0x0000000079007209 */ /* 0x004fc80007810000 */
[----:B------:R-:W-:-:S03]  /*1a4c0*/  FMNMX.FTZ R0, R125, R0, !PT ;  /* 0x000000007d007209 */ /* 0x000fc60007810000 */
[----:B------:R-:W-:Y:S01]  /*1a4d0*/  MUFU.TANH R135, R135 ;  /* 0x0000008700877308 */ /* 0x000fe20000002400 */
[----:B------:R-:W-:-:S04]  /*1a4e0*/  FMNMX.FTZ R0, R233, R0, !PT ;  /* 0x00000000e9007209 */ /* 0x000fc80007810000 */
[----:B------:R-:W-:-:S04]  /*1a4f0*/  FMNMX.FTZ R5, R235, R0, !PT ;  /* 0x00000000eb057209 */ /* 0x000fc80007810000 */
[----:B------:R-:W-:-:S04]  /*1a500*/  FMNMX.FTZ R0, R2, R5, !PT ;  /* 0x0000000502007209 */ /* 0x000fc80007810000 */
[----:B------:R-:W-:-:S05]  /*1a510*/  FMNMX.FTZ R0, R133, R0, !PT ;  /* 0x0000000085007209 */ /* 0x000fca0007810000 */
[----:B------:R-:W0:Y:S02]  /*1a520*/  SHFL.BFLY PT, R5, R0, 0x2, 0x1f ;  /* 0x0c401f0000057f89 */ /* 0x000e2400000e0000 */
[----:B0-----:R-:W-:-:S05]  /*1a530*/  FMNMX.FTZ R0, R0, R5, !PT ;  /* 0x0000000500007209 */ /* 0x001fca0007810000 */
[----:B------:R-:W0:Y:S02]  /*1a540*/  SHFL.BFLY PT, R5, R0, 0x1, 0x1f ;  /* 0x0c201f0000057f89 */ /* 0x000e2400000e0000 */
[----:B0-----:R-:W-:-:S05]  /*1a550*/  FMNMX.FTZ R5, R0, R5, !PT ;  /* 0x0000000500057209 */ /* 0x001fca0007810000 */
[C---:B------:R-:W-:Y:S01]  /*1a560*/  FADD.FTZ R0, -R5.reuse, R12 ;  /* 0x0000000c05007221 */ /* 0x040fe20000010100 */
[----:B------:R-:W-:-:S03]  /*1a570*/  FMUL.FTZ R12, R5, R10 ;  /* 0x0000000a050c7220 */ /* 0x000fc60000410000 */
[-C--:B------:R-:W-:Y:S01]  /*1a580*/  FMUL.FTZ R0, R0, R10.reuse ;  /* 0x0000000a00007220 */ /* 0x080fe20000410000 */
[-CC-:B------:R-:W-:Y:S01]  /*1a590*/  FFMA.FTZ R156, R89, R10.reuse, -R12.reuse ;  /* 0x0000000a599c7223 */ /* 0x180fe2000001080c */
[----:B------:R-:W-:Y:S02]  /*1a5a0*/  IMAD.MOV.U32 R89, RZ, RZ, 0x40000040 ;  /* 0x40000040ff597424 */ /* 0x000fe400078e00ff */
[-CC-:B------:R-:W-:Y:S01]  /*1a5b0*/  FFMA.FTZ R94, R153, R10.reuse, -R12.reuse ;  /* 0x0000000a995e7223 */ /* 0x180fe2000001080c */
[-CC-:B------:R-:W-:Y:S01]  /*1a5c0*/  FFMA.FTZ R158, R211, R10.reuse, -R12.reuse ;  /* 0x0000000ad39e7223 */ /* 0x180fe2000001080c */
[-CC-:B------:R-:W-:Y:S01]  /*1a5d0*/  FFMA.FTZ R152, R199, R10.reuse, -R12.reuse ;  /* 0x0000000ac7987223 */ /* 0x180fe2000001080c */
[-CC-:B------:R-:W-:Y:S01]  /*1a5e0*/  FFMA.FTZ R96, R121, R10.reuse, -R12.reuse ;  /* 0x0000000a79607223 */ /* 0x180fe2000001080c */
[----:B------:R-:W-:Y:S01]  /*1a5f0*/  R2UR UR7, R89 ;  /* 0x00000000590772ca */ /* 0x000fe200000e0000 */
[-CC-:B------:R-:W-:Y:S01]  /*1a600*/  FFMA.FTZ R209, R209, R10.reuse, -R12.reuse ;  /* 0x0000000ad1d17223 */ /* 0x180fe2000001080c */
        /* <DEDUP_REMOVED lines=8> */
[----:B------:R-:W-:Y:S01]  /*1a690*/  MUFU.EX2 R209, R209 ;  /* 0x000000d100d17308 */ /* 0x000fe20000000800 */
[----:B------:R-:W-:-:S02]  /*1a6a0*/  WARPGROUP.DEPBAR.LE gsb0, 0x0 ;  /* 0x00008000000079c5 */ /* 0x000fc40000010000 */
[----:B------:R-:W-:Y:S01]  /*1a6b0*/  WARPGROUP.ARRIVE ;  /* 0x00000000000079c5 */ /* 0x000fe20000000000 */
[----:B------:R-:W-:Y:S01]  /*1a6c0*/  FMUL.FTZ R149, R126, UR51 ;  /* 0x000000337e957c20 */ /* 0x000fe20008410000 */
[----:B------:R-:W-:Y:S01]  /*1a6d0*/  FMUL.FTZ R151, R130, UR51 ;  /* 0x0000003382977c20 */ /* 0x000fe20008410000 */
[-CC-:B------:R-:W-:Y:S01]  /*1a6e0*/  FFMA.FTZ R148, R215, R10.reuse, -R12.reuse ;  /* 0x0000000ad7947223 */ /* 0x180fe2000001080c */
[-CC-:B------:R-:W-:Y:S01]  /*1a6f0*/  FFMA.FTZ R150, R221, R10.reuse, -R12.reuse ;  /* 0x0000000add967223 */ /* 0x180fe2000001080c */
[----:B------:R-:W-:Y:S01]  /*1a700*/  MUFU.EX2 R156, R156 ;  /* 0x0000009c009c7308 */ /* 0x000fe20000000800 */
[----:B------:R-:W-:Y:S01]  /*1a710*/  HGMMA.64x128x16.F32 R24, R144, gdesc[UR4].tnspB, R24, gsb0 ;  /* 0x41e0000490187df0 */ /* 0x000fe20008000818 */
[----:B------:R-:W-:Y:S01]  /*1a720*/  R2UR UR6, R88 ;  /* 0x00000000580672ca */ /* 0x000fe200000e0000 */
[----:B------:R-:W-:-:S05]  /*1a730*/  FFMA.FTZ R88, R233, R10, -R12 ;  /* 0x0000000ae9587223 */ /* 0x000fca000001080c */
[----:B------:R-:W0:Y:S08]  /*1a740*/  MUFU.TANH R149, R149 ;  /* 0x0000009500957308 */ /* 0x000e300000002400 */
[----:B------:R-:W1:Y:S08]  /*1a750*/  MUFU.TANH R151, R151 ;  /* 0x0000009700977308 */ /* 0x000e700000002400 */
[----:B------:R-:W2:Y:S01]  /*1a760*/  MUFU.EX2 R158, R158 ;  /* 0x0000009e009e7308 */ /* 0x000ea20000000800 */
[----:B0-----:R-:W-:-:S04]  /*1a770*/  FMNMX.FTZ R6, R149, R6, !PT ;  /* 0x0000000695067209 */ /* 0x001fc80007810000 */
[----:B------:R-:W-:-:S03]  /*1a780*/  FMNMX.FTZ R6, R127, R6, !PT ;  /* 0x000000067f067209 */ /* 0x000fc60007810000 */
[----:B------:R-:W0:Y:S01]  /*1a790*/  MUFU.EX2 R211, R211 ;  /* 0x000000d300d37308 */ /* 0x000e220000000800 */
[----:B-1----:R-:W-:-:S04]  /*1a7a0*/  FMNMX.FTZ R6, R151, R6, !PT ;  /* 0x0000000697067209 */ /* 0x002fc80007810000 */
[----:B------:R-:W-:-:S03]  /*1a7b0*/  FMNMX.FTZ R89, R131, R6, !PT ;  /* 0x0000000683597209 */ /* 0x000fc60007810000 */
[----:B------:R-:W-:Y:S01]  /*1a7c0*/  MUFU.EX2 R152, R152 ;  /* 0x0000009800987308 */ /* 0x000fe20000000800 */
[----:B------:R-:W-:-:S04]  /*1a7d0*/  FMNMX.FTZ R6, R92, R89, !PT ;  /* 0x000000595c067209 */ /* 0x000fc80007810000 */
[----:B------:R-:W-:-:S03]  /*1a7e0*/  FMNMX.FTZ R6, R135, R6, !PT ;  /* 0x0000000687067209 */ /* 0x000fc60007810000 */
[----:B------:R-:W-:Y:S02]  /*1a7f0*/  MUFU.EX2 R97, R97 ;  /* 0x0000006100617308 */ /* 0x000fe40000000800 */
[----:B------:R-:W1:Y:S06]  /*1a800*/  SHFL.BFLY PT, R89, R6, 0x2, 0x1f ;  /* 0x0c401f0006597f89 */ /* 0x000e6c00000e0000 */
[----:B------:R-:W-:Y:S08]  /*1a810*/  MUFU.EX2 R154, R154 ;  /* 0x0000009a009a7308 */ /* 0x000ff00000000800 */
[----:B------:R-:W-:Y:S08]  /*1a820*/  MUFU.EX2 R148, R148 ;  /* 0x0000009400947308 */ /* 0x000ff00000000800 */
[----:B------:R-:W-:Y:S01]  /*1a830*/  MUFU.EX2 R150, R150 ;  /* 0x0000009600967308 */ /* 0x000fe20000000800 */
[----:B-1----:R-:W-:-:S02]  /*1a840*/  FMNMX.FTZ R98, R6, R89, !PT ;  /* 0x0000005906627209 */ /* 0x002fc40007810000 */
[----:B------:R-:W-:-:S03]  /*1a850*/  MOV R89, 0x40000040 ;  /* 0x4000004000597802 */ /* 0x000fc60000000f00 */
[----:B------:R-:W1:Y:S01]  /*1a860*/  SHFL.BFLY PT, R153, R98, 0x1, 0x1f ;  /* 0x0c201f0062997f89 */ /* 0x000e6200000e0000 */
[----:B------:R-:W-:Y:S01]  /*1a870*/  R2UR UR7, R89 ;  /* 0x00000000590772ca */ /* 0x000fe200000e0000 */
[----:B------:R-:W-:Y:S01]  /*1a880*/  FFMA.FTZ R89, R125, R10, -R12 ;  /* 0x0000000a7d597223 */ /* 0x000fe2000001080c */
[----:B------:R-:W-:Y:S08]  /*1a890*/  MUFU.EX2 R199, R199 ;  /* 0x000000c700c77308 */ /* 0x000ff00000000800 */
[----:B------:R-:W-:Y:S08]  /*1a8a0*/  MUFU.EX2 R94, R94 ;  /* 0x0000005e005e7308 */ /* 0x000ff00000000800 */
[----:B------:R-:W-:Y:S01]  /*1a8b0*/  MUFU.EX2 R96, R96 ;  /* 0x0000006000607308 */ /* 0x000fe20000000800 */
[----:B-1----:R-:W-:-:S07]  /*1a8c0*/  FMNMX.FTZ R6, R98, R153, !PT ;  /* 0x0000009962067209 */ /* 0x002fce0007810000 */
[----:B------:R1:W-:Y:S01]  /*1a8d0*/  MUFU.EX2 R98, R100 ;  /* 0x0000006400627308 */ /* 0x0003e20000000800 */
[----:B------:R-:W-:-:S04]  /*1a8e0*/  FADD.FTZ R125, -R6, R13 ;  /* 0x0000000d067d7221 */ /* 0x000fc80000010100 */
[----:B------:R-:W-:-:S03]  /*1a8f0*/  FMUL.FTZ R125, R125, R10 ;  /* 0x0000000a7d7d7220 */ /* 0x000fc60000410000 */
        /* <DEDUP_REMOVED lines=9> */
[-CC-:B------:R-:W-:Y:S01]  /*1a990*/  FFMA.FTZ R145, R159, R10.reuse, -R12.reuse ;  /* 0x0000000a9f917223 */ /* 0x180fe2000001080c */
[-CC-:B------:R-:W-:Y:S01]  /*1a9a0*/  FFMA.FTZ R147, R217, R10.reuse, -R12.reuse ;  /* 0x0000000ad9937223 */ /* 0x180fe2000001080c */
[----:B------:R-:W-:Y:S01]  /*1a9b0*/  HGMMA.64x128x16.F32 R24, R140, gdesc[UR4].tnspB, R24, gsb0 ;  /* 0x41e000048c187df0 */ /* 0x000fe20008000818 */
[-CC-:B------:R-:W-:Y:S01]  /*1a9c0*/  FFMA.FTZ R146, R231, R10.reuse, -R12.reuse ;  /* 0x0000000ae7927223 */ /* 0x180fe2000001080c */
[-C--:B------:R-:W-:Y:S01]  /*1a9d0*/  FFMA.FTZ R117, R155, R10.reuse, -R12 ;  /* 0x0000000a9b757223 */ /* 0x080fe2000001080c */
[-C--:B------:R-:W-:Y:S01]  /*1a9e0*/  FMUL.FTZ R12, R6, R10.reuse ;  /* 0x0000000a060c7220 */ /* 0x080fe20000410000 */
[----:B------:R-:W-:Y:S01]  /*1a9f0*/  R2UR UR6, R8 ;  /* 0x00000000080672ca */ /* 0x000fe200000e0000 */
[----:B------:R-:W-:Y:S02]  /*1aa00*/  MUFU.EX2 R145, R145 ;  /* 0x0000009100917308 */ /* 0x000fe40000000800 */
[----:B------:R-:W-:Y:S01]  /*1aa10*/  FFMA.FTZ R153, R9, R10, -R12 ;  /* 0x0000000a09997223 */ /* 0x000fe2000001080c */
[----:B------:R-:W-:-:S02]  /*1aa20*/  IMAD.MOV.U32 R9, RZ, RZ, 0x40000040 ;  /* 0x40000040ff097424 */ /* 0x000fc400078e00ff */
[-CC-:B------:R-:W-:Y:S01]  /*1aa30*/  FFMA.FTZ R157, R90, R10.reuse, -R12.reuse ;  /* 0x0000000a5a9d7223 */ /* 0x180fe2000001080c */
[-CC-:B------:R-:W-:Y:S01]  /*1aa40*/  FFMA.FTZ R90, R91, R10.reuse, -R12.reuse ;  /* 0x0000000a5b5a7223 */ /* 0x180fe2000001080c */
[-CC-:B------:R-:W-:Y:S01]  /*1aa50*/  FFMA.FTZ R159, R93, R10.reuse, -R12.reuse ;  /* 0x0000000a5d9f7223 */ /* 0x180fe2000001080c */
[-C--:B-1----:R-:W-:Y:S01]  /*1aa60*/  FFMA.FTZ R100, R95, R10.reuse, -R12 ;  /* 0x0000000a5f647223 */ /* 0x082fe2000001080c */
[----:B------:R-:W-:Y:S01]  /*1aa70*/  R2UR UR7, R9 ;  /* 0x00000000090772ca */ /* 0x000fe200000e0000 */
[----:B------:R-:W-:Y:S01]  /*1aa80*/  @!P1 IMAD R9, R21, 0x8, R16 ;  /* 0x0000000815099824 */ /* 0x000fe200078e0210 */
[----:B------:R-:W-:Y:S01]  /*1aa90*/  MUFU.EX2 R157, R157 ;  /* 0x0000009d009d7308 */ /* 0x000fe20000000800 */
[--C-:B------:R-:W-:Y:S01]  /*1aaa0*/  FFMA.FTZ R102, R99, R10, -R12.reuse ;  /* 0x0000000a63667223 */ /* 0x100fe2000001080c */
[----:B------:R-:W-:Y:S01]  /*1aab0*/  FFMA.FTZ R95, R0, R4, R209 ;  /* 0x00000004005f7223 */ /* 0x000fe200000100d1 */
[----:B------:R-:W-:Y:S02]  /*1aac0*/  @!P1 VIADD R9, R9, 0x2a840 ;  /* 0x0002a84009099836 */ /* 0x000fe40000000000 */
[-CC-:B------:R-:W-:Y:S01]  /*1aad0*/  FFMA.FTZ R155, R101, R10.reuse, -R12.reuse ;  /* 0x0000000a659b7223 */ /* 0x180fe2000001080c */
[-CC-:B------:R-:W-:Y:S01]  /*1aae0*/  FFMA.FTZ R104, R103, R10.reuse, -R12.reuse ;  /* 0x0000000a67687223 */ /* 0x180fe2000001080c */
[----:B------:R-:W-:Y:S01]  /*1aaf0*/  FADD.FTZ R95, R156, R95 ;  /* 0x0000005f9c5f7221 */ /* 0x000fe20000010000 */
[-CC-:B------:R-:W-:Y:S01]  /*1ab00*/  FFMA.FTZ R4, R11, R10.reuse, -R12.reuse ;  /* 0x0000000a0b047223 */ /* 0x180fe2000001080c */
[----:B------:R-:W-:Y:S01]  /*1ab10*/  MUFU.EX2 R90, R90 ;  /* 0x0000005a005a7308 */ /* 0x000fe20000000800 */
[----:B------:R-:W-:Y:S01]  /*1ab20*/  @!P1 PRMT R21, RZ, 0x654, R9 ;  /* 0x00000654ff159816 */ /* 0x000fe20000000009 */
[----:B--2---:R-:W-:Y:S01]  /*1ab30*/  FADD.FTZ R112, R158, R95 ;  /* 0x0000005f9e707221 */ /* 0x004fe20000010000 */
        /* <DEDUP_REMOVED lines=11> */
[----:B------:R-:W-:Y:S01]  /*1abf0*/  FFMA.FTZ R92, R92, R10, -R12 ;  /* 0x0000000a5c5c7223 */ /* 0x000fe2000001080c */
[----:B------:R-:W-:Y:S01]  /*1ac00*/  F2FP.F16.F32.PACK_AB R156, R156, R209 ;  /* 0x000000d19c9c723e */ /* 0x000fe200000000ff */
        /* <DEDUP_REMOVED lines=10> */
[----:B------:R-:W-:Y:S08]  /*1acb0*/  MUFU.EX2 R108, R108 ;  /* 0x0000006c006c7308 */ /* 0x000ff00000000800 */
[----:B------:R-:W-:Y:S08]  /*1acc0*/  MUFU.EX2 R144, R144 ;  /* 0x0000009000907308 */ /* 0x000ff00000000800 */
[----:B------:R-:W-:Y:S08]  /*1acd0*/  MUFU.EX2 R8, R8 ;  /* 0x0000000800087308 */ /* 0x000ff00000000800 */
[----:B------:R-:W-:Y:S01]  /*1ace0*/  MUFU.EX2 R111, R111 ;  /* 0x0000006f006f7308 */ /* 0x000fe20000000800 */
[----:B------:R-:W-:-:S02]  /*1acf0*/  WARPGROUP.DEPBAR.LE gsb0, 0x0 ;  /* 0x00008000000079c5 */ /* 0x000fc40000010000 */
[----:B------:R-:W-:-:S05]  /*1ad00*/  WARPGROUP.ARRIVE ;  /* 0x00000000000079c5 */ /* 0x000fca0000000000 */
[----:B------:R-:W-:Y:S01]  /*1ad10*/  MUFU.EX2 R9, R115 ;  /* 0x0000007300097308 */ /* 0x000fe20000000800 */
[-CC-:B------:R-:W-:Y:S01]  /*1ad20*/  FFMA.FTZ R141, R119, R10.reuse, -R12.reuse ;  /* 0x0000000a778d7223 */ /* 0x180fe2000001080c */
[----:B------:R-:W-:Y:S01]  /*1ad30*/  FFMA.FTZ R143, R149, R10, -R12 ;  /* 0x0000000a958f7223 */ /* 0x000fe2000001080c */
[----:B0-----:R-:W-:Y:S01]  /*1ad40*/  F2FP.F16.F32.PACK_AB R149, R106, R91 ;  /* 0x0000005b6a95723e */ /* 0x001fe200000000ff */
[----:B------:R-:W-:Y:S01]  /*1ad50*/  HGMMA.64x128x16.F32 R24, R136, gdesc[UR4].tnspB, R24, gsb0 ;  /* 0x41e0000488187df0 */ /* 0x000fe20008000818 */
[----:B------:R-:W-:-:S03]  /*1ad60*/  F2FP.F16.F32.PACK_AB R142, R89, R96 ;  /* 0x00000060598e723e */ /* 0x000fc600000000ff */
[----:B------:R-:W-:Y:S08]  /*1ad70*/  MUFU.EX2 R146, R146 ;  /* 0x0000009200927308 */ /* 0x000ff00000000800 */
[----:B------:R-:W-:Y:S08]  /*1ad80*/  MUFU.EX2 R113, R113 ;  /* 0x0000007100717308 */ /* 0x000ff00000000800 */
[----:B------:R-:W-:Y:S08]  /*1ad90*/  MUFU.EX2 R4, R4 ;  /* 0x0000000400047308 */ /* 0x000ff00000000800 */
[----:B------:R-:W-:Y:S08]  /*1ada0*/  MUFU.EX2 R141, R141 ;  /* 0x0000008d008d7308 */ /* 0x000ff00000000800 */
[----:B------:R-:W0:Y:S08]  /*1adb0*/  MUFU.EX2 R117, R117 ;  /* 0x0000007500757308 */ /* 0x000e300000000800 */
[----:B------:R-:W-:Y:S08]  /*1adc0*/  MUFU.EX2 R143, R143 ;  /* 0x0000008f008f7308 */ /* 0x000ff00000000800 */
[----:B------:R-:W-:Y:S01]  /*1add0*/  MUFU.EX2 R127, R127 ;  /* 0x0000007f007f7308 */ /* 0x000fe20000000800 */
[----:B0-----:R-:W-:-:S07]  /*1ade0*/  F2FP.F16.F32.PACK_AB R140, R117, R94 ;  /* 0x0000005e758c723e */ /* 0x001fce00000000ff */
[----:B------:R-:W-:Y:S08]  /*1adf0*/  MUFU.EX2 R131, R131 ;  /* 0x0000008300837308 */ /* 0x000ff00000000800 */
[----:B------:R-:W0:Y:S01]  /*1ae00*/  MUFU.EX2 R13, R133 ;  /* 0x00000085000d7308 */ /* 0x000e220000000800 */
[----:B------:R-:W-:Y:S02]  /*1ae10*/  WARPGROUP.DEPBAR.LE gsb0, 0x0 ;  /* 0x00008000000079c5 */ /* 0x000fe40000010000 */
[----:B------:R1:W-:Y:S05]  /*1ae20*/  @!P1 SYNCS.ARRIVE.TRANS64.RED.A1T0 RZ, [R21+URZ], RZ ;  /* 0x000000ff15ff99a7 */ /* 0x0003ea000810043f */
[----:B------:R2:W-:Y:S01]  /*1ae30*/  MUFU.EX2 R137, R151 ;  /* 0x0000009700897308 */ /* 0x0005e20000000800 */
[----:B0-----:R-:W-:-:S02]  /*1ae40*/  F2FP.F16.F32.PACK_AB R138, R13, R98 ;  /* 0x000000620d8a723e */ /* 0x001fc400000000ff */
[----:B------:R-:W-:Y:S01]  /*1ae50*/  F2FP.F16.F32.PACK_AB R136, R121, R88 ;  /* 0x000000587988723e */ /* 0x000fe200000000ff */
[----:B-1----:R-:W-:Y:S01]  /*1ae60*/  FFMA.FTZ R21, R2, R3, R157 ;  /* 0x0000000302157223 */ /* 0x002fe2000001009d */
[----:B------:R-:W-:-:S03]  /*1ae70*/  F2FP.F16.F32.PACK_AB R157, R90, R157 ;  /* 0x0000009d5a9d723e */ /* 0x000fc600000000ff */
[----:B------:R-:W0:Y:S01]  /*1ae80*/  MUFU.EX2 R3, R237 ;  /* 0x000000ed00037308 */ /* 0x000e220000000800 */
[----:B------:R1:W-:Y:S01]  /*1ae90*/  @!P1 SYNCS.ARRIVE.TRANS64.RED.A1T0 RZ, [R198+URZ], RZ ;  /* 0x000000ffc6ff99a7 */ /* 0x0003e2000810043f */
[----:B------:R-:W-:Y:S01]  /*1aea0*/  FADD.FTZ R110, R90, R21 ;  /* 0x000000155a6e7221 */ /* 0x000fe20000010000 */
[----:B------:R-:W-:Y:S01]  /*1aeb0*/  FADD.FTZ R21, R211, R112 ;  /* 0x00000070d3157221 */ /* 0x000fe20000010000 */
[----:B--2---:R-:W-:Y:S02]  /*1aec0*/  F2FP.F16.F32.PACK_AB R151, R108, R93 ;  /* 0x0000005d6c97723e */ /* 0x004fe400000000ff */
[----:B------:R-:W-:Y:S01]  /*1aed0*/  FADD.FTZ R11, R159, R110 ;  /* 0x0000006e9f0b7221 */ /* 0x000fe20000010000 */
[----:B------:R-:W-:Y:S01]  /*1aee0*/  FADD.FTZ R114, R152, R21 ;  /* 0x0000001598727221 */ /* 0x000fe20000010000 */
[-C--:B------:R-:W-:Y:S01]  /*1aef0*/  FFMA.FTZ R110, R123, R10.reuse, -R12 ;  /* 0x0000000a7b6e7223 */ /* 0x080fe2000001080c */
[C---:B------:R-:W-:Y:S01]  /*1af00*/  F2FP.F16.F32.PACK_AB R159, R100.reuse, R159 ;  /* 0x0000009f649f723e */ /* 0x040fe200000000ff */
[----:B------:R-:W-:Y:S01]  /*1af10*/  FADD.FTZ R112, R100, R11 ;  /* 0x0000000b64707221 */ /* 0x000fe20000010000 */
[----:B------:R-:W-:Y:S01]  /*1af20*/  FADD.FTZ R21, R97, R114 ;  /* 0x0000007261157221 */ /* 0x000fe20000010000 */
[----:B------:R-:W-:Y:S01]  /*1af30*/  FFMA.FTZ R12, R135, R10, -R12 ;  /* 0x0000000a870c7223 */ /* 0x000fe2000001080c */
[----:B------:R-:W-:Y:S01]  /*1af40*/  MUFU.EX2 R139, R92 ;  /* 0x0000005c008b7308 */ /* 0x000fe20000000800 */
[----:B------:R-:W-:Y:S01]  /*1af50*/  FADD.FTZ R11, R153, R112 ;  /* 0x00000070990b7221 */ /* 0x000fe20000010000 */
[----:B------:R-:W-:Y:S01]  /*1af60*/  FADD.FTZ R114, R154, R21 ;  /* 0x000000159a727221 */ /* 0x000fe20000010000 */
[----:B------:R-:W-:Y:S01]  /*1af70*/  F2FP.F16.F32.PACK_AB R154, R145, R154 ;  /* 0x0000009a919a723e */ /* 0x000fe200000000ff */
[----:B-1----:R-:W-:-:S02]  /*1af80*/  IMAD.MOV.U32 R198, RZ, RZ, R23 ;  /* 0x000000ffffc67224 */ /* 0x002fc400078e0017 */
[----:B------:R-:W-:Y:S01]  /*1af90*/  FADD.FTZ R112, R102, R11 ;  /* 0x0000000b66707221 */ /* 0x000fe20000010000 */
[----:B------:R-:W-:Y:S01]  /*1afa0*/  FADD.FTZ R21, R145, R114 ;  /* 0x0000007291157221 */ /* 0x000fe20000010000 */
[----:B------:R-:W-:Y:S01]  /*1afb0*/  F2FP.F16.F32.PACK_AB R145, R9, R8 ;  /* 0x000000080991723e */ /* 0x000fe200000000ff */
[----:B------:R-:W1:Y:S01]  /*1afc0*/  MUFU.EX2 R110, R110 ;  /* 0x0000006e006e7308 */ /* 0x000e620000000800 */
[----:B------:R-:W-:Y:S01]  /*1afd0*/  FADD.FTZ R11, R155, R112 ;  /* 0x000000709b0b7221 */ /* 0x000fe20000010000 */
[----:B------:R-:W-:Y:S01]  /*1afe0*/  FADD.FTZ R114, R148, R21 ;  /* 0x0000001594727221 */ /* 0x000fe20000010000 */
[C---:B------:R-:W-:Y:S02]  /*1aff0*/  F2FP.F16.F32.PACK_AB R148, R147.reuse, R148 ;  /* 0x000000949394723e */ /* 0x040fe400000000ff */
[----:B------:R-:W-:Y:S01]  /*1b000*/  FADD.FTZ R112, R104, R11 ;  /* 0x0000000b68707221 */ /* 0x000fe20000010000 */
[----:B------:R-:W-:Y:S01]  /*1b010*/  FADD.FTZ R21, R147, R114 ;  /* 0x0000007293157221 */ /* 0x000fe20000010000 */
[----:B0-----:R-:W-:Y:S01]  /*1b020*/  F2FP.F16.F32.PACK_AB R147, R4, R3 ;  /* 0x000000030493723e */ /* 0x001fe200000000ff */
[----:B------:R-:W0:Y:S01]  /*1b030*/  MUFU.EX2 R12, R12 ;  /* 0x0000000c000c7308 */ /* 0x000e220000000800 */
[----:B------:R-:W-:Y:S01]  /*1b040*/  FADD.FTZ R11, R91, R112 ;  /* 0x000000705b0b7221 */ /* 0x000fe20000010000 */
[----:B------:R-:W-:Y:S01]  /*1b050*/  FADD.FTZ R114, R150, R21 ;  /* 0x0000001596727221 */ /* 0x000fe20000010000 */
[----:B------:R-:W-:-:S02]  /*1b060*/  F2FP.F16.F32.PACK_AB R150, R199, R150 ;  /* 0x00000096c796723e */ /* 0x000fc400000000ff */
[----:B------:R-:W-:Y:S01]  /*1b070*/  FADD.FTZ R112, R106, R11 ;  /* 0x0000000b6a707221 */ /* 0x000fe20000010000 */
[----:B------:R-:W-:Y:S01]  /*1b080*/  FADD.FTZ R21, R199, R114 ;  /* 0x00000072c7157221 */ /* 0x000fe20000010000 */
[----:B------:R-:W-:Y:S01]  /*1b090*/  F2FP.F16.F32.PACK_AB R152, R97, R152 ;  /* 0x000000986198723e */ /* 0x000fe200000000ff */
[----:B------:R-:W-:Y:S02]  /*1b0a0*/  IMAD.MOV.U32 R199, RZ, RZ, R22 ;  /* 0x000000ffffc77224 */ /* 0x000fe400078e0016 */
[----:B------:R-:W-:Y:S01]  /*1b0b0*/  FADD.FTZ R11, R93, R112 ;  /* 0x000000705d0b7221 */ /* 0x000fe20000010000 */
[----:B------:R-:W-:Y:S01]  /*1b0c0*/  FADD.FTZ R90, R144, R21 ;  /* 0x00000015905a7221 */ /* 0x000fe20000010000 */
[----:B------:R-:W-:Y:S02]  /*1b0d0*/  F2FP.F16.F32.PACK_AB R153, R102, R153 ;  /* 0x000000996699723e */ /* 0x000fe400000000ff */
[----:B------:R-:W-:Y:S01]  /*1b0e0*/  FADD.FTZ R11, R108, R11 ;  /* 0x0000000b6c0b7221 */ /* 0x000fe20000010000 */
[----:B------:R-:W-:-:S02]  /*1b0f0*/  F2FP.F16.F32.PACK_AB R155, R104, R155 ;  /* 0x0000009b689b723e */ /* 0x000fc400000000ff */
[C---:B------:R-:W-:Y:S01]  /*1b100*/  F2FP.F16.F32.PACK_AB R144, R111.reuse, R144 ;  /* 0x000000906f90723e */ /* 0x040fe200000000ff */
[----:B------:R-:W-:Y:S01]  /*1b110*/  FADD.FTZ R100, R8, R11 ;  /* 0x0000000b08647221 */ /* 0x000fe20000010000 */
[----:B------:R-:W-:Y:S01]  /*1b120*/  FADD.FTZ R11, R111, R90 ;  /* 0x0000005a6f0b7221 */ /* 0x000fe20000010000 */
[----:B------:R-:W-:Y:S02]  /*1b130*/  VIADD R8, R20, 0xffffffff ;  /* 0xffffffff14087836 */ /* 0x000fe40000000000 */
[----:B------:R-:W-:Y:S01]  /*1b140*/  FADD.FTZ R100, R9, R100 ;  /* 0x0000006409647221 */ /* 0x000fe20000010000 */
[----:B------:R-:W-:Y:S01]  /*1b150*/  FADD.FTZ R90, R146, R11 ;  /* 0x0000000b925a7221 */ /* 0x000fe20000010000 */
[----:B------:R-:W-:Y:S01]  /*1b160*/  F2FP.F16.F32.PACK_AB R146, R113, R146 ;  /* 0x000000927192723e */ /* 0x000fe200000000ff */
[----:B------:R-:W-:Y:S02]  /*1b170*/  IMAD.MOV.U32 R20, RZ, RZ, R8 ;  /* 0x000000ffff147224 */ /* 0x000fe400078e0008 */
[----:B------:R-:W-:Y:S01]  /*1b180*/  FADD.FTZ R11, R3, R100 ;  /* 0x00000064030b7221 */ /* 0x000fe20000010000 */
[----:B------:R-:W-:-:S03]  /*1b190*/  FADD.FTZ R21, R113, R90 ;  /* 0x0000005a71157221 */ /* 0x000fc60000010000 */
[----:B------:R-:W-:Y:S01]  /*1b1a0*/  FADD.FTZ R90, R4, R11 ;  /* 0x0000000b045a7221 */ /* 0x000fe20000010000 */
[----:B------:R-:W-:-:S03]  /*1b1b0*/  FADD.FTZ R100, R94, R21 ;  /* 0x000000155e647221 */ /* 0x000fc60000010000 */
[----:B------:R-:W-:Y:S01]  /*1b1c0*/  FADD.FTZ R11, R141, R90 ;  /* 0x0000005a8d0b7221 */ /* 0x000fe20000010000 */
[----:B------:R-:W-:Y:S01]  /*1b1d0*/  FADD.FTZ R21, R117, R100 ;  /* 0x0000006475157221 */ /* 0x000fe20000010000 */
[C---:B-1----:R-:W-:Y:S02]  /*1b1e0*/  F2FP.F16.F32.PACK_AB R141, R110.reuse, R141 ;  /* 0x0000008d6e8d723e */ /* 0x042fe400000000ff */
        /* <DEDUP_REMOVED lines=14> */
[C---:B0-----:R-:W-:Y:S02]  /*1b2d0*/  F2FP.F16.F32.PACK_AB R139, R12.reuse, R139 ;  /* 0x0000008b0c8b723e */ /* 0x041fe400000000ff */
[----:B------:R-:W-:Y:S01]  /*1b2e0*/  FADD.FTZ R3, R12, R90 ;  /* 0x0000005a0c037221 */ /* 0x000fe20000010000 */
[----:B------:R-:W-:Y:S01]  /*1b2f0*/  MOV R13, R6 ;  /* 0x00000006000d7202 */ /* 0x000fe20000000f00 */
[----:B------:R-:W-:Y:S01]  /*1b300*/  IMAD.MOV.U32 R12, RZ, RZ, R5 ;  /* 0x000000ffff0c7224 */ /* 0x000fe200078e0005 */
[----:B------:R-:W-:Y:S06]  /*1b310*/  @P2 BRA `(.L_x_1894) ;  /* 0xffffffd800a42947 */ /* 0x000fec000383ffff */
[----:B------:R-:W-:Y:S05]  /*1b320*/  BSYNC B1 ;  /* 0x0000000000017941 */ /* 0x000fea0003800000 */
.L_x_1883:
[----:B------:R-:W-:Y:S05]  /*1b330*/  BSYNC B0 ;  /* 0x0000000000007941 */ /* 0x000fea0003800000 */
.L_x_1882:
[----:B------:R-:W-:Y:S01]  /*1b340*/  ISETP.GE.AND P2, PT, R8, R179, PT ;  /* 0x000000b30800720c */ /* 0x000fe20003f46270 */
[----:B------:R-:W-:-:S12]  /*1b350*/  BSSY B0, `(.L_x_1895) ;  /* 0x0000376000007945 */ /* 0x000fd80003800000 */
[----:B------:R-:W-:Y:S05]  /*1b360*/  @!P2 BRA `(.L_x_1896) ;  /* 0x0000003400d0a947 */ /* 0x000fea0003800000 */
[----:B------:R-:W-:Y:S01]  /*1b370*/  IMAD.MOV.U32 R9, RZ, RZ, R6 ;  /* 0x000000ffff097224 */ /* 0x000fe200078e0006 */
[----:B------:R-:W-:Y:S01]  /*1b380*/  MOV R21, R22 ;  /* 0x0000001600157202 */ /* 0x000fe20000000f00 */
[----:B------:R-:W-:Y:S02]  /*1b390*/  IMAD.MOV.U32 R15, RZ, RZ, R5 ;  /* 0x000000ffff0f7224 */ /* 0x000fe400078e0005 */
[----:B------:R-:W-:-:S07]  /*1b3a0*/  IMAD.MOV.U32 R20, RZ, RZ, R23 ;  /* 0x000000ffff147224 */ /* 0x000fce00078e0017 */
.L_x_1915:
        /* <DEDUP_REMOVED lines=8> */
.L_x_1897:
[----:B------:R-:W-:Y:S01]  /*1b430*/  IMAD R6, R22, 0x8, R16 ;  /* 0x0000000816067824 */ /* 0x000fe200078e0210 */
[----:B------:R-:W-:-:S04]  /*1b440*/  SHF.L.U32 R13, R23, 0x1f, RZ ;  /* 0x0000001f170d7819 */ /* 0x000fc800000006ff */
[----:B------:R0:W1:Y:S01]  /*1b450*/  SYNCS.PHASECHK.TRANS64.TRYWAIT P2, [R6+URZ+0x2a830], R13 ;  /* 0x02a8300d060075a7 */ /* 0x000062000804017f */
[----:B------:R-:W-:Y:S05]  /*1b460*/  @!P0 BRA `(.L_x_1898) ;  /* 0x0000000000048947 */ /* 0x000fea0003800000 */
[----:B------:R-:W-:Y:S01]  /*1b470*/  BPT.TRAP 0x1 ;  /* 0x000000040000795c */ /* 0x000fe20000300000 */
.L_x_1898:
[----:B------:R-:W-:Y:S01]  /*1b480*/  BSSY B1, `(.L_x_1899) ;  /* 0x0000006000017945 */ /* 0x000fe20003800000 */
[----:B------:R-:W-:Y:S02]  /*1b490*/  IMAD R10, R22, 0x900, R7 ;  /* 0x00000900160a7824 */ /* 0x000fe400078e0207 */
[----:B------:R-:W-:Y:S01]  /*1b4a0*/  IMAD.MOV.U32 R11, RZ, RZ, 0x40000040 ;  /* 0x40000040ff0b7424 */ /* 0x000fe200078e00ff */
[----:B-1----:R-:W-:Y:S06]  /*1b4b0*/  @P2 BRA `(.L_x_1900) ;  /* 0x0000000000082947 */ /* 0x002fec0003800000 */
[----:B------:R-:W1:Y:S02]  /*1b4c0*/  SYNCS.PHASECHK.TRANS64.TRYWAIT P2, [R6+URZ+0x2a830], R13 ;  /* 0x02a8300d060075a7 */ /* 0x000e64000804017f */
[----:B-1----:R-:W-:Y:S05]  /*1b4d0*/  @!P2 BRA `(.L_x_1901) ;  /* 0x000000f00090a947 */ /* 0x002fea0003800000 */
.L_x_1900:
[----:B------:R-:W-:Y:S05]  /*1b4e0*/  BSYNC B1 ;  /* 0x0000000000017941 */ /* 0x000fea0003800000 */
.L_x_1899:
[----:B------:R-:W2:Y:S04]  /*1b4f0*/  LDL.64 R88, [R1+0x38] ;  /* 0x0000380001587983 */ /* 0x000ea80000100a00 */
[----:B------:R-:W3:Y:S04]  /*1b500*/  LDL.64 R218, [R1+0x30] ;  /* 0x0000300001da7983 */ /* 0x000ee80000100a00 */
[----:B------:R-:W4:Y:S01]  /*1b510*/  LDL.64 R216, [R1+0x28] ;  /* 0x0000280001d87983 */ /* 0x000f220000100a00 */
[----:B------:R-:W-:-:S03]  /*1b520*/  R2UR UR6, R10 ;  /* 0x000000000a0672ca */ /* 0x000fc600000e0000 */
[----:B------:R-:W5:Y:S01]  /*1b530*/  LDL.64 R214, [R1+0x20] ;  /* 0x0000200001d67983 */ /* 0x000f620000100a00 */
[----:B------:R-:W-:Y:S01]  /*1b540*/  R2UR UR7, R11 ;  /* 0x000000000b0772ca */ /* 0x000fe200000e0000 */
[----:B01----:R-:W-:Y:S01]  /*1b550*/  IMAD.MOV.U32 R13, RZ, RZ, 0x40000040 ;  /* 0x40000040ff0d7424 */ /* 0x003fe200078e00ff */
[----:B------:R-:W-:Y:S01]  /*1b560*/  IADD3 R12, R10, 0x2, RZ ;  /* 0x000000020a0c7810 */ /* 0x000fe20007ffe0ff */
        /* <DEDUP_REMOVED lines=18> */
[----:B----4-:R-:W-:Y:S02]  /*1b690*/  R2UR UR4, R216 ;  /* 0x00000000d80472ca */ /* 0x010fe400000e0000 */
        /* <DEDUP_REMOVED lines=152> */
.L_x_1902:
[----:B------:R-:W-:Y:S01]  /*1c020*/  SHF.L.U32 R11, R20, 0x1f, RZ ;  /* 0x0000001f140b7819 */ /* 0x000fe200000006ff */
[----:B------:R-:W-:-:S04]  /*1c030*/  IMAD R12, R21, 0x8, R16 ;  /* 0x00000008150c7824 */ /* 0x000fc800078e0210 */
[----:B------:R0:W1:Y:S01]  /*1c040*/  SYNCS.PHASECHK.TRANS64.TRYWAIT P2, [R12+URZ+0x2a850], R11 ;  /* 0x02a8500b0c0075a7 */ /* 0x000062000804017f */
[----:B------:R-:W-:Y:S05]  /*1c050*/  @!P0 BRA `(.L_x_1903) ;  /* 0x0000000000048947 */ /* 0x000fea0003800000 */
[----:B------:R-:W-:Y:S01]  /*1c060*/  BPT.TRAP 0x1 ;  /* 0x000000040000795c */ /* 0x000fe20000300000 */
.L_x_1903:
        /* <DEDUP_REMOVED lines=9> */
.L_x_1905:
[----:B------:R-:W-:Y:S05]  /*1c100*/  BSYNC B1 ;  /* 0x0000000000017941 */ /* 0x000fea0003800000 */
.L_x_1904:
[----:B------:R-:W-:Y:S01]  /*1c110*/  IMAD.MOV.U32 R10, RZ, RZ, R0 ;  /* 0x000000ffff0a7224 */ /* 0x000fe200078e0000 */
[----:B01----:R-:W-:Y:S01]  /*1c120*/  MOV R11, 0x40000040 ;  /* 0x40000040000b7802 */ /* 0x003fe20000000f00 */
[----:B------:R-:W2:Y:S01]  /*1c130*/  LDL R2, [R1+0x8] ;  /* 0x0000080001027983 */ /* 0x000ea20000100800 */
[----:B------:R-:W-:Y:S01]  /*1c140*/  WARPGROUP.ARRIVE ;  /* 0x00000000000079c5 */ /* 0x000fe20000000000 */
[----:B------:R-:W-:Y:S01]  /*1c150*/  ISETP.NE.AND P2, PT, R202, 0x1, PT ;  /* 0x00000001ca00780c */ /* 0x000fe20003f45270 */
[----:B------:R-:W-:Y:S01]  /*1c160*/  FMUL.FTZ R6, R91, UR50 ;  /* 0x000000325b067c20 */ /* 0x000fe20008410000 */
[----:B------:R-:W-:Y:S01]  /*1c170*/  R2UR UR6, R10 ;  /* 0x000000000a0672ca */ /* 0x000fe200000e0000 */
[----:B------:R-:W-:Y:S01]  /*1c180*/  VIADD R10, R0, 0x80 ;  /* 0x00000080000a7836 */ /* 0x000fe20000000000 */
[----:B------:R-:W-:Y:S01]  /*1c190*/  R2UR UR7, R11 ;  /* 0x000000000b0772ca */ /* 0x000fe200000e0000 */
[----:B------:R-:W-:Y:S02]  /*1c1a0*/  IMAD.MOV.U32 R11, RZ, RZ, 0x40000040 ;  /* 0x40000040ff0b7424 */ /* 0x000fe400078e00ff */
[----:B------:R-:W-:Y:S01]  /*1c1b0*/  FMUL.FTZ R91, R98, UR50 ;  /* 0x00000032625b7c20 */ /* 0x000fe20008410000 */
[----:B------:R-:W-:Y:S01]  /*1c1c0*/  FMUL.FTZ R98, R101, UR50 ;  /* 0x0000003265627c20 */ /* 0x000fe20008410000 */
[----:B------:R-:W-:Y:S01]  /*1c1d0*/  FMUL.FTZ R101, R104, UR50 ;  /* 0x0000003268657c20 */ /* 0x000fe20008410000 */
[----:B------:R-:W-:Y:S01]  /*1c1e0*/  FMUL.FTZ R104, R111, UR50 ;  /* 0x000000326f687c20 */ /* 0x000fe20008410000 */
[----:B------:R-:W-:Y:S01]  /*1c1f0*/  FMUL.FTZ R111, R118, UR50 ;  /* 0x00000032766f7c20 */ /* 0x000fe20008410000 */
[----:B------:R-:W-:Y:S01]  /*1c200*/  FMUL.FTZ R118, R126, UR50 ;  /* 0x000000327e767c20 */ /* 0x000fe20008410000 */
[----:B------:R-:W-:-:S02]  /*1c210*/  IMAD.IADD R126, R181, 0x1, R177 ;  /* 0x00000001b57e7824 */ /* 0x000fc400078e02b1 */
        /* <DEDUP_REMOVED lines=31> */
[----:B------:R-:W-:Y:S01]  /*1c410*/  @!P1 IMAD R5, R5, 0x8, R16 ;  /* 0x0000000805059824 */ /* 0x000fe200078e0210 */
[----:B------:R-:W0:Y:S03]  /*1c420*/  MUFU.TANH R13, R13 ;  /* 0x0000000d000d7308 */ /* 0x000e260000002400 */
[----:B------:R-:W-:-:S05]  /*1c430*/  @!P1 VIADD R5, R5, 0x2a840 ;  /* 0x0002a84005059836 */ /* 0x000fca0000000000 */
[----:B------:R-:W1:Y:S01]  /*1c440*/  MUFU.TANH R20, R20 ;  /* 0x0000001400147308 */ /* 0x000e620000002400 */
[----:B------:R-:W-:-:S07]  /*1c450*/  @!P1 PRMT R5, RZ, 0x654, R5 ;  /* 0x00000654ff059816 */ /* 0x000fce0000000005 */
        /* <DEDUP_REMOVED lines=17> */
[----:B------:R-:W-:Y:S02]  /*1c570*/  R2UR UR6, R10 ;  /* 0x000000000a0672ca */ /* 0x000fe400000e0000 */
[----:B------:R-:W-:Y:S01]  /*1c580*/  R2UR UR7, R11 ;  /* 0x000000000b0772ca */ /* 0x000fe200000e0000 */
[----:B------:R-:W-:Y:S01]  /*1c590*/  IMAD.MOV.U32 R11, RZ, RZ, 0x40000040 ;  /* 0x40000040ff0b7424 */ /* 0x000fe200078e00ff */
[----:B------:R-:W-:Y:S02]  /*1c5a0*/  IADD3 R10, R0, 0x180, RZ ;  /* 0x00000180000a7810 */ /* 0x000fe40007ffe0ff */
        /* <DEDUP_REMOVED lines=46> */
[----:B------:R5:W0:Y:S01]  /*1c890*/  MUFU.TANH R0, R119 ;  /* 0x0000007700007308 */ /* 0x000a220000002400 */
[----:B------:R-:W-:Y:S01]  /*1c8a0*/  MOV R11, 0x40000040 ;  /* 0x40000040000b7802 */ /* 0x000fe20000000f00 */
[----:B-----5:R-:W-:-:S06]  /*1c8b0*/  FMUL.FTZ R119, R127, UR50 ;  /* 0x000000327f777c20 */ /* 0x020fcc0008410000 */
        /* <DEDUP_REMOVED lines=9> */
[----:B-----5:R-:W-:Y:S02]  /*1c950*/  @P2 SHF.R.U32.HI R126, RZ, R10, R11 ;  /* 0x0000000aff7e2219 */ /* 0x020fe4000001160b */
[----:B------:R-:W-:Y:S01]  /*1c960*/  ISETP.GE.AND P2, PT, R14, 0x1, PT ;  /* 0x000000010e00780c */ /* 0x000fe20003f46270 */
[----:B------:R-:W-:Y:S02]  /*1c970*/  WARPGROUP.DEPBAR.LE gsb0, 0x0 ;  /* 0x00008000000079c5 */ /* 0x000fe40000010000 */
[----:B------:R-:W-:-:S06]  /*1c980*/  WARPGROUP.ARRIVE ;  /* 0x00000000000079c5 */ /* 0x000fcc0000000000 */
[----:B------:R-:W-:Y:S03]  /*1c990*/  HGMMA.64x128x16.F32 R24, R136, gdesc[UR4].tnspB, R24, gsb0 ;  /* 0x41e0000488187df0 */ /* 0x000fe60008000818 */
[----:B------:R-:W-:Y:S02]  /*1c9a0*/  WARPGROUP.DEPBAR.LE gsb0, 0x0 ;  /* 0x00008000000079c5 */ /* 0x000fe40000010000 */
[----:B------:R-:W-:Y:S01]  /*1c9b0*/  FMUL.FTZ R136, R124, UR50 ;  /* 0x000000327c887c20 */ /* 0x000fe20008410000 */
[----:B------:R-:W-:Y:S01]  /*1c9c0*/  FMUL.FTZ R124, R125, UR50 ;  /* 0x000000327d7c7c20 */ /* 0x000fe20008410000 */
[----:B------:R-:W-:Y:S01]  /*1c9d0*/  FMUL.FTZ R139, R132, UR50 ;  /* 0x00000032848b7c20 */ /* 0x000fe20008410000 */
[----:B------:R-:W1:Y:S01]  /*1c9e0*/  SHFL.IDX PT, R125, R126, RZ, 0x1c1f ;  /* 0x001c1fff7e7d7589 */ /* 0x000e6200000e0000 */
[----:B------:R-:W-:Y:S02]  /*1c9f0*/  IMAD R132, R8, -0x60, RZ ;  /* 0xffffffa008847824 */ /* 0x000fe400078e02ff */
[----:B------:R-:W-:Y:S01]  /*1ca00*/  FMUL.FTZ R137, R128, UR50 ;  /* 0x0000003280897c20 */ /* 0x000fe20008410000 */
[----:B------:R-:W-:Y:S01]  /*1ca10*/  FMUL.FTZ R128, R129, UR50 ;  /* 0x0000003281807c20 */ /* 0x000fe20008410000 */
[----:B------:R-:W-:Y:S01]  /*1ca20*/  FMUL.FTZ R138, R133, UR50 ;  /* 0x00000032858a7c20 */ /* 0x000fe20008410000 */
[----:B------:R-:W-:Y:S01]  /*1ca30*/  VIADD R11, R132, 0x1 ;  /* 0x00000001840b7836 */ /* 0x000fe20000000000 */
[----:B------:R-:W0:Y:S01]  /*1ca40*/  MUFU.TANH R136, R136 ;  /* 0x0000008800887308 */ /* 0x000e220000002400 */
[----:B------:R5:W-:Y:S02]  /*1ca50*/  @!P1 SYNCS.ARRIVE.TRANS64.RED.A1T0 RZ, [R5+URZ], RZ ;  /* 0x000000ff05ff99a7 */ /* 0x000be4000810043f */
[----:B------:R-:W-:-:S05]  /*1ca60*/  IMAD R11, R180, -0x2, R11 ;  /* 0xfffffffeb40b7824 */ /* 0x000fca00078e020b */
[----:B------:R-:W0:Y:S01]  /*1ca70*/  MUFU.TANH R124, R124 ;  /* 0x0000007c007c7308 */ /* 0x000e220000002400 */
[----:B------:R-:W-:Y:S01]  /*1ca80*/  IADD3 R130, -R163, R11, R164 ;  /* 0x0000000ba3827210 */ /* 0x000fe20007ffe1a4 */
[----:B-----5:R-:W-:-:S03]  /*1ca90*/  VIADD R5, R11, 0xffffffff ;  /* 0xffffffff0b057836 */ /* 0x020fc60000000000 */
[C---:B------:R-:W-:Y:S01]  /*1caa0*/  IADD3 R134, R130.reuse, UR47, RZ ;  /* 0x0000002f82867c10 */ /* 0x040fe2000fffe0ff */
[----:B------:R-:W-:Y:S02]  /*1cab0*/  VIADD R130, R130, UR4 ;  /* 0x0000000482827c36 */ /* 0x000fe40008000000 */
[----:B------:R-:W0:Y:S02]  /*1cac0*/  MUFU.TANH R137, R137 ;  /* 0x0000008900897308 */ /* 0x000e240000002400 */
[--C-:B-1----:R-:W-:Y:S02]  /*1cad0*/  IMAD.IADD R141, R134, 0x1, R125.reuse ;  /* 0x00000001868d7824 */ /* 0x102fe400078e027d */
[----:B------:R-:W-:-:S04]  /*1cae0*/  IMAD.IADD R140, R130, 0x1, R125 ;  /* 0x00000001828c7824 */ /* 0x000fc800078e027d */
[----:B------:R-:W1:Y:S08]  /*1caf0*/  MUFU.TANH R128, R128 ;  /* 0x0000008000807308 */ /* 0x000e700000002400 */
[----:B------:R-:W0:Y:S08]  /*1cb00*/  MUFU.TANH R139, R139 ;  /* 0x0000008b008b7308 */ /* 0x000e300000002400 */
[----:B------:R-:W0:Y:S01]  /*1cb10*/  MUFU.TANH R138, R138 ;  /* 0x0000008a008a7308 */ /* 0x000e220000002400 */
[----:B-1234-:R-:W-:Y:S05]  /*1cb20*/  @!P2 BRA `(.L_x_1907) ;  /* 0x000000000054a947 */ /* 0x01efea0003800000 */
[----:B------:R-:W-:Y:S01]  /*1cb30*/  IADD3 R125, -R163, R164, R125 ;  /* 0x000000a4a37d7210 */ /* 0x000fe20007ffe17d */
[----:B------:R-:W-:Y:S03]  /*1cb40*/  BSSY B1, `(.L_x_1908) ;  /* 0x0000010000017945 */ /* 0x000fe60003800000 */
[----:B------:R-:W-:-:S13]  /*1cb50*/  ISETP.GT.AND P2, PT, R125, -0x1, PT ;  /* 0xffffffff7d00780c */ /* 0x000fda0003f44270 */
[----:B------:R-:W-:Y:S05]  /*1cb60*/  @P2 BRA `(.L_x_1909) ;  /* 0x0000000000202947 */ /* 0x000fea0003800000 */
[----:B------:R-:W-:Y:S02]  /*1cb70*/  MOV R142, UR39 ;  /* 0x00000027008e7c02 */ /* 0x000fe40008000f00 */
[----:B------:R-:W-:Y:S02]  /*1cb80*/  LOP3.LUT R125, RZ, R125, RZ, 0x33, !PT ;  /* 0x0000007dff7d7212 */ /* 0x000fe400078e33ff */
[----:B------:R-:W-:-:S13]  /*1cb90*/  ISETP.NE.AND P2, PT, R142, 0x1, PT ;  /* 0x000000018e00780c */ /* 0x000fda0003f45270 */
[----:B------:R-:W1:Y:S02]  /*1cba0*/  @P2 LDC.64 R10, c[0x0][0x9e8] ;  /* 0x00027a00ff0a2b82 */ /* 0x000e640000000a00 */
[----:B-1----:R-:W-:-:S05]  /*1cbb0*/  @P2 IMAD.HI.U32 R10, R125, R10, RZ ;  /* 0x0000000a7d0a2227 */ /* 0x002fca00078e00ff */
[----:B------:R-:W-:-:S04]  /*1cbc0*/  @P2 SHF.R.U32.HI R125, RZ, R11, R10 ;  /* 0x0000000bff7d2219 */ /* 0x000fc8000001160a */
[----:B------:R-:W-:Y:S01]  /*1cbd0*/  LOP3.LUT R125, RZ, R125, RZ, 0x33, !PT ;  /* 0x0000007dff7d7212 */ /* 0x000fe200078e33ff */
[----:B------:R-:W-:Y:S06]  /*1cbe0*/  BRA `(.L_x_1910) ;  /* 0x0000000000147947 */ /* 0x000fec0003800000 */
.L_x_1909:
[----:B------:R-:W-:-:S05]  /*1cbf0*/  IMAD.U32 R142, RZ, RZ, UR39 ;  /* 0x00000027ff8e7e24 */ /* 0x000fca000f8e00ff */
[----:B------:R-:W-:-:S13]  /*1cc00*/  ISETP.NE.AND P2, PT, R142, 0x1, PT ;  /* 0x000000018e00780c */ /* 0x000fda0003f45270 */
[----:B------:R-:W1:Y:S02]  /*1cc10*/  @P2 LDC.64 R10, c[0x0][0x9e8] ;  /* 0x00027a00ff0a2b82 */ /* 0x000e640000000a00 */
[----:B-1----:R-:W-:-:S05]  /*1cc20*/  @P2 IMAD.HI.U32 R10, R125, R10, RZ ;  /* 0x0000000a7d0a2227 */ /* 0x002fca00078e00ff */
[----:B------:R-:W-:-:S07]  /*1cc30*/  @P2 SHF.R.U32.HI R125, RZ, R11, R10 ;  /* 0x0000000bff7d2219 */ /* 0x000fce000001160a */
.L_x_1910:
[----:B------:R-:W-:Y:S05]  /*1cc40*/  BSYNC B1 ;  /* 0x0000000000017941 */ /* 0x000fea0003800000 */
.L_x_1908:
[----:B------:R-:W-:-:S05]  /*1cc50*/  IMAD R125, R125, R142, R5 ;  /* 0x0000008e7d7d7224 */ /* 0x000fca00078e0205 */
[----:B------:R-:W-:Y:S02]  /*1cc60*/  VIADDMNMX R141, R125, R142, R141, PT ;  /* 0x0000008e7d8d7246 */ /* 0x000fe4000380018d */
[----:B------:R-:W-:-:S07]  /*1cc70*/  VIMNMX R140, R140, R125, !PT ;  /* 0x0000007d8c8c7248 */ /* 0x000fce0007fe0100 */
.L_x_1907:
        /* <DEDUP_REMOVED lines=12> */
[--C-:B-1----:R-:W-:Y:S01]  /*1cd40*/  IMAD.IADD R134, R134, 0x1, R11.reuse ;  /* 0x0000000186867824 */ /* 0x102fe200078e020b */
[----:B------:R-:W-:Y:S01]  /*1cd50*/  ISETP.GE.AND P5, PT, R132, 0x11, PT ;  /* 0x000000118400780c */ /* 0x000fe20003fa6270 */
[----:B------:R-:W-:Y:S01]  /*1cd60*/  IMAD.IADD R130, R130, 0x1, R11 ;  /* 0x0000000182827824 */ /* 0x000fe200078e020b */
[----:B------:R-:W-:Y:S02]  /*1cd70*/  ISETP.LT.OR P4, PT, R141, 0xa, P4 ;  /* 0x0000000a8d00780c */ /* 0x000fe40002781670 */
[----:B------:R-:W-:Y:S02]  /*1cd80*/  P2R R20, PR, RZ, 0x20 ;  /* 0x00000020ff147803 */ /* 0x000fe40000000000 */
[----:B0-----:R-:W-:-:S02]  /*1cd90*/  FSEL R127, R90, -INF , !P4 ;  /* 0xff8000005a7f7808 */ /* 0x001fc40006000000 */
[----:B------:R-:W-:Y:S02]  /*1cda0*/  ISETP.GT.AND P4, PT, R140, 0x10, !P5 ;  /* 0x000000108c00780c */ /* 0x000fe40006f84270 */
[----:B------:R-:W-:Y:S02]  /*1cdb0*/  ISETP.GE.AND P5, PT, R132, 0x12, PT ;  /* 0x000000128400780c */ /* 0x000fe40003fa6270 */
[----:B------:R-:W-:Y:S02]  /*1cdc0*/  ISETP.LT.OR P4, PT, R141, 0x11, P4 ;  /* 0x000000118d00780c */ /* 0x000fe40002781670 */
[----:B------:R-:W-:Y:S02]  /*1cdd0*/  P2R R90, PR, RZ, 0x20 ;  /* 0x00000020ff5a7803 */ /* 0x000fe40000000000 */
[----:B------:R-:W-:Y:S02]  /*1cde0*/  FSEL R93, R93, -INF , !P4 ;  /* 0xff8000005d5d7808 */ /* 0x000fe40006000000 */
[----:B------:R-:W-:-:S02]  /*1cdf0*/  ISETP.GT.AND P4, PT, R140, 0x11, !P5 ;  /* 0x000000118c00780c */ /* 0x000fc40006f84270 */
        /* <DEDUP_REMOVED lines=109> */
.L_x_1913:
[----:B------:R-:W-:-:S04]  /*1d4d0*/  MOV R138, UR39 ;  /* 0x00000027008a7c02 */ /* 0x000fc80008000f00 */
[----:B------:R-:W-:-:S13]  /*1d4e0*/  ISETP.NE.AND P6, PT, R138, 0x1, PT ;  /* 0x000000018a00780c */ /* 0x000fda0003fc5270 */
[----:B------:R-:W0:Y:S02]  /*1d4f0*/  @P6 LDC.64 R10, c[0x0][0x9e8] ;  /* 0x00027a00ff0a6b82 */ /* 0x000e240000000a00 */
[----:B0-----:R-:W-:-:S05]  /*1d500*/  @P6 IMAD.HI.U32 R10, R126, R10, RZ ;  /* 0x0000000a7e0a6227 */ /* 0x001fca00078e00ff */
[----:B------:R-:W-:-:S07]  /*1d510*/  @P6 SHF.R.U32.HI R126, RZ, R11, R10 ;  /* 0x0000000bff7e6219 */ /* 0x000fce000001160a */
.L_x_1914:
[----:B------:R-:W-:Y:S05]  /*1d520*/  BSYNC B1 ;  /* 0x0000000000017941 */ /* 0x000fea0003800000 */
.L_x_1912:
[----:B------:R-:W-:-:S05]  /*1d530*/  IMAD R5, R126, R138, R5 ;  /* 0x0000008a7e057224 */ /* 0x000fca00078e0205 */
[----:B------:R-:W-:Y:S02]  /*1d540*/  VIADDMNMX R134, R5, R138, R134, PT ;  /* 0x0000008a05867246 */ /* 0x000fe40003800186 */
[----:B------:R-:W-:-:S07]  /*1d550*/  VIMNMX R130, R130, R5, !PT ;  /* 0x0000000582827248 */ /* 0x000fce0007fe0100 */
.L_x_1911:
        /* <DEDUP_REMOVED lines=102> */
[----:B------:R-:W-:Y:S02]  /*1dbc0*/  ISETP.NE.AND P6, PT, R128, RZ, PT ;  /* 0x000000ff8000720c */ /* 0x000fe40003fc5270 */
[----:B------:R-:W-:Y:S02]  /*1dbd0*/  FMNMX.FTZ R0, R151, R0, !PT ;  /* 0x0000000097007209 */ /* 0x000fe40007810000 */
[----:B------:R-:W-:Y:S02]  /*1dbe0*/  FSEL R219, R120, -INF , !P2 ;  /* 0xff80000078db7808 */ /* 0x000fe40005000000 */
[----:B------:R-:W-:Y:S02]  /*1dbf0*/  FMNMX.FTZ R0, R153, R0, !PT ;  /* 0x0000000099007209 */ /* 0x000fe40007810000 */
[----:B------:R-:W-:Y:S02]  /*1dc00*/  ISETP.GT.AND P2, PT, R130, RZ, !P6 ;  /* 0x000000ff8200720c */ /* 0x000fe40007744270 */
[----:B------:R-:W-:-:S02]  /*1dc10*/  FMNMX.FTZ R0, R137, R0, !PT ;  /* 0x0000000089007209 */ /* 0x000fc40007810000 */
[----:B------:R-:W-:Y:S02]  /*1dc20*/  ISETP.LT.OR P2, PT, R134, 0x1, P2 ;  /* 0x000000018600780c */ /* 0x000fe40001741670 */
[----:B------:R-:W-:Y:S02]  /*1dc30*/  FMNMX.FTZ R0, R155, R0, !PT ;  /* 0x000000009b007209 */ /* 0x000fe40007810000 */
[----:B------:R-:W-:Y:S02]  /*1dc40*/  FSEL R2, R2, -INF , !P2 ;  /* 0xff80000002027808 */ /* 0x000fe40005000000 */
[----:B------:R-:W-:Y:S02]  /*1dc50*/  FMNMX.FTZ R0, R139, R0, !PT ;  /* 0x000000008b007209 */ /* 0x000fe40007810000 */
[----:B------:R-:W-:Y:S02]  /*1dc60*/  ISETP.NE.AND P6, PT, R132, RZ, PT ;  /* 0x000000ff8400720c */ /* 0x000fe40003fc5270 */
[----:B------:R-:W-:-:S02]  /*1dc70*/  FMNMX.FTZ R6, R141, R0, !PT ;  /* 0x000000008d067209 */ /* 0x000fc40007810000 */
[----:B------:R-:W-:-:S03]  /*1dc80*/  ISETP.GT.AND P3, PT, R130, 0x59, !P6 ;  /* 0x000000598200780c */ /* 0x000fc60007764270 */
[----:B------:R-:W0:Y:S01]  /*1dc90*/  SHFL.BFLY PT, R5, R6, 0x2, 0x1f ;  /* 0x0c401f0006057f89 */ /* 0x000e2200000e0000 */
[----:B------:R-:W-:-:S04]  /*1dca0*/  ISETP.LT.OR P3, PT, R134, 0x5a, P3 ;  /* 0x0000005a8600780c */ /* 0x000fc80001f61670 */
[----:B------:R-:W-:Y:S02]  /*1dcb0*/  FSEL R123, R123, -INF , !P3 ;  /* 0xff8000007b7b7808 */ /* 0x000fe40005800000 */
        /* <DEDUP_REMOVED lines=13> */
[----:B------:R-:W-:Y:S02]  /*1dd90*/  FMNMX.FTZ R6, R99, R6, !PT ;  /* 0x0000000663067209 */ /* 0x000fe40007810000 */
[----:B------:R-:W-:-:S02]  /*1dda0*/  FSEL R88, R5, RZ, P2 ;  /* 0x000000ff05587208 */ /* 0x000fc40001000000 */
[----:B------:R-:W-:Y:S02]  /*1ddb0*/  FMNMX.FTZ R6, R199, R6, !PT ;  /* 0x00000006c7067209 */ /* 0x000fe40007810000 */
[----:B------:R-:W-:Y:S02]  /*1ddc0*/  FSEL R0, R0, RZ, P2 ;  /* 0x000000ff00007208 */ /* 0x000fe40001000000 */
[----:B------:R-:W-:-:S03]  /*1ddd0*/  FMNMX.FTZ R6, R103, R6, !PT ;  /* 0x0000000667067209 */ /* 0x000fc60007810000 */
[--C-:B------:R-:W-:Y:S01]  /*1dde0*/  FFMA.FTZ R158, R89, R10, -R0.reuse ;  /* 0x0000000a599e7223 */ /* 0x100fe20000010800 */
[----:B------:R-:W-:Y:S01]  /*1ddf0*/  FMNMX.FTZ R6, R209, R6, !PT ;  /* 0x00000006d1067209 */ /* 0x000fe20007810000 */
[-CC-:B------:R-:W-:Y:S01]  /*1de00*/  FFMA.FTZ R89, R127, R10.reuse, -R0.reuse ;  /* 0x0000000a7f597223 */ /* 0x180fe20000010800 */
[----:B------:R-:W-:Y:S01]  /*1de10*/  FSEL R127, R122, -INF , !P5 ;  /* 0xff8000007a7f7808 */ /* 0x000fe20006800000 */
        /* <DEDUP_REMOVED lines=48> */
[----:B------:R-:W-:-:S03]  /*1e120*/  FADD.FTZ R133, -R88, R15 ;  /* 0x0000000f58857221 */ /* 0x000fc60000010100 */
[C---:B------:R-:W-:Y:S01]  /*1e130*/  FSETP.NEU.FTZ.AND P2, PT, R6.reuse, -INF , PT ;  /* 0xff8000000600780b */ /* 0x040fe20003f5d000 */
[-C--:B------:R-:W-:Y:S01]  /*1e140*/  FMUL.FTZ R92, R6, R10.reuse ;  /* 0x0000000a065c7220 */ /* 0x080fe20000410000 */
[----:B------:R-:W-:Y:S01]  /*1e150*/  FMUL.FTZ R0, R133, R10 ;  /* 0x0000000a85007220 */ /* 0x000fe20000410000 */
[----:B------:R-:W-:Y:S03]  /*1e160*/  MUFU.EX2 R150, R150 ;  /* 0x0000009600967308 */ /* 0x000fe60000000800 */
[----:B------:R-:W-:-:S05]  /*1e170*/  FSEL R92, R92, RZ, P2 ;  /* 0x000000ff5c5c7208 */ /* 0x000fca0001000000 */
[----:B------:R-:W0:Y:S01]  /*1e180*/  MUFU.EX2 R0, R0 ;  /* 0x0000000000007308 */ /* 0x000e220000000800 */
[-CC-:B------:R-:W-:Y:S01]  /*1e190*/  FFMA.FTZ R133, R2, R10.reuse, -R92.reuse ;  /* 0x0000000a02857223 */ /* 0x180fe2000001085c */
[----:B------:R-:W-:Y:S01]  /*1e1a0*/  FSEL R2, R6, RZ, P2 ;  /* 0x000000ff06027208 */ /* 0x000fe20001000000 */
[-CC-:B------:R-:W-:Y:S01]  /*1e1b0*/  FFMA.FTZ R20, R11, R10.reuse, -R92.reuse ;  /* 0x0000000a0b147223 */ /* 0x180fe2000001085c */
[-CC-:B------:R-:W-:Y:S01]  /*1e1c0*/  FFMA.FTZ R11, R21, R10.reuse, -R92.reuse ;  /* 0x0000000a150b7223 */ /* 0x180fe2000001085c */
[-CC-:B------:R-:W-:Y:S01]  /*1e1d0*/  FFMA.FTZ R88, R157, R10.reuse, -R92.reuse ;  /* 0x0000000a9d587223 */ /* 0x180fe2000001085c */
[-CC-:B------:R-:W-:Y:S01]  /*1e1e0*/  FFMA.FTZ R153, R91, R10.reuse, -R92.reuse ;  /* 0x0000000a5b997223 */ /* 0x180fe2000001085c */
[----:B------:R-:W-:Y:S01]  /*1e1f0*/  FADD.FTZ R9, -R2, R9 ;  /* 0x0000000902097221 */ /* 0x000fe20000010100 */
[----:B------:R-:W-:Y:S01]  /*1e200*/  MUFU.EX2 R133, R133 ;  /* 0x0000008500857308 */ /* 0x000fe20000000800 */
[-CC-:B------:R-:W-:Y:S01]  /*1e210*/  FFMA.FTZ R90, R159, R10.reuse, -R92.reuse ;  /* 0x0000000a9f5a7223 */ /* 0x180fe2000001085c */
[-CC-:B------:R-:W-:Y:S01]  /*1e220*/  FFMA.FTZ R155, R95, R10.reuse, -R92.reuse ;  /* 0x0000000a5f9b7223 */ /* 0x180fe2000001085c */
[-C--:B------:R-:W-:Y:S01]  /*1e230*/  FMUL.FTZ R9, R9, R10.reuse ;  /* 0x0000000a09097220 */ /* 0x080fe20000410000 */
[-CC-:B------:R-:W-:Y:S01]  /*1e240*/  FFMA.FTZ R94, R97, R10.reuse, -R92.reuse ;  /* 0x0000000a615e7223 */ /* 0x180fe2000001085c */
[-CC-:B------:R-:W-:Y:S01]  /*1e250*/  FFMA.FTZ R149, R99, R10.reuse, -R92.reuse ;  /* 0x0000000a63957223 */ /* 0x180fe2000001085c */
[-CC-:B------:R-:W-:Y:S01]  /*1e260*/  FFMA.FTZ R96, R199, R10.reuse, -R92.reuse ;  /* 0x0000000ac7607223 */ /* 0x180fe2000001085c */
[--C-:B------:R-:W-:Y:S01]  /*1e270*/  FFMA.FTZ R151, R103, R10, -R92.reuse ;  /* 0x0000000a67977223 */ /* 0x100fe2000001085c */
[----:B------:R-:W1:Y:S01]  /*1e280*/  MUFU.EX2 R2, R9 ;  /* 0x0000000900027308 */ /* 0x000e620000000800 */
[----:B0-----:R-:W-:Y:S01]  /*1e290*/  FFMA.FTZ R21, R0, R4, R13 ;  /* 0x0000000400157223 */ /* 0x001fe2000001000d */
[-CC-:B------:R-:W-:Y:S01]  /*1e2a0*/  FFMA.FTZ R98, R209, R10.reuse, -R92.reuse ;  /* 0x0000000ad1627223 */ /* 0x180fe2000001085c */
[-CC-:B------:R-:W-:Y:S01]  /*1e2b0*/  FFMA.FTZ R145, R107, R10.reuse, -R92.reuse ;  /* 0x0000000a6b917223 */ /* 0x180fe2000001085c */
[-CC-:B------:R-:W-:Y:S01]  /*1e2c0*/  FFMA.FTZ R100, R211, R10.reuse, -R92.reuse ;  /* 0x0000000ad3647223 */ /* 0x180fe2000001085c */
[----:B------:R-:W-:Y:S01]  /*1e2d0*/  FADD.FTZ R21, R156, R21 ;  /* 0x000000159c157221 */ /* 0x000fe20000010000 */
[-CC-:B------:R-:W-:Y:S01]  /*1e2e0*/  FFMA.FTZ R147, R111, R10.reuse, -R92.reuse ;  /* 0x0000000a6f937223 */ /* 0x180fe2000001085c */
[-CC-:B------:R-:W-:Y:S01]  /*1e2f0*/  FFMA.FTZ R102, R213, R10.reuse, -R92.reuse ;  /* 0x0000000ad5667223 */ /* 0x180fe2000001085c */
[----:B------:R-:W0:Y:S01]  /*1e300*/  MUFU.EX2 R20, R20 ;  /* 0x0000001400147308 */ /* 0x000e220000000800 */
[----:B------:R-:W-:Y:S01]  /*1e310*/  FADD.FTZ R4, R158, R21 ;  /* 0x000000159e047221 */ /* 0x000fe20000010000 */
[-CC-:B------:R-:W-:Y:S01]  /*1e320*/  FFMA.FTZ R143, R217, R10.reuse, -R92.reuse ;  /* 0x0000000ad98f7223 */ /* 0x180fe2000001085c */
[-CC-:B------:R-:W-:Y:S01]  /*1e330*/  FFMA.FTZ R119, R119, R10.reuse, -R92.reuse ;  /* 0x0000000a77777223 */ /* 0x180fe2000001085c */
[-C--:B------:R-:W-:Y:S01]  /*1e340*/  FFMA.FTZ R219, R219, R10.reuse, -R92 ;  /* 0x0000000adbdb7223 */ /* 0x080fe2000001085c */
[----:B------:R-:W-:Y:S01]  /*1e350*/  FADD.FTZ R21, R89, R4 ;  /* 0x0000000459157221 */ /* 0x000fe20000010000 */
[-CC-:B------:R-:W-:Y:S01]  /*1e360*/  FFMA.FTZ R121, R121, R10.reuse, -R92.reuse ;  /* 0x0000000a79797223 */ /* 0x180fe2000001085c */
[-C--:B------:R-:W-:Y:S01]  /*1e370*/  FFMA.FTZ R127, R127, R10.reuse, -R92 ;  /* 0x0000000a7f7f7223 */ /* 0x080fe2000001085c */
[----:B------:R-:W2:Y:S01]  /*1e380*/  MUFU.EX2 R11, R11 ;  /* 0x0000000b000b7308 */ /* 0x000ea20000000800 */
[----:B------:R-:W-:Y:S01]  /*1e390*/  FADD.FTZ R4, R152, R21 ;  /* 0x0000001598047221 */ /* 0x000fe20000010000 */
[----:B-1----:R-:W-:Y:S01]  /*1e3a0*/  FFMA.FTZ R3, R2, R3, R133 ;  /* 0x0000000302037223 */ /* 0x002fe20000010085 */
[----:B------:R-:W-:Y:S01]  /*1e3b0*/  @!P1 PRMT R21, RZ, 0x654, R12 ;  /* 0x00000654ff159816 */ /* 0x000fe2000000000c */
[-C--:B------:R-:W-:Y:S01]  /*1e3c0*/  FFMA.FTZ R12, R117, R10.reuse, -R92 ;  /* 0x0000000a750c7223 */ /* 0x080fe2000001085c */
[----:B------:R-:W-:Y:S01]  /*1e3d0*/  FADD.FTZ R9, R93, R4 ;  /* 0x000000045d097221 */ /* 0x000fe20000010000 */
[----:B------:R-:W-:Y:S01]  /*1e3e0*/  FFMA.FTZ R123, R123, R10, -R92 ;  /* 0x0000000a7b7b7223 */ /* 0x000fe2000001085c */
[----:B------:R-:W-:Y:S01]  /*1e3f0*/  ISETP.GT.AND P2, PT, R8, R179, PT ;  /* 0x000000b30800720c */ /* 0x000fe20003f44270 */
[----:B------:R-:W1:Y:S01]  /*1e400*/  MUFU.EX2 R88, R88 ;  /* 0x0000005800587308 */ /* 0x000e620000000800 */
[----:B0-----:R-:W-:Y:S01]  /*1e410*/  FADD.FTZ R4, R20, R3 ;  /* 0x0000000314047221 */ /* 0x001fe20000010000 */
[----:B------:R-:W-:Y:S01]  /*1e420*/  FADD.FTZ R104, R154, R9 ;  /* 0x000000099a687221 */ /* 0x000fe20000010000 */
[----:B------:R0:W-:Y:S01]  /*1e430*/  @!P1 SYNCS.ARRIVE.TRANS64.RED.A1T0 RZ, [R21+URZ], RZ ;  /* 0x000000ff15ff99a7 */ /* 0x0001e2000810043f */
[----:B------:R-:W-:Y:S01]  /*1e440*/  F2FP.F16.F32.PACK_AB R157, R20, R133 ;  /* 0x00000085149d723e */ /* 0x000fe200000000ff */
[----:B------:R-:W-:-:S02]  /*1e450*/  VIADD R8, R8, 0xffffffff ;  /* 0xffffffff08087836 */ /* 0x000fc40000000000 */
[----:B------:R-:W-:Y:S01]  /*1e460*/  FADD.FTZ R9, R125, R104 ;  /* 0x000000687d097221 */ /* 0x000fe20000010000 */
[----:B------:R-:W-:Y:S01]  /*1e470*/  F2FP.F16.F32.PACK_AB R156, R156, R13 ;  /* 0x0000000d9c9c723e */ /* 0x000fe200000000ff */
[----:B------:R-:W3:Y:S01]  /*1e480*/  MUFU.EX2 R153, R153 ;  /* 0x0000009900997308 */ /* 0x000ee20000000800 */
[----:B--2---:R-:W-:Y:S01]  /*1e490*/  FADD.FTZ R3, R11, R4 ;  /* 0x000000040b037221 */ /* 0x004fe20000010000 */
[----:B------:R-:W-:Y:S01]  /*1e4a0*/  FADD.FTZ R104, R148, R9 ;  /* 0x0000000994687221 */ /* 0x000fe20000010000 */
[----:B------:R-:W-:Y:S01]  /*1e4b0*/  F2FP.F16.F32.PACK_AB R158, R89, R158 ;  /* 0x0000009e599e723e */ /* 0x000fe200000000ff */
[----:B------:R-:W-:Y:S01]  /*1e4c0*/  IMAD.MOV.U32 R20, RZ, RZ, R23 ;  /* 0x000000ffff147224 */ /* 0x000fe200078e0017 */
[----:B------:R-:W-:Y:S01]  /*1e4d0*/  F2FP.F16.F32.PACK_AB R152, R93, R152 ;  /* 0x000000985d98723e */ /* 0x000fe200000000ff */
[----:B------:R-:W-:Y:S01]  /*1e4e0*/  FADD.FTZ R9, R101, R104 ;  /* 0x0000006865097221 */ /* 0x000fe20000010000 */
[----:B------:R-:W-:Y:S01]  /*1e4f0*/  F2FP.F16.F32.PACK_AB R154, R125, R154 ;  /* 0x0000009a7d9a723e */ /* 0x000fe200000000ff */
[----:B------:R-:W2:Y:S01]  /*1e500*/  MUFU.EX2 R90, R90 ;  /* 0x0000005a005a7308 */ /* 0x000ea20000000800 */
[----:B-1----:R-:W-:Y:S01]  /*1e510*/  FADD.FTZ R4, R88, R3 ;  /* 0x0000000358047221 */ /* 0x002fe20000010000 */
[----:B------:R-:W-:Y:S01]  /*1e520*/  FADD.FTZ R104, R150, R9 ;  /* 0x0000000996687221 */ /* 0x000fe20000010000 */
[----:B------:R-:W-:-:S02]  /*1e530*/  F2FP.F16.F32.PACK_AB R148, R101, R148 ;  /* 0x000000946594723e */ /* 0x000fc400000000ff */
[----:B------:R-:W-:Y:S02]  /*1e540*/  F2FP.F16.F32.PACK_AB R159, R88, R11 ;  /* 0x0000000b589f723e */ /* 0x000fe400000000ff */
[----:B0-----:R-:W-:Y:S01]  /*1e550*/  MOV R21, R22 ;  /* 0x0000001600157202 */ /* 0x001fe20000000f00 */
[----:B------:R-:W0:Y:S01]  /*1e560*/  MUFU.EX2 R155, R155 ;  /* 0x0000009b009b7308 */ /* 0x000e220000000800 */
[----:B---3--:R-:W-:-:S07]  /*1e570*/  FADD.FTZ R3, R153, R4 ;  /* 0x0000000499037221 */ /* 0x008fce0000010000 */
        /* <DEDUP_REMOVED lines=31> */
[----:B------:R1:W-:Y:S01]  /*1e770*/  MUFU.EX2 R15, R141 ;  /* 0x0000008d000f7308 */ /* 0x0003e20000000800 */
[----:B--2---:R-:W-:-:S07]  /*1e780*/  FADD.FTZ R104, R146, R9 ;  /* 0x0000000992687221 */ /* 0x004fce0000010000 */
[----:B------:R-:W2:Y:S01]  /*1e790*/  MUFU.EX2 R113, R113 ;  /* 0x0000007100717308 */ /* 0x000ea20000000800 */
[----:B-1----:R-:W-:Y:S01]  /*1e7a0*/  FFMA.FTZ R141, R215, R10, -R92 ;  /* 0x0000000ad78d7223 */ /* 0x002fe2000001085c */
[----:B0-----:R-:W-:-:S06]  /*1e7b0*/  FADD.FTZ R3, R147, R4 ;  /* 0x0000000493037221 */ /* 0x001fcc0000010000 */
[----:B------:R-:W0:Y:S08]  /*1e7c0*/  MUFU.EX2 R102, R102 ;  /* 0x0000006600667308 */ /* 0x000e300000000800 */
        /* <DEDUP_REMOVED lines=37> */
[----:B-1----:R-:W-:Y:S01]  /*1ea20*/  FADD.FTZ R104, R138, R9 ;  /* 0x000000098a687221 */ /* 0x002fe20000010000 */
[C---:B------:R-:W-:Y:S01]  /*1ea30*/  F2FP.F16.F32.PACK_AB R138, R15.reuse, R138 ;  /* 0x0000008a0f8a723e */ /* 0x040fe200000000ff */
[----:B------:R-:W-:Y:S02]  /*1ea40*/  IMAD.MOV.U32 R9, RZ, RZ, R6 ;  /* 0x000000ffff097224 */ /* 0x000fe400078e0006 */
[----:B------:R-:W-:Y:S01]  /*1ea50*/  FADD.FTZ R4, R15, R104 ;  /* 0x000000680f047221 */ /* 0x000fe20000010000 */
[----:B------:R-:W-:Y:S02]  /*1ea60*/  IMAD.MOV.U32 R15, RZ, RZ, R5 ;  /* 0x000000ffff0f7224 */ /* 0x000fe400078e0005 */
[----:B--2---:R-:W-:-:S04]  /*1ea70*/  FADD.FTZ R3, R108, R3 ;  /* 0x000000036c037221 */ /* 0x004fc80000010000 */
[C---:B0-----:R-:W-:Y:S01]  /*1ea80*/  FADD.FTZ R3, R123.reuse, R3 ;  /* 0x000000037b037221 */ /* 0x041fe20000010000 */
[----:B------:R-:W-:Y:S01]  /*1ea90*/  F2FP.F16.F32.PACK_AB R139, R123, R108 ;  /* 0x0000006c7b8b723e */ /* 0x000fe200000000ff */
[----:B------:R-:W-:Y:S06]  /*1eaa0*/  @P2 BRA `(.L_x_1915) ;  /* 0xffffffc800402947 */ /* 0x000fec000383ffff */
.L_x_1896:
[----:B------:R-:W-:Y:S05]  /*1eab0*/  BSYNC B0 ;  /* 0x0000000000007941 */ /* 0x000fea0003800000 */
.L_x_1895:
        /* <DEDUP_REMOVED lines=67> */
.L_x_1916:
[----:B------:R-:W-:Y:S01]  /*1eef0*/  IMAD R11, R22, 0x8, R16 ;  /* 0x00000008160b7824 */ /* 0x000fe200078e0210 */
[----:B------:R-:W-:-:S04]  /*1ef00*/  SHF.L.U32 R0, R23, 0x1f, RZ ;  /* 0x0000001f17007819 */ /* 0x000fc800000006ff */
[----:B------:R0:W1:Y:S01]  /*1ef10*/  SYNCS.PHASECHK.TRANS64.TRYWAIT P2, [R11+URZ+0x2a850], R0 ;  /* 0x02a850000b0075a7 */ /* 0x000062000804017f */
[----:B------:R-:W-:Y:S05]  /*1ef20*/  @!P0 BRA `(.L_x_1917) ;  /* 0x0000000000048947 */ /* 0x000fea0003800000 */
[----:B------:R-:W-:Y:S01]  /*1ef30*/  BPT.TRAP 0x1 ;  /* 0x000000040000795c */ /* 0x000fe20000300000 */
.L_x_1917:
        /* <DEDUP_REMOVED lines=9> */
.L_x_1919:
[----:B------:R-:W-:Y:S05]  /*1efd0*/  BSYNC B0 ;  /* 0x0000000000007941 */ /* 0x000fea0003800000 */
.L_x_1918:
[----:B------:R-:W-:Y:S01]  /*1efe0*/  MOV R9, 0x40000040 ;  /* 0x4000004000097802 */ /* 0x000fe20000000f00 */
[----:B------:R-:W-:Y:S01]  /*1eff0*/  WARPGROUP.ARRIVE ;  /* 0x00000000000079c5 */ /* 0x000fe20000000000 */
[C---:B------:R-:W-:Y:S01]  /*1f000*/  R2UR UR6, R8.reuse ;  /* 0x00000000080672ca */ /* 0x040fe200000e0000 */
[----:B------:R-:W-:Y:S01]  /*1f010*/  VIADD R12, R8, 0x80 ;  /* 0x00000080080c7836 */ /* 0x000fe20000000000 */
[----:B------:R-:W-:Y:S01]  /*1f020*/  R2UR UR7, R9 ;  /* 0x00000000090772ca */ /* 0x000fe200000e0000 */
[----:B------:R-:W-:Y:S01]  /*1f030*/  IMAD.MOV.U32 R13, RZ, RZ, 0x40000040 ;  /* 0x40000040ff0d7424 */ /* 0x000fe200078e00ff */
[----:B------:R-:W-:Y:S01]  /*1f040*/  MOV R9, 0x40000040 ;  /* 0x4000004000097802 */ /* 0x000fe20000000f00 */
[----:B------:R-:W2:Y:S01]  /*1f050*/  SHFL.BFLY PT, R7, R4, 0x2, 0x1f ;  /* 0x0c401f0004077f89 */ /* 0x000ea200000e0000 */
[----:B01----:R-:W-:Y:S02]  /*1f060*/  @!P1 VIADD R11, R11, 0x2a860 ;  /* 0x0002a8600b0b9836 */ /* 0x003fe40000000000 */
[----:B------:R-:W-:Y:S01]  /*1f070*/  VIADD R22, R22, 0x1 ;  /* 0x0000000116167836 */ /* 0x000fe20000000000 */
[----:B------:R-:W0:Y:S01]  /*1f080*/  SHFL.BFLY PT, R0, R3, 0x2, 0x1f ;  /* 0x0c401f0003007f89 */ /* 0x000e2200000e0000 */
[----:B------:R-:W-:Y:S01]  /*1f090*/  IMAD.MOV.U32 R20, RZ, RZ, -0x800000 ;  /* 0xff800000ff147424 */ /* 0x000fe200078e00ff */
[----:B------:R-:W-:Y:S01]  /*1f0a0*/  @!P1 PRMT R11, RZ, 0x654, R11 ;  /* 0x00000654ff0b9816 */ /* 0x000fe2000000000b */
[----:B------:R-:W-:Y:S01]  /*1f0b0*/  VIADD R187, R187, 0x1 ;  /* 0x00000001bbbb7836 */ /* 0x000fe20000000000 */
[----:B------:R-:W-:-:S02]  /*1f0c0*/  ISETP.NE.AND P2, PT, R22, 0x2, PT ;  /* 0x000000021600780c */ /* 0x000fc40003f45270 */
[----:B------:R-:W-:Y:S01]  /*1f0d0*/  HGMMA.64x128x16.F32 R24, R156, gdesc[UR4].tnspB, R24, gsb0 ;  /* 0x41e000049c187df0 */ /* 0x000fe20008000818 */
[----:B------:R-:W-:Y:S01]  /*1f0e0*/  R2UR UR6, R12 ;  /* 0x000000000c0672ca */ /* 0x000fe200000e0000 */
[----:B------:R-:W-:Y:S01]  /*1f0f0*/  VIADD R12, R8, 0x100 ;  /* 0x00000100080c7836 */ /* 0x000fe20000000000 */
[----:B------:R-:W-:Y:S01]  /*1f100*/  R2UR UR7, R13 ;  /* 0x000000000d0772ca */ /* 0x000fe200000e0000 */
[----:B------:R-:W-:Y:S01]  /*1f110*/  IMAD.MOV.U32 R13, RZ, RZ, 0x40000040 ;  /* 0x40000040ff0d7424 */ /* 0x000fe200078e00ff */
[----:B------:R-:W-:Y:S01]  /*1f120*/  SEL R22, R22, RZ, P2 ;  /* 0x000000ff16167207 */ /* 0x000fe20001000000 */
[----:B--2---:R-:W-:Y:S01]  /*1f130*/  FADD.FTZ R7, R7, R4 ;  /* 0x0000000407077221 */ /* 0x004fe20000010000 */
[----:B0-----:R-:W-:Y:S01]  /*1f140*/  FADD.FTZ R2, R0, R3 ;  /* 0x0000000300027221 */ /* 0x001fe20000010000 */
[----:B------:R-:W-:-:S03]  /*1f150*/  IMAD.MOV.U32 R3, RZ, RZ, RZ ;  /* 0x000000ffff037224 */ /* 0x000fc600078e00ff */
[----:B------:R-:W0:Y:S01]  /*1f160*/  SHFL.BFLY PT, R0, R7, 0x1, 0x1f ;  /* 0x0c201f0007007f89 */ /* 0x000e2200000e0000 */
[----:B------:R-:W-:Y:S02]  /*1f170*/  WARPGROUP.DEPBAR.LE gsb0, 0x0 ;  /* 0x00008000000079c5 */ /* 0x000fe40000010000 */
[----:B------:R-:W-:-:S06]  /*1f180*/  WARPGROUP.ARRIVE ;  /* 0x00000000000079c5 */ /* 0x000fcc0000000000 */
        /* <DEDUP_REMOVED lines=17> */
[----:B0-----:R-:W-:Y:S01]  /*1f2a0*/  FADD.FTZ R12, R7, R0 ;  /* 0x00000000070c7221 */ /* 0x001fe20000010000 */
[----:B------:R-:W-:Y:S02]  /*1f2b0*/  R2UR UR7, R13 ;  /* 0x000000000d0772ca */ /* 0x000fe400000e0000 */
[----:B------:R-:W-:Y:S02]  /*1f2c0*/  SEL R0, RZ, 0x1, P2 ;  /* 0x00000001ff007807 */ /* 0x000fe40001000000 */
[----:B------:R-:W-:Y:S02]  /*1f2d0*/  FSETP.NE.FTZ.AND P0, PT, R12, RZ, PT ;  /* 0x000000ff0c00720b */ /* 0x000fe40003f15000 */
[----:B------:R-:W-:Y:S01]  /*1f2e0*/  LOP3.LUT R23, R23, R0, RZ, 0x3c, !PT ;  /* 0x0000000017177212 */ /* 0x000fe200078e3cff */
[----:B------:R-:W-:-:S10]  /*1f2f0*/  IMAD.MOV.U32 R0, RZ, RZ, -0x800000 ;  /* 0xff800000ff007424 */ /* 0x000fd400078e00ff */
        /* <DEDUP_REMOVED lines=8> */
[----:B------:R-:W0:Y:S01]  /*1f380*/  SHFL.BFLY PT, R9, R2, 0x1, 0x1f ;  /* 0x0c201f0002097f89 */ /* 0x000e2200000e0000 */
[----:B------:R-:W-:Y:S01]  /*1f390*/  MOV R8, RZ ;  /* 0x000000ff00087202 */ /* 0x000fe20000000f00 */
[----:B0-----:R-:W-:Y:S01]  /*1f3a0*/  FADD.FTZ R13, R2, R9 ;  /* 0x00000009020d7221 */ /* 0x001fe20000010000 */
[----:B------:R-:W-:-:S04]  /*1f3b0*/  @P0 FMUL.FTZ R2, R10, 0.69314718246459960938 ;  /* 0x3f3172180a020820 */ /* 0x000fc80000410000 */
[----:B------:R-:W-:Y:S01]  /*1f3c0*/  FSETP.NE.FTZ.AND P3, PT, R13, RZ, PT ;  /* 0x000000ff0d00720b */ /* 0x000fe20003f75000 */
[----:B------:R-:W-:Y:S01]  /*1f3d0*/  @P0 FFMA.FTZ R0, R2, R5, R7 ;  /* 0x0000000502000223 */ /* 0x000fe20000010007 */
[----:B------:R-:W-:-:S11]  /*1f3e0*/  PLOP3.LUT P0, PT, PT, PT, PT, 0x8, 0x0 ;  /* 0x000000000000781c */ /* 0x000fd60003f0e170 */
        /* <DEDUP_REMOVED lines=9> */
[----:B------:R0:W-:Y:S01]  /*1f480*/  @!P1 SYNCS.ARRIVE.TRANS64.RED.A1T0 RZ, [R11+URZ], RZ ;  /* 0x000000ff0bff99a7 */ /* 0x0001e2000810043f */
[-C--:B------:R-:W-:Y:S01]  /*1f490*/  FMUL.FTZ R21, R36, R3.reuse ;  /* 0x0000000324157220 */ /* 0x080fe20000410000 */
        /* <DEDUP_REMOVED lines=62> */
[----:B0-----:R-:W-:-:S07]  /*1f880*/  FMUL.FTZ R87, R87, R8 ;  /* 0x0000000857577220 */ /* 0x001fce0000410000 */
.L_x_1781:
        /* <DEDUP_REMOVED lines=10> */
[----:B------:R-:W-:Y:S01]  /*1f930*/  ULDC.64 UR4, c[0x0][0xc00] ;  /* 0x0003000000047ab9 */ /* 0x000fe20000000a00 */
[----:B------:R-:W-:Y:S01]  /*1f940*/  F2FP.F16.F32.PACK_AB R35, R46, R35 ;  /* 0x000000232e23723e */ /* 0x000fe200000000ff */
[----:B------:R-:W-:Y:S01]  /*1f950*/  ULDC.64 UR6, c[0x0][0x208] ;  /* 0x0000820000067ab9 */ /* 0x000fe20000000a00 */
[----:B------:R-:W-:Y:S02]  /*1f960*/  F2FP.F16.F32.PACK_AB R37, R38, R37 ;  /* 0x000000252625723e */ /* 0x000fe400000000ff */
[----:B------:R-:W-:Y:S02]  /*1f970*/  F2FP.F16.F32.PACK_AB R36, R73, R36 ;  /* 0x000000244924723e */ /* 0x000fe400000000ff */
[----:B------:R-:W-:Y:S02]  /*1f980*/  F2FP.F16.F32.PACK_AB R38, R77, R76 ;  /* 0x0000004c4d26723e */ /* 0x000fe400000000ff */
[----:B------:R-:W-:-:S02]  /*1f990*/  F2FP.F16.F32.PACK_AB R39, R42, R39 ;  /* 0x000000272a27723e */ /* 0x000fc400000000ff */
[----:B------:R-:W-:Y:S02]  /*1f9a0*/  MOV R2, R16 ;  /* 0x0000001000027202 */ /* 0x000fe40000000f00 */
[----:B--2---:R-:W-:-:S03]  /*1f9b0*/  MOV R3, R5 ;  /* 0x0000000500037202 */ /* 0x004fc60000000f00 */
[----:B------:R-:W-:-:S03]  /*1f9c0*/  IMAD.WIDE R4, R225, 0x2, R2 ;  /* 0x00000002e1047825 */ /* 0x000fc600078e0202 */
[C---:B------:R-:W-:Y:S02]  /*1f9d0*/  IADD3 R101, P3, R4.reuse, 0x4000, RZ ;  /* 0x0000400004657810 */ /* 0x040fe40007f7e0ff */
[----:B------:R-:W-:Y:S02]  /*1f9e0*/  LOP3.LUT R15, R4, 0x380, RZ, 0xc0, !PT ;  /* 0x00000380040f7812 */ /* 0x000fe400078ec0ff */
[----:B------:R-:W-:Y:S02]  /*1f9f0*/  LOP3.LUT R14, R101, 0x380, RZ, 0xc0, !PT ;  /* 0x00000380650e7812 */ /* 0x000fe400078ec0ff */
[----:B------:R-:W-:Y:S02]  /*1fa00*/  SHF.R.U64 R15, R15, 0x3, RZ ;  /* 0x000000030f0f7819 */ /* 0x000fe400000012ff */
[----:B------:R-:W-:Y:S01]  /*1fa10*/  SHF.R.U64 R14, R14, 0x3, RZ ;  /* 0x000000030e0e7819 */ /* 0x000fe200000012ff */
[----:B------:R-:W-:Y:S01]  /*1fa20*/  BAR.SYNC.DEFER_BLOCKING 0x1, 0x100 ;  /* 0x0044000000007b1d */ /* 0x000fe20000010000 */
[----:B------:R-:W-:-:S02]  /*1fa30*/  IADD3 R71, P6, R4, 0x20, RZ ;  /* 0x0000002004477810 */ /* 0x000fc40007fde0ff */
[C---:B------:R-:W-:Y:S02]  /*1fa40*/  IADD3 R75, P5, R4.reuse, 0x40, RZ ;  /* 0x00000040044b7810 */ /* 0x040fe40007fbe0ff */
[C---:B------:R-:W-:Y:S01]  /*1fa50*/  IADD3 R79, P4, R4.reuse, 0x60, RZ ;  /* 0x00000060044f7810 */ /* 0x040fe20007f9e0ff */
[--C-:B------:R-:W-:Y:S01]  /*1fa60*/  IMAD.X R9, RZ, RZ, R5.reuse, P6 ;  /* 0x000000ffff097224 */ /* 0x100fe200030e0605 */
[C---:B------:R-:W-:Y:S02]  /*1fa70*/  IADD3 R103, P2, R4.reuse, 0x4020, RZ ;  /* 0x0000402004677810 */ /* 0x040fe40007f5e0ff */
[C---:B------:R-:W-:Y:S01]  /*1fa80*/  IADD3 R105, P1, R4.reuse, 0x4040, RZ ;  /* 0x0000404004697810 */ /* 0x040fe20007f3e0ff */
[--C-:B------:R-:W-:Y:S01]  /*1fa90*/  IMAD.X R13, RZ, RZ, R5.reuse, P4 ;  /* 0x000000ffff0d7224 */ /* 0x100fe200020e0605 */
[----:B------:R-:W-:Y:S01]  /*1faa0*/  IADD3 R107, P0, R4, 0x4060, RZ ;  /* 0x00004060046b7810 */ /* 0x000fe20007f1e0ff */
[--C-:B------:R-:W-:Y:S01]  /*1fab0*/  IMAD.X R29, RZ, RZ, R5.reuse, P2 ;  /* 0x000000ffff1d7224 */ /* 0x100fe200010e0605 */
[----:B------:R-:W-:Y:S01]  /*1fac0*/  LOP3.LUT R4, R15, R4, RZ, 0x3c, !PT ;  /* 0x000000040f047212 */ /* 0x000fe200078e3cff */
[--C-:B------:R-:W-:Y:S01]  /*1fad0*/  IMAD.X R15, RZ, RZ, R5.reuse, P3 ;  /* 0x000000ffff0f7224 */ /* 0x100fe200018e0605 */
[----:B------:R-:W-:Y:S01]  /*1fae0*/  LOP3.LUT R14, R14, R101, RZ, 0x3c, !PT ;  /* 0x000000650e0e7212 */ /* 0x000fe200078e3cff */
[----:B------:R-:W-:Y:S01]  /*1faf0*/  IMAD.X R31, RZ, RZ, R5, P1 ;  /* 0x000000ffff1f7224 */ /* 0x000fe200008e0605 */
[----:B------:R-:W-:-:S02]  /*1fb00*/  IADD3.X R33, RZ, R5, RZ, P0, !PT ;  /* 0x00000005ff217210 */ /* 0x000fc400007fe4ff */
[----:B------:R-:W-:Y:S02]  /*1fb10*/  MOV R74, R14 ;  /* 0x0000000e004a7202 */ /* 0x000fe40000000f00 */
[----:B------:R-:W-:Y:S02]  /*1fb20*/  F2FP.F16.F32.PACK_AB R15, R55, R54 ;  /* 0x00000036370f723e */ /* 0x000fe400000000ff */
[----:B------:R-:W2:Y:S01]  /*1fb30*/  LDC R55, c[0x0][0xbe8] ;  /* 0x0002fa00ff377b82 */ /* 0x000ea20000000800 */
[----:B------:R-:W-:Y:S02]  /*1fb40*/  ISETP.NE.U32.AND P0, PT, RZ, UR4, PT ;  /* 0x00000004ff007c0c */ /* 0x000fe4000bf05070 */
[----:B------:R-:W-:Y:S02]  /*1fb50*/  IADD3.X R11, RZ, R5, RZ, P5, !PT ;  /* 0x00000005ff0b7210 */ /* 0x000fe40002ffe4ff */
[----:B------:R-:W-:Y:S01]  /*1fb60*/  ISETP.NE.AND.EX P0, PT, RZ, UR5, PT, P0 ;  /* 0x00000005ff007c0c */ /* 0x000fe2000bf05300 */
[----:B------:R-:W-:Y:S01]  /*1fb70*/  ULDC.64 UR4, c[0x0][0xc08] ;  /* 0x0003020000047ab9 */ /* 0x000fe20000000a00 */
[----:B------:R-:W-:-:S02]  /*1fb80*/  LOP3.LUT R8, R71, 0x380, RZ, 0xc0, !PT ;  /* 0x0000038047087812 */ /* 0x000fc400078ec0ff */
[----:B------:R-:W-:Y:S02]  /*1fb90*/  LOP3.LUT R10, R75, 0x380, RZ, 0xc0, !PT ;  /* 0x000003804b0a7812 */ /* 0x000fe400078ec0ff */
[----:B------:R-:W-:Y:S02]  /*1fba0*/  MOV R96, R4 ;  /* 0x0000000400607202 */ /* 0x000fe40000000f00 */
[----:B------:R-:W-:Y:S02]  /*1fbb0*/  LOP3.LUT R12, R79, 0x380, RZ, 0xc0, !PT ;  /* 0x000003804f0c7812 */ /* 0x000fe400078ec0ff */
[----:B------:R-:W-:Y:S02]  /*1fbc0*/  F2FP.F16.F32.PACK_AB R5, R32, R99 ;  /* 0x000000632005723e */ /* 0x000fe400000000ff */
[----:B-1----:R-:W-:Y:S02]  /*1fbd0*/  LOP3.LUT R24, R103, 0x380, RZ, 0xc0, !PT ;  /* 0x0000038067187812 */ /* 0x002fe400078ec0ff */
[----:B------:R-:W-:-:S02]  /*1fbe0*/  LOP3.LUT R32, R105, 0x380, RZ, 0xc0, !PT ;  /* 0x0000038069207812 */ /* 0x000fc400078ec0ff */
[----:B------:R-:W-:Y:S02]  /*1fbf0*/  ISETP.NE.U32.AND P2, PT, RZ, UR4, PT ;  /* 0x00000004ff007c0c */ /* 0x000fe4000bf45070 */
[----:B------:R-:W-:Y:S02]  /*1fc00*/  LOP3.LUT R70, R107, 0x380, RZ, 0xc0, !PT ;  /* 0x000003806b467812 */ /* 0x000fe400078ec0ff */
[----:B------:R-:W-:Y:S02]  /*1fc10*/  SHF.R.U64 R8, R8, 0x3, RZ ;  /* 0x0000000308087819 */ /* 0x000fe400000012ff */
[----:B------:R-:W-:Y:S02]  /*1fc20*/  SHF.R.U64 R10, R10, 0x3, RZ ;  /* 0x000000030a0a7819 */ /* 0x000fe400000012ff */
[----:B------:R-:W-:Y:S02]  /*1fc30*/  F2FP.F16.F32.PACK_AB R4, R91, R6 ;  /* 0x000000065b04723e */ /* 0x000fe400000000ff */
[----:B------:R-:W-:-:S02]  /*1fc40*/  SHF.R.U64 R12, R12, 0x3, RZ ;  /* 0x000000030c0c7819 */ /* 0x000fc400000012ff */
[----:B------:R-:W-:Y:S02]  /*1fc50*/  F2FP.F16.F32.PACK_AB R6, R7, R28 ;  /* 0x0000001c0706723e */ /* 0x000fe400000000ff */
[----:B------:R-:W-:Y:S02]  /*1fc60*/  SHF.R.U64 R24, R24, 0x3, RZ ;  /* 0x0000000318187819 */ /* 0x000fe400000012ff */
[----:B------:R-:W-:Y:S02]  /*1fc70*/  SHF.R.U64 R32, R32, 0x3, RZ ;  /* 0x0000000320207819 */ /* 0x000fe400000012ff */
[----:B------:R-:W-:Y:S02]  /*1fc80*/  F2FP.F16.F32.PACK_AB R7, R30, R97 ;  /* 0x000000611e07723e */ /* 0x000fe400000000ff */
[----:B------:R-:W-:Y:S02]  /*1fc90*/  ISETP.NE.AND.EX P2, PT, RZ, UR5, PT, P2 ;  /* 0x00000005ff007c0c */ /* 0x000fe4000bf45320 */
[----:B------:R-:W-:Y:S01]  /*1fca0*/  SHF.R.U64 R70, R70, 0x3, RZ ;  /* 0x0000000346467819 */ /* 0x000fe200000012ff */
[----:B------:R1:W-:Y:S01]  /*1fcb0*/  STSM.16.M88.4 [R96], R4 ;  /* 0x0000000460007844 */ /* 0x0003e20000000200 */
[----:B------:R-:W-:-:S02]  /*1fcc0*/  LOP3.LUT R8, R8, R71, RZ, 0x3c, !PT ;  /* 0x0000004708087212 */ /* 0x000fc400078e3cff */
[----:B------:R-:W-:Y:S02]  /*1fcd0*/  LOP3.LUT R10, R10, R75, RZ, 0x3c, !PT ;  /* 0x0000004b0a0a7212 */ /* 0x000fe400078e3cff */
[----:B------:R-:W-:Y:S02]  /*1fce0*/  LOP3.LUT R12, R12, R79, RZ, 0x3c, !PT ;  /* 0x0000004f0c0c7212 */ /* 0x000fe400078e3cff */
[----:B------:R-:W-:Y:S02]  /*1fcf0*/  LOP3.LUT R28, R24, R103, RZ, 0x3c, !PT ;  /* 0x00000067181c7212 */ /* 0x000fe400078e3cff */
[----:B------:R-:W-:Y:S02]  /*1fd00*/  LOP3.LUT R30, R32, R105, RZ, 0x3c, !PT ;  /* 0x00000069201e7212 */ /* 0x000fe400078e3cff */
[----:B------:R-:W-:Y:S02]  /*1fd10*/  LOP3.LUT R32, R70, R107, RZ, 0x3c, !PT ;  /* 0x0000006b46207212 */ /* 0x000fe400078e3cff */
[----:B------:R-:W-:-:S02]  /*1fd20*/  MOV R79, R8 ;  /* 0x00000008004f7202 */ /* 0x000fc40000000f00 */
[----:B------:R-:W-:Y:S02]  /*1fd30*/  MOV R78, R10 ;  /* 0x0000000a004e7202 */ /* 0x000fe40000000f00 */
[----:B-1----:R-:W-:Y:S02]  /*1fd40*/  F2FP.F16.F32.PACK_AB R4, R88, R89 ;  /* 0x000000595804723e */ /* 0x002fe400000000ff */
[----:B------:R-:W-:Y:S02]  /*1fd50*/  F2FP.F16.F32.PACK_AB R5, R94, R95 ;  /* 0x0000005f5e05723e */ /* 0x000fe400000000ff */
[----:B------:R-:W-:Y:S02]  /*1fd60*/  F2FP.F16.F32.PACK_AB R6, R90, R21 ;  /* 0x000000155a06723e */ /* 0x000fe400000000ff */
[----:B------:R-:W-:Y:S02]  /*1fd70*/  F2FP.F16.F32.PACK_AB R7, R92, R93 ;  /* 0x0000005d5c07723e */ /* 0x000fe400000000ff */
[----:B------:R-:W-:-:S02]  /*1fd80*/  MOV R75, R12 ;  /* 0x0000000c004b7202 */ /* 0x000fc40000000f00 */
[----:B------:R-:W-:Y:S01]  /*1fd90*/  F2FP.F16.F32.PACK_AB R8, R41, R40 ;  /* 0x000000282908723e */ /* 0x000fe200000000ff */
[----:B------:R-:W-:Y:S01]  /*1fda0*/  STSM.16.M88.4 [R79], R4 ;  /* 0x000000044f007844 */ /* 0x000fe20000000200 */
[----:B------:R-:W-:Y:S01]  /*1fdb0*/  F2FP.F16.F32.PACK_AB R9, R43, R72 ;  /* 0x000000482b09723e */ /* 0x000fe200000000ff */
[----:B------:R-:W1:Y:S01]  /*1fdc0*/  LDC.64 R40, c[0x0][0xc00] ;  /* 0x00030000ff287b82 */ /* 0x000e620000000a00 */
[----:B------:R-:W-:Y:S02]  /*1fdd0*/  F2FP.F16.F32.PACK_AB R10, R45, R44 ;  /* 0x0000002c2d0a723e */ /* 0x000fe400000000ff */
[----:B------:R-:W-:Y:S02]  /*1fde0*/  F2FP.F16.F32.PACK_AB R11, R47, R34 ;  /* 0x000000222f0b723e */ /* 0x000fe400000000ff */
[----:B------:R-:W-:Y:S02]  /*1fdf0*/  MOV R71, R28 ;  /* 0x0000001c00477202 */ /* 0x000fe40000000f00 */
[----:B------:R-:W-:Y:S01]  /*1fe00*/  MOV R70, R30 ;  /* 0x0000001e00467202 */ /* 0x000fe20000000f00 */
[----:B------:R3:W-:Y:S01]  /*1fe10*/  STSM.16.M88.4 [R78], R8 ;  /* 0x000000084e007844 */ /* 0x0007e20000000200 */
[----:B------:R-:W-:-:S02]  /*1fe20*/  F2FP.F16.F32.PACK_AB R12, R49, R48 ;  /* 0x00000030310c723e */ /* 0x000fc400000000ff */
[----:B------:R-:W-:Y:S02]  /*1fe30*/  F2FP.F16.F32.PACK_AB R14, R53, R52 ;  /* 0x00000034350e723e */ /* 0x000fe400000000ff */
[----:B--2---:R-:W-:Y:S01]  /*1fe40*/  ISETP.NE.AND P1, PT, R55, 0x1, PT ;  /* 0x000000013700780c */ /* 0x004fe20003f25270 */
[----:B------:R-:W-:Y:S01]  /*1fe50*/  ULDC UR4, c[0x0][0xa88] ;  /* 0x0002a20000047ab9 */ /* 0x000fe20000000800 */
[----:B------:R-:W-:Y:S01]  /*1fe60*/  F2FP.F16.F32.PACK_AB R13, R51, R50 ;  /* 0x00000032330d723e */ /* 0x000fe200000000ff */
[----:B------:R-:W-:Y:S01]  /*1fe70*/  IMAD.MOV.U32 R48, RZ, RZ, RZ ;  /* 0x000000ffff307224 */ /* 0x000fe200078e00ff */
[----:B------:R-:W-:Y:S02]  /*1fe80*/  MOV R24, R32 ;  /* 0x0000002000187202 */ /* 0x000fe40000000f00 */
[----:B------:R-:W-:Y:S01]  /*1fe90*/  F2FP.F16.F32.PACK_AB R28, R57, R56 ;  /* 0x00000038391c723e */ /* 0x000fe200000000ff */
[----:B------:R2:W-:Y:S01]  /*1fea0*/  STSM.16.M88.4 [R75], R12 ;  /* 0x0000000c4b007844 */ /* 0x0005e20000000200 */
[----:B------:R-:W-:-:S02]  /*1feb0*/  F2FP.F16.F32.PACK_AB R29, R59, R58 ;  /* 0x0000003a3b1d723e */ /* 0x000fc400000000ff */
[----:B------:R-:W-:Y:S01]  /*1fec0*/  F2FP.F16.F32.PACK_AB R30, R61, R60 ;  /* 0x0000003c3d1e723e */ /* 0x000fe200000000ff */
[----:B---3--:R-:W3:Y:S01]  /*1fed0*/  @P2 LDC.64 R8, c[0x0][0xc08] ;  /* 0x00030200ff082b82 */ /* 0x008ee20000000a00 */
[----:B------:R-:W-:Y:S01]  /*1fee0*/  F2FP.F16.F32.PACK_AB R31, R63, R62 ;  /* 0x0000003e3f1f723e */ /* 0x000fe200000000ff */
[----:B-1----:R-:W-:Y:S01]  /*1fef0*/  IMAD.WIDE R40, R186, 0x4, R40 ;  /* 0x00000004ba287825 */ /* 0x002fe200078e0228 */
[----:B------:R-:W-:Y:S02]  /*1ff00*/  F2FP.F16.F32.PACK_AB R32, R65, R64 ;  /* 0x000000404120723e */ /* 0x000fe400000000ff */
[----:B------:R-:W-:Y:S01]  /*1ff10*/  F2FP.F16.F32.PACK_AB R33, R67, R66 ;  /* 0x000000424321723e */ /* 0x000fe200000000ff */
[----:B------:R-:W-:Y:S01]  /*1ff20*/  STSM.16.M88.4 [R74], R28 ;  /* 0x0000001c4a007844 */ /* 0x000fe20000000200 */
[----:B------:R-:W-:Y:S01]  /*1ff30*/  F2FP.F16.F32.PACK_AB R34, R69, R68 ;  /* 0x000000444522723e */ /* 0x000fe200000000ff */
[----:B------:R-:W1:Y:S01]  /*1ff40*/  @P1 LDC R10, c[0x0][0xbec] ;  /* 0x0002fb00ff0a1b82 */ /* 0x000e620000000800 */
[----:B------:R-:W-:-:S02]  /*1ff50*/  F2FP.F16.F32.PACK_AB R4, R81, R80 ;  /* 0x000000505104723e */ /* 0x000fc400000000ff */
[----:B------:R-:W-:Y:S01]  /*1ff60*/  F2FP.F16.F32.PACK_AB R5, R83, R82 ;  /* 0x000000525305723e */ /* 0x000fe200000000ff */
[----:B------:R-:W-:Y:S01]  /*1ff70*/  STSM.16.M88.4 [R71], R32 ;  /* 0x0000002047007844 */ /* 0x000fe20000000200 */
[----:B------:R-:W-:Y:S02]  /*1ff80*/  F2FP.F16.F32.PACK_AB R6, R85, R84 ;  /* 0x000000545506723e */ /* 0x000fe400000000ff */
[----:B------:R-:W-:Y:S01]  /*1ff90*/  F2FP.F16.F32.PACK_AB R7, R87, R86 ;  /* 0x000000565707723e */ /* 0x000fe200000000ff */
[----:B------:R-:W-:Y:S01]  /*1ffa0*/  STSM.16.M88.4 [R70], R36 ;  /* 0x0000002446007844 */ /* 0x000fe20000000200 */
[----:B--2---:R-:W2:Y:S03]  /*1ffb0*/  @P1 LDC R13, c[0x0][0xbf0] ;  /* 0x0002fc00ff0d1b82 */ /* 0x004ea60000000800 */
[----:B------:R4:W-:Y:S05]  /*1ffc0*/  STSM.16.M88.4 [R24], R4 ;  /* 0x0000000418007844 */ /* 0x0009ea0000000200 */
[----:B------:R-:W-:Y:S01]  /*1ffd0*/  BAR.SYNC.DEFER_BLOCKING 0x1, 0x100 ;  /* 0x0044000000007b1d */ /* 0x000fe20000010000 */
[----:B----4-:R-:W-:-:S02]  /*1ffe0*/  IMAD.U32 R6, RZ, RZ, UR4 ;  /* 0x00000004ff067e24 */ /* 0x010fc4000f8e00ff */
[----:B---3--:R-:W-:-:S03]  /*1fff0*/  @P2 IMAD.WIDE R4, R186, 0x4, R8 ;  /* 0x00000004ba042825 */ /* 0x008fc600078e0208 */
[----:B------:R3:W5:Y:S04]  /*20000*/  @P0 LDG.E R48, desc[UR6][R40.64] ;  /* 0x0000000628300981 */ /* 0x000768000c1e1900 */
[----:B------:R3:W5:Y:S01]  /*20010*/  @P2 LDG.E R6, desc[UR6][R4.64] ;  /* 0x0000000604062981 */ /* 0x000762000c1e1900 */
[----:B------:R-:W-:Y:S05]  /*20020*/  @P2 BRA `(.L_x_1923) ;  /* 0x0000000000142947 */ /* 0x000fea0003800000 */
[----:B------:R-:W-:Y:S05]  /*20030*/  @!P0 BRA `(.L_x_1923) ;  /* 0x0000000000108947 */ /* 0x000fea0003800000 */
[----:B------:R-:W-:Y:S02]  /*20040*/  ULDC.64 UR4, c[0x0][0x208] ;  /* 0x0000820000047ab9 */ /* 0x000fe40000000a00 */
[----:B---3--:R-:W3:Y:S04]  /*20050*/  LDG.E R5, desc[UR4][R40.64] ;  /* 0x0000000428057981 */ /* 0x008ee8000c1e1900 */
[----:B-----5:R-:W3:Y:S02]  /*20060*/  LDG.E R6, desc[UR4][R40.64+0x4] ;  /* 0x0000040428067981 */ /* 0x020ee4000c1e1900 */
[----:B---3--:R-:W-:-:S07]  /*20070*/  IMAD.IADD R6, R6, 0x1, -R5 ;  /* 0x0000000106067824 */ /* 0x008fce00078e0a05 */
.L_x_1923:
[----:B------:R-:W-:Y:S01]  /*20080*/  SHF.R.S32.HI R54, RZ, 0x1f, R185 ;  /* 0x0000001fff367819 */ /* 0x000fe200000114b9 */
[----:B------:R-:W-:Y:S01]  /*20090*/  IMAD.IADD R15, R181, 0x1, R177 ;  /* 0x00000001b50f7824 */ /* 0x000fe200078e02b1 */
[----:B------:R-:W-:Y:S01]  /*200a0*/  ULDC.64 UR4, c[0x0][0xb90] ;  /* 0x0002e40000047ab9 */ /* 0x000fe20000000a00 */
[----:B-----5:R-:W-:Y:S01]  /*200b0*/  SHF.R.S32.HI R49, RZ, 0x1f, R48 ;  /* 0x0000001fff317819 */ /* 0x020fe20000011430 */
[----:B------:R-:W-:Y:S01]  /*200c0*/  IMAD R9, R190, 0x40, R182 ;  /* 0x00000040be097824 */ /* 0x000fe200078e02b6 */
[----:B------:R-:W-:Y:S01]  /*200d0*/  SEL R57, R186, RZ, !P0 ;  /* 0x000000ffba397207 */ /* 0x000fe20004000000 */
[----:B---3--:R-:W-:Y:S01]  /*200e0*/  IMAD R4, R54, UR4, RZ ;  /* 0x0000000436047c24 */ /* 0x008fe2000f8e02ff */
[----:B------:R-:W-:Y:S01]  /*200f0*/  MOV R7, R15 ;  /* 0x0000000f00077202 */ /* 0x000fe20000000f00 */
[----:B-1----:R-:W-:Y:S01]  /*20100*/  @P1 IMAD.HI.U32 R8, R15, R10, RZ ;  /* 0x0000000a0f081227 */ /* 0x002fe200078e00ff */
[----:B------:R-:W-:Y:S01]  /*20110*/  SHF.R.S32.HI R10, RZ, 0x1f, R186 ;  /* 0x0000001fff0a7819 */ /* 0x000fe200000114ba */
[----:B------:R-:W-:Y:S01]  /*20120*/  ULDC.64 UR6, c[0x0][0x208] ;  /* 0x0000820000067ab9 */ /* 0x000fe20000000a00 */
[----:B------:R-:W-:Y:S01]  /*20130*/  IADD3 R14, R224, R177, RZ ;  /* 0x000000b1e00e7210 */ /* 0x000fe20007ffe0ff */
[C---:B------:R-:W-:Y:S01]  /*20140*/  IMAD R11, R185.reuse, UR5, R4 ;  /* 0x00000005b90b7c24 */ /* 0x040fe2000f8e0204 */
[----:B--2---:R-:W-:Y:S01]  /*20150*/  @P1 SHF.R.U32.HI R7, RZ, R13, R8 ;  /* 0x0000000dff071219 */ /* 0x004fe20000011608 */
[----:B------:R-:W-:Y:S01]  /*20160*/  IMAD.WIDE.U32 R4, R185, UR4, R48 ;  /* 0x00000004b9047c25 */ /* 0x000fe2000f8e0030 */
[----:B------:R-:W-:Y:S01]  /*20170*/  SEL R24, R10, RZ, !P0 ;  /* 0x000000ff0a187207 */ /* 0x000fe20004000000 */
[----:B------:R-:W-:-:S02]  /*20180*/  ULDC.64 UR4, c[0x0][0xb98] ;  /* 0x0002e60000047ab9 */ /* 0x000fc40000000a00 */
[----:B------:R-:W-:Y:S01]  /*20190*/  IMAD.IADD R5, R5, 0x1, R11 ;  /* 0x0000000105057824 */ /* 0x000fe200078e020b */
[--C-:B------:R-:W-:Y:S01]  /*201a0*/  SHF.R.S32.HI R11, RZ, 0x1f, R7.reuse ;  /* 0x0000001fff0b7819 */ /* 0x100fe20000011407 */
[----:B------:R-:W-:Y:S02]  /*201b0*/  IMAD.MOV R10, RZ, RZ, -R7 ;  /* 0x000000ffff0a7224 */ /* 0x000fe400078e0a07 */
        /* <DEDUP_REMOVED lines=9> */
[----:B------:R-:W-:Y:S01]  /*20250*/  IMAD R59, R6, R55, RZ ;  /* 0x00000037063b7224 */ /* 0x000fe200078e02ff */
[----:B------:R-:W-:Y:S02]  /*20260*/  SHF.R.S32.HI R7, RZ, 0x1f, R9 ;  /* 0x0000001fff077819 */ /* 0x000fe40000011409 */
[----:B------:R-:W-:Y:S02]  /*20270*/  IADD3.X R5, R11, R5, R8, P2, !PT ;  /* 0x000000050b057210 */ /* 0x000fe400017fe408 */
[----:B------:R-:W-:Y:S01]  /*20280*/  IADD3 R29, P2, R2, 0x3000, RZ ;  /* 0x00003000021d7810 */ /* 0x000fe20007f5e0ff */
[----:B------:R-:W-:Y:S01]  /*20290*/  IMAD R10, R7, UR4, RZ ;  /* 0x00000004070a7c24 */ /* 0x000fe2000f8e02ff */
[----:B------:R-:W-:Y:S01]  /*202a0*/  LOP3.LUT R12, R13, 0x380, RZ, 0xc0, !PT ;  /* 0x000003800d0c7812 */ /* 0x000fe200078ec0ff */
[----:B------:R-:W-:Y:S01]  /*202b0*/  IMAD.WIDE.U32 R4, R9, UR4, R4 ;  /* 0x0000000409047c25 */ /* 0x000fe2000f8e0004 */
[----:B------:R-:W-:-:S02]  /*202c0*/  LOP3.LUT R28, R29, 0x380, RZ, 0xc0, !PT ;  /* 0x000003801d1c7812 */ /* 0x000fc400078ec0ff */
[----:B------:R-:W-:Y:S01]  /*202d0*/  SHF.R.U64 R12, R12, 0x3, RZ ;  /* 0x000000030c0c7819 */ /* 0x000fe200000012ff */
[----:B------:R-:W-:Y:S01]  /*202e0*/  IMAD R7, R9, UR5, R10 ;  /* 0x0000000509077c24 */ /* 0x000fe2000f8e020a */
[----:B------:R-:W-:Y:S01]  /*202f0*/  ULDC.64 UR4, c[0x0][0xb50] ;  /* 0x0002d40000047ab9 */ /* 0x000fe20000000a00 */
[----:B------:R-:W-:Y:S01]  /*20300*/  SHF.R.U64 R28, R28, 0x3, RZ ;  /* 0x000000031c1c7819 */ /* 0x000fe200000012ff */
[----:B------:R-:W-:Y:S01]  /*20310*/  IMAD.X R9, RZ, RZ, R3, P0 ;  /* 0x000000ffff097224 */ /* 0x000fe200000e0603 */
[----:B------:R-:W-:Y:S01]  /*20320*/  LEA R10, P4, R4, UR4, 0x2 ;  /* 0x00000004040a7c11 */ /* 0x000fe2000f8810ff */
[----:B------:R-:W-:Y:S01]  /*20330*/  IMAD.IADD R5, R5, 0x1, R7 ;  /* 0x0000000105057824 */ /* 0x000fe200078e0207 */
[----:B------:R-:W-:Y:S02]  /*20340*/  LOP3.LUT P0, RZ, R201, 0x3, RZ, 0xc0, !PT ;  /* 0x00000003c9ff7812 */ /* 0x000fe4000780c0ff */
[----:B------:R-:W-:Y:S01]  /*20350*/  LOP3.LUT R28, R28, R29, RZ, 0x3c, !PT ;  /* 0x0000001d1c1c7212 */ /* 0x000fe200078e3cff */
[----:B------:R-:W-:Y:S01]  /*20360*/  SHFL.IDX PT, R50, R10, RZ, 0x1c1f ;  /* 0x001c1fff0a327589 */ /* 0x000fe200000e0000 */
[----:B------:R-:W-:Y:S01]  /*20370*/  LEA.HI.X R11, R4, UR5, R5, 0x2, P4 ;  /* 0x00000005040b7c11 */ /* 0x000fe2000a0f1405 */
[--C-:B------:R-:W-:Y:S01]  /*20380*/  IMAD.X R29, RZ, RZ, R3.reuse, P2 ;  /* 0x000000ffff1d7224 */ /* 0x100fe200010e0603 */
[C---:B------:R-:W-:Y:S01]  /*20390*/  ISETP.GE.OR P2, PT, R14.reuse, R59, P0 ;  /* 0x0000003b0e00720c */ /* 0x040fe20000746670 */
[----:B------:R-:W-:Y:S01]  /*203a0*/  SHFL.IDX PT, R52, R10, 0x1, 0x1c1f ;  /* 0x003c1f000a347f89 */ /* 0x000fe200000e0000 */
[----:B------:R-:W-:Y:S01]  /*203b0*/  VIADD R4, R14, 0x8 ;  /* 0x000000080e047836 */ /* 0x000fe20000000000 */
[----:B------:R-:W-:Y:S01]  /*203c0*/  LOP3.LUT R12, R12, R13, RZ, 0x3c, !PT ;  /* 0x0000000d0c0c7212 */ /* 0x000fe200078e3cff */
[----:B------:R-:W-:Y:S01]  /*203d0*/  IMAD.X R13, RZ, RZ, R3, P3 ;  /* 0x000000ffff0d7224 */ /* 0x000fe200018e0603 */
[----:B------:R-:W1:Y:S01]  /*203e0*/  SHFL.IDX PT, R51, R11, RZ, 0x1c1f ;  /* 0x001c1fff0b337589 */ /* 0x000e6200000e0000 */
[----:B------:R-:W-:Y:S01]  /*203f0*/  IADD3 R5, P3, R2, 0x7000, RZ ;  /* 0x0000700002057810 */ /* 0x000fe20007f7e0ff */
[----:B------:R-:W-:Y:S01]  /*20400*/  ULDC.64 UR4, c[0x0][0xaa0] ;  /* 0x0002a80000047ab9 */ /* 0x000fe20000000a00 */
[----:B------:R-:W-:Y:S01]  /*20410*/  ISETP.GE.OR P0, PT, R4, R59, P0 ;  /* 0x0000003b0400720c */ /* 0x000fe20000706670 */
[----:B------:R-:W2:Y:S01]  /*20420*/  SHFL.IDX PT, R53, R11, 0x1, 0x1c1f ;  /* 0x003c1f000b357f89 */ /* 0x000ea200000e0000 */
[----:B------:R-:W-:-:S02]  /*20430*/  IADD3 R33, P6, R2, 0x4000, RZ ;  /* 0x0000400002217810 */ /* 0x000fc40007fde0ff */
[C---:B------:R-:W-:Y:S02]  /*20440*/  IADD3 R37, P5, R2.reuse, 0x5000, RZ ;  /* 0x0000500002257810 */ /* 0x040fe40007fbe0ff */
[C---:B------:R-:W-:Y:S02]  /*20450*/  IADD3 R41, P4, R2.reuse, 0x6000, RZ ;  /* 0x0000600002297810 */ /* 0x040fe40007f9e0ff */
[----:B------:R-:W-:Y:S01]  /*20460*/  LOP3.LUT R7, R2, 0x380, RZ, 0xc0, !PT ;  /* 0x0000038002077812 */ /* 0x000fe200078ec0ff */
[----:B------:R-:W-:Y:S01]  /*20470*/  IMAD R21, R49, UR4, RZ ;  /* 0x0000000431157c24 */ /* 0x000fe2000f8e02ff */
[----:B------:R-:W-:Y:S01]  /*20480*/  LOP3.LUT R4, R5, 0x380, RZ, 0xc0, !PT ;  /* 0x0000038005047812 */ /* 0x000fe200078ec0ff */
[----:B------:R-:W3:Y:S01]  /*20490*/  @P1 LDC R49, c[0x0][0xbf0] ;  /* 0x0002fc00ff311b82 */ /* 0x000ee20000000800 */
[----:B------:R-:W-:Y:S01]  /*204a0*/  LOP3.LUT R32, R33, 0x380, RZ, 0xc0, !PT ;  /* 0x0000038021207812 */ /* 0x000fe200078ec0ff */
[----:B------:R-:W-:Y:S01]  /*204b0*/  IMAD.X R45, RZ, RZ, R3, P3 ;  /* 0x000000ffff2d7224 */ /* 0x000fe200018e0603 */
[----:B------:R-:W-:-:S02]  /*204c0*/  LOP3.LUT R36, R37, 0x380, RZ, 0xc0, !PT ;  /* 0x0000038025247812 */ /* 0x000fc400078ec0ff */
[----:B------:R-:W-:Y:S02]  /*204d0*/  LOP3.LUT R40, R41, 0x380, RZ, 0xc0, !PT ;  /* 0x0000038029287812 */ /* 0x000fe400078ec0ff */
[----:B------:R-:W-:Y:S02]  /*204e0*/  SHF.R.U64 R7, R7, 0x3, RZ ;  /* 0x0000000307077819 */ /* 0x000fe400000012ff */
[----:B------:R-:W-:Y:S01]  /*204f0*/  SHF.R.U64 R4, R4, 0x3, RZ ;  /* 0x0000000304047819 */ /* 0x000fe200000012ff */
[----:B-1----:R1:W-:Y:S01]  /*20500*/  @!P2 ST.E desc[UR6][R50.64], R0 ;  /* 0x000000003200a985 */ /* 0x0023e2000c101906 */
[----:B------:R-:W-:Y:S02]  /*20510*/  SHF.R.U64 R32, R32, 0x3, RZ ;  /* 0x0000000320207819 */ /* 0x000fe400000012ff */
[----:B------:R-:W-:Y:S01]  /*20520*/  SHF.R.U64 R36, R36, 0x3, RZ ;  /* 0x0000000324247819 */ /* 0x000fe200000012ff */
[----:B--2---:R2:W-:Y:S01]  /*20530*/  @!P0 ST.E desc[UR6][R52.64], R20 ;  /* 0x0000001434008985 */ /* 0x0045e2000c101906 */
[----:B------:R-:W-:-:S02]  /*20540*/  SHF.R.U64 R40, R40, 0x3, RZ ;  /* 0x0000000328287819 */ /* 0x000fc400000012ff */
[----:B------:R-:W-:Y:S01]  /*20550*/  LOP3.LUT R2, R7, R2, RZ, 0x3c, !PT ;  /* 0x0000000207027212 */ /* 0x000fe200078e3cff */
[----:B------:R-:W-:Y:S01]  /*20560*/  IMAD R21, R48, UR5, R21 ;  /* 0x0000000530157c24 */ /* 0x000fe2000f8e0215 */
[----:B------:R-:W-:Y:S01]  /*20570*/  LOP3.LUT R32, R32, R33, RZ, 0x3c, !PT ;  /* 0x0000002120207212 */ /* 0x000fe200078e3cff */
[----:B------:R-:W5:Y:S01]  /*20580*/  LD.E.128 R28, desc[UR6][R28.64] ;  /* 0x000000061c1c7980 */ /* 0x000f62000c101d00 */
[----:B------:R-:W-:Y:S01]  /*20590*/  LOP3.LUT R36, R36, R37, RZ, 0x3c, !PT ;  /* 0x0000002524247212 */ /* 0x000fe200078e3cff */
[----:B-1----:R-:W1:Y:S01]  /*205a0*/  @P1 LDC R51, c[0x0][0xbec] ;  /* 0x0002fb00ff331b82 */ /* 0x002e620000000800 */
[----:B------:R-:W-:Y:S01]  /*205b0*/  LOP3.LUT R40, R40, R41, RZ, 0x3c, !PT ;  /* 0x0000002928287212 */ /* 0x000fe200078e3cff */
[--C-:B------:R-:W-:Y:S01]  /*205c0*/  IMAD.X R37, RZ, RZ, R3.reuse, P5 ;  /* 0x000000ffff257224 */ /* 0x100fe200028e0603 */
[----:B------:R-:W-:Y:S01]  /*205d0*/  LOP3.LUT R44, R4, R5, RZ, 0x3c, !PT ;  /* 0x00000005042c7212 */ /* 0x000fe200078e3cff */
[----:B------:R-:W-:Y:S01]  /*205e0*/  IMAD.X R41, RZ, RZ, R3, P4 ;  /* 0x000000ffff297224 */ /* 0x000fe200020e0603 */
[----:B------:R-:W-:Y:S01]  /*205f0*/  IADD3.X R33, RZ, R3, RZ, P6, !PT ;  /* 0x00000003ff217210 */ /* 0x000fe200037fe4ff */
[----:B------:R4:W5:Y:S01]  /*20600*/  LD.E.128 R4, desc[UR6][R2.64] ;  /* 0x0000000602047980 */ /* 0x000962000c101d00 */
[----:B------:R-:W-:-:S02]  /*20610*/  LEA R0, R184, R190, 0x5 ;  /* 0x000000beb8007211 */ /* 0x000fc400078e28ff */
[----:B------:R-:W-:Y:S01]  /*20620*/  LOP3.LUT R8, R15, 0x380, RZ, 0xc0, !PT ;  /* 0x000003800f087812 */ /* 0x000fe200078ec0ff */
[----:B------:R-:W5:Y:S03]  /*20630*/  LD.E.128 R36, desc[UR6][R36.64] ;  /* 0x0000000624247980 */ /* 0x000f66000c101d00 */
[----:B------:R-:W-:Y:S01]  /*20640*/  SHF.R.U64 R8, R8, 0x3, RZ ;  /* 0x0000000308087819 */ /* 0x000fe200000012ff */
[----:B------:R-:W5:Y:S01]  /*20650*/  LD.E.128 R32, desc[UR6][R32.64] ;  /* 0x0000000620207980 */ /* 0x000f62000c101d00 */
[----:B----4-:R-:W-:Y:S01]  /*20660*/  IMAD.WIDE.U32 R2, R48, UR4, RZ ;  /* 0x0000000430027c25 */ /* 0x010fe2000f8e00ff */
[----:B------:R-:W-:Y:S01]  /*20670*/  ULDC.64 UR4, c[0x0][0xae8] ;  /* 0x0002ba0000047ab9 */ /* 0x000fe20000000a00 */
[----:B------:R-:W-:Y:S01]  /*20680*/  LOP3.LUT R8, R8, R15, RZ, 0x3c, !PT ;  /* 0x0000000f08087212 */ /* 0x000fe200078e3cff */
[----:B------:R-:W5:Y:S01]  /*20690*/  LD.E.128 R40, desc[UR6][R40.64] ;  /* 0x0000000628287980 */ /* 0x000f62000c101d00 */
[----:B------:R-:W-:-:S02]  /*206a0*/  IMAD.IADD R3, R3, 0x1, R21 ;  /* 0x0000000103037824 */ /* 0x000fc400078e0215 */
[----:B--2---:R-:W-:Y:S01]  /*206b0*/  IMAD R20, R54, UR4, RZ ;  /* 0x0000000436147c24 */ /* 0x004fe2000f8e02ff */
[----:B------:R-:W5:Y:S01]  /*206c0*/  LD.E.128 R12, desc[UR6][R12.64] ;  /* 0x000000060c0c7980 */ /* 0x000f62000c101d00 */
[----:B------:R-:W-:Y:S02]  /*206d0*/  IMAD.IADD R48, R177, 0x1, R0 ;  /* 0x00000001b1307824 */ /* 0x000fe400078e0200 */
[C---:B------:R-:W-:Y:S01]  /*206e0*/  IMAD R21, R185.reuse, UR5, R20 ;  /* 0x00000005b9157c24 */ /* 0x040fe2000f8e0214 */
[----:B------:R-:W5:Y:S01]  /*206f0*/  LD.E.128 R8, desc[UR6][R8.64] ;  /* 0x0000000608087980 */ /* 0x000f62000c101d00 */
[----:B------:R-:W-:Y:S01]  /*20700*/  IMAD.WIDE.U32 R2, R185, UR4, R2 ;  /* 0x00000004b9027c25 */ /* 0x000fe2000f8e0002 */
[----:B------:R-:W-:Y:S02]  /*20710*/  ULDC.64 UR4, c[0x0][0xaf0] ;  /* 0x0002bc0000047ab9 */ /* 0x000fe40000000a00 */
[----:B------:R-:W5:Y:S01]  /*20720*/  LD.E.128 R44, desc[UR6][R44.64] ;  /* 0x000000062c2c7980 */ /* 0x000f62000c101d00 */
[----:B-1----:R-:W-:Y:S01]  /*20730*/  @P1 IMAD.HI.U32 R0, R48, R51, RZ ;  /* 0x0000003330001227 */ /* 0x002fe200078e00ff */
[----:B------:R-:W-:Y:S01]  /*20740*/  @!PT LDS RZ, [RZ] ;  /* 0x00000000fffff984 */ /* 0x000fe20000000800 */
[----:B------:R-:W-:Y:S01]  /*20750*/  @!PT LDS RZ, [RZ] ;  /* 0x00000000fffff984 */ /* 0x000fe20000000800 */
[----:B------:R-:W-:Y:S01]  /*20760*/  @!PT LDS RZ, [RZ] ;  /* 0x00000000fffff984 */ /* 0x000fe20000000800 */
[----:B------:R-:W-:Y:S01]  /*20770*/  @!PT LDS RZ, [RZ] ;  /* 0x00000000fffff984 */ /* 0x000fe20000000800 */
[----:B------:R1:W-:Y:S06]  /*20780*/  MEMBAR.ALL.CTA ;  /* 0x0000000000007992 */ /* 0x0003ec0000008000 */
[----:B-1----:R-:W1:Y:S01]  /*20790*/  FENCE.VIEW.ASYNC.S ;  /* 0x00000000000073c6 */ /* 0x002e620000000000 */
[----:B------:R-:W-:-:S02]  /*207a0*/  IMAD.IADD R3, R3, 0x1, R21 ;  /* 0x0000000103037824 */ /* 0x000fc400078e0215 */
[----:B------:R-:W-:Y:S01]  /*207b0*/  IMAD.MOV.U32 R21, RZ, RZ, R48 ;  /* 0x000000ffff157224 */ /* 0x000fe200078e0030 */
[----:B---3--:R-:W-:Y:S01]  /*207c0*/  @P1 SHF.R.U32.HI R21, RZ, R49, R0 ;  /* 0x00000031ff151219 */ /* 0x008fe20000011600 */
[----:B------:R-:W-:Y:S02]  /*207d0*/  IMAD R20, R24, UR4, RZ ;  /* 0x0000000418147c24 */ /* 0x000fe4000f8e02ff */
        /* <DEDUP_REMOVED lines=15> */
[----:B------:R-:W-:Y:S02]  /*208d0*/  VIADD R0, R50, 0x20 ;  /* 0x0000002032007836 */ /* 0x000fe40000000000 */
[C---:B------:R-:W-:Y:S02]  /*208e0*/  IMAD R21, R49.reuse, UR5, R20 ;  /* 0x0000000531157c24 */ /* 0x040fe4000f8e0214 */
[----:B------:R-:W-:Y:S01]  /*208f0*/  IMAD.WIDE.U32 R2, R49, UR4, R2 ;  /* 0x0000000431027c25 */ /* 0x000fe2000f8e0002 */
[-C--:B------:R-:W-:Y:S01]  /*20900*/  ISETP.GE.AND P0, PT, R0, R59.reuse, PT ;  /* 0x0000003b0000720c */ /* 0x080fe20003f06270 */
[----:B------:R-:W-:Y:S01]  /*20910*/  ULDC.64 UR4, c[0x0][0xa80] ;  /* 0x0002a00000047ab9 */ /* 0x000fe20000000a00 */
[----:B------:R-:W-:Y:S01]  /*20920*/  ISETP.GE.AND P2, PT, R50, R59, PT ;  /* 0x0000003b3200720c */ /* 0x000fe20003f46270 */
[----:B------:R-:W-:Y:S01]  /*20930*/  VIADD R0, R16, 0x2a820 ;  /* 0x0002a82010007836 */ /* 0x000fe20000000000 */
[----:B------:R-:W-:Y:S01]  /*20940*/  LEA R24, P3, R2, UR4, 0x1 ;  /* 0x0000000402187c11 */ /* 0x000fe2000f8608ff */
[----:B------:R-:W-:Y:S01]  /*20950*/  IMAD.IADD R3, R3, 0x1, R21 ;  /* 0x0000000103037824 */ /* 0x000fe200078e0215 */
[----:B------:R-:W-:-:S02]  /*20960*/  IADD3 R20, R50, 0x40, RZ ;  /* 0x0000004032147810 */ /* 0x000fc40007ffe0ff */
[----:B------:R-:W-:Y:S02]  /*20970*/  PRMT R0, RZ, 0x654, R0 ;  /* 0x00000654ff007816 */ /* 0x000fe40000000000 */
[----:B------:R-:W-:Y:S01]  /*20980*/  LEA.HI.X R48, R2, UR5, R3, 0x1, P3 ;  /* 0x0000000502307c11 */ /* 0x000fe200098f0c03 */
[----:B------:R-:W-:Y:S01]  /*20990*/  BSSY B1, `(.L_x_1924) ;  /* 0x0000010000017945 */ /* 0x000fe20003800000 */
[----:B------:R-:W-:Y:S01]  /*209a0*/  ISETP.GE.AND P1, PT, R20, R59, PT ;  /* 0x0000003b1400720c */ /* 0x000fe20003f26270 */
[----:B-1----:R1:W-:Y:S01]  /*209b0*/  SYNCS.ARRIVE.TRANS64.RED.A1T0 RZ, [R0+URZ], RZ ;  /* 0x000000ff00ff79a7 */ /* 0x0023e2000810043f */
[----:B------:R2:W3:Y:S04]  /*209c0*/  SHFL.IDX PT, R20, R24, RZ, 0x181f ;  /* 0x00181fff18147589 */ /* 0x0004e800000e0000 */
[----:B-1----:R2:W1:Y:S01]  /*209d0*/  SHFL.IDX PT, R0, R48, RZ, 0x181f ;  /* 0x00181fff30007589 */ /* 0x00246200000e0000 */
[----:B------:R-:W-:Y:S06]  /*209e0*/  @P2 BRA `(.L_x_1925) ;  /* 0x0000000000282947 */ /* 0x000fec0003800000 */
[----:B------:R-:W-:Y:S01]  /*209f0*/  ULDC UR4, c[0x0][0xac8] ;  /* 0x0002b20000047ab9 */ /* 0x000fe20000000800 */
[----:B------:R-:W-:Y:S01]  /*20a00*/  ULDC.64 UR6, c[0x0][0x208] ;  /* 0x0000820000067ab9 */ /* 0x000fe20000000a00 */
[----:B------:R-:W-:Y:S02]  /*20a10*/  ISETP.GE.AND P2, PT, R182, UR4, PT ;  /* 0x00000004b6007c0c */ /* 0x000fe4000bf46270 */
[----:B------:R-:W-:-:S11]  /*20a20*/  ISETP.GE.AND P3, PT, R183, UR4, PT ;  /* 0x00000004b7007c0c */ /* 0x000fd6000bf66270 */
[CC--:B---3--:R-:W-:Y:S02]  /*20a30*/  @!P2 LEA R2, P4, R182.reuse, R20.reuse, 0x1 ;  /* 0x00000014b602a211 */ /* 0x0c8fe400078808ff */
[C---:B------:R-:W-:Y:S02]  /*20a40*/  @!P3 LEA R20, P5, R183.reuse, R20, 0x1 ;  /* 0x00000014b714b211 */ /* 0x040fe400078a08ff */
[-C--:B-1----:R-:W-:Y:S02]  /*20a50*/  @!P2 LEA.HI.X R3, R182, R0.reuse, R227, 0x1, P4 ;  /* 0x00000000b603a211 */ /* 0x082fe400020f0ce3 */
[----:B------:R-:W-:-:S03]  /*20a60*/  @!P3 LEA.HI.X R21, R183, R0, R226, 0x1, P5 ;  /* 0x00000000b715b211 */ /* 0x000fc600028f0ce2 */
[----:B-----5:R4:W-:Y:S04]  /*20a70*/  @!P2 ST.E.128 desc[UR6][R2.64], R4 ;  /* 0x000000040200a985 */ /* 0x0209e8000c101d06 */
[----:B------:R4:W-:Y:S02]  /*20a80*/  @!P3 ST.E.128 desc[UR6][R20.64], R32 ;  /* 0x000000201400b985 */ /* 0x0009e4000c101d06 */
.L_x_1925:
[----:B------:R-:W-:Y:S05]  /*20a90*/  BSYNC B1 ;  /* 0x0000000000017941 */ /* 0x000fea0003800000 */
.L_x_1924:
[----:B-1----:R1:W0:Y:S01]  /*20aa0*/  SHFL.IDX PT, R0, R48, 0x1, 0x181f ;  /* 0x00381f0030007f89 */ /* 0x00222200000e0000 */
[----:B------:R-:W-:Y:S03]  /*20ab0*/  BSSY B1, `(.L_x_1926) ;  /* 0x000000d000017945 */ /* 0x000fe60003800000 */
[----:B----45:R1:W4:Y:S01]  /*20ac0*/  SHFL.IDX PT, R4, R24, 0x1, 0x181f ;  /* 0x00381f0018047f89 */ /* 0x03032200000e0000 */
        /* <DEDUP_REMOVED lines=9> */
[----:B------:R0:W-:Y:S04]  /*20b60*/  @!P3 ST.E.128 desc[UR6][R2.64], R8 ;  /* 0x000000080200b985 */ /* 0x0001e8000c101d06 */
[----:B------:R0:W-:Y:S02]  /*20b70*/  @!P4 ST.E.128 desc[UR6][R4.64], R36 ;  /* 0x000000240400c985 */ /* 0x0001e4000c101d06 */
.L_x_1927:
[----:B------:R-:W-:Y:S05]  /*20b80*/  BSYNC B1 ;  /* 0x0000000000017941 */ /* 0x000fea0003800000 */
.L_x_1926:
[----:B0-----:R0:W0:Y:S01]  /*20b90*/  SHFL.IDX PT, R0, R48, 0x2, 0x181f ;  /* 0x00581f0030007f89 */ /* 0x00102200000e0000 */
[----:B------:R-:W-:Y:S03]  /*20ba0*/  BSSY B1, `(.L_x_1928) ;  /* 0x000000d000017945 */ /* 0x000fe60003800000 */
[----:B----4-:R4:W0:Y:S01]  /*20bb0*/  SHFL.IDX PT, R4, R24, 0x2, 0x181f ;  /* 0x00581f0018047f89 */ /* 0x01082200000e0000 */
[----:B------:R-:W-:Y:S05]  /*20bc0*/  @P1 BRA `(.L_x_1929) ;  /* 0x0000000000281947 */ /* 0x000fea0003800000 */
[----:B------:R-:W-:Y:S01]  /*20bd0*/  ULDC UR4, c[0x0][0xac8] ;  /* 0x0002b20000047ab9 */ /* 0x000fe20000000800 */
[----:B------:R-:W-:Y:S01]  /*20be0*/  ULDC.64 UR6, c[0x0][0x208] ;  /* 0x0000820000067ab9 */ /* 0x000fe20000000a00 */
        /* <DEDUP_REMOVED lines=8> */
.L_x_1929:
[----:B------:R-:W-:Y:S05]  /*20c70*/  BSYNC B1 ;  /* 0x0000000000017941 */ /* 0x000fea0003800000 */
.L_x_1928:
[----:B0-----:R-:W-:Y:S01]  /*20c80*/  VIADD R0, R50, 0x60 ;  /* 0x0000006032007836 */ /* 0x001fe20000000000 */
[----:B-12---:R-:W0:Y:S04]  /*20c90*/  SHFL.IDX PT, R48, R48, 0x3, 0x181f ;  /* 0x00781f0030307f89 */ /* 0x006e2800000e0000 */
[----:B------:R-:W-:Y:S01]  /*20ca0*/  ISETP.GE.AND P0, PT, R0, R59, PT ;  /* 0x0000003b0000720c */ /* 0x000fe20003f06270 */
[----:B----4-:R-:W1:-:S12]  /*20cb0*/  SHFL.IDX PT, R24, R24, 0x3, 0x181f ;  /* 0x00781f0018187f89 */ /* 0x010e5800000e0000 */
[----:B------:R-:W-:Y:S05]  /*20cc0*/  @P0 BRA `(.L_x_1930) ;  /* 0x0000000c00040947 */ /* 0x000fea0003800000 */
[----:B------:R-:W-:Y:S01]  /*20cd0*/  ULDC UR4, c[0x0][0xac8] ;  /* 0x0002b20000047ab9 */ /* 0x000fe20000000800 */
[----:B------:R-:W-:Y:S01]  /*20ce0*/  ULDC.64 UR6, c[0x0][0x208] ;  /* 0x0000820000067ab9 */ /* 0x000fe20000000a00 */
[----:B------:R-:W-:-:S13]  /*20cf0*/  ISETP.GE.AND P1, PT, R182, UR4, PT ;  /* 0x00000004b6007c0c */ /* 0x000fda000bf26270 */
[----:B-1----:R-:W-:-:S04]  /*20d00*/  @!P1 LEA R2, P0, R182, R24, 0x1 ;  /* 0x00000018b6029211 */ /* 0x002fc800078008ff */
[----:B0-----:R-:W-:Y:S02]  /*20d10*/  @!P1 LEA.HI.X R3, R182, R48, R227, 0x1, P0 ;  /* 0x00000030b6039211 */ /* 0x001fe400000f0ce3 */
[----:B------:R-:W-:-:S03]  /*20d20*/  ISETP.GE.AND P0, PT, R183, UR4, PT ;  /* 0x00000004b7007c0c */ /* 0x000fc6000bf06270 */
[----:B------:R0:W-:Y:S10]  /*20d30*/  @!P1 ST.E.128 desc[UR6][R2.64], R28 ;  /* 0x0000001c02009985 */ /* 0x0001f4000c101d06 */
[----:B------:R-:W-:Y:S05]  /*20d40*/  @P0 BRA `(.L_x_1930) ;  /* 0x0000000800e40947 */ /* 0x000fea0003800000 */
[----:B0-----:R-:W-:Y:S01]  /*20d50*/  LEA R2, P0, R183, R24, 0x1 ;  /* 0x00000018b7027211 */ /* 0x001fe200078008ff */
[----:B------:R-:W-:-:S03]  /*20d60*/  ULDC.64 UR4, c[0x0][0x208] ;  /* 0x0000820000047ab9 */ /* 0x000fc60000000a00 */
[----:B------:R-:W-:-:S05]  /*20d70*/  LEA.HI.X R3, R183, R48, R226, 0x1, P0 ;  /* 0x00000030b7037211 */ /* 0x000fca00000f0ce2 */
[----:B------:R0:W-:Y:S01]  /*20d80*/  ST.E.128 desc[UR4][R2.64], R44 ;  /* 0x0000002c02007985 */ /* 0x0001e2000c101d04 */
[----:B------:R-:W-:Y:S05]  /*20d90*/  BRA `(.L_x_1930) ;  /* 0x0000000800d07947 */ /* 0x000fea0003800000 */
.L_x_1922:
[----:B------:R-:W-:Y:S01]  /*20da0*/  ULDC.64 UR4, c[0x0][0xc00] ;  /* 0x0003000000047ab9 */ /* 0x000fe20000000a00 */
[----:B------:R-:W2:Y:S01]  /*20db0*/  LDC R21, c[0x0][0xbe8] ;  /* 0x0002fa00ff157b82 */ /* 0x000ea20000000800 */
[----:B------:R-:W-:Y:S01]  /*20dc0*/  ISETP.NE.U32.AND P0, PT, RZ, UR4, PT ;  /* 0x00000004ff007c0c */ /* 0x000fe2000bf05070 */
[----:B------:R-:W-:Y:S01]  /*20dd0*/  IMAD.MOV.U32 R6, RZ, RZ, RZ ;  /* 0x000000ffff067224 */ /* 0x000fe200078e00ff */
[----:B------:R-:W-:Y:S02]  /*20de0*/  ULDC.64 UR6, c[0x0][0x208] ;  /* 0x0000820000067ab9 */ /* 0x000fe40000000a00 */
[----:B------:R-:W-:Y:S01]  /*20df0*/  ISETP.NE.AND.EX P0, PT, RZ, UR5, PT, P0 ;  /* 0x00000005ff007c0c */ /* 0x000fe2000bf05300 */
[----:B------:R-:W-:Y:S02]  /*20e00*/  ULDC.64 UR4, c[0x0][0xc08] ;  /* 0x0003020000047ab9 */ /* 0x000fe40000000a00 */
[----:B------:R-:W-:Y:S01]  /*20e10*/  ISETP.NE.U32.AND P1, PT, RZ, UR4, PT ;  /* 0x00000004ff007c0c */ /* 0x000fe2000bf25070 */
[----:B------:R-:W3:Y:S03]  /*20e20*/  LDC.64 R2, c[0x0][0xc00] ;  /* 0x00030000ff027b82 */ /* 0x000ee60000000a00 */
[----:B------:R-:W-:Y:S01]  /*20e30*/  ISETP.NE.AND.EX P1, PT, RZ, UR5, PT, P1 ;  /* 0x00000005ff007c0c */ /* 0x000fe2000bf25310 */
[----:B------:R-:W4:Y:S01]  /*20e40*/  S2R R8, SR_TID.X ;  /* 0x0000000000087919 */ /* 0x000f220000002100 */
[----:B--2---:R-:W-:-:S11]  /*20e50*/  ISETP.NE.AND P2, PT, R21, 0x1, PT ;  /* 0x000000011500780c */ /* 0x004fd60003f45270 */
[----:B------:R-:W2:Y:S01]  /*20e60*/  @P1 LDC.64 R4, c[0x0][0xc08] ;  /* 0x00030200ff041b82 */ /* 0x000ea20000000a00 */
[----:B------:R-:W-:Y:S01]  /*20e70*/  ULDC UR4, c[0x0][0xa88] ;  /* 0x0002a20000047ab9 */ /* 0x000fe20000000800 */
[----:B---3--:R-:W-:-:S06]  /*20e80*/  IMAD.WIDE R2, R186, 0x4, R2 ;  /* 0x00000004ba027825 */ /* 0x008fcc00078e0202 */
[----:B------:R-:W3:Y:S08]  /*20e90*/  @P2 LDC R20, c[0x0][0xbec] ;  /* 0x0002fb00ff142b82 */ /* 0x000ef00000000800 */
[----:B------:R-:W0:Y:S01]  /*20ea0*/  @P2 LDC R29, c[0x0][0xbf0] ;  /* 0x0002fc00ff1d2b82 */ /* 0x000e220000000800 */
[----:B------:R-:W-:Y:S01]  /*20eb0*/  IMAD.U32 R0, RZ, RZ, UR4 ;  /* 0x00000004ff007e24 */ /* 0x000fe2000f8e00ff */
[----:B----4-:R-:W-:Y:S01]  /*20ec0*/  IADD3 R7, R8, -0x80, RZ ;  /* 0xffffff8008077810 */ /* 0x010fe20007ffe0ff */
[----:B------:R4:W5:Y:S01]  /*20ed0*/  @P0 LDG.E R6, desc[UR6][R2.64] ;  /* 0x0000000602060981 */ /* 0x000962000c1e1900 */
[----:B--2---:R-:W-:-:S02]  /*20ee0*/  @P1 IMAD.WIDE R4, R186, 0x4, R4 ;  /* 0x00000004ba041825 */ /* 0x004fc400078e0204 */
[----:B------:R-:W-:-:S03]  /*20ef0*/  ISETP.GE.AND P3, PT, R7, 0x80, PT ;  /* 0x000000800700780c */ /* 0x000fc60003f66270 */
[----:B------:R4:W5:Y:S01]  /*20f00*/  @P1 LDG.E R0, desc[UR6][R4.64] ;  /* 0x0000000604001981 */ /* 0x000962000c1e1900 */
[----:B------:R-:W-:Y:S01]  /*20f10*/  SHF.R.S32.HI R7, RZ, 0x1f, R186 ;  /* 0x0000001fff077819 */ /* 0x000fe200000114ba */
[----:B------:R-:W-:Y:S08]  /*20f20*/  @P1 BRA `(.L_x_1931) ;  /* 0x0000000000141947 */ /* 0x000ff00003800000 */
[----:B------:R-:W-:Y:S05]  /*20f30*/  @!P0 BRA `(.L_x_1931) ;  /* 0x0000000000108947 */ /* 0x000fea0003800000 */
[----:B------:R-:W-:Y:S02]  /*20f40*/  ULDC.64 UR4, c[0x0][0x208] ;  /* 0x0000820000047ab9 */ /* 0x000fe40000000a00 */
[----:B----4-:R-:W2:Y:S04]  /*20f50*/  LDG.E R5, desc[UR4][R2.64] ;  /* 0x0000000402057981 */ /* 0x010ea8000c1e1900 */
[----:B-----5:R-:W2:Y:S02]  /*20f60*/  LDG.E R0, desc[UR4][R2.64+0x4] ;  /* 0x0000040402007981 */ /* 0x020ea4000c1e1900 */
[----:B--2---:R-:W-:-:S07]  /*20f70*/  IMAD.IADD R0, R0, 0x1, -R5 ;  /* 0x0000000100007824 */ /* 0x004fce00078e0a05 */
.L_x_1931:
[----:B------:R-:W-:Y:S01]  /*20f80*/  BSSY B1, `(.L_x_1932) ;  /* 0x000002d000017945 */ /* 0x000fe20003800000 */
[----:B------:R-:W-:Y:S02]  /*20f90*/  SHF.R.S32.HI R10, RZ, 0x1f, R185 ;  /* 0x0000001fff0a7819 */ /* 0x000fe400000114b9 */
[----:B------:R-:W-:Y:S02]  /*20fa0*/  SEL R13, R186, RZ, !P0 ;  /* 0x000000ffba0d7207 */ /* 0x000fe40004000000 */
[----:B------:R-:W-:Y:S02]  /*20fb0*/  SEL R12, R7, RZ, !P0 ;  /* 0x000000ff070c7207 */ /* 0x000fe40004000000 */
[----:B-----5:R-:W-:Y:S01]  /*20fc0*/  SHF.R.S32.HI R11, RZ, 0x1f, R6 ;  /* 0x0000001fff0b7819 */ /* 0x020fe20000011406 */
[----:B------:R-:W-:Y:S06]  /*20fd0*/  @P3 BRA `(.L_x_1933) ;  /* 0x00000000009c3947 */ /* 0x000fec0003800000 */
[----:B------:R-:W4:Y:S01]  /*20fe0*/  LDC R14, c[0x0][0xbe8] ;  /* 0x0002fa00ff0e7b82 */ /* 0x000f220000000800 */
[----:B------:R-:W-:Y:S01]  /*20ff0*/  IADD3 R9, R177, -0x80, R8 ;  /* 0xffffff80b1097810 */ /* 0x000fe20007ffe008 */
[----:B----4-:R-:W-:-:S05]  /*21000*/  IMAD R2, R0, R14, RZ ;  /* 0x0000000e00027224 */ /* 0x010fca00078e02ff */
        /* <DEDUP_REMOVED lines=10> */
[----:B------:R-:W2:Y:S01]  /*210b0*/  @P0 LDC R4, c[0x0][0xbec] ;  /* 0x0002fb00ff040b82 */ /* 0x000ea20000000800 */
[----:B------:R-:W-:Y:S01]  /*210c0*/  IMAD R7, R185, UR5, R8 ;  /* 0x00000005b9077c24 */ /* 0x000fe2000f8e0208 */
[----:B------:R-:W-:-:S04]  /*210d0*/  ULDC.64 UR4, c[0x0][0xb98] ;  /* 0x0002e60000047ab9 */ /* 0x000fc80000000a00 */
[----:B------:R-:W-:Y:S02]  /*210e0*/  IADD3 R3, R3, R7, RZ ;  /* 0x0000000703037210 */ /* 0x000fe40007ffe0ff */
[----:B------:R-:W4:Y:S01]  /*210f0*/  @P0 LDC R15, c[0x0][0xbf0] ;  /* 0x0002fc00ff0f0b82 */ /* 0x000f220000000800 */
[----:B------:R-:W-:-:S04]  /*21100*/  IMAD.WIDE.U32 R2, R13, UR4, R2 ;  /* 0x000000040d027c25 */ /* 0x000fc8000f8e0002 */
[----:B--2---:R-:W-:-:S05]  /*21110*/  @P0 IMAD.HI.U32 R4, R9, R4, RZ ;  /* 0x0000000409040227 */ /* 0x004fca00078e00ff */
[----:B----4-:R-:W-:Y:S01]  /*21120*/  @P0 SHF.R.U32.HI R5, RZ, R15, R4 ;  /* 0x0000000fff050219 */ /* 0x010fe20000011604 */
        /* <DEDUP_REMOVED lines=18> */
.L_x_1933:
[----:B------:R-:W-:Y:S05]  /*21250*/  BSYNC B1 ;  /* 0x0000000000017941 */ /* 0x000fea0003800000 */
.L_x_1932:
[----:B------:R-:W-:Y:S01]  /*21260*/  ULDC.64 UR4, c[0x0][0xaa0] ;  /* 0x0002a80000047ab9 */ /* 0x000fe20000000a00 */
[----:B--2-4-:R-:W-:Y:S01]  /*21270*/  IMAD R4, R184, 0x20, R190 ;  /* 0x00000020b8047824 */ /* 0x014fe200078e02be */
[----:B------:R-:W-:Y:S01]  /*21280*/  BSSY B1, `(.L_x_1934) ;  /* 0x0000038000017945 */ /* 0x000fe20003800000 */
[----:B------:R-:W-:Y:S02]  /*21290*/  IMAD R3, R11, UR4, RZ ;  /* 0x000000040b037c24 */ /* 0x000fe4000f8e02ff */
[----:B------:R-:W-:Y:S02]  /*212a0*/  IMAD.IADD R9, R177, 0x1, R4 ;  /* 0x00000001b1097824 */ /* 0x000fe400078e0204 */
[C---:B------:R-:W-:Y:S02]  /*212b0*/  IMAD R5, R6.reuse, UR5, R3 ;  /* 0x0000000506057c24 */ /* 0x040fe4000f8e0203 */
[----:B------:R-:W-:Y:S01]  /*212c0*/  IMAD.WIDE.U32 R2, R6, UR4, RZ ;  /* 0x0000000406027c25 */ /* 0x000fe2000f8e00ff */
[----:B------:R-:W-:-:S03]  /*212d0*/  ULDC.64 UR4, c[0x0][0xae8] ;  /* 0x0002ba0000047ab9 */ /* 0x000fc60000000a00 */
[----:B------:R-:W-:Y:S01]  /*212e0*/  IMAD R6, R10, UR4, RZ ;  /* 0x000000040a067c24 */ /* 0x000fe2000f8e02ff */
[----:B------:R-:W-:Y:S01]  /*212f0*/  IADD3 R3, R3, R5, RZ ;  /* 0x0000000503037210 */ /* 0x000fe20007ffe0ff */
[----:B---3--:R-:W-:-:S04]  /*21300*/  @P2 IMAD.HI.U32 R4, R9, R20, RZ ;  /* 0x0000001409042227 */ /* 0x008fc800078e00ff */
[C---:B------:R-:W-:Y:S02]  /*21310*/  IMAD R7, R185.reuse, UR5, R6 ;  /* 0x00000005b9077c24 */ /* 0x040fe4000f8e0206 */
[----:B------:R-:W-:Y:S01]  /*21320*/  IMAD.WIDE.U32 R2, R185, UR4, R2 ;  /* 0x00000004b9027c25 */ /* 0x000fe2000f8e0002 */
[----:B------:R-:W-:-:S03]  /*21330*/  ULDC.64 UR4, c[0x0][0xaf0] ;  /* 0x0002bc0000047ab9 */ /* 0x000fc60000000a00 */
[----:B------:R-:W-:Y:S01]  /*21340*/  IMAD.MOV.U32 R5, RZ, RZ, R9 ;  /* 0x000000ffff057224 */ /* 0x000fe200078e0009 */
[----:B0-----:R-:W-:Y:S01]  /*21350*/  @P2 SHF.R.U32.HI R5, RZ, R29, R4 ;  /* 0x0000001dff052219 */ /* 0x001fe20000011604 */
[----:B------:R-:W-:Y:S02]  /*21360*/  IMAD R6, R12, UR4, RZ ;  /* 0x000000040c067c24 */ /* 0x000fe4000f8e02ff */
[----:B------:R-:W-:Y:S01]  /*21370*/  IMAD.IADD R3, R3, 0x1, R7 ;  /* 0x0000000103037824 */ /* 0x000fe200078e0207 */
[----:B------:R-:W-:Y:S01]  /*21380*/  SHF.R.S32.HI R4, RZ, 0x1f, R5 ;  /* 0x0000001fff047819 */ /* 0x000fe20000011405 */
[C---:B------:R-:W-:Y:S02]  /*21390*/  IMAD R7, R13.reuse, UR5, R6 ;  /* 0x000000050d077c24 */ /* 0x040fe4000f8e0206 */
        /* <DEDUP_REMOVED lines=19> */
[----:B------:R-:W-:Y:S02]  /*214d0*/  IADD3 R3, R3, R5, RZ ;  /* 0x0000000503037210 */ /* 0x000fe40007ffe0ff */
[----:B------:R-:W-:Y:S02]  /*214e0*/  LEA R4, P3, R2, UR4, 0x1 ;  /* 0x0000000402047c11 */ /* 0x000fe4000f8608ff */
[-C--:B------:R-:W-:Y:S01]  /*214f0*/  ISETP.GE.AND P1, PT, R0, R21.reuse, PT ;  /* 0x000000150000720c */ /* 0x080fe20003f26270 */
[----:B------:R-:W-:Y:S01]  /*21500*/  VIADD R0, R6, 0x40 ;  /* 0x0000004006007836 */ /* 0x000fe20000000000 */
[----:B------:R-:W-:Y:S02]  /*21510*/  LEA.HI.X R5, R2, UR5, R3, 0x1, P3 ;  /* 0x0000000502057c11 */ /* 0x000fe400098f0c03 */
[----:B------:R0:W2:Y:S02]  /*21520*/  SHFL.IDX PT, R2, R4, RZ, 0x181f ;  /* 0x00181fff04027589 */ /* 0x0000a400000e0000 */
[----:B------:R-:W-:-:S02]  /*21530*/  ISETP.GE.AND P0, PT, R0, R21, PT ;  /* 0x000000150000720c */ /* 0x000fc40003f06270 */
        /* <DEDUP_REMOVED lines=12> */
.L_x_1935:
[----:B------:R-:W-:Y:S05]  /*21600*/  BSYNC B1 ;  /* 0x0000000000017941 */ /* 0x000fea0003800000 */
.L_x_1934:
        /* <DEDUP_REMOVED lines=14> */
.L_x_1937:
[----:B------:R-:W-:Y:S05]  /*216f0*/  BSYNC B1 ;  /* 0x0000000000017941 */ /* 0x000fea0003800000 */
.L_x_1936:
        /* <DEDUP_REMOVED lines=14> */
.L_x_1939:
[----:B------:R-:W-:Y:S05]  /*217e0*/  BSYNC B1 ;  /* 0x0000000000017941 */ /* 0x000fea0003800000 */
.L_x_1938:
        /* <DEDUP_REMOVED lines=15> */
.L_x_1930:
[----:B------:R-:W-:Y:S05]  /*218e0*/  BSYNC B0 ;  /* 0x0000000000007941 */ /* 0x000fea0003800000 */
.L_x_1921:
[----:B------:R-:W-:Y:S02]  /*218f0*/  ULDC UR4, c[0x0][0xc3c] ;  /* 0x00030f0000047ab9 */ /* 0x000fe40000000800 */
[----:B-1----:R-:W-:-:S13]  /*21900*/  ISETP.GE.AND P0, PT, R27, UR4, PT ;  /* 0x000000041b007c0c */ /* 0x002fda000bf06270 */
[----:B------:R-:W-:Y:S05]  /*21910*/  @!P0 BRA `(.L_x_1940) ;  /* 0xfffffdf8004c8947 */ /* 0x000fea000383ffff */
[----:B------:R-:W-:Y:S05]  /*21920*/  BRA `(.L_x_1654) ;  /* 0x0000008000c47947 */ /* 0x000fea0003800000 */
.L_x_1652:
[----:B------:R-:W-:-:S08]  /*21930*/  NOP ;  /* 0x0000000000007918 */ /* 0x000fd00000000000 */
[----:B------:R-:W0:-:S00]  /*21940*/  USETMAXREG.DEALLOC.CTAPOOL 0x18 ;  /* 0x00000018000079c8 */ /* 0x000e0000080e0500 */
        /* <DEDUP_REMOVED lines=16> */
.L_x_1941:
[----:B------:R-:W-:Y:S01]  /*21a50*/  LOP3.LUT R0, R4, 0x1f, RZ, 0xc0, !PT ;  /* 0x0000001f04007812 */ /* 0x000fe200078ec0ff */
[----:B------:R-:W-:Y:S01]  /*21a60*/  ULDC UR4, c[0x0][0xc3c] ;  /* 0x00030f0000047ab9 */ /* 0x000fe20000000800 */
[----:B------:R-:W-:Y:S01]  /*21a70*/  ULDC.64 UR6, c[0x0][0x208] ;  /* 0x0000820000067ab9 */ /* 0x000fe20000000a00 */
[----:B------:R-:W-:Y:S01]  /*21a80*/  ULDC UR5, c[0x0][0xc38] ;  /* 0x00030e0000057ab9 */ /* 0x000fe20000000800 */
        /* <DEDUP_REMOVED lines=20> */
[----:B-1----:R-:W-:-:S04]  /*21bd0*/  SEL R8, R8, RZ, P3 ;  /* 0x000000ff08087207 */ /* 0x002fc80001800000 */
[----:B------:R-:W-:-:S05]  /*21be0*/  IADD3 R8, R7, R8, RZ ;  /* 0x0000000807087210 */ /* 0x000fca0007ffe0ff */
        /* <DEDUP_REMOVED lines=12> */
[----:B------:R-:W-:Y:S01]  /*21cb0*/  MOV R7, R2 ;  /* 0x0000000200077202 */ /* 0x000fe20000000f00 */
[----:B------:R-:W-:Y:S01]  /*21cc0*/  UMOV UR4, URZ ;  /* 0x0000003f00047c82 */ /* 0x000fe20008000000 */
[----:B------:R-:W-:Y:S01]  /*21cd0*/  ULDC UR7, c[0x0][0xc3c] ;  /* 0x00030f0000077ab9 */ /* 0x000fe20000000800 */
[----:B------:R-:W-:-:S05]  /*21ce0*/  ULDC UR5, c[0x0][0xc38] ;  /* 0x00030e0000057ab9 */ /* 0x000fca0000000800 */
.L_x_1947:
        /* <DEDUP_REMOVED lines=13> */
.L_x_1946:
[----:B------:R-:W-:Y:S05]  /*21dc0*/  BSYNC B0 ;  /* 0x0000000000007941 */ /* 0x000fea0003800000 */
.L_x_1945:
[----:B0----5:R-:W0:Y:S02]  /*21dd0*/  SHFL.UP PT, R2, R5, 0x1, RZ ;  /* 0x0420000005027989 */ /* 0x021e2400000e00ff */
        /* <DEDUP_REMOVED lines=19> */
[----:B------:R-:W-:-:S07]  /*21f10*/  MOV R6, R10 ;  /* 0x0000000a00067202 */ /* 0x000fce0000000f00 */
.L_x_1943:
        /* <DEDUP_REMOVED lines=21> */
.L_x_1948:
[----:B-1----:R-:W-:Y:S01]  /*22070*/  IADD3 R2, RZ, -R3, RZ ;  /* 0x80000003ff027210 */ /* 0x002fe20007ffe0ff */
[----:B---3--:R-:W-:-:S04]  /*22080*/  IMAD R16, R16, UR5, R7 ;  /* 0x0000000510107c24 */ /* 0x008fc8000f8e0207 */
[----:B------:R-:W-:Y:S02]  /*22090*/  IMAD R7, R2, R11, RZ ;  /* 0x0000000b02077224 */ /* 0x000fe400078e02ff */
[----:B------:R-:W-:-:S04]  /*220a0*/  IMAD.MOV.U32 R2, RZ, RZ, RZ ;  /* 0x000000ffff027224 */ /* 0x000fc800078e00ff */
[----:B------:R-:W-:Y:S01]  /*220b0*/  IMAD.HI.U32 R3, R3, R7, R2 ;  /* 0x0000000703037227 */ /* 0x000fe200078e0002 */
[----:B------:R-:W-:Y:S02]  /*220c0*/  IADD3 R2, -R16, UR6, RZ ;  /* 0x0000000610027c10 */ /* 0x000fe4000fffe1ff */
[----:B------:R-:W-:Y:S02]  /*220d0*/  IABS R7, R9 ;  /* 0x0000000900077213 */ /* 0x000fe40000000000 */
[----:B--2---:R-:W-:-:S03]  /*220e0*/  IABS R6, R2 ;  /* 0x0000000200067213 */ /* 0x004fc60000000000 */
        /* <DEDUP_REMOVED lines=10> */
[----:B------:R-:W-:-:S05]  /*22190*/  @P0 IADD3 R3, R3, 0x1, RZ ;  /* 0x0000000103030810 */ /* 0x000fca0007ffe0ff */
[----:B------:R-:W-:-:S04]  /*221a0*/  IMAD.MOV.U32 R11, RZ, RZ, R3 ;  /* 0x000000ffff0b7224 */ /* 0x000fc800078e0003 */
[----:B------:R-:W-:Y:S01]  /*221b0*/  @!P2 IMAD.MOV R11, RZ, RZ, -R11 ;  /* 0x000000ffff0ba224 */ /* 0x000fe200078e0a0b */
[----:B------:R-:W-:-:S05]  /*221c0*/  @!P1 LOP3.LUT R11, RZ, R9, RZ, 0x33, !PT ;  /* 0x00000009ff0b9212 */ /* 0x000fca00078e33ff */
[----:B------:R-:W-:Y:S01]  /*221d0*/  IMAD R6, R10, R11, RZ ;  /* 0x0000000b0a067224 */ /* 0x000fe200078e02ff */
[----:B------:R-:W-:-:S03]  /*221e0*/  IADD3 R11, -R11, RZ, RZ ;  /* 0x000000ff0b0b7210 */ /* 0x000fc60007ffe1ff */
[----:B------:R-:W-:Y:S02]  /*221f0*/  IMAD.MOV R3, RZ, RZ, -R6 ;  /* 0x000000ffff037224 */ /* 0x000fe400078e0a06 */
[----:B------:R-:W-:-:S03]  /*22200*/  IMAD R9, R9, R11, R2 ;  /* 0x0000000b09097224 */ /* 0x000fc600078e0202 */
[----:B------:R-:W-:-:S04]  /*22210*/  VIADDMNMX R10, R3, UR5, R10, PT ;  /* 0x00000005030a7c46 */ /* 0x000fc8000b80010a */
[----:B------:R-:W-:-:S04]  /*22220*/  IABS R7, R10 ;  /* 0x0000000a00077213 */ /* 0x000fc80000000000 */
[----:B------:R-:W1:Y:S08]  /*22230*/  I2F.RP R8, R7 ;  /* 0x0000000700087306 */ /* 0x000e700000209400 */
[----:B-1----:R-:W1:Y:S02]  /*22240*/  MUFU.RCP R8, R8 ;  /* 0x0000000800087308 */ /* 0x002e640000001000 */
[----:B-1----:R-:W-:Y:S01]  /*22250*/  VIADD R3, R8, 0xffffffe ;  /* 0x0ffffffe08037836 */ /* 0x002fe20000000000 */
[----:B------:R-:W-:-:S05]  /*22260*/  IABS R8, R10 ;  /* 0x0000000a00087213 */ /* 0x000fca0000000000 */
[----:B------:R-:W1:Y:S01]  /*22270*/  F2I.FTZ.U32.TRUNC.NTZ R3, R3 ;  /* 0x0000000300037305 */ /* 0x000e62000021f000 */
[----:B------:R-:W-:Y:S02]  /*22280*/  IMAD.MOV R8, RZ, RZ, -R8 ;  /* 0x000000ffff087224 */ /* 0x000fe400078e0a08 */
[----:B-1----:R-:W-:-:S04]  /*22290*/  IMAD.MOV R2, RZ, RZ, -R3 ;  /* 0x000000ffff027224 */ /* 0x002fc800078e0a03 */
[----:B------:R-:W-:Y:S02]  /*222a0*/  IMAD R11, R2, R7, RZ ;  /* 0x00000007020b7224 */ /* 0x000fe400078e02ff */
[----:B------:R-:W-:-:S04]  /*222b0*/  IMAD.MOV.U32 R2, RZ, RZ, RZ ;  /* 0x000000ffff027224 */ /* 0x000fc800078e00ff */
[----:B------:R-:W-:Y:S01]  /*222c0*/  IMAD.HI.U32 R2, R3, R11, R2 ;  /* 0x0000000b03027227 */ /* 0x000fe200078e0002 */
[----:B------:R-:W-:Y:S02]  /*222d0*/  IABS R11, R9 ;  /* 0x00000009000b7213 */ /* 0x000fe40000000000 */
[C---:B------:R-:W-:Y:S01]  /*222e0*/  LOP3.LUT R3, R9.reuse, R10, RZ, 0x3c, !PT ;  /* 0x0000000a09037212 */ /* 0x040fe200078e3cff */
[----:B------:R-:W-:Y:S02]  /*222f0*/  IMAD.IADD R9, R9, 0x1, R6 ;  /* 0x0000000109097824 */ /* 0x000fe400078e0206 */
[----:B------:R-:W-:Y:S01]  /*22300*/  IMAD.HI.U32 R2, R2, R11, RZ ;  /* 0x0000000b02027227 */ /* 0x000fe200078e00ff */
[----:B------:R-:W-:-:S03]  /*22310*/  ISETP.GE.AND P2, PT, R3, RZ, PT ;  /* 0x000000ff0300720c */ /* 0x000fc60003f46270 */
[----:B------:R-:W-:-:S05]  /*22320*/  IMAD R8, R2, R8, R11 ;  /* 0x0000000802087224 */ /* 0x000fca00078e020b */
[----:B------:R-:W-:-:S13]  /*22330*/  ISETP.GT.U32.AND P1, PT, R7, R8, PT ;  /* 0x000000080700720c */ /* 0x000fda0003f24070 */
[----:B------:R-:W-:Y:S01]  /*22340*/  @!P1 IMAD.IADD R8, R8, 0x1, -R7 ;  /* 0x0000000108089824 */ /* 0x000fe200078e0a07 */
[----:B------:R-:W-:Y:S02]  /*22350*/  @!P1 IADD3 R2, R2, 0x1, RZ ;  /* 0x0000000102029810 */ /* 0x000fe40007ffe0ff */
[----:B------:R-:W-:Y:S02]  /*22360*/  ISETP.NE.AND P1, PT, R10, RZ, PT ;  /* 0x000000ff0a00720c */ /* 0x000fe40003f25270 */
[----:B------:R-:W-:-:S13]  /*22370*/  ISETP.GE.U32.AND P0, PT, R8, R7, PT ;  /* 0x000000070800720c */ /* 0x000fda0003f06070 */
[----:B------:R-:W-:-:S04]  /*22380*/  @P0 VIADD R2, R2, 0x1 ;  /* 0x0000000102020836 */ /* 0x000fc80000000000 */
[----:B------:R-:W-:Y:S01]  /*22390*/  @!P2 IMAD.MOV R2, RZ, RZ, -R2 ;  /* 0x000000ffff02a224 */ /* 0x000fe200078e0a02 */
[----:B------:R-:W-:Y:S01]  /*223a0*/  @!P1 LOP3.LUT R2, RZ, R10, RZ, 0x33, !PT ;  /* 0x0000000aff029212 */ /* 0x000fe200078e33ff */
[----:B------:R-:W-:-:S04]  /*223b0*/  IMAD.MOV R10, RZ, RZ, -R10 ;  /* 0x000000ffff0a7224 */ /* 0x000fc800078e0a0a */
[----:B------:R-:W-:Y:S01]  /*223c0*/  IMAD R18, R2, R10, R9 ;  /* 0x0000000a02127224 */ /* 0x000fe200078e0209 */
[----:B------:R-:W-:-:S04]  /*223d0*/  LOP3.LUT R2, RZ, R2, RZ, 0x33, !PT ;  /* 0x00000002ff027212 */ /* 0x000fc800078e33ff */
[----:B------:R-:W-:Y:S01]  /*223e0*/  IADD3 R17, R5, R2, RZ ;  /* 0x0000000205117210 */ /* 0x000fe20007ffe0ff */
[----:B------:R-:W-:Y:S06]  /*223f0*/  BRA `(.L_x_1949) ;  /* 0x00000000000c7947 */ /* 0x000fec0003800000 */
.L_x_1944:
[----:B------:R-:W-:Y:S02]  /*22400*/  IMAD.MOV.U32 R17, RZ, RZ, RZ ;  /* 0x000000ffff117224 */ /* 0x000fe400078e00ff */
[----:B------:R-:W-:Y:S02]  /*22410*/  IMAD.U32 R16, RZ, RZ, UR6 ;  /* 0x00000006ff107e24 */ /* 0x000fe4000f8e00ff */
[----:B------:R-:W-:-:S07]  /*22420*/  IMAD.MOV.U32 R18, RZ, RZ, RZ ;  /* 0x000000ffff127224 */ /* 0x000fce00078e00ff */
.L_x_1949:
[----:B------:R-:W-:-:S13]  /*22430*/  ISETP.NE.AND P0, PT, R0, RZ, PT ;  /* 0x000000ff0000720c */ /* 0x000fda0003f05270 */
[----:B------:R-:W1:Y:S01]  /*22440*/  @!P0 S2R R3, SR_CgaCtaId ;  /* 0x0000000000038919 */ /* 0x000e620000008800 */
[----:B------:R-:W-:-:S04]  /*22450*/  @!P0 MOV R0, 0x400 ;  /* 0x0000040000008802 */ /* 0x000fc80000000f00 */
[----:B-1----:R-:W-:-:S05]  /*22460*/  @!P0 LEA R0, R3, R0, 0x18 ;  /* 0x0000000003008211 */ /* 0x002fca00078ec0ff */
[----:B------:R2:W-:Y:S01]  /*22470*/  @!P0 STS.128 [R0+0x2a8d0], R16 ;  /* 0x02a8d01000008388 */ /* 0x0005e20000000c00 */
[----:B------:R-:W-:Y:S06]  /*22480*/  BAR.ARV 0x5, 0x180 ;  /* 0x0146000000007b1d */ /* 0x000fec0000002000 */
.L_x_1942:
[----:B--2---:R-:W-:Y:S01]  /*22490*/  IMAD.MOV.U32 R0, RZ, RZ, 0x1 ;  /* 0x00000001ff007424 */ /* 0x004fe200078e00ff */
[----:B------:R2:W-:Y:S01]  /*224a0*/  STL [R1+0x4], RZ ;  /* 0x000004ff01007387 */ /* 0x0005e20000100800 */
[----:B------:R-:W-:Y:S02]  /*224b0*/  ULDC UR4, c[0x0][0xc3c] ;  /* 0x00030f0000047ab9 */ /* 0x000fe40000000800 */
[----:B-1----:R-:W-:Y:S01]  /*224c0*/  ISETP.GE.AND P0, PT, R19, UR4, PT ;  /* 0x0000000413007c0c */ /* 0x002fe2000bf06270 */
[----:B------:R2:W-:Y:S04]  /*224d0*/  STL [R1+0x18], R0 ;  /* 0x0000180001007387 */ /* 0x0005e80000100800 */
[----:B------:R2:W-:Y:S08]  /*224e0*/  STL [R1+0x48], RZ ;  /* 0x000048ff01007387 */ /* 0x0005f00000100800 */
[----:B--2---:R-:W-:Y:S05]  /*224f0*/  @P0 BRA `(.L_x_1950) ;  /* 0x0000007000e80947 */ /* 0x004fea0003800000 */
[----:B------:R-:W1:Y:S01]  /*22500*/  S2UR UR5, SR_CgaCtaId ;  /* 0x00000000000579c3 */ /* 0x000e620000008800 */
[C---:B------:R-:W-:Y:S01]  /*22510*/  SHF.L.U32 R0, R4.reuse, 0x3, RZ ;  /* 0x0000000304007819 */ /* 0x040fe200000006ff */
[----:B------:R-:W-:Y:S01]  /*22520*/  UMOV UR4, 0x400 ;  /* 0x0000040000047882 */ /* 0x000fe20000000000 */
[----:B------:R-:W-:Y:S01]  /*22530*/  LOP3.LUT R5, R4, 0x7f, RZ, 0xc0, !PT ;  /* 0x0000007f04057812 */ /* 0x000fe200078ec0ff */
[----:B------:R-:W-:Y:S01]  /*22540*/  BSSY B8, `(.L_x_1950) ;  /* 0x0000735000087945 */ /* 0x000fe20003800000 */
[C---:B------:R-:W-:Y:S01]  /*22550*/  LOP3.LUT R3, R0.reuse, 0x1f8, RZ, 0xc0, !PT ;  /* 0x000001f800037812 */ /* 0x040fe200078ec0ff */
[----:B------:R-:W-:Y:S01]  /*22560*/  ULDC.64 UR38, c[0x0][0x198] ;  /* 0x0000660000267ab9 */ /* 0x000fe20000000a00 */
[----:B------:R-:W-:Y:S01]  /*22570*/  LOP3.LUT R0, R0, 0x38, RZ, 0xc0, !PT ;  /* 0x0000003800007812 */ /* 0x000fe200078ec0ff */
[----:B0-----:R-:W-:Y:S01]  /*22580*/  IMAD.SHL.U32 R2, R5, 0x8, RZ ;  /* 0x0000000805027824 */ /* 0x001fe200078e00ff */
[----:B------:R-:W-:Y:S01]  /*22590*/  LOP3.LUT R3, R3, 0x38, R4, 0x78, !PT ;  /* 0x0000003803037812 */ /* 0x000fe200078e7804 */
[----:B------:R-:W-:Y:S01]  /*225a0*/  IMAD.SHL.U32 R4, R4, 0x10, RZ ;  /* 0x0000001004047824 */ /* 0x000fe200078e00ff */
[----:B------:R-:W-:Y:S01]  /*225b0*/  SHF.R.U32.HI R5, RZ, 0x3, R5 ;  /* 0x00000003ff057819 */ /* 0x000fe20000011605 */
[----:B------:R-:W-:Y:S01]  /*225c0*/  ULDC UR36, c[0x0][0xc] ;  /* 0x0000030000247ab9 */ /* 0x000fe20000000800 */
[----:B------:R-:W-:-:S02]  /*225d0*/  LOP3.LUT R2, R3, 0x200, R2, 0xf8, !PT ;  /* 0x0000020003027812 */ /* 0x000fc400078ef802 */
[----:B------:R-:W-:Y:S01]  /*225e0*/  LOP3.LUT R4, R5, 0x70, R4, 0xf8, !PT ;  /* 0x0000007005047812 */ /* 0x000fe200078ef804 */
[----:B-1----:R-:W-:-:S06]  /*225f0*/  ULEA UR4, UR5, UR4, 0x18 ;  /* 0x0000000405047291 */ /* 0x002fcc000f8ec03f */
[----:B------:R-:W-:-:S05]  /*22600*/  IMAD.U32 R3, RZ, RZ, UR4 ;  /* 0x00000004ff037e24 */ /* 0x000fca000f8e00ff */
[----:B------:R0:W-:Y:S02]  /*22610*/  STL [R1], R3 ;  /* 0x0000000301007387 */ /* 0x0001e40000100800 */
[----:B0-----:R-:W-:Y:S01]  /*22620*/  IMAD R3, R2, 0x2, R3 ;  /* 0x0000000202037824 */ /* 0x001fe200078e0203 */
[----:B------:R-:W-:-:S04]  /*22630*/  MOV R2, 0x1 ;  /* 0x0000000100027802 */ /* 0x000fc80000000f00 */
[----:B------:R0:W-:Y:S04]  /*22640*/  STL [R1+0x28], R3 ;  /* 0x0000280301007387 */ /* 0x0001e80000100800 */
[----:B------:R-:W-:Y:S04]  /*22650*/  STL [R1+0x48], RZ ;  /* 0x000048ff01007387 */ /* 0x000fe80000100800 */
[----:B------:R1:W-:Y:S01]  /*22660*/  STL [R1+0x20], R2 ;  /* 0x0000200201007387 */ /* 0x0003e20000100800 */
[----:B0-----:R-:W-:-:S03]  /*22670*/  IMAD.MOV.U32 R3, RZ, RZ, 0x1 ;  /* 0x00000001ff037424 */ /* 0x001fc600078e00ff */
[----:B------:R0:W-:Y:S04]  /*22680*/  STL [R1+0x8], RZ ;  /* 0x000008ff01007387 */ /* 0x0001e80000100800 */
[----:B------:R0:W-:Y:S01]  /*22690*/  STL [R1+0x4], RZ ;  /* 0x000004ff01007387 */ /* 0x0001e20000100800 */
[----:B-1----:R-:W-:-:S03]  /*226a0*/  LOP3.LUT R2, R0, 0x40, RZ, 0xfc, !PT ;  /* 0x0000004000027812 */ /* 0x002fc600078efcff */
[----:B------:R0:W-:Y:S01]  /*226b0*/  STL [R1+0x18], R3 ;  /* 0x0000180301007387 */ /* 0x0001e20000100800 */
[----:B------:R-:W-:-:S07]  /*226c0*/  LOP3.LUT R0, R0, 0x80, RZ, 0xfc, !PT ;  /* 0x0000008000007812 */ /* 0x000fce00078efcff */
.L_x_2106:
[----:B------:R-:W-:Y:S05]  /*226d0*/  YIELD ;  /* 0x0000000000007946 */ /* 0x000fea0003800000 */
[----:B------:R-:W-:Y:S01]  /*226e0*/  ULDC.64 UR4, c[0x0][0xa28] ;  /* 0x00028a0000047ab9 */ /* 0x000fe20000000a00 */
[----:B------:R-:W-:Y:S02]  /*226f0*/  CS2R R6, SRZ ;  /* 0x0000000000067805 */ /* 0x000fe4000001ff00 */
[----:B------:R-:W-:Y:S01]  /*22700*/  ISETP.NE.U32.AND P0, PT, RZ, UR4, PT ;  /* 0x00000004ff007c0c */ /* 0x000fe2000bf05070 */
[----:B01----:R-:W1:Y:S01]  /*22710*/  LDC.64 R12, c[0x0][0xa00] ;  /* 0x00028000ff0c7b82 */ /* 0x003e620000000a00 */
[----:B------:R-:W-:Y:S01]  /*22720*/  ULDC.64 UR10, c[0x0][0x208] ;  /* 0x00008200000a7ab9 */ /* 0x000fe20000000a00 */
[----:B------:R-:W-:Y:S01]  /*22730*/  ULDC.64 UR6, c[0x0][0xa08] ;  /* 0x0002820000067ab9 */ /* 0x000fe20000000a00 */
[----:B------:R-:W-:Y:S01]  /*22740*/  ISETP.NE.AND.EX P0, PT, RZ, UR5, PT, P0 ;  /* 0x00000005ff007c0c */ /* 0x000fe2000bf05300 */
[----:B------:R-:W-:Y:S01]  /*22750*/  ULDC.64 UR4, c[0x0][0xa18] ;  /* 0x0002860000047ab9 */ /* 0x000fe20000000a00 */
[----:B------:R-:W-:-:S03]  /*22760*/  ULDC.64 UR8, c[0x0][0xa10] ;  /* 0x0002840000087ab9 */ /* 0x000fc60000000a00 */
[----:B------:R-:W2:Y:S08]  /*22770*/  LDC.64 R4, c[0x0][0xa08] ;  /* 0x00028200ff047b82 */ /* 0x000eb00000000a00 */
[----:B0--3--:R-:W0:Y:S02]  /*22780*/  @P0 LDC.64 R2, c[0x0][0xa28] ;  /* 0x00028a00ff020b82 */ /* 0x009e240000000a00 */
[----:B0-----:R-:W-:-:S05]  /*22790*/  @P0 IMAD.WIDE R2, R19, 0x4, R2 ;  /* 0x0000000413020825 */ /* 0x001fca00078e0202 */
[----:B------:R0:W5:Y:S01]  /*227a0*/  @P0 LDG.E R6, desc[UR10][R2.64] ;  /* 0x0000000a02060981 */ /* 0x000162000c1e1900 */
[----:B------:R-:W-:Y:S01]  /*227b0*/  ISETP.NE.U32.AND P0, PT, RZ, UR4, PT ;  /* 0x00000004ff007c0c */ /* 0x000fe2000bf05070 */
[----:B-1----:R-:W-:Y:S01]  /*227c0*/  IMAD.WIDE R12, R19, 0x4, R12 ;  /* 0x00000004130c7825 */ /* 0x002fe200078e020c */
[----:B------:R-:W-:Y:S02]  /*227d0*/  ISETP.NE.U32.AND P2, PT, RZ, UR6, PT ;  /* 0x00000006ff007c0c */ /* 0x000fe4000bf45070 */
[----:B------:R-:W-:Y:S01]  /*227e0*/  ISETP.NE.AND.EX P0, PT, RZ, UR5, PT, P0 ;  /* 0x00000005ff007c0c */ /* 0x000fe2000bf05300 */
[----:B------:R-:W-:Y:S01]  /*227f0*/  ULDC.64 UR4, c[0x0][0xa00] ;  /* 0x0002800000047ab9 */ /* 0x000fe20000000a00 */
[----:B------:R-:W-:Y:S01]  /*22800*/  ISETP.NE.U32.AND P4, PT, RZ, UR8, PT ;  /* 0x00000008ff007c0c */ /* 0x000fe2000bf85070 */
[----:B------:R-:W-:Y:S01]  /*22810*/  IMAD.MOV.U32 R8, RZ, RZ, RZ ;  /* 0x000000ffff087224 */ /* 0x000fe200078e00ff */
[----:B------:R-:W-:Y:S01]  /*22820*/  ISETP.NE.U32.AND P1, PT, RZ, UR4, PT ;  /* 0x00000004ff007c0c */ /* 0x000fe2000bf25070 */
[----:B0-----:R-:W0:Y:S01]  /*22830*/  LDC.64 R2, c[0x0][0xa10] ;  /* 0x00028400ff027b82 */ /* 0x001e220000000a00 */
[----:B------:R-:W-:-:S02]  /*22840*/  IMAD.MOV.U32 R0, RZ, RZ, RZ ;  /* 0x000000ffff007224 */ /* 0x000fc400078e00ff */
[----:B------:R-:W-:Y:S01]  /*22850*/  ISETP.NE.AND.EX P3, PT, RZ, UR5, PT, P1 ;  /* 0x00000005ff007c0c */ /* 0x000fe2000bf65310 */
[----:B--2---:R-:W-:-:S04]  /*22860*/  IMAD.WIDE R4, R19, 0x4, R4 ;  /* 0x0000000413047825 */ /* 0x004fc800078e0204 */
[----:B------:R-:W1:Y:S01]  /*22870*/  @P0 LDC.64 R10, c[0x0][0xa18] ;  /* 0x00028600ff0a0b82 */ /* 0x000e620000000a00 */
[----:B------:R-:W-:Y:S01]  /*22880*/  ULDC UR4, c[0x0][0x288] ;  /* 0x0000a20000047ab9 */ /* 0x000fe20000000800 */
[----:B------:R-:W-:Y:S02]  /*22890*/  ISETP.NE.AND.EX P1, PT, RZ, UR7, PT, P2 ;  /* 0x00000007ff007c0c */ /* 0x000fe4000bf25320 */
[----:B------:R-:W-:-:S04]  /*228a0*/  ISETP.NE.AND.EX P2, PT, RZ, UR9, PT, P4 ;  /* 0x00000009ff007c0c */ /* 0x000fc8000bf45340 */
[----:B------:R-:W2:Y:S07]  /*228b0*/  @P3 LDG.E R7, desc[UR10][R12.64] ;  /* 0x0000000a0c073981 */ /* 0x000eae000c1e1900 */
[----:B------:R-:W5:Y:S01]  /*228c0*/  @P1 LDG.E R8, desc[UR10][R4.64] ;  /* 0x0000000a04081981 */ /* 0x000f62000c1e1900 */
        /* <DEDUP_REMOVED lines=15> */
[----:B--2---:R0:W-:Y:S01]  /*229c0*/  STL [R1+0x3c], R7 ;  /* 0x00003c0701007387 */ /* 0x0041e20000100800 */
[----:B------:R-:W-:Y:S01]  /*229d0*/  MOV R11, R7 ;  /* 0x00000007000b7202 */ /* 0x000fe20000000f00 */
[----:B0-----:R-:W-:Y:S01]  /*229e0*/  IMAD.U32 R7, RZ, RZ, UR4 ;  /* 0x00000004ff077e24 */ /* 0x001fe2000f8e00ff */
[----:B------:R-:W-:Y:S06]  /*229f0*/  @P0 BRA `(.L_x_1951) ;  /* 0x0000000000180947 */ /* 0x000fec0003800000 */
[----:B------:R-:W-:Y:S05]  /*22a00*/  @!P3 BRA `(.L_x_1951) ;  /* 0x000000000014b947 */ /* 0x000fea0003800000 */
[----:B------:R-:W-:Y:S02]  /*22a10*/  ULDC.64 UR4, c[0x0][0x208] ;  /* 0x0000820000047ab9 */ /* 0x000fe40000000a00 */
[----:B------:R-:W2:Y:S04]  /*22a20*/  LDG.E R9, desc[UR4][R12.64] ;  /* 0x000000040c097981 */ /* 0x000ea8000c1e1900 */
[----:B------:R-:W2:Y:S02]  /*22a30*/  LDG.E R12, desc[UR4][R12.64+0x4] ;  /* 0x000004040c0c7981 */ /* 0x000ea4000c1e1900 */
[----:B--2---:R-:W-:-:S05]  /*22a40*/  IMAD.IADD R11, R12, 0x1, -R9 ;  /* 0x000000010c0b7824 */ /* 0x004fca00078e0a09 */
[----:B------:R0:W-:Y:S02]  /*22a50*/  STL [R1+0x3c], R11 ;  /* 0x00003c0b01007387 */ /* 0x0001e40000100800 */
.L_x_1951:
[----:B-----5:R-:W-:Y:S01]  /*22a60*/  IMAD.IADD R8, R8, 0x1, R6 ;  /* 0x0000000108087824 */ /* 0x020fe200078e0206 */
[----:B------:R-:W-:Y:S02]  /*22a70*/  ULDC.64 UR4, c[0x0][0xa20] ;  /* 0x0002880000047ab9 */ /* 0x000fe40000000a00 */
[----:B------:R-:W-:Y:S02]  /*22a80*/  ISETP.NE.U32.AND P0, PT, RZ, UR4, PT ;  /* 0x00000004ff007c0c */ /* 0x000fe4000bf05070 */
[----:B------:R1:W-:Y:S02]  /*22a90*/  STL [R1+0x1c], R8 ;  /* 0x00001c0801007387 */ /* 0x0003e40000100800 */
[----:B------:R-:W-:-:S13]  /*22aa0*/  ISETP.NE.AND.EX P0, PT, RZ, UR5, PT, P0 ;  /* 0x00000005ff007c0c */ /* 0x000fda000bf05300 */
[----:B-1----:R-:W-:Y:S05]  /*22ab0*/  @!P0 BRA `(.L_x_1952) ;  /* 0x0000000000148947 */ /* 0x002fea0003800000 */
[----:B------:R-:W1:Y:S01]  /*22ac0*/  LDC.64 R4, c[0x0][0xa20] ;  /* 0x00028800ff047b82 */ /* 0x000e620000000a00 */
[----:B------:R-:W-:Y:S01]  /*22ad0*/  ULDC.64 UR4, c[0x0][0x208] ;  /* 0x0000820000047ab9 */ /* 0x000fe20000000a00 */
[----:B-1----:R-:W-:-:S05]  /*22ae0*/  IMAD.WIDE R4, R19, 0x4, R4 ;  /* 0x0000000413047825 */ /* 0x002fca00078e0204 */
[----:B------:R1:W5:Y:S01]  /*22af0*/  LDG.E R7, desc[UR4][R4.64] ;  /* 0x0000000404077981 */ /* 0x000362000c1e1900 */
[----:B------:R-:W-:Y:S05]  /*22b00*/  BRA `(.L_x_1953) ;  /* 0x0000000000147947 */ /* 0x000fea0003800000 */
.L_x_1952:
[----:B------:R-:W-:Y:S05]  /*22b10*/  @!P1 BRA `(.L_x_1953) ;  /* 0x0000000000109947 */ /* 0x000fea0003800000 */
[----:B------:R-:W-:Y:S02]  /*22b20*/  ULDC.64 UR4, c[0x0][0x208] ;  /* 0x0000820000047ab9 */ /* 0x000fe40000000a00 */
[----:B------:R-:W2:Y:S04]  /*22b30*/  LDG.E R7, desc[UR4][R4.64] ;  /* 0x0000000404077981 */ /* 0x000ea8000c1e1900 */
[----:B------:R-:W2:Y:S02]  /*22b40*/  LDG.E R4, desc[UR4][R4.64+0x4] ;  /* 0x0000040404047981 */ /* 0x000ea4000c1e1900 */
[----:B--2---:R-:W-:-:S07]  /*22b50*/  IADD3 R7, -R7, R4, RZ ;  /* 0x0000000407077210 */ /* 0x004fce0007ffe1ff */
.L_x_1953:
[----:B------:R-:W-:Y:S02]  /*22b60*/  ULDC.64 UR4, c[0x0][0x208] ;  /* 0x0000820000047ab9 */ /* 0x000fe40000000a00 */
[----:B-1----:R-:W2:Y:S04]  /*22b70*/  @P2 LDG.E R4, desc[UR4][R2.64] ;  /* 0x0000000402042981 */ /* 0x002ea8000c1e1900 */
[----:B------:R1:W2:Y:S01]  /*22b80*/  @P2 LDG.E R2, desc[UR4][R2.64+0x4] ;  /* 0x0000040402022981 */ /* 0x0002a2000c1e1900 */
[----:B------:R-:W-:Y:S02]  /*22b90*/  IMAD.SHL.U32 R12, R17, 0x80, RZ ;  /* 0x00000080110c7824 */ /* 0x000fe400078e00ff */
[----:B-----5:R-:W-:Y:S02]  /*22ba0*/  IMAD.IADD R9, R7, 0x1, -R6 ;  /* 0x0000000107097824 */ /* 0x020fe400078e0a06 */
[----:B------:R-:W-:Y:S01]  /*22bb0*/  VIADD R7, R12, 0x7f ;  /* 0x0000007f0c077836 */ /* 0x000fe20000000000 */
[----:B------:R3:W-:Y:S01]  /*22bc0*/  STL [R1+0x30], R12 ;  /* 0x0000300c01007387 */ /* 0x0007e20000100800 */
[----:B-1----:R-:W1:Y:S02]  /*22bd0*/  LDC R3, c[0x0][0x448] ;  /* 0x00011200ff037b82 */ /* 0x002e640000000800 */
[----:B-1----:R-:W-:-:S13]  /*22be0*/  ISETP.NE.AND P1, PT, R3, 0x1, PT ;  /* 0x000000010300780c */ /* 0x002fda0003f25270 */
[----:B------:R-:W1:Y:S08]  /*22bf0*/  @P1 LDC R3, c[0x0][0x44c] ;  /* 0x00011300ff031b82 */ /* 0x000e700000000800 */
[----:B------:R-:W4:Y:S01]  /*22c00*/  @P1 LDC R5, c[0x0][0x450] ;  /* 0x00011400ff051b82 */ /* 0x000f220000000800 */
[----:B--2---:R-:W-:Y:S02]  /*22c10*/  @P2 IMAD.IADD R10, R2, 0x1, -R4 ;  /* 0x00000001020a2824 */ /* 0x004fe400078e0a04 */
[----:B-1----:R-:W-:-:S03]  /*22c20*/  @P1 IMAD.HI.U32 R2, R7, R3, RZ ;  /* 0x0000000307021227 */ /* 0x002fc600078e00ff */
[----:B------:R-:W-:Y:S02]  /*22c30*/  IADD3 R6, R9, R10, RZ ;  /* 0x0000000a09067210 */ /* 0x000fe40007ffe0ff */
[----:B----4-:R-:W-:Y:S02]  /*22c40*/  @P1 SHF.R.U32.HI R7, RZ, R5, R2 ;  /* 0x00000005ff071219 */ /* 0x010fe40000011602 */
[C---:B------:R-:W-:Y:S01]  /*22c50*/  IADD3 R17, R6.reuse, 0x1, -R11 ;  /* 0x0000000106117810 */ /* 0x040fe20007ffe80b */
[----:B------:R-:W-:-:S04]  /*22c60*/  VIADD R2, R6, 0x5f ;  /* 0x0000005f06027836 */ /* 0x000fc80000000000 */
[----:B------:R-:W-:-:S04]  /*22c70*/  IMAD.HI R2, R2, 0x2aaaaaab, RZ ;  /* 0x2aaaaaab02027827 */ /* 0x000fc800078e02ff */
[----:B------:R-:W-:Y:S01]  /*22c80*/  IMAD.IADD R7, R17, 0x1, R7 ;  /* 0x0000000111077824 */ /* 0x000fe200078e0207 */
[----:B------:R-:W-:-:S04]  /*22c90*/  SHF.R.U32.HI R21, RZ, 0x1f, R2 ;  /* 0x0000001fff157819 */ /* 0x000fc80000011602 */
[----:B------:R-:W-:Y:S02]  /*22ca0*/  LEA.HI.SX32 R21, R2, R21, 0x1c ;  /* 0x0000001502157211 */ /* 0x000fe400078fe2ff */
[----:B------:R-:W1:Y:S02]  /*22cb0*/  LDC.64 R2, c[0x0][0x9e0] ;  /* 0x00027800ff027b82 */ /* 0x000e640000000a00 */
[----:B-1----:R-:W-:Y:S01]  /*22cc0*/  ISETP.GE.AND P3, PT, R3, 0x1, PT ;  /* 0x000000010300780c */ /* 0x002fe20003f66270 */
[----:B------:R-:W-:-:S12]  /*22cd0*/  IMAD.IADD R8, R7, 0x1, R2 ;  /* 0x0000000107087824 */ /* 0x000fd800078e0202 */
[----:B---3--:R-:W-:Y:S05]  /*22ce0*/  @!P3 BRA `(.L_x_1954) ;  /* 0x000000000048b947 */ /* 0x008fea0003800000 */
[C---:B------:R-:W-:Y:S01]  /*22cf0*/  ISETP.GT.AND P0, PT, R7.reuse, RZ, PT ;  /* 0x000000ff0700720c */ /* 0x040fe20003f04270 */
[----:B------:R-:W-:Y:S01]  /*22d00*/  BSSY B0, `(.L_x_1955) ;  /* 0x000000e000007945 */ /* 0x000fe20003800000 */
[----:B------:R-:W-:-:S11]  /*22d10*/  VIADD R2, R7, 0xffffffff ;  /* 0xffffffff07027836 */ /* 0x000fd60000000000 */
[----:B------:R-:W-:Y:S05]  /*22d20*/  @P0 BRA `(.L_x_1956) ;  /* 0x00000000001c0947 */ /* 0x000fea0003800000 */
[----:B------:R-:W-:Y:S02]  /*22d30*/  ISETP.NE.AND P0, PT, R3, 0x1, PT ;  /* 0x000000010300780c */ /* 0x000fe40003f05270 */
[----:B------:R-:W-:-:S11]  /*22d40*/  IADD3 R2, -R7, RZ, RZ ;  /* 0x000000ff07027210 */ /* 0x000fd60007ffe1ff */
[----:B------:R-:W1:Y:S02]  /*22d50*/  @P0 LDC.64 R4, c[0x0][0x9e8] ;  /* 0x00027a00ff040b82 */ /* 0x000e640000000a00 */
[----:B-1----:R-:W-:-:S05]  /*22d60*/  @P0 IMAD.HI.U32 R4, R2, R4, RZ ;  /* 0x0000000402040227 */ /* 0x002fca00078e00ff */
[----:B------:R-:W-:-:S04]  /*22d70*/  @P0 SHF.R.U32.HI R2, RZ, R5, R4 ;  /* 0x00000005ff020219 */ /* 0x000fc80000011604 */
[----:B------:R-:W-:Y:S01]  /*22d80*/  LOP3.LUT R2, RZ, R2, RZ, 0x33, !PT ;  /* 0x00000002ff027212 */ /* 0x000fe200078e33ff */
[----:B------:R-:W-:Y:S06]  /*22d90*/  BRA `(.L_x_1957) ;  /* 0x0000000000107947 */ /* 0x000fec0003800000 */
.L_x_1956:
[----:B------:R-:W-:-:S13]  /*22da0*/  ISETP.NE.AND P0, PT, R3, 0x1, PT ;  /* 0x000000010300780c */ /* 0x000fda0003f05270 */
[----:B------:R-:W1:Y:S02]  /*22db0*/  @P0 LDC.64 R4, c[0x0][0x9e8] ;  /* 0x00027a00ff040b82 */ /* 0x000e640000000a00 */
[----:B-1----:R-:W-:-:S05]  /*22dc0*/  @P0 IMAD.HI.U32 R4, R2, R4, RZ ;  /* 0x0000000402040227 */ /* 0x002fca00078e00ff */
[----:B------:R-:W-:-:S07]  /*22dd0*/  @P0 SHF.R.U32.HI R2, RZ, R5, R4 ;  /* 0x00000005ff020219 */ /* 0x000fce0000011604 */
.L_x_1957:
[----:B------:R-:W-:Y:S05]  /*22de0*/  BSYNC B0 ;  /* 0x0000000000007941 */ /* 0x000fea0003800000 */
.L_x_1955:
[----:B------:R-:W-:-:S05]  /*22df0*/  IMAD R2, R2, R3, R3 ;  /* 0x0000000302027224 */ /* 0x000fca00078e0203 */
[----:B------:R-:W-:-:S07]  /*22e00*/  VIMNMX R8, R8, R2, PT ;  /* 0x0000000208087248 */ /* 0x000fce0003fe0100 */
.L_x_1954:
[----:B------:R-:W1:Y:S01]  /*22e10*/  @P1 LDC R4, c[0x0][0x44c] ;  /* 0x00011300ff041b82 */ /* 0x000e620000000800 */
[----:B------:R-:W-:Y:S01]  /*22e20*/  IMAD.MOV.U32 R2, RZ, RZ, R12 ;  /* 0x000000ffff027224 */ /* 0x000fe200078e000c */
[----:B------:R-:W-:Y:S01]  /*22e30*/  ULDC UR4, c[0x0][0x9dc] ;  /* 0x0002770000047ab9 */ /* 0x000fe20000000800 */
[----:B------:R-:W-:-:S05]  /*22e40*/  IMAD.IADD R20, R6, 0x1, -R11 ;  /* 0x0000000106147824 */ /* 0x000fca00078e0a0b */
[----:B------:R-:W2:Y:S01]  /*22e50*/  @P1 LDC R5, c[0x0][0x450] ;  /* 0x00011400ff051b82 */ /* 0x000ea20000000800 */
[----:B-1----:R-:W-:-:S05]  /*22e60*/  @P1 IMAD.HI.U32 R4, R12, R4, RZ ;  /* 0x000000040c041227 */ /* 0x002fca00078e00ff */
[----:B--2---:R-:W-:-:S05]  /*22e70*/  @P1 SHF.R.U32.HI R2, RZ, R5, R4 ;  /* 0x00000005ff021219 */ /* 0x004fca0000011604 */
[----:B------:R-:W-:-:S04]  /*22e80*/  IMAD.IADD R2, R20, 0x1, R2 ;  /* 0x0000000114027824 */ /* 0x000fc800078e0202 */
        /* <DEDUP_REMOVED lines=12> */
.L_x_1960:
[----:B------:R-:W-:-:S13]  /*22f50*/  ISETP.NE.AND P0, PT, R3, 0x1, PT ;  /* 0x000000010300780c */ /* 0x000fda0003f05270 */
[----:B------:R-:W1:Y:S02]  /*22f60*/  @P0 LDC.64 R4, c[0x0][0x9e8] ;  /* 0x00027a00ff040b82 */ /* 0x000e640000000a00 */
[----:B-1----:R-:W-:-:S05]  /*22f70*/  @P0 IMAD.HI.U32 R4, R2, R4, RZ ;  /* 0x0000000402040227 */ /* 0x002fca00078e00ff */
[----:B------:R-:W-:-:S07]  /*22f80*/  @P0 SHF.R.U32.HI R2, RZ, R5, R4 ;  /* 0x00000005ff020219 */ /* 0x000fce0000011604 */
.L_x_1961:
[----:B------:R-:W-:Y:S05]  /*22f90*/  BSYNC B0 ;  /* 0x0000000000007941 */ /* 0x000fea0003800000 */
.L_x_1959:
[----:B------:R-:W-:-:S05]  /*22fa0*/  IMAD R2, R2, R3, RZ ;  /* 0x0000000302027224 */ /* 0x000fca00078e02ff */
[----:B------:R-:W-:-:S07]  /*22fb0*/  VIMNMX R6, R6, R2, !PT ;  /* 0x0000000206067248 */ /* 0x000fce0007fe0100 */
.L_x_1958:
[----:B------:R-:W-:Y:S01]  /*22fc0*/  IADD3 R8, R8, 0x5f, RZ ;  /* 0x0000005f08087810 */ /* 0x000fe20007ffe0ff */
[----:B------:R-:W-:Y:S01]  /*22fd0*/  IMAD.HI R6, R6, 0x2aaaaaab, RZ ;  /* 0x2aaaaaab06067827 */ /* 0x000fe200078e02ff */
[----:B------:R-:W-:Y:S03]  /*22fe0*/  BSSY B0, `(.L_x_1962) ;  /* 0x0000150000007945 */ /* 0x000fe60003800000 */
        /* <DEDUP_REMOVED lines=22> */
[----:B------:R-:W-:Y:S01]  /*23150*/  UMOV UR4, 0xffffffff ;  /* 0xffffffff00047882 */ /* 0x000fe20000000000 */
[----:B------:R-:W-:Y:S02]  /*23160*/  SEL R2, R19, RZ, !P2 ;  /* 0x000000ff13027207 */ /* 0x000fe40005000000 */
[----:B------:R-:W-:Y:S05]  /*23170*/  BRA.DIV UR4, `(.L_x_1964) ;  /* 0x0000007604a47947 */ /* 0x000fea000b800000 */
[----:B------:R-:W1:Y:S02]  /*23180*/  S2R R5, SR_TID.X ;  /* 0x0000000000057919 */ /* 0x000e640000002100 */
[----:B-1----:R-:W-:-:S04]  /*23190*/  SHF.R.U32.HI R5, RZ, 0x5, R5 ;  /* 0x00000005ff057819 */ /* 0x002fc80000011605 */
[----:B------:R-:W-:-:S05]  /*231a0*/  LOP3.LUT R5, R5, 0x3, RZ, 0xc0, !PT ;  /* 0x0000000305057812 */ /* 0x000fca00078ec0ff */
[----:B------:R1:W2:Y:S02]  /*231b0*/  SHFL.IDX PT, R14, R5, RZ, 0x1f ;  /* 0x00001fff050e7589 */ /* 0x0002a400000e0000 */
.L_x_2149:
[----:B--2---:R-:W-:Y:S02]  /*231c0*/  ISETP.NE.AND P0, PT, R14, RZ, PT ;  /* 0x000000ff0e00720c */ /* 0x004fe40003f05270 */
[----:B------:R-:W-:-:S11]  /*231d0*/  PLOP3.LUT P6, PT, PT, PT, PT, 0x8, 0x0 ;  /* 0x000000000000781c */ /* 0x000fd60003fce170 */
[----:B------:R-:W-:Y:S05]  /*231e0*/  @P0 BRA `(.L_x_1965) ;  /* 0x00000000000c0947 */ /* 0x000fea0003800000 */
[----:B------:R-:W-:-:S03]  /*231f0*/  UMOV UR4, 0xffffffff ;  /* 0xffffffff00047882 */ /* 0x000fc60000000000 */
[----:B------:R-:W-:Y:S05]  /*23200*/  BRA.DIV UR4, `(.L_x_1966) ;  /* 0x0000007604b47947 */ /* 0x000fea000b800000 */
[----:B------:R-:W-:-:S13]  /*23210*/  ELECT P6, URZ, PT ;  /* 0x00000000003f782f */ /* 0x000fda00038c0000 */
.L_x_1965:
[----:B-1----:R-:W2:Y:S04]  /*23220*/  LDL R5, [R1+0x48] ;  /* 0x0000480001057983 */ /* 0x002ea80000100800 */
[----:B------:R-:W3:Y:S01]  /*23230*/  LDL R7, [R1] ;  /* 0x0000000001077983 */ /* 0x000ee20000100800 */
[----:B------:R-:W-:Y:S01]  /*23240*/  BSSY B1, `(.L_x_1967) ;  /* 0x0000008000017945 */ /* 0x000fe20003800000 */
[----:B--2---:R-:W-:-:S05]  /*23250*/  VIADD R5, R5, 0x1 ;  /* 0x0000000105057836 */ /* 0x004fca0000000000 */
[----:B------:R-:W-:-:S04]  /*23260*/  LEA.HI R6, R5, R5, RZ, 0x1 ;  /* 0x0000000505067211 */ /* 0x000fc800078f08ff */
[----:B------:R-:W-:-:S05]  /*23270*/  LOP3.LUT R6, R6, 0xfffffffe, RZ, 0xc0, !PT ;  /* 0xfffffffe06067812 */ /* 0x000fca00078ec0ff */
[----:B------:R-:W-:-:S05]  /*23280*/  IMAD.IADD R5, R5, 0x1, -R6 ;  /* 0x0000000105057824 */ /* 0x000fca00078e0a06 */
[----:B------:R-:W-:-:S04]  /*23290*/  SHF.L.U32 R5, R5, 0x1f, RZ ;  /* 0x0000001f05057819 */ /* 0x000fc800000006ff */
[----:B---3--:R-:W1:Y:S02]  /*232a0*/  SYNCS.PHASECHK.TRANS64.TRYWAIT P0, [R7+URZ+0x2a820], R5 ;  /* 0x02a82005070075a7 */ /* 0x008e64000800017f */
[----:B-1----:R-:W-:Y:S05]  /*232b0*/  @!P0 BRA `(.L_x_1968) ;  /* 0x0000007400a88947 */ /* 0x002fea0003800000 */
.L_x_2152:
[----:B------:R-:W-:Y:S05]  /*232c0*/  BSYNC B1 ;  /* 0x0000000000017941 */ /* 0x000fea0003800000 */
.L_x_1967:
[----:B------:R-:W-:Y:S04]  /*232d0*/  BSSY B1, `(.L_x_1969) ;  /* 0x0000083000017945 */ /* 0x000fe80003800000 */
[----:B------:R-:W-:Y:S05]  /*232e0*/  @!P6 BRA `(.L_x_1970) ;  /* 0x000000080004e947 */ /* 0x000fea0003800000 */
[----:B------:R-:W2:Y:S04]  /*232f0*/  LDL R9, [R1] ;  /* 0x0000000001097983 */ /* 0x000ea80000100800 */
[----:B------:R-:W2:Y:S04]  /*23300*/  LDL R7, [R1+0x8] ;  /* 0x0000080001077983 */ /* 0x000ea80000100800 */
[----:B------:R-:W3:Y:S01]  /*23310*/  LDL R8, [R1+0x20] ;  /* 0x0000200001087983 */ /* 0x000ee20000100800 */
[----:B------:R-:W-:Y:S01]  /*23320*/  BSSY B2, `(.L_x_1971) ;  /* 0x0000008000027945 */ /* 0x000fe20003800000 */
[----:B-1----:R-:W1:Y:S02]  /*23330*/  S2R R6, SR_TID.X ;  /* 0x0000000000067919 */ /* 0x002e640000002100 */
[----:B-1----:R-:W-:-:S04]  /*23340*/  LOP3.LUT R6, R6, 0x7f, RZ, 0xc0, !PT ;  /* 0x0000007f06067812 */ /* 0x002fc800078ec0ff */
[----:B------:R-:W-:Y:S02]  /*23350*/  ISETP.NE.AND P1, PT, R6, RZ, PT ;  /* 0x000000ff0600720c */ /* 0x000fe40003f25270 */
[----:B--2---:R-:W-:Y:S02]  /*23360*/  LEA R7, R7, R9, 0x3 ;  /* 0x0000000907077211 */ /* 0x004fe400078e18ff */
[----:B---3--:R-:W-:-:S04]  /*23370*/  SHF.L.U32 R10, R8, 0x1f, RZ ;  /* 0x0000001f080a7819 */ /* 0x008fc800000006ff */
[----:B------:R-:W1:Y:S02]  /*23380*/  SYNCS.PHASECHK.TRANS64.TRYWAIT P0, [R7+URZ+0x2a8a0], R10 ;  /* 0x02a8a00a070075a7 */ /* 0x000e64000800017f */
[----:B-1----:R-:W-:Y:S05]  /*23390*/  @!P0 BRA `(.L_x_1972) ;  /* 0x0000007400888947 */ /* 0x002fea0003800000 */
.L_x_2153:
[----:B------:R-:W-:Y:S05]  /*233a0*/  BSYNC B2 ;  /* 0x0000000000027941 */ /* 0x000fea0003800000 */
.L_x_1971:
        /* <DEDUP_REMOVED lines=9> */
.L_x_1974:
[----:B------:R-:W-:Y:S05]  /*23440*/  BSYNC B2 ;  /* 0x0000000000027941 */ /* 0x000fea0003800000 */
.L_x_1973:
[----:B------:R-:W2:Y:S04]  /*23450*/  LDL R8, [R1] ;  /* 0x0000000001087983 */ /* 0x000ea80000100800 */
[----:B------:R-:W2:Y:S01]  /*23460*/  LDL R5, [R1+0x8] ;  /* 0x0000080001057983 */ /* 0x000ea20000100800 */
[----:B------:R-:W-:Y:S01]  /*23470*/  IMAD.MOV.U32 R12, RZ, RZ, RZ ;  /* 0x000000ffff0c7224 */ /* 0x000fe200078e00ff */
[----:B------:R-:W-:Y:S01]  /*23480*/  UIADD3 UR4, UP0, UR38, 0x570, URZ ;  /* 0x0000057026047890 */ /* 0x000fe2000ff1e03f */
[----:B------:R-:W-:Y:S01]  /*23490*/  IMAD R6, R4, 0x60, R0 ;  /* 0x0000006004067824 */ /* 0x000fe200078e0200 */
[----:B------:R-:W-:Y:S01]  /*234a0*/  PLOP3.LUT P0, PT, PT, PT, PT, 0x80, 0x0 ;  /* 0x000000000000781c */ /* 0x000fe20003f0f070 */
[----:B------:R-:W-:Y:S01]  /*234b0*/  UMOV UR6, 0x0 ;  /* 0x0000000000067882 */ /* 0x000fe20000000000 */
[----:B------:R-:W-:Y:S01]  /*234c0*/  R2UR UR10, R12 ;  /* 0x000000000c0a72ca */ /* 0x000fe200000e0000 */
[----:B------:R-:W-:Y:S01]  /*234d0*/  VIADD R6, R6, 0xffffffa0 ;  /* 0xffffffa006067836 */ /* 0x000fe20000000000 */
[----:B------:R-:W-:Y:S01]  /*234e0*/  UIADD3.X UR5, URZ, UR39, URZ, UP0, !UPT ;  /* 0x000000273f057290 */ /* 0x000fe200087fe43f */
[----:B------:R-:W-:Y:S01]  /*234f0*/  UMOV UR7, 0x12f00000 ;  /* 0x12f0000000077882 */ /* 0x000fe20000000000 */
[----:B--2---:R-:W-:-:S02]  /*23500*/  IMAD R9, R5, 0x9000, R8 ;  /* 0x0000900005097824 */ /* 0x004fc400078e0208 */
[----:B------:R-:W-:-:S03]  /*23510*/  VIADD R5, R7, 0x2a890 ;  /* 0x0002a89007057836 */ /* 0x000fc60000000000 */
[----:B------:R-:W-:-:S07]  /*23520*/  IADD3 R8, R9, 0x18400, RZ ;  /* 0x0001840009087810 */ /* 0x000fce0007ffe0ff */
.L_x_1975:
        /* <DEDUP_REMOVED lines=16> */
.L_x_1976:
        /* <DEDUP_REMOVED lines=15> */
.L_x_1977:
        /* <DEDUP_REMOVED lines=13> */
.L_x_2154:
[----:B------:R-:W-:Y:S05]  /*237f0*/  BSYNC B2 ;  /* 0x0000000000027941 */ /* 0x000fea0003800000 */
.L_x_1978:
[----:B------:R-:W-:Y:S01]  /*23800*/  BSSY B2, `(.L_x_1980) ;  /* 0x000000b000027945 */ /* 0x000fe20003800000 */
[----:B-12---:R-:W-:Y:S01]  /*23810*/  IMAD.MOV.U32 R10, RZ, RZ, 0x0 ;  /* 0x00000000ff0a7424 */ /* 0x006fe200078e00ff */
[----:B0-----:R-:W-:Y:S02]  /*23820*/  MOV R11, 0x12f00000 ;  /* 0x12f00000000b7802 */ /* 0x001fe40000000f00 */
[----:B------:R-:W-:Y:S05]  /*23830*/  @P1 BRA `(.L_x_1981) ;  /* 0x00000000001c1947 */ /* 0x000fea0003800000 */
[----:B------:R-:W0:Y:S01]  /*23840*/  S2R R8, SR_TID.X ;  /* 0x0000000000087919 */ /* 0x000e220000002100 */
[----:B------:R-:W-:-:S04]  /*23850*/  IMAD.MOV.U32 R5, RZ, RZ, 0x6000 ;  /* 0x00006000ff057424 */ /* 0x000fc800078e00ff */
[----:B------:R1:W-:Y:S01]  /*23860*/  SYNCS.ARRIVE.TRANS64 RZ, [R7+URZ+0x2a8b0], R5 ;  /* 0x02a8b00507ff79a7 */ /* 0x0003e2000800003f */
[----:B0-----:R-:W-:-:S04]  /*23870*/  LOP3.LUT R8, R8, 0x1f, RZ, 0xc0, !PT ;  /* 0x0000001f08087812 */ /* 0x001fc800078ec0ff */
[----:B------:R-:W-:-:S13]  /*23880*/  ISETP.NE.AND P0, PT, R8, RZ, PT ;  /* 0x000000ff0800720c */ /* 0x000fda0003f05270 */
[----:B-1----:R-:W-:Y:S05]  /*23890*/  @!P0 BRA `(.L_x_1981) ;  /* 0x0000000000048947 */ /* 0x002fea0003800000 */
[----:B------:R-:W-:Y:S01]  /*238a0*/  BPT.TRAP 0x1 ;  /* 0x000000040000795c */ /* 0x000fe20000300000 */
.L_x_1981:
[----:B------:R-:W-:Y:S05]  /*238b0*/  BSYNC B2 ;  /* 0x0000000000027941 */ /* 0x000fea0003800000 */
.L_x_1980:
[----:B------:R-:W2:Y:S04]  /*238c0*/  LDL R8, [R1] ;  /* 0x0000000001087983 */ /* 0x000ea80000100800 */
[----:B------:R-:W2:Y:S01]  /*238d0*/  LDL R5, [R1+0x8] ;  /* 0x0000080001057983 */ /* 0x000ea20000100800 */
[----:B------:R-:W-:Y:S01]  /*238e0*/  R2UR UR10, R12 ;  /* 0x000000000c0a72ca */ /* 0x000fe200000e0000 */
[----:B------:R-:W-:Y:S01]  /*238f0*/  UIADD3 UR4, UP0, UR38, 0x670, URZ ;  /* 0x0000067026047890 */ /* 0x000fe2000ff1e03f */
[----:B------:R-:W-:Y:S01]  /*23900*/  R2UR UR6, R10 ;  /* 0x000000000a0672ca */ /* 0x000fe200000e0000 */
[----:B------:R-:W-:Y:S01]  /*23910*/  VIADD R7, R7, 0x2a8b0 ;  /* 0x0002a8b007077836 */ /* 0x000fe20000000000 */
[----:B------:R-:W-:Y:S01]  /*23920*/  R2UR UR7, R11 ;  /* 0x000000000b0772ca */ /* 0x000fe200000e0000 */
[----:B------:R-:W-:Y:S01]  /*23930*/  UIADD3.X UR5, URZ, UR39, URZ, UP0, !UPT ;  /* 0x000000273f057290 */ /* 0x000fe200087fe43f */
[----:B------:R-:W-:Y:S01]  /*23940*/  PLOP3.LUT P0, PT, PT, PT, PT, 0x80, 0x0 ;  /* 0x000000000000781c */ /* 0x000fe20003f0f070 */
[----:B--2---:R-:W-:-:S04]  /*23950*/  IMAD R8, R5, 0x6000, R8 ;  /* 0x0000600005087824 */ /* 0x004fc800078e0208 */
[----:B------:R-:W-:-:S08]  /*23960*/  VIADD R5, R8, 0x400 ;  /* 0x0000040008057836 */ /* 0x000fd00000000000 */
.L_x_1982:
        /* <DEDUP_REMOVED lines=15> */
.L_x_1983:
        /* <DEDUP_REMOVED lines=10> */
.L_x_1970:
[----:B------:R-:W-:Y:S05]  /*23b00*/  BSYNC B1 ;  /* 0x0000000000017941 */ /* 0x000fea0003800000 */
.L_x_1969:
[----:B------:R-:W1:Y:S04]  /*23b10*/  LDL.LU R9, [R1+0x8] ;  /* 0x0000080001097983 */ /* 0x000e680000300800 */
[----:B------:R-:W2:Y:S01]  /*23b20*/  LDL.LU R8, [R1+0x20] ;  /* 0x0000200001087983 */ /* 0x000ea20000300800 */
[----:B------:R-:W-:Y:S02]  /*23b30*/  PLOP3.LUT P0, PT, PT, PT, PT, 0x8, 0x0 ;  /* 0x000000000000781c */ /* 0x000fe40003f0e170 */
[----:B-1----:R-:W-:Y:S01]  /*23b40*/  IADD3 R5, R9, 0x1, RZ ;  /* 0x0000000109057810 */ /* 0x002fe20007ffe0ff */
[----:B------:R-:W-:-:S03]  /*23b50*/  VIADD R9, R4, 0xfffffffe ;  /* 0xfffffffe04097836 */ /* 0x000fc60000000000 */
[----:B------:R-:W-:Y:S02]  /*23b60*/  ISETP.NE.AND P1, PT, R5, 0x2, PT ;  /* 0x000000020500780c */ /* 0x000fe40003f25270 */
[----:B------:R-:W-:Y:S02]  /*23b70*/  ISETP.GE.AND P2, PT, R9, R3, PT ;  /* 0x000000030900720c */ /* 0x000fe40003f46270 */
[----:B------:R-:W-:-:S04]  /*23b80*/  SEL R4, RZ, 0x1, P1 ;  /* 0x00000001ff047807 */ /* 0x000fc80000800000 */
[----:B--2---:R-:W-:Y:S02]  /*23b90*/  LOP3.LUT R8, R8, R4, RZ, 0x3c, !PT ;  /* 0x0000000408087212 */ /* 0x004fe400078e3cff */
[----:B------:R-:W-:-:S05]  /*23ba0*/  SEL R4, R5, RZ, P1 ;  /* 0x000000ff05047207 */ /* 0x000fca0000800000 */
[----:B------:R1:W-:Y:S04]  /*23bb0*/  STL [R1+0x8], R4 ;  /* 0x0000080401007387 */ /* 0x0003e80000100800 */
[----:B------:R1:W-:Y:S01]  /*23bc0*/  STL [R1+0x20], R8 ;  /* 0x0000200801007387 */ /* 0x0003e20000100800 */
[----:B------:R-:W-:Y:S05]  /*23bd0*/  @!P2 BRA `(.L_x_1963) ;  /* 0x000000080040a947 */ /* 0x000fea0003800000 */
.L_x_1999:
[----:B------:R-:W-:Y:S05]  /*23be0*/  YIELD ;  /* 0x0000000000007946 */ /* 0x000fea0003800000 */
[----:B------:R-:W-:Y:S04]  /*23bf0*/  BSSY B1, `(.L_x_1984) ;  /* 0x0000082000017945 */ /* 0x000fe80003800000 */
[----:B--2---:R-:W-:Y:S05]  /*23c00*/  @!P6 BRA `(.L_x_1985) ;  /* 0x000000080000e947 */ /* 0x004fea0003800000 */
[----:B------:R-:W2:Y:S04]  /*23c10*/  LDL R7, [R1] ;  /* 0x0000000001077983 */ /* 0x000ea80000100800 */
[----:B------:R-:W2:Y:S04]  /*23c20*/  LDL R6, [R1+0x8] ;  /* 0x0000080001067983 */ /* 0x000ea80000100800 */
[----:B------:R-:W3:Y:S01]  /*23c30*/  LDL R5, [R1+0x20] ;  /* 0x0000200001057983 */ /* 0x000ee20000100800 */
[----:B------:R-:W-:Y:S01]  /*23c40*/  BSSY B2, `(.L_x_1986) ;  /* 0x0000008000027945 */ /* 0x000fe20003800000 */
[----:B-1----:R-:W1:Y:S02]  /*23c50*/  S2R R4, SR_TID.X ;  /* 0x0000000000047919 */ /* 0x002e640000002100 */
[----:B-1----:R-:W-:-:S04]  /*23c60*/  LOP3.LUT R4, R4, 0x7f, RZ, 0xc0, !PT ;  /* 0x0000007f04047812 */ /* 0x002fc800078ec0ff */
[----:B------:R-:W-:Y:S01]  /*23c70*/  ISETP.NE.AND P2, PT, R4, RZ, PT ;  /* 0x000000ff0400720c */ /* 0x000fe20003f45270 */
[----:B--2---:R-:W-:Y:S01]  /*23c80*/  IMAD R8, R6, 0x8, R7 ;  /* 0x0000000806087824 */ /* 0x004fe200078e0207 */
[----:B---3--:R-:W-:-:S04]  /*23c90*/  SHF.L.U32 R7, R5, 0x1f, RZ ;  /* 0x0000001f05077819 */ /* 0x008fc800000006ff */
[----:B------:R-:W1:Y:S02]  /*23ca0*/  SYNCS.PHASECHK.TRANS64.TRYWAIT P1, [R8+URZ+0x2a8a0], R7 ;  /* 0x02a8a007080075a7 */ /* 0x000e64000802017f */
[----:B-1----:R-:W-:Y:S05]  /*23cb0*/  @!P1 BRA `(.L_x_1987) ;  /* 0x0000006c00689947 */ /* 0x002fea0003800000 */
.L_x_2155:
[----:B------:R-:W-:Y:S05]  /*23cc0*/  BSYNC B2 ;  /* 0x0000000000027941 */ /* 0x000fea0003800000 */
.L_x_1986:
        /* <DEDUP_REMOVED lines=9> */
.L_x_1989:
[----:B------:R-:W-:Y:S05]  /*23d60*/  BSYNC B2 ;  /* 0x0000000000027941 */ /* 0x000fea0003800000 */
.L_x_1988:
[----:B------:R-:W2:Y:S04]  /*23d70*/  LDL R5, [R1] ;  /* 0x0000000001057983 */ /* 0x000ea80000100800 */
[----:B------:R-:W2:Y:S01]  /*23d80*/  LDL R4, [R1+0x8] ;  /* 0x0000080001047983 */ /* 0x000ea20000100800 */
[----:B------:R-:W-:Y:S01]  /*23d90*/  IMAD.MOV.U32 R12, RZ, RZ, RZ ;  /* 0x000000ffff0c7224 */ /* 0x000fe200078e00ff */
[----:B------:R-:W-:Y:S01]  /*23da0*/  UIADD3 UR4, UP0, UR38, 0x570, URZ ;  /* 0x0000057026047890 */ /* 0x000fe2000ff1e03f */
[----:B------:R-:W-:Y:S01]  /*23db0*/  PLOP3.LUT P1, PT, PT, PT, PT, 0x80, 0x0 ;  /* 0x000000000000781c */ /* 0x000fe20003f2f070 */
[----:B------:R-:W-:Y:S01]  /*23dc0*/  UMOV UR6, 0x0 ;  /* 0x0000000000067882 */ /* 0x000fe20000000000 */
[----:B------:R-:W-:Y:S01]  /*23dd0*/  UMOV UR7, 0x12f00000 ;  /* 0x12f0000000077882 */ /* 0x000fe20000000000 */
[----:B------:R-:W-:Y:S01]  /*23de0*/  R2UR UR10, R12 ;  /* 0x000000000c0a72ca */ /* 0x000fe200000e0000 */
[----:B------:R-:W-:Y:S01]  /*23df0*/  UIADD3.X UR5, URZ, UR39, URZ, UP0, !UPT ;  /* 0x000000273f057290 */ /* 0x000fe200087fe43f */
[----:B--2---:R-:W-:Y:S01]  /*23e00*/  IMAD R6, R4, 0x9000, R5 ;  /* 0x0000900004067824 */ /* 0x004fe200078e0205 */
[----:B------:R-:W-:Y:S01]  /*23e10*/  IADD3 R4, R8, 0x2a890, RZ ;  /* 0x0002a89008047810 */ /* 0x000fe20007ffe0ff */
[----:B------:R-:W-:-:S02]  /*23e20*/  IMAD R5, R9, 0x60, R0 ;  /* 0x0000006009057824 */ /* 0x000fc400078e0200 */
[----:B------:R-:W-:-:S09]  /*23e30*/  VIADD R10, R6, 0x18400 ;  /* 0x00018400060a7836 */ /* 0x000fd20000000000 */
.L_x_1990:
        /* <DEDUP_REMOVED lines=16> */
.L_x_1991:
        /* <DEDUP_REMOVED lines=15> */
.L_x_1992:
        /* <DEDUP_REMOVED lines=13> */
.L_x_2156:
[----:B------:R-:W-:Y:S05]  /*24100*/  BSYNC B2 ;  /* 0x0000000000027941 */ /* 0x000fea0003800000 */
.L_x_1993:
[----:B------:R-:W-:Y:S01]  /*24110*/  BSSY B2, `(.L_x_1995) ;  /* 0x000000b000027945 */ /* 0x000fe20003800000 */
[----:B------:R-:W-:Y:S01]  /*24120*/  MOV R10, 0x0 ;  /* 0x00000000000a7802 */ /* 0x000fe20000000f00 */
[----:B0-----:R-:W-:Y:S02]  /*24130*/  IMAD.MOV.U32 R11, RZ, RZ, 0x12f00000 ;  /* 0x12f00000ff0b7424 */ /* 0x001fe400078e00ff */
[----:B------:R-:W-:Y:S05]  /*24140*/  @P2 BRA `(.L_x_1996) ;  /* 0x00000000001c2947 */ /* 0x000fea0003800000 */
[----:B------:R-:W0:Y:S01]  /*24150*/  S2R R6, SR_TID.X ;  /* 0x0000000000067919 */ /* 0x000e220000002100 */
[----:B------:R-:W-:-:S04]  /*24160*/  IMAD.MOV.U32 R4, RZ, RZ, 0x6000 ;  /* 0x00006000ff047424 */ /* 0x000fc800078e00ff */
[----:B------:R3:W-:Y:S01]  /*24170*/  SYNCS.ARRIVE.TRANS64 RZ, [R8+URZ+0x2a8b0], R4 ;  /* 0x02a8b00408ff79a7 */ /* 0x0007e2000800003f */
[----:B0-----:R-:W-:-:S04]  /*24180*/  LOP3.LUT R6, R6, 0x1f, RZ, 0xc0, !PT ;  /* 0x0000001f06067812 */ /* 0x001fc800078ec0ff */
[----:B------:R-:W-:-:S13]  /*24190*/  ISETP.NE.AND P1, PT, R6, RZ, PT ;  /* 0x000000ff0600720c */ /* 0x000fda0003f25270 */
[----:B---3--:R-:W-:Y:S05]  /*241a0*/  @!P1 BRA `(.L_x_1996) ;  /* 0x0000000000049947 */ /* 0x008fea0003800000 */
[----:B------:R-:W-:Y:S01]  /*241b0*/  BPT.TRAP 0x1 ;  /* 0x000000040000795c */ /* 0x000fe20000300000 */
.L_x_1996:
[----:B------:R-:W-:Y:S05]  /*241c0*/  BSYNC B2 ;  /* 0x0000000000027941 */ /* 0x000fea0003800000 */
.L_x_1995:
[----:B------:R-:W3:Y:S04]  /*241d0*/  LDL R6, [R1] ;  /* 0x0000000001067983 */ /* 0x000ee80000100800 */
[----:B------:R-:W3:Y:S01]  /*241e0*/  LDL R4, [R1+0x8] ;  /* 0x0000080001047983 */ /* 0x000ee20000100800 */
[----:B------:R-:W-:Y:S01]  /*241f0*/  R2UR UR10, R12 ;  /* 0x000000000c0a72ca */ /* 0x000fe200000e0000 */
[----:B------:R-:W-:Y:S01]  /*24200*/  UIADD3 UR4, UP0, UR38, 0x670, URZ ;  /* 0x0000067026047890 */ /* 0x000fe2000ff1e03f */
[----:B------:R-:W-:Y:S01]  /*24210*/  R2UR UR6, R10 ;  /* 0x000000000a0672ca */ /* 0x000fe200000e0000 */
[----:B-12---:R-:W-:Y:S01]  /*24220*/  VIADD R8, R8, 0x2a8b0 ;  /* 0x0002a8b008087836 */ /* 0x006fe20000000000 */
[----:B------:R-:W-:Y:S01]  /*24230*/  R2UR UR7, R11 ;  /* 0x000000000b0772ca */ /* 0x000fe200000e0000 */
[----:B------:R-:W-:Y:S01]  /*24240*/  UIADD3.X UR5, URZ, UR39, URZ, UP0, !UPT ;  /* 0x000000273f057290 */ /* 0x000fe200087fe43f */
[----:B------:R-:W-:Y:S01]  /*24250*/  PLOP3.LUT P1, PT, PT, PT, PT, 0x80, 0x0 ;  /* 0x000000000000781c */ /* 0x000fe20003f2f070 */
[----:B---3--:R-:W-:-:S04]  /*24260*/  IMAD R4, R4, 0x6000, R6 ;  /* 0x0000600004047824 */ /* 0x008fc800078e0206 */
[----:B------:R-:W-:-:S08]  /*24270*/  VIADD R6, R4, 0x400 ;  /* 0x0000040004067836 */ /* 0x000fd00000000000 */
.L_x_1997:
        /* <DEDUP_REMOVED lines=10> */
[----:B------:R-:W-:Y:S02]  /*24320*/  R2UR UR10, R13 ;  /* 0x000000000d0a72ca */ /* 0x000fe400000e0000 */
[----:B------:R-:W-:Y:S02]  /*24330*/  R2UR UR6, R10 ;  /* 0x000000000a0672ca */ /* 0x000fe400000e0000 */
[----:B------:R-:W-:Y:S02]  /*24340*/  R2UR UR7, R11 ;  /* 0x000000000b0772ca */ /* 0x000fe400000e0000 */
[----:B------:R-:W-:Y:S02]  /*24350*/  PLOP3.LUT P1, PT, PT, PT, PT, 0x80, 0x0 ;  /* 0x000000000000781c */ /* 0x000fe40003f2f070 */
[----:B------:R-:W-:-:S11]  /*24360*/  IADD3 R4, R4, 0x3400, RZ ;  /* 0x0000340004047810 */ /* 0x000fd60007ffe0ff */
.L_x_1998:
        /* <DEDUP_REMOVED lines=10> */
.L_x_1985:
[----:B------:R-:W-:Y:S05]  /*24410*/  BSYNC B1 ;  /* 0x0000000000017941 */ /* 0x000fea0003800000 */
.L_x_1984:
[----:B------:R-:W1:Y:S04]  /*24420*/  LDL.LU R7, [R1+0x8] ;  /* 0x0000080001077983 */ /* 0x000e680000300800 */
[----:B------:R-:W2:Y:S01]  /*24430*/  LDL.LU R6, [R1+0x20] ;  /* 0x0000200001067983 */ /* 0x000ea20000300800 */
[C---:B------:R-:W-:Y:S01]  /*24440*/  ISETP.GT.AND P2, PT, R9.reuse, R3, PT ;  /* 0x000000030900720c */ /* 0x040fe20003f44270 */
[----:B------:R-:W-:Y:S02]  /*24450*/  VIADD R9, R9, 0xffffffff ;  /* 0xffffffff09097836 */ /* 0x000fe40000000000 */
[----:B-1----:R-:W-:-:S05]  /*24460*/  VIADD R4, R7, 0x1 ;  /* 0x0000000107047836 */ /* 0x002fca0000000000 */
[----:B------:R-:W-:-:S04]  /*24470*/  ISETP.NE.AND P1, PT, R4, 0x2, PT ;  /* 0x000000020400780c */ /* 0x000fc80003f25270 */
[----:B------:R-:W-:Y:S02]  /*24480*/  SEL R5, RZ, 0x1, P1 ;  /* 0x00000001ff057807 */ /* 0x000fe40000800000 */
[----:B------:R-:W-:Y:S02]  /*24490*/  SEL R4, R4, RZ, P1 ;  /* 0x000000ff04047207 */ /* 0x000fe40000800000 */
[----:B--2---:R-:W-:-:S05]  /*244a0*/  LOP3.LUT R6, R6, R5, RZ, 0x3c, !PT ;  /* 0x0000000506067212 */ /* 0x004fca00078e3cff */
[----:B------:R2:W-:Y:S04]  /*244b0*/  STL [R1+0x20], R6 ;  /* 0x0000200601007387 */ /* 0x0005e80000100800 */
[----:B------:R2:W-:Y:S01]  /*244c0*/  STL [R1+0x8], R4 ;  /* 0x0000080401007387 */ /* 0x0005e20000100800 */
[----:B------:R-:W-:Y:S05]  /*244d0*/  @P2 BRA `(.L_x_1999) ;  /* 0xfffffff400c02947 */ /* 0x000fea000383ffff */
.L_x_1963:
[----:B------:R-:W-:Y:S05]  /*244e0*/  BSYNC B0 ;  /* 0x0000000000007941 */ /* 0x000fea0003800000 */
.L_x_1962:
[----:B------:R-:W3:Y:S01]  /*244f0*/  LDL R7, [R1+0x30] ;  /* 0x0000300001077983 */ /* 0x000ee20000100800 */
[----:B------:R-:W4:Y:S01]  /*24500*/  LDC R0, c[0x0][0x448] ;  /* 0x00011200ff007b82 */ /* 0x000f220000000800 */
[----:B------:R-:W-:Y:S07]  /*24510*/  @!P0 WARPSYNC.ALL ;  /* 0x0000000000008948 */ /* 0x000fee0003800000 */
[----:B------:R-:W-:Y:S01]  /*24520*/  @!P0 BAR.SYNC.DEFER_BLOCKING 0xc, 0x180 ;  /* 0x0306000000008b1d */ /* 0x000fe20000010000 */
[----:B----4-:R-:W-:-:S13]  /*24530*/  ISETP.NE.AND P1, PT, R0, 0x1, PT ;  /* 0x000000010000780c */ /* 0x010fda0003f25270 */
[----:B------:R-:W4:Y:S08]  /*24540*/  @P1 LDC R2, c[0x0][0x44c] ;  /* 0x00011300ff021b82 */ /* 0x000f300000000800 */
[----:B------:R-:W5:Y:S01]  /*24550*/  @P1 LDC R3, c[0x0][0x450] ;  /* 0x00011400ff031b82 */ /* 0x000f620000000800 */
[----:B---3--:R-:W-:-:S04]  /*24560*/  VIADD R0, R7, 0x7f ;  /* 0x0000007f07007836 */ /* 0x008fc80000000000 */
[----:B----4-:R-:W-:-:S05]  /*24570*/  @P1 IMAD.HI.U32 R2, R0, R2, RZ ;  /* 0x0000000200021227 */ /* 0x010fca00078e00ff */
[----:B-----5:R-:W-:Y:S02]  /*24580*/  @P1 SHF.R.U32.HI R0, RZ, R3, R2 ;  /* 0x00000003ff001219 */ /* 0x020fe40000011602 */
[----:B------:R-:W3:Y:S03]  /*24590*/  LDC.64 R2, c[0x0][0x9e0] ;  /* 0x00027800ff027b82 */ /* 0x000ee60000000a00 */
[----:B------:R-:W-:Y:S01]  /*245a0*/  IMAD.IADD R0, R17, 0x1, R0 ;  /* 0x0000000111007824 */ /* 0x000fe200078e0200 */
[----:B---3--:R-:W-:-:S04]  /*245b0*/  ISETP.GE.AND P2, PT, R3, 0x1, PT ;  /* 0x000000010300780c */ /* 0x008fc80003f46270 */
[----:B------:R-:W-:-:S09]  /*245c0*/  IADD3 R2, R0, R2, RZ ;  /* 0x0000000200027210 */ /* 0x000fd20007ffe0ff */
[----:B------:R-:W-:Y:S05]  /*245d0*/  @!P2 BRA `(.L_x_2000) ;  /* 0x000000000048a947 */ /* 0x000fea0003800000 */
[C---:B------:R-:W-:Y:S01]  /*245e0*/  ISETP.GT.AND P0, PT, R0.reuse, RZ, PT ;  /* 0x000000ff0000720c */ /* 0x040fe20003f04270 */
[----:B------:R-:W-:Y:S01]  /*245f0*/  BSSY B0, `(.L_x_2001) ;  /* 0x000000e000007945 */ /* 0x000fe20003800000 */
[----:B--2---:R-:W-:-:S11]  /*24600*/  VIADD R6, R0, 0xffffffff ;  /* 0xffffffff00067836 */ /* 0x004fd60000000000 */
[----:B------:R-:W-:Y:S05]  /*24610*/  @P0 BRA `(.L_x_2002) ;  /* 0x00000000001c0947 */ /* 0x000fea0003800000 */
[----:B------:R-:W-:Y:S01]  /*24620*/  ISETP.NE.AND P0, PT, R3, 0x1, PT ;  /* 0x000000010300780c */ /* 0x000fe20003f05270 */
[----:B------:R-:W-:-:S12]  /*24630*/  IMAD.MOV R0, RZ, RZ, -R0 ;  /* 0x000000ffff007224 */ /* 0x000fd800078e0a00 */
[----:B-1----:R-:W1:Y:S02]  /*24640*/  @P0 LDC.64 R4, c[0x0][0x9e8] ;  /* 0x00027a00ff040b82 */ /* 0x002e640000000a00 */
[----:B-1----:R-:W-:-:S05]  /*24650*/  @P0 IMAD.HI.U32 R4, R0, R4, RZ ;  /* 0x0000000400040227 */ /* 0x002fca00078e00ff */
[----:B------:R-:W-:-:S04]  /*24660*/  @P0 SHF.R.U32.HI R0, RZ, R5, R4 ;  /* 0x00000005ff000219 */ /* 0x000fc80000011604 */
[----:B------:R-:W-:Y:S01]  /*24670*/  LOP3.LUT R6, RZ, R0, RZ, 0x33, !PT ;  /* 0x00000000ff067212 */ /* 0x000fe200078e33ff */
[----:B------:R-:W-:Y:S06]  /*24680*/  BRA `(.L_x_2003) ;  /* 0x0000000000107947 */ /* 0x000fec0003800000 */
.L_x_2002:
[----:B------:R-:W-:-:S13]  /*24690*/  ISETP.NE.AND P0, PT, R3, 0x1, PT ;  /* 0x000000010300780c */ /* 0x000fda0003f05270 */
[----:B-1----:R-:W1:Y:S02]  /*246a0*/  @P0 LDC.64 R4, c[0x0][0x9e8] ;  /* 0x00027a00ff040b82 */ /* 0x002e640000000a00 */
[----:B-1----:R-:W-:-:S05]  /*246b0*/  @P0 IMAD.HI.U32 R4, R6, R4, RZ ;  /* 0x0000000406040227 */ /* 0x002fca00078e00ff */
[----:B------:R-:W-:-:S07]  /*246c0*/  @P0 SHF.R.U32.HI R6, RZ, R5, R4 ;  /* 0x00000005ff060219 */ /* 0x000fce0000011604 */
.L_x_2003:
[----:B------:R-:W-:Y:S05]  /*246d0*/  BSYNC B0 ;  /* 0x0000000000007941 */ /* 0x000fea0003800000 */
.L_x_2001:
[----:B------:R-:W-:-:S05]  /*246e0*/  IMAD R6, R6, R3, R3 ;  /* 0x0000000306067224 */ /* 0x000fca00078e0203 */
[----:B------:R-:W-:-:S07]  /*246f0*/  VIMNMX R2, R2, R6, PT ;  /* 0x0000000602027248 */ /* 0x000fce0003fe0100 */
.L_x_2000:
[----:B------:R-:W-:Y:S01]  /*24700*/  VIADD R0, R2, 0x5f ;  /* 0x0000005f02007836 */ /* 0x000fe20000000000 */
[----:B-12---:R-:W1:Y:S01]  /*24710*/  @P1 LDC R4, c[0x0][0x450] ;  /* 0x00011400ff041b82 */ /* 0x006e620000000800 */
[----:B------:R-:W-:Y:S02]  /*24720*/  ULDC UR4, c[0x0][0x9dc] ;  /* 0x0002770000047ab9 */ /* 0x000fe40000000800 */
[----:B------:R-:W-:-:S05]  /*24730*/  IMAD.HI R0, R0, 0x2aaaaaab, RZ ;  /* 0x2aaaaaab00007827 */ /* 0x000fca00078e02ff */
[----:B------:R-:W-:-:S04]  /*24740*/  SHF.R.U32.HI R2, RZ, 0x1f, R0 ;  /* 0x0000001fff027819 */ /* 0x000fc80000011600 */
[----:B------:R-:W-:Y:S02]  /*24750*/  LEA.HI.SX32 R2, R0, R2, 0x1c ;  /* 0x0000000200027211 */ /* 0x000fe400078fe2ff */
[----:B------:R-:W2:Y:S02]  /*24760*/  @P1 LDC R0, c[0x0][0x44c] ;  /* 0x00011300ff001b82 */ /* 0x000ea40000000800 */
[----:B------:R-:W-:Y:S01]  /*24770*/  VIMNMX R6, R21, R2, PT ;  /* 0x0000000215067248 */ /* 0x000fe20003fe0100 */
[----:B------:R-:W-:-:S04]  /*24780*/  IMAD.MOV.U32 R2, RZ, RZ, R7 ;  /* 0x000000ffff027224 */ /* 0x000fc800078e0007 */
[----:B------:R3:W-:Y:S01]  /*24790*/  STL [R1+0x34], R6 ;  /* 0x0000340601007387 */ /* 0x0007e20000100800 */
[----:B--2---:R-:W-:-:S05]  /*247a0*/  @P1 IMAD.HI.U32 R0, R7, R0, RZ ;  /* 0x0000000007001227 */ /* 0x004fca00078e00ff */
[----:B-1----:R-:W-:-:S04]  /*247b0*/  @P1 SHF.R.U32.HI R2, RZ, R4, R0 ;  /* 0x00000004ff021219 */ /* 0x002fc80000011600 */
[----:B------:R-:W-:-:S05]  /*247c0*/  IADD3 R0, R20, R2, RZ ;  /* 0x0000000214007210 */ /* 0x000fca0007ffe0ff */
[----:B------:R-:W-:Y:S01]  /*247d0*/  VIADD R2, R0, -UR4 ;  /* 0x8000000400027c36 */ /* 0x000fe20008000000 */
[----:B---3--:R-:W-:Y:S06]  /*247e0*/  @!P2 BRA `(.L_x_2004) ;  /* 0x000000000044a947 */ /* 0x008fec0003800000 */
        /* <DEDUP_REMOVED lines=10> */
.L_x_2006:
[----:B------:R-:W-:-:S13]  /*24890*/  ISETP.NE.AND P0, PT, R3, 0x1, PT ;  /* 0x000000010300780c */ /* 0x000fda0003f05270 */
[----:B------:R-:W1:Y:S02]  /*248a0*/  @P0 LDC.64 R4, c[0x0][0x9e8] ;  /* 0x00027a00ff040b82 */ /* 0x000e640000000a00 */
[----:B-1----:R-:W-:-:S05]  /*248b0*/  @P0 IMAD.HI.U32 R4, R0, R4, RZ ;  /* 0x0000000400040227 */ /* 0x002fca00078e00ff */
[----:B------:R-:W-:-:S07]  /*248c0*/  @P0 SHF.R.U32.HI R0, RZ, R5, R4 ;  /* 0x00000005ff000219 */ /* 0x000fce0000011604 */
.L_x_2007:
[----:B------:R-:W-:Y:S05]  /*248d0*/  BSYNC B0 ;  /* 0x0000000000007941 */ /* 0x000fea0003800000 */
.L_x_2005:
[----:B------:R-:W-:-:S05]  /*248e0*/  IMAD R0, R0, R3, RZ ;  /* 0x0000000300007224 */ /* 0x000fca00078e02ff */
[----:B------:R-:W-:-:S07]  /*248f0*/  VIMNMX R2, R2, R0, !PT ;  /* 0x0000000002027248 */ /* 0x000fce0007fe0100 */
.L_x_2004:
[----:B------:R-:W-:Y:S01]  /*24900*/  IMAD.HI R2, R2, 0x2aaaaaab, RZ ;  /* 0x2aaaaaab02027827 */ /* 0x000fe200078e02ff */
[----:B------:R-:W-:Y:S04]  /*24910*/  BSSY B7, `(.L_x_2008) ;  /* 0x000042e000077945 */ /* 0x000fe80003800000 */
[----:B------:R-:W-:-:S04]  /*24920*/  SHF.R.U32.HI R0, RZ, 0x1f, R2 ;  /* 0x0000001fff007819 */ /* 0x000fc80000011602 */
[----:B------:R-:W-:-:S04]  /*24930*/  LEA.HI.SX32 R0, R2, R0, 0x1c ;  /* 0x0000000002007211 */ /* 0x000fc800078fe2ff */
[----:B------:R-:W-:-:S04]  /*24940*/  VIMNMX R3, RZ, R0, !PT ;  /* 0x00000000ff037248 */ /* 0x000fc80007fe0100 */
[----:B------:R-:W-:Y:S01]  /*24950*/  ISETP.GT.AND P0, PT, R6, R3, PT ;  /* 0x000000030600720c */ /* 0x000fe20003f04270 */
[----:B------:R1:W-:-:S12]  /*24960*/  STL [R1+0x2c], R3 ;  /* 0x00002c0301007387 */ /* 0x0003d80000100800 */
[----:B-1----:R-:W-:Y:S05]  /*24970*/  @P0 BRA `(.L_x_2009) ;  /* 0x0000000000480947 */ /* 0x002fea0003800000 */
[----:B------:R-:W1:Y:S02]  /*24980*/  S2R R3, SR_TID.X ;  /* 0x0000000000037919 */ /* 0x000e640000002100 */
[----:B-1----:R-:W-:-:S04]  /*24990*/  LOP3.LUT R3, R3, 0x7f, RZ, 0xc0, !PT ;  /* 0x0000007f03037812 */ /* 0x002fc800078ec0ff */
[----:B------:R-:W-:-:S13]  /*249a0*/  ISETP.NE.AND P0, PT, R3, RZ, PT ;  /* 0x000000ff0300720c */ /* 0x000fda0003f05270 */
[----:B------:R-:W-:Y:S05]  /*249b0*/  @P0 BRA `(.L_x_2010) ;  /* 0x00000040008c0947 */ /* 0x000fea0003800000 */
[----:B------:R-:W1:Y:S01]  /*249c0*/  S2R R3, SR_LANEID ;  /* 0x0000000000037919 */ /* 0x000e620000000000 */
[----:B------:R-:W-:Y:S01]  /*249d0*/  VOTEU.ANY UR4, UPT, PT ;  /* 0x0000000000047886 */ /* 0x000fe200038e0100 */
[----:B------:R-:W-:Y:S01]  /*249e0*/  ULDC.64 UR6, c[0x0][0x208] ;  /* 0x0000820000067ab9 */ /* 0x000fe20000000a00 */
[----:B------:R-:W1:Y:S08]  /*249f0*/  FLO.U32 R0, UR4 ;  /* 0x0000000400007d00 */ /* 0x000e7000080e0000 */
[----:B------:R-:W2:Y:S01]  /*24a00*/  POPC R5, UR4 ;  /* 0x0000000400057d09 */ /* 0x000ea20008000000 */
[----:B-1----:R-:W-:-:S02]  /*24a10*/  ISETP.EQ.U32.AND P0, PT, R0, R3, PT ;  /* 0x000000030000720c */ /* 0x002fc40003f02070 */
[----:B------:R-:W2:Y:S11]  /*24a20*/  LDC.64 R2, c[0x0][0xc60] ;  /* 0x00031800ff027b82 */ /* 0x000eb60000000a00 */
[----:B--2---:R-:W2:Y:S01]  /*24a30*/  @P0 ATOMG.E.ADD.STRONG.GPU PT, R3, desc[UR6][R2.64], R5 ;  /* 0x00000005020309a8 */ /* 0x004ea200081ee1c6 */
[----:B------:R-:W1:Y:S02]  /*24a40*/  S2R R4, SR_LTMASK ;  /* 0x0000000000047919 */ /* 0x000e640000003900 */
[----:B-1----:R-:W-:-:S04]  /*24a50*/  LOP3.LUT R4, R4, UR4, RZ, 0xc0, !PT ;  /* 0x0000000404047c12 */ /* 0x002fc8000f8ec0ff */
[----:B------:R-:W1:Y:S01]  /*24a60*/  POPC R7, R4 ;  /* 0x0000000400077309 */ /* 0x000e620000000000 */
[----:B--2---:R-:W1:Y:S02]  /*24a70*/  SHFL.IDX PT, R0, R3, R0, 0x1f ;  /* 0x00001f0003007589 */ /* 0x004e6400000e0000 */
[----:B-1----:R-:W-:Y:S01]  /*24a80*/  IADD3 R16, R0, UR36, R7 ;  /* 0x0000002400107c10 */ /* 0x002fe2000fffe007 */
[----:B------:R-:W-:Y:S06]  /*24a90*/  BRA `(.L_x_2010) ;  /* 0x0000004000547947 */ /* 0x000fec0003800000 */
.L_x_2009:
[----:B------:R-:W2:Y:S01]  /*24aa0*/  LDL R17, [R1] ;  /* 0x0000000001117983 */ /* 0x000ea20000100800 */
        /* <DEDUP_REMOVED lines=10> */
[----:B------:R-:W1:Y:S01]  /*24b50*/  LDC.64 R2, c[0x4][R2] ;  /* 0x0100000002027b82 */ /* 0x000e620000000a00 */
[----:B------:R-:W-:Y:S01]  /*24b60*/  IMAD.U32 R5, RZ, RZ, UR7 ;  /* 0x00000007ff057e24 */ /* 0x000fe2000f8e00ff */
[----:B------:R-:W-:Y:S01]  /*24b70*/  MOV R12, 0x1 ;  /* 0x00000001000c7802 */ /* 0x000fe20000000f00 */
[----:B------:R-:W-:Y:S02]  /*24b80*/  IMAD.U32 R7, RZ, RZ, UR9 ;  /* 0x00000009ff077e24 */ /* 0x000fe4000f8e00ff */
[----:B------:R-:W-:-:S02]  /*24b90*/  IMAD.U32 R10, RZ, RZ, UR4 ;  /* 0x00000004ff0a7e24 */ /* 0x000fc4000f8e00ff */
[----:B0-----:R-:W-:Y:S02]  /*24ba0*/  IMAD.U32 R11, RZ, RZ, UR5 ;  /* 0x00000005ff0b7e24 */ /* 0x001fe4000f8e00ff */
[----:B------:R-:W-:Y:S02]  /*24bb0*/  IMAD.MOV.U32 R8, RZ, RZ, 0x70 ;  /* 0x00000070ff087424 */ /* 0x000fe400078e00ff */
[----:B------:R-:W-:-:S07]  /*24bc0*/  IMAD.MOV.U32 R13, RZ, RZ, RZ ;  /* 0x000000ffff0d7224 */ /* 0x000fce00078e00ff */
[----:B------:R-:W-:-:S07]  /*24bd0*/  LEPC R20, `(.L_x_2012) ;  /* 0x000000001014794e */ /* 0x000fce0000000000 */
[----:B-1----:R-:W-:Y:S05]  /*24be0*/  CALL.ABS.NOINC R2 ;  /* 0x0000000002007343 */ /* 0x002fea0003c00000 */
.L_x_2012:
[----:B------:R-:W-:Y:S05]  /*24bf0*/  BSYNC B6 ;  /* 0x0000000000067941 */ /* 0x000fea0003800000 */
.L_x_2011:
        /* <DEDUP_REMOVED lines=12> */
[----:B------:R-:W-:Y:S01]  /*24cc0*/  MOV R12, 0x1 ;  /* 0x00000001000c7802 */ /* 0x000fe20000000f00 */
[----:B------:R-:W-:Y:S02]  /*24cd0*/  IMAD.U32 R7, RZ, RZ, UR9 ;  /* 0x00000009ff077e24 */ /* 0x000fe4000f8e00ff */
[----:B------:R-:W-:-:S02]  /*24ce0*/  IMAD.U32 R10, RZ, RZ, UR4 ;  /* 0x00000004ff0a7e24 */ /* 0x000fc4000f8e00ff */
[----:B0-----:R-:W-:Y:S02]  /*24cf0*/  IMAD.U32 R11, RZ, RZ, UR5 ;  /* 0x00000005ff0b7e24 */ /* 0x001fe4000f8e00ff */
[----:B------:R-:W-:Y:S02]  /*24d00*/  IMAD.MOV.U32 R8, RZ, RZ, 0x70 ;  /* 0x00000070ff087424 */ /* 0x000fe400078e00ff */
[----:B-1----:R-:W-:-:S07]  /*24d10*/  IMAD.MOV.U32 R13, RZ, RZ, RZ ;  /* 0x000000ffff0d7224 */ /* 0x002fce00078e00ff */
[----:B------:R-:W-:-:S07]  /*24d20*/  LEPC R20, `(.L_x_2015) ;  /* 0x000000001014794e */ /* 0x000fce0000000000 */
[----:B--2---:R-:W-:Y:S05]  /*24d30*/  CALL.ABS.NOINC R2 ;  /* 0x0000000002007343 */ /* 0x004fea0003c00000 */
.L_x_2015:
        /* <DEDUP_REMOVED lines=15> */
.L_x_2014:
[----:B------:R-:W-:Y:S05]  /*24e30*/  BSYNC B6 ;  /* 0x0000000000067941 */ /* 0x000fea0003800000 */
.L_x_2013:
[----:B------:R-:W-:Y:S01]  /*24e40*/  ULDC.64 UR4, c[0x0][0x9f8] ;  /* 0x00027e0000047ab9 */ /* 0x000fe20000000a00 */
[----:B------:R-:W2:Y:S01]  /*24e50*/  LDL R17, [R1+0x34] ;  /* 0x0000340001117983 */ /* 0x000ea20000100800 */
[----:B------:R-:W-:Y:S01]  /*24e60*/  ISETP.NE.U32.AND P0, PT, RZ, UR4, PT ;  /* 0x00000004ff007c0c */ /* 0x000fe2000bf05070 */
[----:B------:R-:W-:Y:S01]  /*24e70*/  IMAD.MOV.U32 R7, RZ, RZ, R19 ;  /* 0x000000ffff077224 */ /* 0x000fe200078e0013 */
[----:B------:R-:W-:Y:S02]  /*24e80*/  ULDC.64 UR6, c[0x0][0x208] ;  /* 0x0000820000067ab9 */ /* 0x000fe40000000a00 */
[----:B------:R-:W-:Y:S01]  /*24e90*/  ISETP.NE.AND.EX P0, PT, RZ, UR5, PT, P0 ;  /* 0x00000005ff007c0c */ /* 0x000fe2000bf05300 */
[----:B------:R-:W-:-:S12]  /*24ea0*/  ULDC.64 UR4, c[0x0][0xa08] ;  /* 0x0002820000047ab9 */ /* 0x000fd80000000a00 */
[----:B------:R-:W1:Y:S02]  /*24eb0*/  @P0 LDC.64 R2, c[0x0][0x9f8] ;  /* 0x00027e00ff020b82 */ /* 0x000e640000000a00 */
[----:B-1----:R-:W-:-:S05]  /*24ec0*/  @P0 IMAD.WIDE R2, R19, 0x4, R2 ;  /* 0x0000000413020825 */ /* 0x002fca00078e0202 */
[----:B------:R1:W3:Y:S02]  /*24ed0*/  @P0 LDG.E R7, desc[UR6][R2.64] ;  /* 0x0000000602070981 */ /* 0x0002e4000c1e1900 */
[----:B-1----:R-:W1:Y:S02]  /*24ee0*/  LDC.64 R2, c[0x0][0x418] ;  /* 0x00010600ff027b82 */ /* 0x002e640000000a00 */
[----:B-1----:R-:W-:Y:S01]  /*24ef0*/  LOP3.LUT P0, RZ, R2, UR4, RZ, 0xfc, !PT ;  /* 0x0000000402ff7c12 */ /* 0x002fe2000f80fcff */
[----:B------:R-:W-:-:S03]  /*24f00*/  UMOV UR4, 0xffffffff ;  /* 0xffffffff00047882 */ /* 0x000fc60000000000 */
[----:B------:R-:W-:Y:S01]  /*24f10*/  LOP3.LUT P0, RZ, R3, UR5, RZ, 0xfc, P0 ;  /* 0x0000000503ff7c12 */ /* 0x000fe2000800fcff */
[----:B--2---:R-:W-:Y:S01]  /*24f20*/  VIADD R0, R17, 0xffffffff ;  /* 0xffffffff11007836 */ /* 0x004fe20000000000 */
[----:B---3--:R-:W-:Y:S01]  /*24f30*/  SHF.R.S32.HI R8, RZ, 0x1f, R7 ;  /* 0x0000001fff087819 */ /* 0x008fe20000011407 */
[----:B------:R1:W-:Y:S01]  /*24f40*/  STL [R1+0x14], R7 ;  /* 0x0000140701007387 */ /* 0x0003e20000100800 */
[----:B------:R-:W-:-:S03]  /*24f50*/  SEL R17, R7, RZ, !P0 ;  /* 0x000000ff07117207 */ /* 0x000fc60004000000 */
[----:B------:R1:W-:Y:S01]  /*24f60*/  STL [R1+0x24], R8 ;  /* 0x0000240801007387 */ /* 0x0003e20000100800 */
[----:B------:R-:W-:Y:S05]  /*24f70*/  BRA.DIV UR4, `(.L_x_2016) ;  /* 0x0000005a04e07947 */ /* 0x000fea000b800000 */
[----:B------:R-:W2:Y:S02]  /*24f80*/  S2R R4, SR_TID.X ;  /* 0x0000000000047919 */ /* 0x000ea40000002100 */
[----:B--2---:R-:W-:-:S04]  /*24f90*/  SHF.R.U32.HI R4, RZ, 0x5, R4 ;  /* 0x00000005ff047819 */ /* 0x004fc80000011604 */
[----:B------:R-:W-:-:S05]  /*24fa0*/  LOP3.LUT R4, R4, 0x3, RZ, 0xc0, !PT ;  /* 0x0000000304047812 */ /* 0x000fca00078ec0ff */
[----:B------:R2:W3:Y:S02]  /*24fb0*/  SHFL.IDX PT, R14, R4, RZ, 0x1f ;  /* 0x00001fff040e7589 */ /* 0x0004e400000e0000 */
.L_x_2159:
[----:B--2---:R-:W2:Y:S01]  /*24fc0*/  LDL.LU R4, [R1+0xc] ;  /* 0x00000c0001047983 */ /* 0x004ea20000300800 */
[----:B------:R-:W-:Y:S02]  /*24fd0*/  PLOP3.LUT P1, PT, PT, PT, PT, 0x8, 0x0 ;  /* 0x000000000000781c */ /* 0x000fe40003f2e170 */
[----:B---3--:R-:W-:Y:S01]  /*24fe0*/  ISETP.NE.AND P0, PT, R14, RZ, PT ;  /* 0x000000ff0e00720c */ /* 0x008fe20003f05270 */
[----:B------:R3:W-:Y:S01]  /*24ff0*/  STL [R1+0x10], R0 ;  /* 0x0000100001007387 */ /* 0x0007e20000100800 */
[----:B--2---:R-:W-:-:S09]  /*25000*/  LOP3.LUT R4, R4, 0xfffffffe, RZ, 0xc0, !PT ;  /* 0xfffffffe04047812 */ /* 0x004fd200078ec0ff */
[----:B------:R-:W-:-:S05]  /*25010*/  @P1 LOP3.LUT R4, R4, 0x1, RZ, 0xfc, !PT ;  /* 0x0000000104041812 */ /* 0x000fca00078efcff */
[----:B------:R3:W-:Y:S01]  /*25020*/  STL [R1+0xc], R4 ;  /* 0x00000c0401007387 */ /* 0x0007e20000100800 */
[----:B------:R-:W-:Y:S05]  /*25030*/  @P0 BRA `(.L_x_2017) ;  /* 0x00000004004c0947 */ /* 0x000fea0003800000 */
[----:B------:R-:W-:-:S03]  /*25040*/  UMOV UR4, 0xffffffff ;  /* 0xffffffff00047882 */ /* 0x000fc60000000000 */
[----:B------:R-:W-:Y:S05]  /*25050*/  BRA.DIV UR4, `(.L_x_2018) ;  /* 0x0000005a04dc7947 */ /* 0x000fea000b800000 */
[----:B------:R-:W-:-:S13]  /*25060*/  ELECT P6, URZ, PT ;  /* 0x00000000003f782f */ /* 0x000fda00038c0000 */
.L_x_2162:
[----:B------:R-:W-:Y:S05]  /*25070*/  @!P6 BRA `(.L_x_2017) ;  /* 0x00000004003ce947 */ /* 0x000fea0003800000 */
[----:B------:R-:W-:-:S04]  /*25080*/  ISETP.NE.U32.AND P0, PT, R2, RZ, PT ;  /* 0x000000ff0200720c */ /* 0x000fc80003f05070 */
[----:B------:R-:W-:-:S13]  /*25090*/  ISETP.NE.AND.EX P0, PT, R3, RZ, PT, P0 ;  /* 0x000000ff0300720c */ /* 0x000fda0003f05300 */
[----:B------:R-:W-:Y:S05]  /*250a0*/  @!P0 BRA `(.L_x_2019) ;  /* 0x0000000000548947 */ /* 0x000fea0003800000 */
[----:B------:R-:W2:Y:S01]  /*250b0*/  LDC R6, c[0x0][0x43c] ;  /* 0x00010f00ff067b82 */ /* 0x000ea20000000800 */
[----:B------:R-:W-:Y:S01]  /*250c0*/  IMAD.MOV.U32 R9, RZ, RZ, R0 ;  /* 0x000000ffff097224 */ /* 0x000fe200078e0000 */
[----:B------:R-:W-:Y:S01]  /*250d0*/  ULDC.64 UR4, c[0x0][0x428] ;  /* 0x00010a0000047ab9 */ /* 0x000fe20000000a00 */
[----:B------:R-:W-:Y:S02]  /*250e0*/  ULDC.64 UR6, c[0x0][0x208] ;  /* 0x0000820000067ab9 */ /* 0x000fe40000000a00 */
[----:B---3--:R-:W-:Y:S01]  /*250f0*/  IMAD.MOV.U32 R0, RZ, RZ, R9 ;  /* 0x000000ffff007224 */ /* 0x008fe200078e0009 */
[----:B--2---:R-:W-:-:S13]  /*25100*/  ISETP.NE.AND P0, PT, R6, 0x1, PT ;  /* 0x000000010600780c */ /* 0x004fda0003f05270 */
[----:B------:R-:W2:Y:S02]  /*25110*/  @P0 LDC.64 R4, c[0x0][0x440] ;  /* 0x00011000ff040b82 */ /* 0x000ea40000000a00 */
[----:B--2---:R-:W-:-:S05]  /*25120*/  @P0 IMAD.HI.U32 R4, R9, R4, RZ ;  /* 0x0000000409040227 */ /* 0x004fca00078e00ff */
[----:B------:R-:W-:-:S04]  /*25130*/  @P0 SHF.R.U32.HI R0, RZ, R5, R4 ;  /* 0x00000005ff000219 */ /* 0x000fc80000011604 */
[----:B------:R-:W-:Y:S02]  /*25140*/  IADD3 R4, -R0, RZ, RZ ;  /* 0x000000ff00047210 */ /* 0x000fe40007ffe1ff */
[----:B------:R-:W-:-:S03]  /*25150*/  SHF.R.S32.HI R5, RZ, 0x1f, R0 ;  /* 0x0000001fff057819 */ /* 0x000fc60000011400 */
        /* <DEDUP_REMOVED lines=10> */
.L_x_2019:
[----:B-1----:R-:W4:Y:S04]  /*25200*/  LDL R7, [R1] ;  /* 0x0000000001077983 */ /* 0x002f280000100800 */
[----:B---3--:R-:W4:Y:S04]  /*25210*/  LDL R0, [R1+0x4] ;  /* 0x0000040001007983 */ /* 0x008f280000100800 */
[----:B--2---:R-:W2:Y:S01]  /*25220*/  LDL R2, [R1+0x18] ;  /* 0x0000180001027983 */ /* 0x004ea20000100800 */
[----:B----4-:R-:W-:Y:S01]  /*25230*/  IMAD R0, R0, 0x8, R7 ;  /* 0x0000000800007824 */ /* 0x010fe200078e0207 */
[----:B--2---:R-:W-:-:S04]  /*25240*/  SHF.L.U32 R2, R2, 0x1f, RZ ;  /* 0x0000001f02027819 */ /* 0x004fc800000006ff */
[----:B------:R-:W1:Y:S02]  /*25250*/  SYNCS.PHASECHK.TRANS64.TRYWAIT P0, [R0+URZ+0x2a840], R2 ;  /* 0x02a84002000075a7 */ /* 0x000e64000800017f */
[----:B-1----:R-:W-:Y:S05]  /*25260*/  @!P0 BRA `(.L_x_2020) ;  /* 0x0000005800788947 */ /* 0x002fea0003800000 */
.L_x_2163:
[----:B------:R-:W2:Y:S02]  /*25270*/  S2R R3, SR_TID.X ;  /* 0x0000000000037919 */ /* 0x000ea40000002100 */
        /* <DEDUP_REMOVED lines=10> */
.L_x_2021:
[----:B------:R-:W2:Y:S04]  /*25320*/  LDL R6, [R1] ;  /* 0x0000000001067983 */ /* 0x000ea80000100800 */
[----:B------:R-:W2:Y:S04]  /*25330*/  LDL R5, [R1+0x4] ;  /* 0x0000040001057983 */ /* 0x000ea80000100800 */
[----:B------:R-:W3:Y:S04]  /*25340*/  LDL R4, [R1+0x10] ;  /* 0x0000100001047983 */ /* 0x000ee80000100800 */
[----:B------:R-:W4:Y:S04]  /*25350*/  LDL R3, [R1+0x1c] ;  /* 0x00001c0001037983 */ /* 0x000f280000100800 */
[----:B-1----:R-:W4:Y:S01]  /*25360*/  LDL.LU R2, [R1+0xc] ;  /* 0x00000c0001027983 */ /* 0x002f220000300800 */
        /* <DEDUP_REMOVED lines=10> */
[----:B--2---:R-:W-:Y:S01]  /*25410*/  IMAD R0, R5, 0x9000, R6 ;  /* 0x0000900005007824 */ /* 0x004fe200078e0206 */
[----:B---3--:R-:W-:-:S04]  /*25420*/  R2UR UR11, R4 ;  /* 0x00000000040b72ca */ /* 0x008fc800000e0000 */
[----:B------:R-:W-:Y:S02]  /*25430*/  R2UR UR8, R0 ;  /* 0x00000000000872ca */ /* 0x000fe400000e0000 */
[----:B----4-:R-:W-:Y:S02]  /*25440*/  R2UR UR5, R3 ;  /* 0x00000000030572ca */ /* 0x010fe400000e0000 */
[----:B------:R-:W-:-:S04]  /*25450*/  LOP3.LUT R2, R2, 0xfffffffe, RZ, 0xc0, !PT ;  /* 0xfffffffe02027812 */ /* 0x000fc800078ec0ff */
        /* <DEDUP_REMOVED lines=16> */
[----:B--2---:R-:W-:Y:S01]  /*25560*/  NOP ;  /* 0x0000000000007918 */ /* 0x004fe20000000000 */
.L_x_2017:
[----:B---3--:R-:W2:Y:S04]  /*25570*/  LDL R4, [R1] ;  /* 0x0000000001047983 */ /* 0x008ea80000100800 */
[----:B------:R-:W3:Y:S01]  /*25580*/  LDL.LU R3, [R1+0x40] ;  /* 0x0000400001037983 */ /* 0x000ee20000300800 */
[----:B------:R-:W-:Y:S05]  /*25590*/  WARPSYNC.ALL ;  /* 0x0000000000007948 */ /* 0x000fea0003800000 */
[----:B------:R-:W-:Y:S01]  /*255a0*/  ULDC.64 UR4, c[0x0][0x298] ;  /* 0x0000a60000047ab9 */ /* 0x000fe20000000a00 */
[----:B------:R-:W-:Y:S01]  /*255b0*/  BSSY B6, `(.L_x_2022) ;  /* 0x000001c000067945 */ /* 0x000fe20003800000 */
[----:B------:R-:W-:Y:S01]  /*255c0*/  BAR.SYNC.DEFER_BLOCKING 0x8, 0x180 ;  /* 0x0206000000007b1d */ /* 0x000fe20000010000 */
[----:B---3--:R-:W-:-:S05]  /*255d0*/  SHF.R.S32.HI R0, RZ, 0x1f, R3 ;  /* 0x0000001fff007819 */ /* 0x008fca0000011403 */
[----:B------:R-:W-:Y:S01]  /*255e0*/  IMAD R2, R0, UR4, RZ ;  /* 0x0000000400027c24 */ /* 0x000fe2000f8e02ff */
[----:B--2---:R-:W-:Y:S01]  /*255f0*/  IADD3 R0, R4, 0xc400, RZ ;  /* 0x0000c40004007810 */ /* 0x004fe20007ffe0ff */
[----:B------:R-:W-:-:S03]  /*25600*/  IMAD.WIDE.U32 R4, R3, UR4, RZ ;  /* 0x0000000403047c25 */ /* 0x000fc6000f8e00ff */
[----:B------:R-:W-:Y:S01]  /*25610*/  LOP3.LUT P0, RZ, R0, 0x3ff, RZ, 0xc0, !PT ;  /* 0x000003ff00ff7812 */ /* 0x000fe2000780c0ff */
[----:B------:R-:W-:Y:S01]  /*25620*/  IMAD R2, R3, UR5, R2 ;  /* 0x0000000503027c24 */ /* 0x000fe2000f8e0202 */
[----:B------:R2:W-:Y:S03]  /*25630*/  STL.64 [R1+0x40], R4 ;  /* 0x0000400401007387 */ /* 0x0005e60000100a00 */
[----:B------:R-:W-:-:S05]  /*25640*/  IMAD.IADD R0, R5, 0x1, R2 ;  /* 0x0000000105007824 */ /* 0x000fca00078e0202 */
[----:B------:R2:W-:Y:S03]  /*25650*/  STL [R1+0x4c], R0 ;  /* 0x00004c0001007387 */ /* 0x0005e60000100800 */
[----:B------:R-:W-:Y:S05]  /*25660*/  @!P0 BRA `(.L_x_2023) ;  /* 0x0000000000408947 */ /* 0x000fea0003800000 */
[----:B------:R-:W-:Y:S01]  /*25670*/  MOV R2, 0x0 ;  /* 0x0000000000027802 */ /* 0x000fe20000000f00 */
[----:B------:R-:W-:Y:S01]  /*25680*/  ULDC.64 UR4, c[0x4][0xb8] ;  /* 0x01002e0000047ab9 */ /* 0x000fe20000000a00 */
[----:B------:R-:W-:Y:S01]  /*25690*/  ULDC.64 UR6, c[0x4][0xc0] ;  /* 0x0100300000067ab9 */ /* 0x000fe20000000a00 */
[----:B------:R-:W-:Y:S01]  /*256a0*/  ULDC.64 UR8, c[0x4][0x20] ;  /* 0x0100080000087ab9 */ /* 0x000fe20000000a00 */
[----:B--2---:R-:W-:Y:S01]  /*256b0*/  IMAD.U32 R4, RZ, RZ, UR4 ;  /* 0x00000004ff047e24 */ /* 0x004fe2000f8e00ff */
[----:B-1----:R-:W-:Y:S01]  /*256c0*/  MOV R7, UR7 ;  /* 0x0000000700077c02 */ /* 0x002fe20008000f00 */
[----:B------:R-:W1:Y:S01]  /*256d0*/  LDC.64 R2, c[0x4][R2] ;  /* 0x0100000002027b82 */ /* 0x000e620000000a00 */
[----:B------:R-:W-:Y:S01]  /*256e0*/  IMAD.U32 R5, RZ, RZ, UR5 ;  /* 0x00000005ff057e24 */ /* 0x000fe2000f8e00ff */
[----:B------:R-:W-:Y:S01]  /*256f0*/  MOV R13, RZ ;  /* 0x000000ff000d7202 */ /* 0x000fe20000000f00 */
[----:B------:R-:W-:Y:S02]  /*25700*/  IMAD.U32 R6, RZ, RZ, UR6 ;  /* 0x00000006ff067e24 */ /* 0x000fe4000f8e00ff */
[----:B------:R-:W-:-:S02]  /*25710*/  IMAD.U32 R10, RZ, RZ, UR8 ;  /* 0x00000008ff0a7e24 */ /* 0x000fc4000f8e00ff */
[----:B0-----:R-:W-:Y:S02]  /*25720*/  IMAD.U32 R11, RZ, RZ, UR9 ;  /* 0x00000009ff0b7e24 */ /* 0x001fe4000f8e00ff */
[----:B------:R-:W-:Y:S02]  /*25730*/  IMAD.MOV.U32 R8, RZ, RZ, 0x70 ;  /* 0x00000070ff087424 */ /* 0x000fe400078e00ff */
[----:B------:R-:W-:-:S07]  /*25740*/  IMAD.MOV.U32 R12, RZ, RZ, 0x1 ;  /* 0x00000001ff0c7424 */ /* 0x000fce00078e00ff */
[----:B------:R-:W-:-:S07]  /*25750*/  LEPC R20, `(.L_x_2023) ;  /* 0x000000001014794e */ /* 0x000fce0000000000 */
[----:B-1----:R-:W-:Y:S05]  /*25760*/  CALL.ABS.NOINC R2 ;  /* 0x0000000002007343 */ /* 0x002fea0003c00000 */
.L_x_2023:
[----:B------:R-:W-:Y:S05]  /*25770*/  BSYNC B6 ;  /* 0x0000000000067941 */ /* 0x000fea0003800000 */
.L_x_2022:
[----:B--2---:R-:W2:Y:S01]  /*25780*/  LDL.LU R0, [R1+0x4c] ;  /* 0x00004c0001007983 */ /* 0x004ea20000300800 */
[----:B-1----:R-:W1:Y:S01]  /*25790*/  LDC R7, c[0x0][0x448] ;  /* 0x00011200ff077b82 */ /* 0x002e620000000800 */
[----:B------:R-:W-:Y:S01]  /*257a0*/  ULDC.64 UR4, c[0x0][0x2d8] ;  /* 0x0000b60000047ab9 */ /* 0x000fe20000000a00 */
[----:B------:R-:W-:Y:S01]  /*257b0*/  ULDC.64 UR6, c[0x0][0x280] ;  /* 0x0000a00000067ab9 */ /* 0x000fe20000000a00 */
[----:B------:R-:W2:Y:S04]  /*257c0*/  LDL.LU.64 R2, [R1+0x40] ;  /* 0x0000400001027983 */ /* 0x000ea80000300a00 */
[----:B------:R-:W3:Y:S01]  /*257d0*/  LDL R9, [R1+0x30] ;  /* 0x0000300001097983 */ /* 0x000ee20000100800 */
[----:B------:R-:W4:Y:S01]  /*257e0*/  S2R R5, SR_TID.X ;  /* 0x0000000000057919 */ /* 0x000f220000002100 */
[----:B------:R-:W0:Y:S01]  /*257f0*/  S2R R8, SR_TID.X ;  /* 0x0000000000087919 */ /* 0x000e220000002100 */
[----:B----4-:R-:W-:-:S04]  /*25800*/  LOP3.LUT R5, R5, 0x7f, RZ, 0xc0, !PT ;  /* 0x0000007f05057812 */ /* 0x010fc800078ec0ff */
[----:B------:R-:W-:Y:S01]  /*25810*/  SHF.R.U32.HI R5, RZ, 0x3, R5 ;  /* 0x00000003ff057819 */ /* 0x000fe20000011605 */
[----:B0-----:R-:W-:-:S05]  /*25820*/  IMAD.SHL.U32 R8, R8, 0x10, RZ ;  /* 0x0000001008087824 */ /* 0x001fca00078e00ff */
[----:B------:R-:W-:Y:S01]  /*25830*/  LOP3.LUT R8, R5, 0x70, R8, 0xf8, !PT ;  /* 0x0000007005087812 */ /* 0x000fe200078ef808 */
[----:B------:R-:W0:Y:S02]  /*25840*/  S2R R10, SR_TID.X ;  /* 0x00000000000a7919 */ /* 0x000e240000002100 */
[----:B0-----:R-:W-:-:S04]  /*25850*/  SHF.L.U32 R10, R10, 0x3, RZ ;  /* 0x000000030a0a7819 */ /* 0x001fc800000006ff */
[----:B------:R-:W-:-:S04]  /*25860*/  LOP3.LUT R10, R10, 0x38, RZ, 0xc0, !PT ;  /* 0x000000380a0a7812 */ /* 0x000fc800078ec0ff */
[C---:B------:R-:W-:Y:S02]  /*25870*/  LOP3.LUT R11, R10.reuse, 0x40, RZ, 0xfc, !PT ;  /* 0x000000400a0b7812 */ /* 0x040fe400078efcff */
[----:B------:R-:W-:Y:S01]  /*25880*/  LOP3.LUT R10, R10, 0x80, RZ, 0xfc, !PT ;  /* 0x000000800a0a7812 */ /* 0x000fe200078efcff */
[----:B--2---:R-:W-:Y:S01]  /*25890*/  IMAD.MOV.U32 R3, RZ, RZ, R0 ;  /* 0x000000ffff037224 */ /* 0x004fe200078e0000 */
        /* <DEDUP_REMOVED lines=12> */
[----:B-1----:R-:W-:-:S13]  /*25960*/  ISETP.NE.AND P0, PT, R7, 0x1, PT ;  /* 0x000000010700780c */ /* 0x002fda0003f05270 */
[----:B------:R-:W0:Y:S08]  /*25970*/  @P0 LDC R5, c[0x0][0x44c] ;  /* 0x00011300ff050b82 */ /* 0x000e300000000800 */
[----:B------:R-:W1:Y:S01]  /*25980*/  @P0 LDC R6, c[0x0][0x450] ;  /* 0x00011400ff060b82 */ /* 0x000e620000000800 */
[----:B------:R-:W-:Y:S02]  /*25990*/  IMAD R4, R4, UR4, RZ ;  /* 0x0000000404047c24 */ /* 0x000fe4000f8e02ff */
[----:B------:R-:W-:-:S04]  /*259a0*/  IMAD.WIDE.U32 R2, R0, UR4, R2 ;  /* 0x0000000400027c25 */ /* 0x000fc8000f8e0002 */
[----:B------:R-:W-:Y:S01]  /*259b0*/  IMAD R0, R0, UR5, R4 ;  /* 0x0000000500007c24 */ /* 0x000fe2000f8e0204 */
[----:B---3--:R-:W-:Y:S01]  /*259c0*/  IADD3 R4, R8, R9, RZ ;  /* 0x0000000908047210 */ /* 0x008fe20007ffe0ff */
[----:B------:R-:W-:Y:S02]  /*259d0*/  ULDC.64 UR4, c[0x0][0x2d0] ;  /* 0x0000b40000047ab9 */ /* 0x000fe40000000a00 */
[----:B------:R-:W-:Y:S02]  /*259e0*/  IMAD.IADD R3, R3, 0x1, R0 ;  /* 0x0000000103037824 */ /* 0x000fe400078e0200 */
        /* <DEDUP_REMOVED lines=32> */
[----:B------:R-:W3:Y:S01]  /*25bf0*/  LDL.LU R6, [R1+0x3c] ;  /* 0x00003c0001067983 */ /* 0x000ee20000300800 */
[----:B------:R-:W0:Y:S01]  /*25c00*/  S2R R11, SR_TID.X ;  /* 0x00000000000b7919 */ /* 0x000e220000002100 */
[----:B------:R-:W-:Y:S01]  /*25c10*/  ULDC.64 UR4, c[0x0][0x208] ;  /* 0x0000820000047ab9 */ /* 0x000fe20000000a00 */
[----:B0-----:R-:W-:-:S05]  /*25c20*/  IMAD.SHL.U32 R11, R11, 0x8, RZ ;  /* 0x000000080b0b7824 */ /* 0x001fca00078e00ff */
[----:B------:R-:W-:Y:S01]  /*25c30*/  LOP3.LUT R11, R11, 0x38, RZ, 0xc0, !PT ;  /* 0x000000380b0b7812 */ /* 0x000fe200078ec0ff */
[----:B--2---:R-:W-:-:S04]  /*25c40*/  IMAD.IADD R0, R8, 0x1, R9 ;  /* 0x0000000108007824 */ /* 0x004fc800078e0209 */
[----:B------:R-:W-:Y:S01]  /*25c50*/  VIADD R5, R0, 0x10 ;  /* 0x0000001000057836 */ /* 0x000fe20000000000 */
[----:B------:R-:W-:Y:S01]  /*25c60*/  SHFL.IDX PT, R9, R3, 0x1, 0x181f ;  /* 0x00381f0003097f89 */ /* 0x000fe200000e0000 */
[----:B---3--:R-:W-:-:S03]  /*25c70*/  IMAD R2, R6, R7, RZ ;  /* 0x0000000706027224 */ /* 0x008fc600078e02ff */
[----:B------:R-:W0:Y:S04]  /*25c80*/  SHFL.IDX PT, R7, R4, RZ, 0x181f ;  /* 0x00181fff04077589 */ /* 0x000e2800000e0000 */
[----:B------:R-:W1:Y:S01]  /*25c90*/  SHFL.IDX PT, R6, R3, RZ, 0x181f ;  /* 0x00181fff03067589 */ /* 0x000e6200000e0000 */
[-C--:B------:R-:W-:Y:S02]  /*25ca0*/  ISETP.GE.AND P4, PT, R0, R2.reuse, PT ;  /* 0x000000020000720c */ /* 0x080fe40003f86270 */
[----:B------:R-:W-:Y:S02]  /*25cb0*/  ISETP.GE.AND P3, PT, R5, R2, PT ;  /* 0x000000020500720c */ /* 0x000fe40003f66270 */
[----:B------:R-:W2:Y:S09]  /*25cc0*/  SHFL.IDX PT, R5, R4, 0x1, 0x181f ;  /* 0x00381f0004057f89 */ /* 0x000eb200000e0000 */
[----:B0-----:R-:W-:-:S04]  /*25cd0*/  @!P4 LEA R7, P5, R11, R7, 0x1 ;  /* 0x000000070b07c211 */ /* 0x001fc800078a08ff */
[----:B-1----:R-:W-:-:S04]  /*25ce0*/  @!P4 IADD3.X R6, RZ, R6, RZ, P5, !PT ;  /* 0x00000006ff06c210 */ /* 0x002fc80002ffe4ff */
        /* <DEDUP_REMOVED lines=17> */
[----:B-1----:R-:W-:-:S04]  /*25e00*/  @!P3 LEA R5, P4, R11, R5, 0x1 ;  /* 0x000000050b05b211 */ /* 0x002fc800078808ff */
[----:B0-----:R-:W-:-:S05]  /*25e10*/  @!P3 IADD3.X R6, RZ, R8, RZ, P4, !PT ;  /* 0x00000008ff06b210 */ /* 0x001fca00027fe4ff */
        /* <DEDUP_REMOVED lines=43> */
[----:B-1----:R-:W-:-:S04]  /*260d0*/  @!P4 IMAD.X R6, RZ, RZ, R6, P3 ;  /* 0x000000ffff06c224 */ /* 0x002fc800018e0606 */
[----:B------:R-:W-:Y:S02]  /*260e0*/  @!P4 IMAD.MOV.U32 R7, RZ, RZ, R6 ;  /* 0x000000ffff07c224 */ /* 0x000fe400078e0006 */
[----:B------:R-:W-:Y:S02]  /*260f0*/  @!P4 IMAD.MOV.U32 R6, RZ, RZ, R5 ;  /* 0x000000ffff06c224 */ /* 0x000fe400078e0005 */
[----:B------:R0:W1:Y:S04]  /*26100*/  SHFL.IDX PT, R5, R3, 0x7, 0x181f ;  /* 0x00f81f0003057f89 */ /* 0x00006800000e0000 */
[----:B------:R0:W-:Y:S04]  /*26110*/  @!P4 LDGSTS.E.BYPASS.LTC128B.128 [R10+0xf400], desc[UR4][R6.64], !P2 ;  /* 0x0f400000060acfae */ /* 0x0001e8000d101d44 */
[----:B------:R0:W-:Y:S04]  /*26120*/  @!P4 LDGSTS.E.BYPASS.LTC128B.128 [R10+0x13400], desc[UR4][R6.64+0x80], !P1 ;  /* 0x13400080060acfae */ /* 0x0001e8000c901d44 */
[----:B------:R0:W-:Y:S04]  /*26130*/  @!P4 LDGSTS.E.BYPASS.LTC128B.128 [R10+0x17400], desc[UR4][R6.64+0x100], !P0 ;  /* 0x17400100060acfae */ /* 0x0001e8000c101d44 */
[----:B------:R0:W2:Y:S02]  /*26140*/  SHFL.IDX PT, R3, R4, 0x7, 0x181f ;  /* 0x00f81f0004037f89 */ /* 0x0000a400000e0000 */
.L_x_2180:
[----:B------:R-:W-:Y:S01]  /*26150*/  VIADD R0, R0, 0x70 ;  /* 0x0000007000007836 */ /* 0x000fe20000000000 */
[----:B------:R-:W-:Y:S04]  /*26160*/  BSSY B0, `(.L_x_2025) ;  /* 0x000000f000007945 */ /* 0x000fe80003800000 */
[----:B------:R-:W-:-:S13]  /*26170*/  ISETP.GE.AND P3, PT, R0, R2, PT ;  /* 0x000000020000720c */ /* 0x000fda0003f66270 */
[----:B------:R-:W-:Y:S05]  /*26180*/  @P3 BRA `(.L_x_2026) ;  /* 0x0000000000303947 */ /* 0x000fea0003800000 */
[----:B0-----:R-:W0:Y:S01]  /*26190*/  S2R R4, SR_TID.X ;  /* 0x0000000000047919 */ /* 0x001e220000002100 */
[----:B------:R-:W-:Y:S01]  /*261a0*/  ULDC.64 UR4, c[0x0][0x208] ;  /* 0x0000820000047ab9 */ /* 0x000fe20000000a00 */
[----:B0-----:R-:W-:-:S04]  /*261b0*/  SHF.L.U32 R4, R4, 0x3, RZ ;  /* 0x0000000304047819 */ /* 0x001fc800000006ff */
[----:B------:R-:W-:-:S04]  /*261c0*/  LOP3.LUT R4, R4, 0x38, RZ, 0xc0, !PT ;  /* 0x0000003804047812 */ /* 0x000fc800078ec0ff */
[----:B--2---:R-:W-:-:S05]  /*261d0*/  LEA R2, P3, R4, R3, 0x1 ;  /* 0x0000000304027211 */ /* 0x004fca00078608ff */
[----:B-1----:R-:W-:-:S05]  /*261e0*/  IMAD.X R3, RZ, RZ, R5, P3 ;  /* 0x000000ffff037224 */ /* 0x002fca00018e0605 */
[----:B------:R-:W-:Y:S01]  /*261f0*/  @!PT LDS RZ, [RZ] ;  /* 0x00000000fffff984 */ /* 0x000fe20000000800 */
[----:B------:R-:W-:Y:S01]  /*26200*/  @!PT LDS RZ, [RZ] ;  /* 0x00000000fffff984 */ /* 0x000fe20000000800 */
[----:B------:R-:W-:Y:S01]  /*26210*/  @!PT LDS RZ, [RZ] ;  /* 0x00000000fffff984 */ /* 0x000fe20000000800 */
[----:B------:R3:W-:Y:S04]  /*26220*/  LDGSTS.E.BYPASS.LTC128B.128 [R10+0xfc00], desc[UR4][R2.64], !P2 ;  /* 0x0fc00000020a7fae */ /* 0x0007e8000d101d44 */
[----:B------:R3:W-:Y:S04]  /*26230*/  LDGSTS.E.BYPASS.LTC128B.128 [R10+0x13c00], desc[UR4][R2.64+0x80], !P1 ;  /* 0x13c00080020a7fae */ /* 0x0007e8000c901d44 */
[----:B------:R3:W-:Y:S02]  /*26240*/  LDGSTS.E.BYPASS.LTC128B.128 [R10+0x17c00], desc[UR4][R2.64+0x100], !P0 ;  /* 0x17c00100020a7fae */ /* 0x0007e4000c101d44 */
.L_x_2026:
[----:B------:R-:W-:Y:S05]  /*26250*/  BSYNC B0 ;  /* 0x0000000000007941 */ /* 0x000fea0003800000 */
.L_x_2025:
[----:B0--3--:R-:W3:Y:S01]  /*26260*/  LDL R10, [R1] ;  /* 0x00000000010a7983 */ /* 0x009ee20000100800 */
[----:B------:R-:W-:Y:S01]  /*26270*/  PLOP3.LUT P0, PT, PT, PT, PT, 0x80, 0x0 ;  /* 0x000000000000781c */ /* 0x000fe20003f0f070 */
[----:B------:R-:W-:Y:S01]  /*26280*/  NOP ;  /* 0x0000000000007918 */ /* 0x000fe20000000000 */
[----:B---3--:R-:W-:-:S11]  /*26290*/  VIADD R11, R10, 0x2a800 ;  /* 0x0002a8000a0b7836 */ /* 0x008fd60000000000 */
.L_x_2027:
[----:B------:R-:W3:Y:S01]  /*262a0*/  LDL R2, [R1] ;  /* 0x0000000001027983 */ /* 0x000ee20000100800 */
[----:B------:R-:W-:Y:S02]  /*262b0*/  PLOP3.LUT P1, PT, P1, P0, PT, 0xa2, 0x0 ;  /* 0x000000000000781c */ /* 0x000fe40000f21472 */
[----:B---3--:R-:W-:-:S08]  /*262c0*/  @P0 R2UR P1, UR4, R2 ;  /* 0x00000000020402ca */ /* 0x008fd00000020000 */
[----:B------:R-:W-:-:S05]  /*262d0*/  @P0 PLOP3.LUT P0, PT, P1, PT, PT, 0x80, 0x0 ;  /* 0x000000000000081c */ /* 0x000fca0000f0f070 */
[----:B------:R-:W-:Y:S01]  /*262e0*/  @!P1 SYNCS.ARRIVE.TRANS64.RED.A0T1 RZ, [UR4+0x2a800], RZ ;  /* 0x02a800ffffff99a7 */ /* 0x000fe20008200404 */
[----:B------:R-:W-:Y:S07]  /*262f0*/  @!P1 ARRIVES.LDGSTSBAR.64.TRANSCNT [UR4+0x2a800] ;  /* 0x02a80000ff0099b0 */ /* 0x000fee0008000a84 */
[----:B------:R-:W-:Y:S05]  /*26300*/  @P0 BRA.U.ANY `(.L_x_2027) ;  /* 0xfffffffd00e40947 */ /* 0x000fea000393ffff */
[----:B--2---:R-:W2:Y:S02]  /*26310*/  LDL.LU R3, [R1+0x48] ;  /* 0x0000480001037983 */ /* 0x004ea40000300800 */
        /* <DEDUP_REMOVED lines=11> */
.L_x_2181:
[----:B------:R-:W-:Y:S05]  /*263d0*/  BSYNC B0 ;  /* 0x0000000000007941 */ /* 0x000fea0003800000 */
.L_x_2028:
[----:B------:R-:W2:Y:S04]  /*263e0*/  LDL R3, [R1+0x34] ;  /* 0x0000340001037983 */ /* 0x000ea80000100800 */
[----:B0-----:R-:W3:Y:S01]  /*263f0*/  LDL R2, [R1+0x2c] ;  /* 0x00002c0001027983 */ /* 0x001ee20000100800 */
[----:B------:R-:W-:Y:S01]  /*26400*/  BSSY B0, `(.L_x_2030) ;  /* 0x0000222000007945 */ /* 0x000fe20003800000 */
[----:B--2---:R-:W-:-:S04]  /*26410*/  IADD3 R0, R3, -0x2, RZ ;  /* 0xfffffffe03007810 */ /* 0x004fc80007ffe0ff */
[----:B---3--:R-:W-:-:S13]  /*26420*/  ISETP.GE.AND P0, PT, R0, R2, PT ;  /* 0x000000020000720c */ /* 0x008fda0003f06270 */
[----:B------:R-:W-:Y:S05]  /*26430*/  @!P0 BRA `(.L_x_2031) ;  /* 0x0000002000788947 */ /* 0x000fea0003800000 */
[----:B------:R-:W-:Y:S01]  /*26440*/  IMAD.MOV R8, RZ, RZ, -R3 ;  /* 0x000000ffff087224 */ /* 0x000fe200078e0a03 */
[----:B------:R-:W-:Y:S01]  /*26450*/  LOP3.LUT R2, RZ, R2, RZ, 0x33, !PT ;  /* 0x00000002ff027212 */ /* 0x000fe200078e33ff */
[----:B------:R-:W-:Y:S03]  /*26460*/  BSSY B2, `(.L_x_2032) ;  /* 0x00000b8000027945 */ /* 0x000fe60003800000 */
[----:B------:R-:W-:-:S05]  /*26470*/  VIADDMNMX R8, R8, 0x1, R2, !PT ;  /* 0x0000000108087846 */ /* 0x000fca0007800102 */
[----:B------:R-:W-:-:S05]  /*26480*/  IMAD.IADD R2, R3, 0x1, R8 ;  /* 0x0000000103027824 */ /* 0x000fca00078e0208 */
[----:B------:R-:W-:-:S04]  /*26490*/  LOP3.LUT R2, R2, 0x1, RZ, 0xc0, !PT ;  /* 0x0000000102027812 */ /* 0x000fc800078ec0ff */
[----:B------:R-:W-:-:S13]  /*264a0*/  ISETP.NE.U32.AND P0, PT, R2, 0x1, PT ;  /* 0x000000010200780c */ /* 0x000fda0003f05070 */
[----:B------:R-:W-:Y:S05]  /*264b0*/  @P0 BRA `(.L_x_2033) ;  /* 0x0000000800c80947 */ /* 0x000fea0003800000 */
[----:B-1----:R-:W2:Y:S04]  /*264c0*/  LDL R5, [R1+0xc] ;  /* 0x00000c0001057983 */ /* 0x002ea80000100800 */
        /* <DEDUP_REMOVED lines=22> */
[----:B0-----:R-:W-:Y:S01]  /*26630*/  @P0 IMAD.HI.U32 R4, R0, R2, RZ ;  /* 0x0000000200040227 */ /* 0x001fe200078e00ff */
[----:B------:R-:W-:-:S04]  /*26640*/  MOV R2, R0 ;  /* 0x0000000000027202 */ /* 0x000fc80000000f00 */
        /* <DEDUP_REMOVED lines=11> */
.L_x_2036:
[----:B------:R-:W2:Y:S01]  /*26700*/  LDL R2, [R1] ;  /* 0x0000000001027983 */ /* 0x000ea20000100800 */
[----:B------:R-:W-:Y:S01]  /*26710*/  BSSY B3, `(.L_x_2037) ;  /* 0x0000005000037945 */ /* 0x000fe20003800000 */
[----:B--2---:R-:W-:Y:S01]  /*26720*/  IMAD R3, R7, 0x8, R2 ;  /* 0x0000000807037824 */ /* 0x004fe200078e0202 */
[----:B------:R-:W-:-:S04]  /*26730*/  SHF.L.U32 R2, R9, 0x1f, RZ ;  /* 0x0000001f09027819 */ /* 0x000fc800000006ff */
[----:B------:R-:W1:Y:S02]  /*26740*/  SYNCS.PHASECHK.TRANS64.TRYWAIT P0, [R3+URZ+0x2a840], R2 ;  /* 0x02a84002030075a7 */ /* 0x000e64000800017f */
[----:B-1----:R-:W-:Y:S05]  /*26750*/  @!P0 BRA `(.L_x_2038) ;  /* 0x0000005000648947 */ /* 0x002fea0003800000 */
.L_x_2182:
[----:B------:R-:W-:Y:S05]  /*26760*/  BSYNC B3 ;  /* 0x0000000000037941 */ /* 0x000fea0003800000 */
.L_x_2037:
        /* <DEDUP_REMOVED lines=12> */
.L_x_2040:
[----:B------:R-:W-:Y:S05]  /*26830*/  BSYNC B3 ;  /* 0x0000000000037941 */ /* 0x000fea0003800000 */
.L_x_2039:
[----:B------:R-:W2:Y:S04]  /*26840*/  LDL R5, [R1] ;  /* 0x0000000001057983 */ /* 0x000ea80000100800 */
[----:B-1----:R-:W3:Y:S01]  /*26850*/  LDL R2, [R1+0x1c] ;  /* 0x00001c0001027983 */ /* 0x002ee20000100800 */
        /* <DEDUP_REMOVED lines=8> */
[----:B--2---:R-:W-:-:S02]  /*268e0*/  IMAD R6, R7, 0x9000, R5 ;  /* 0x0000900007067824 */ /* 0x004fc400078e0205 */
[----:B---3--:R-:W-:Y:S02]  /*268f0*/  IMAD R2, R0, 0x60, R2 ;  /* 0x0000006000027824 */ /* 0x008fe400078e0202 */
[----:B------:R-:W-:-:S07]  /*26900*/  VIADD R5, R6, 0x18400 ;  /* 0x0001840006057836 */ /* 0x000fce0000000000 */
.L_x_2041:
        /* <DEDUP_REMOVED lines=16> */
.L_x_2042:
        /* <DEDUP_REMOVED lines=15> */
.L_x_2043:
        /* <DEDUP_REMOVED lines=17> */
.L_x_2183:
[----:B------:R-:W-:Y:S05]  /*26c10*/  BSYNC B3 ;  /* 0x0000000000037941 */ /* 0x000fea0003800000 */
.L_x_2044:
[----:B------:R1:W5:Y:S04]  /*26c20*/  LDL R15, [R1] ;  /* 0x00000000010f7983 */ /* 0x0003680000100800 */
[----:B------:R1:W5:Y:S01]  /*26c30*/  LDL R6, [R1+0x4] ;  /* 0x0000040001067983 */ /* 0x0003620000100800 */
[----:B------:R-:W-:Y:S01]  /*26c40*/  BSSY B3, `(.L_x_2046) ;  /* 0x000000c000037945 */ /* 0x000fe20003800000 */
[----:B------:R-:W-:Y:S02]  /*26c50*/  IMAD.MOV.U32 R12, RZ, RZ, 0x0 ;  /* 0x00000000ff0c7424 */ /* 0x000fe400078e00ff */
[----:B------:R-:W-:Y:S01]  /*26c60*/  IMAD.MOV.U32 R13, RZ, RZ, 0x14f00000 ;  /* 0x14f00000ff0d7424 */ /* 0x000fe200078e00ff */
[----:B------:R-:W-:Y:S06]  /*26c70*/  @P1 BRA `(.L_x_2047) ;  /* 0x0000000000201947 */ /* 0x000fec0003800000 */
[----:B------:R-:W2:Y:S01]  /*26c80*/  S2R R5, SR_TID.X ;  /* 0x0000000000057919 */ /* 0x000ea20000002100 */
[----:B0----5:R-:W-:Y:S01]  /*26c90*/  IMAD R2, R6, 0x8, R15 ;  /* 0x0000000806027824 */ /* 0x021fe200078e020f */
[----:B------:R-:W-:-:S04]  /*26ca0*/  MOV R3, 0x6000 ;  /* 0x0000600000037802 */ /* 0x000fc80000000f00 */
[----:B------:R3:W-:Y:S01]  /*26cb0*/  SYNCS.ARRIVE.TRANS64 RZ, [R2+URZ+0x2a850], R3 ;  /* 0x02a8500302ff79a7 */ /* 0x0007e2000800003f */
[----:B--2---:R-:W-:-:S04]  /*26cc0*/  LOP3.LUT R5, R5, 0x1f, RZ, 0xc0, !PT ;  /* 0x0000001f05057812 */ /* 0x004fc800078ec0ff */
[----:B------:R-:W-:-:S13]  /*26cd0*/  ISETP.NE.AND P0, PT, R5, RZ, PT ;  /* 0x000000ff0500720c */ /* 0x000fda0003f05270 */
[----:B---3--:R-:W-:Y:S05]  /*26ce0*/  @!P0 BRA `(.L_x_2047) ;  /* 0x0000000000048947 */ /* 0x008fea0003800000 */
[----:B------:R-:W-:Y:S01]  /*26cf0*/  BPT.TRAP 0x1 ;  /* 0x000000040000795c */ /* 0x000fe20000300000 */
.L_x_2047:
[----:B------:R-:W-:Y:S05]  /*26d00*/  BSYNC B3 ;  /* 0x0000000000037941 */ /* 0x000fea0003800000 */
.L_x_2046:
[----:B------:R-:W2:Y:S04]  /*26d10*/  LDL R5, [R1+0x1c] ;  /* 0x00001c0001057983 */ /* 0x000ea80000100800 */
[----:B0-----:R-:W2:Y:S01]  /*26d20*/  LDL.LU R3, [R1+0x10] ;  /* 0x0000100001037983 */ /* 0x001ea20000300800 */
[----:B------:R-:W-:Y:S01]  /*26d30*/  R2UR UR10, R10 ;  /* 0x000000000a0a72ca */ /* 0x000fe200000e0000 */
[--C-:B-----5:R-:W-:Y:S01]  /*26d40*/  IMAD R2, R6, 0x8, R15.reuse ;  /* 0x0000000806027824 */ /* 0x120fe200078e020f */
[----:B------:R-:W-:Y:S01]  /*26d50*/  R2UR UR6, R12 ;  /* 0x000000000c0672ca */ /* 0x000fe200000e0000 */
[----:B------:R-:W-:Y:S01]  /*26d60*/  IMAD R6, R6, 0x6000, R15 ;  /* 0x0000600006067824 */ /* 0x000fe200078e020f */
[----:B------:R-:W-:Y:S01]  /*26d70*/  R2UR UR7, R13 ;  /* 0x000000000d0772ca */ /* 0x000fe200000e0000 */
[----:B------:R-:W-:Y:S01]  /*26d80*/  UIADD3 UR4, UP0, UR38, 0x470, URZ ;  /* 0x0000047026047890 */ /* 0x000fe2000ff1e03f */
[----:B------:R-:W-:Y:S01]  /*26d90*/  PLOP3.LUT P0, PT, PT, PT, PT, 0x80, 0x0 ;  /* 0x000000000000781c */ /* 0x000fe20003f0f070 */
[----:B------:R-:W-:-:S02]  /*26da0*/  VIADD R2, R2, 0x2a850 ;  /* 0x0002a85002027836 */ /* 0x000fc40000000000 */
[----:B------:R-:W-:Y:S01]  /*26db0*/  UIADD3.X UR5, URZ, UR39, URZ, UP0, !UPT ;  /* 0x000000273f057290 */ /* 0x000fe200087fe43f */
[----:B--2---:R-:W-:Y:S02]  /*26dc0*/  IMAD R3, R3, 0x60, R5 ;  /* 0x0000006003037824 */ /* 0x004fe400078e0205 */
[----:B------:R-:W-:-:S09]  /*26dd0*/  VIADD R5, R6, 0x400 ;  /* 0x0000040006057836 */ /* 0x000fd20000000000 */
.L_x_2048:
        /* <DEDUP_REMOVED lines=15> */
.L_x_2049:
        /* <DEDUP_REMOVED lines=11> */
[----:B------:R-:W-:-:S07]  /*26f80*/  MOV R17, R4 ;  /* 0x0000000400117202 */ /* 0x000fce0000000f00 */
.L_x_2035:
[----:B------:R-:W-:Y:S05]  /*26f90*/  BSYNC B1 ;  /* 0x0000000000017941 */ /* 0x000fea0003800000 */
.L_x_2034:
[----:B0-----:R-:W2:Y:S04]  /*26fa0*/  LDL R0, [R1+0x34] ;  /* 0x0000340001007983 */ /* 0x001ea80000100800 */
[----:B------:R0:W-:Y:S04]  /*26fb0*/  STL [R1+0x4], R7 ;  /* 0x0000040701007387 */ /* 0x0001e80000100800 */
[----:B------:R0:W-:Y:S02]  /*26fc0*/  STL [R1+0x18], R9 ;  /* 0x0000180901007387 */ /* 0x0001e40000100800 */
[----:B0-2---:R-:W-:-:S07]  /*26fd0*/  VIADD R0, R0, 0xfffffffd ;  /* 0xfffffffd00007836 */ /* 0x005fce0000000000 */
.L_x_2033:
[----:B------:R-:W-:Y:S05]  /*26fe0*/  BSYNC B2 ;  /* 0x0000000000027941 */ /* 0x000fea0003800000 */
.L_x_2032:
[----:B------:R-:W2:Y:S01]  /*26ff0*/  LDL.LU R2, [R1+0x34] ;  /* 0x0000340001027983 */ /* 0x000ea20000300800 */
[----:B------:R-:W-:Y:S01]  /*27000*/  VIADD R8, R8, 0xfffffffe ;  /* 0xfffffffe08087836 */ /* 0x000fe20000000000 */
[----:B--2---:R-:W-:-:S04]  /*27010*/  LOP3.LUT R2, RZ, R2, RZ, 0x33, !PT ;  /* 0x00000002ff027212 */ /* 0x004fc800078e33ff */
[----:B------:R-:W-:-:S13]  /*27020*/  ISETP.NE.AND P0, PT, R8, R2, PT ;  /* 0x000000020800720c */ /* 0x000fda0003f05270 */
[----:B------:R-:W-:Y:S05]  /*27030*/  @!P0 BRA `(.L_x_2031) ;  /* 0x0000001400788947 */ /* 0x000fea0003800000 */
[----:B------:R-:W-:-:S07]  /*27040*/  IMAD.MOV.U32 R9, RZ, RZ, R17 ;  /* 0x000000ffff097224 */ /* 0x000fce00078e0011 */
.L_x_2082:
[----:B------:R-:W2:Y:S04]  /*27050*/  LDL R4, [R1+0xc] ;  /* 0x00000c0001047983 */ /* 0x000ea80000100800 */
[----:B------:R-:W3:Y:S04]  /*27060*/  LDL R3, [R1+0x4] ;  /* 0x0000040001037983 */ /* 0x000ee80000100800 */
[----:B------:R-:W4:Y:S01]  /*27070*/  LDL R2, [R1+0x18] ;  /* 0x0000180001027983 */ /* 0x000f220000100800 */
[----:B------:R-:W-:Y:S05]  /*27080*/  YIELD ;  /* 0x0000000000007946 */ /* 0x000fea0003800000 */
[----:B------:R-:W-:Y:S01]  /*27090*/  BSSY B1, `(.L_x_2050) ;  /* 0x00000a8000017945 */ /* 0x000fe20003800000 */
[----:B--2---:R-:W-:Y:S01]  /*270a0*/  LOP3.LUT P1, RZ, R4, 0x1, RZ, 0xc0, !PT ;  /* 0x0000000104ff7812 */ /* 0x004fe2000782c0ff */
[----:B---3--:R-:W-:-:S05]  /*270b0*/  VIADD R4, R3, 0x1 ;  /* 0x0000000103047836 */ /* 0x008fca0000000000 */
[----:B------:R-:W-:-:S04]  /*270c0*/  ISETP.NE.AND P0, PT, R4, 0x2, PT ;  /* 0x000000020400780c */ /* 0x000fc80003f05270 */
[----:B-1----:R-:W-:Y:S02]  /*270d0*/  SEL R5, RZ, 0x1, P0 ;  /* 0x00000001ff057807 */ /* 0x002fe40000000000 */
[----:B------:R-:W-:Y:S02]  /*270e0*/  SEL R4, R4, RZ, P0 ;  /* 0x000000ff04047207 */ /* 0x000fe40000000000 */
[----:B----4-:R-:W-:Y:S01]  /*270f0*/  LOP3.LUT R5, R2, R5, RZ, 0x3c, !PT ;  /* 0x0000000502057212 */ /* 0x010fe200078e3cff */
[----:B0-----:R-:W-:Y:S06]  /*27100*/  @!P1 BRA `(.L_x_2051) ;  /* 0x0000000800809947 */ /* 0x001fec0003800000 */
[----:B------:R-:W-:Y:S01]  /*27110*/  ULDC.64 UR4, c[0x0][0x418] ;  /* 0x0001060000047ab9 */ /* 0x000fe20000000a00 */
[----:B------:R-:W-:Y:S02]  /*27120*/  MOV R6, R0 ;  /* 0x0000000000067202 */ /* 0x000fe40000000f00 */
        /* <DEDUP_REMOVED lines=21> */
[----:B------:R-:W-:-:S06]  /*27280*/  LEA.HI.X R9, R2, UR5, R3, 0x2, P0 ;  /* 0x0000000502097c11 */ /* 0x000fcc00080f1403 */
[----:B------:R0:W5:Y:S03]  /*27290*/  LDG.E R9, desc[UR8][R8.64] ;  /* 0x0000000808097981 */ /* 0x000166000c1e1900 */
.L_x_2052:
[----:B------:R-:W2:Y:S01]  /*272a0*/  LDL R2, [R1] ;  /* 0x0000000001027983 */ /* 0x000ea20000100800 */
[----:B------:R-:W-:Y:S01]  /*272b0*/  BSSY B2, `(.L_x_2053) ;  /* 0x0000005000027945 */ /* 0x000fe20003800000 */
[----:B--2---:R-:W-:Y:S01]  /*272c0*/  IMAD R3, R4, 0x8, R2 ;  /* 0x0000000804037824 */ /* 0x004fe200078e0202 */
[----:B------:R-:W-:-:S04]  /*272d0*/  SHF.L.U32 R2, R5, 0x1f, RZ ;  /* 0x0000001f05027819 */ /* 0x000fc800000006ff */
[----:B------:R-:W1:Y:S02]  /*272e0*/  SYNCS.PHASECHK.TRANS64.TRYWAIT P0, [R3+URZ+0x2a840], R2 ;  /* 0x02a84002030075a7 */ /* 0x000e64000800017f */
[----:B-1----:R-:W-:Y:S05]  /*272f0*/  @!P0 BRA `(.L_x_2054) ;  /* 0x0000004400a48947 */ /* 0x002fea0003800000 */
.L_x_2184:
[----:B------:R-:W-:Y:S05]  /*27300*/  BSYNC B2 ;  /* 0x0000000000027941 */ /* 0x000fea0003800000 */
.L_x_2053:
[----:B------:R-:W2:Y:S01]  /*27310*/  S2R R7, SR_TID.X ;  /* 0x0000000000077919 */ /* 0x000ea20000002100 */
[----:B------:R-:W-:Y:S01]  /*27320*/  BSSY B2, `(.L_x_2055) ;  /* 0x000000b000027945 */ /* 0x000fe20003800000 */
[----:B--2---:R-:W-:-:S04]  /*27330*/  LOP3.LUT R7, R7, 0x7f, RZ, 0xc0, !PT ;  /* 0x0000007f07077812 */ /* 0x004fc800078ec0ff */
[----:B------:R-:W-:-:S13]  /*27340*/  ISETP.NE.AND P1, PT, R7, RZ, PT ;  /* 0x000000ff0700720c */ /* 0x000fda0003f25270 */
[----:B------:R-:W-:Y:S05]  /*27350*/  @P1 BRA `(.L_x_2056) ;  /* 0x00000000001c1947 */ /* 0x000fea0003800000 */
[----:B------:R-:W2:Y:S01]  /*27360*/  S2R R7, SR_TID.X ;  /* 0x0000000000077919 */ /* 0x000ea20000002100 */
[----:B-1----:R-:W-:-:S04]  /*27370*/  MOV R2, 0x9000 ;  /* 0x0000900000027802 */ /* 0x002fc80000000f00 */
[----:B------:R3:W-:Y:S01]  /*27380*/  SYNCS.ARRIVE.TRANS64 RZ, [R3+URZ+0x2a830], R2 ;  /* 0x02a8300203ff79a7 */ /* 0x0007e2000800003f */
[----:B--2---:R-:W-:-:S04]  /*27390*/  LOP3.LUT R7, R7, 0x1f, RZ, 0xc0, !PT ;  /* 0x0000001f07077812 */ /* 0x004fc800078ec0ff */
[----:B------:R-:W-:-:S13]  /*273a0*/  ISETP.NE.AND P0, PT, R7, RZ, PT ;  /* 0x000000ff0700720c */ /* 0x000fda0003f05270 */
[----:B---3--:R-:W-:Y:S05]  /*273b0*/  @!P0 BRA `(.L_x_2056) ;  /* 0x0000000000048947 */ /* 0x008fea0003800000 */
[----:B------:R-:W-:Y:S01]  /*273c0*/  BPT.TRAP 0x1 ;  /* 0x000000040000795c */ /* 0x000fe20000300000 */
.L_x_2056:
[----:B------:R-:W-:Y:S05]  /*273d0*/  BSYNC B2 ;  /* 0x0000000000027941 */ /* 0x000fea0003800000 */
.L_x_2055:
        /* <DEDUP_REMOVED lines=12> */
[----:B0-----:R-:W-:-:S08]  /*274a0*/  VIADD R8, R7, 0x18400 ;  /* 0x0001840007087836 */ /* 0x001fd00000000000 */
.L_x_2057:
        /* <DEDUP_REMOVED lines=16> */
.L_x_2058:
        /* <DEDUP_REMOVED lines=15> */
.L_x_2059:
        /* <DEDUP_REMOVED lines=17> */
.L_x_2185:
[----:B------:R-:W-:Y:S05]  /*277b0*/  BSYNC B2 ;  /* 0x0000000000027941 */ /* 0x000fea0003800000 */
.L_x_2060:
[----:B------:R-:W-:Y:S01]  /*277c0*/  BSSY B2, `(.L_x_2062) ;  /* 0x000000b000027945 */ /* 0x000fe20003800000 */
[----:B------:R-:W-:Y:S02]  /*277d0*/  IMAD.MOV.U32 R12, RZ, RZ, 0x0 ;  /* 0x00000000ff0c7424 */ /* 0x000fe400078e00ff */
[----:B------:R-:W-:Y:S01]  /*277e0*/  IMAD.MOV.U32 R13, RZ, RZ, 0x14f00000 ;  /* 0x14f00000ff0d7424 */ /* 0x000fe200078e00ff */
[----:B------:R-:W-:Y:S06]  /*277f0*/  @P1 BRA `(.L_x_2063) ;  /* 0x00000000001c1947 */ /* 0x000fec0003800000 */
[----:B------:R-:W1:Y:S01]  /*27800*/  S2R R7, SR_TID.X ;  /* 0x0000000000077919 */ /* 0x000e620000002100 */
[----:B0-----:R-:W-:-:S04]  /*27810*/  MOV R3, 0x6000 ;  /* 0x0000600000037802 */ /* 0x001fc80000000f00 */
[----:B------:R2:W-:Y:S01]  /*27820*/  SYNCS.ARRIVE.TRANS64 RZ, [R2+URZ+0x50], R3 ;  /* 0x0000500302ff79a7 */ /* 0x0005e2000800003f */
[----:B-1----:R-:W-:-:S04]  /*27830*/  LOP3.LUT R7, R7, 0x1f, RZ, 0xc0, !PT ;  /* 0x0000001f07077812 */ /* 0x002fc800078ec0ff */
[----:B------:R-:W-:-:S13]  /*27840*/  ISETP.NE.AND P0, PT, R7, RZ, PT ;  /* 0x000000ff0700720c */ /* 0x000fda0003f05270 */
[----:B--2---:R-:W-:Y:S05]  /*27850*/  @!P0 BRA `(.L_x_2063) ;  /* 0x0000000000048947 */ /* 0x004fea0003800000 */
[----:B------:R-:W-:Y:S01]  /*27860*/  BPT.TRAP 0x1 ;  /* 0x000000040000795c */ /* 0x000fe20000300000 */
.L_x_2063:
[----:B------:R-:W-:Y:S05]  /*27870*/  BSYNC B2 ;  /* 0x0000000000027941 */ /* 0x000fea0003800000 */
.L_x_2062:
        /* <DEDUP_REMOVED lines=14> */
.L_x_2064:
        /* <DEDUP_REMOVED lines=15> */
.L_x_2065:
        /* <DEDUP_REMOVED lines=12> */
.L_x_2051:
[----:B------:R-:W-:Y:S05]  /*27b10*/  BSYNC B1 ;  /* 0x0000000000017941 */ /* 0x000fea0003800000 */
.L_x_2050:
[----:B------:R-:W2:Y:S01]  /*27b20*/  LDL R2, [R1+0xc] ;  /* 0x00000c0001027983 */ /* 0x000ea20000100800 */
[----:B------:R-:W-:Y:S01]  /*27b30*/  IADD3 R3, R4, 0x1, RZ ;  /* 0x0000000104037810 */ /* 0x000fe20007ffe0ff */
[----:B------:R-:W-:Y:S01]  /*27b40*/  BSSY B1, `(.L_x_2066) ;  /* 0x00000a9000017945 */ /* 0x000fe20003800000 */
[----:B0-----:R-:W-:Y:S02]  /*27b50*/  VIADD R6, R0, 0xffffffff ;  /* 0xffffffff00067836 */ /* 0x001fe40000000000 */
        /* <DEDUP_REMOVED lines=17> */
[----:B------:R-:W-:Y:S01]  /*27c70*/  ULDC.64 UR8, c[0x0][0x208] ;  /* 0x0000820000087ab9 */ /* 0x000fe20000000a00 */
[----:B-1----:R-:W-:-:S13]  /*27c80*/  ISETP.NE.AND P0, PT, R8, 0x1, PT ;  /* 0x000000010800780c */ /* 0x002fda0003f05270 */
[----:B------:R-:W1:Y:S02]  /*27c90*/  @P0 LDC.64 R2, c[0x0][0x440] ;  /* 0x00011000ff020b82 */ /* 0x000e640000000a00 */
[----:B-1----:R-:W-:-:S04]  /*27ca0*/  @P0 IMAD.HI.U32 R7, R6, R2, RZ ;  /* 0x0000000206070227 */ /* 0x002fc800078e00ff */
[----:B------:R-:W-:Y:S01]  /*27cb0*/  IMAD.MOV.U32 R2, RZ, RZ, R6 ;  /* 0x000000ffff027224 */ /* 0x000fe200078e0006 */
        /* <DEDUP_REMOVED lines=8> */
[----:B------:R-:W-:-:S04]  /*27d40*/  LEA R8, P0, R2, UR4, 0x2 ;  /* 0x0000000402087c11 */ /* 0x000fc8000f8010ff */
[----:B------:R-:W-:-:S06]  /*27d50*/  LEA.HI.X R9, R2, UR5, R3, 0x2, P0 ;  /* 0x0000000502097c11 */ /* 0x000fcc00080f1403 */
[----:B------:R1:W5:Y:S03]  /*27d60*/  LDG.E R9, desc[UR8][R8.64] ;  /* 0x0000000808097981 */ /* 0x000366000c1e1900 */
.L_x_2068:
[----:B------:R-:W2:Y:S01]  /*27d70*/  LDL R2, [R1] ;  /* 0x0000000001027983 */ /* 0x000ea20000100800 */
[----:B------:R-:W-:Y:S01]  /*27d80*/  SHF.L.U32 R3, R10, 0x1f, RZ ;  /* 0x0000001f0a037819 */ /* 0x000fe200000006ff */
[----:B------:R-:W-:Y:S01]  /*27d90*/  BSSY B2, `(.L_x_2069) ;  /* 0x0000004000027945 */ /* 0x000fe20003800000 */
[----:B--2---:R-:W-:-:S04]  /*27da0*/  IMAD R2, R12, 0x8, R2 ;  /* 0x000000080c027824 */ /* 0x004fc800078e0202 */
[----:B------:R-:W2:Y:S02]  /*27db0*/  SYNCS.PHASECHK.TRANS64.TRYWAIT P0, [R2+URZ+0x2a840], R3 ;  /* 0x02a84003020075a7 */ /* 0x000ea4000800017f */
[----:B--2---:R-:W-:Y:S05]  /*27dc0*/  @!P0 BRA `(.L_x_2070) ;  /* 0x0000003c00188947 */ /* 0x004fea0003800000 */
.L_x_2186:
[----:B------:R-:W-:Y:S05]  /*27dd0*/  BSYNC B2 ;  /* 0x0000000000027941 */ /* 0x000fea0003800000 */
.L_x_2069:
        /* <DEDUP_REMOVED lines=12> */
.L_x_2072:
[----:B------:R-:W-:Y:S05]  /*27ea0*/  BSYNC B2 ;  /* 0x0000000000027941 */ /* 0x000fea0003800000 */
.L_x_2071:
[----:B------:R-:W3:Y:S04]  /*27eb0*/  LDL R8, [R1+0x4] ;  /* 0x0000040001087983 */ /* 0x000ee80000100800 */
[----:B0-----:R-:W4:Y:S04]  /*27ec0*/  LDL R10, [R1] ;  /* 0x00000000010a7983 */ /* 0x001f280000100800 */
[----:B--2---:R-:W2:Y:S01]  /*27ed0*/  LDL R2, [R1+0x1c] ;  /* 0x00001c0001027983 */ /* 0x004ea20000100800 */
        /* <DEDUP_REMOVED lines=8> */
[----:B----4-:R-:W-:-:S03]  /*27f60*/  IMAD R8, R8, 0x9000, R10 ;  /* 0x0000900008087824 */ /* 0x010fc600078e020a */
[----:B------:R-:W-:Y:S01]  /*27f70*/  IADD3 R3, R3, 0x30, RZ ;  /* 0x0000003003037810 */ /* 0x000fe20007ffe0ff */
[----:B--2---:R-:W-:Y:S02]  /*27f80*/  IMAD R2, R7, 0x60, R2 ;  /* 0x0000006007027824 */ /* 0x004fe400078e0202 */
[----:B------:R-:W-:-:S07]  /*27f90*/  VIADD R10, R8, 0x18400 ;  /* 0x00018400080a7836 */ /* 0x000fce0000000000 */
.L_x_2073:
        /* <DEDUP_REMOVED lines=16> */
.L_x_2074:
        /* <DEDUP_REMOVED lines=15> */
.L_x_2075:
        /* <DEDUP_REMOVED lines=11> */
[----:B------:R-:W-:Y:S01]  /*28240*/  BSSY B2, `(.L_x_2076) ;  /* 0x0000004000027945 */ /* 0x000fe20003800000 */
[----:B------:R-:W-:-:S04]  /*28250*/  LEA R2, R4, R11, 0x3 ;  /* 0x0000000b04027211 */ /* 0x000fc800078e18ff */
[----:B------:R-:W0:Y:S02]  /*28260*/  SYNCS.PHASECHK.TRANS64.TRYWAIT P0, [R2+URZ+0x60], R5 ;  /* 0x00006005020075a7 */ /* 0x000e24000800017f */
[----:B0-----:R-:W-:Y:S05]  /*28270*/  @!P0 BRA `(.L_x_2077) ;  /* 0x0000003800008947 */ /* 0x001fea0003800000 */
.L_x_2187:
[----:B------:R-:W-:Y:S05]  /*28280*/  BSYNC B2 ;  /* 0x0000000000027941 */ /* 0x000fea0003800000 */
.L_x_2076:
        /* <DEDUP_REMOVED lines=11> */
.L_x_2079:
[----:B------:R-:W-:Y:S05]  /*28340*/  BSYNC B2 ;  /* 0x0000000000027941 */ /* 0x000fea0003800000 */
.L_x_2078:
        /* <DEDUP_REMOVED lines=11> */
[----:B---3--:R-:W-:-:S03]  /*28400*/  IMAD R3, R3, 0x60, R5 ;  /* 0x0000006003037824 */ /* 0x008fc600078e0205 */
[----:B------:R-:W-:-:S07]  /*28410*/  IADD3 R5, R4, 0x400, RZ ;  /* 0x0000040004057810 */ /* 0x000fce0007ffe0ff */
.L_x_2080:
        /* <DEDUP_REMOVED lines=15> */
.L_x_2081:
        /* <DEDUP_REMOVED lines=12> */
.L_x_2067:
[----:B------:R-:W-:Y:S05]  /*285d0*/  BSYNC B1 ;  /* 0x0000000000017941 */ /* 0x000fea0003800000 */
.L_x_2066:
[----:B------:R-:W2:Y:S01]  /*285e0*/  LDL R2, [R1+0x2c] ;  /* 0x00002c0001027983 */ /* 0x000ea20000100800 */
[----:B------:R-:W-:Y:S01]  /*285f0*/  VIADD R0, R0, 0xfffffffe ;  /* 0xfffffffe00007836 */ /* 0x000fe20000000000 */
[----:B--2---:R-:W-:-:S13]  /*28600*/  ISETP.GT.AND P0, PT, R6, R2, PT ;  /* 0x000000020600720c */ /* 0x004fda0003f04270 */
[----:B------:R-:W-:Y:S05]  /*28610*/  @P0 BRA `(.L_x_2082) ;  /* 0xffffffe8008c0947 */ /* 0x000fea000383ffff */
.L_x_2031:
[----:B------:R-:W-:Y:S05]  /*28620*/  BSYNC B0 ;  /* 0x0000000000007941 */ /* 0x000fea0003800000 */
.L_x_2030:
[----:B------:R-:W2:Y:S01]  /*28630*/  S2R R3, SR_TID.X ;  /* 0x0000000000037919 */ /* 0x000ea20000002100 */
[----:B------:R-:W-:Y:S01]  /*28640*/  BSSY B0, `(.L_x_2083) ;  /* 0x0000011000007945 */ /* 0x000fe20003800000 */
[----:B--2---:R-:W-:-:S04]  /*28650*/  LOP3.LUT R3, R3, 0x7f, RZ, 0xc0, !PT ;  /* 0x0000007f03037812 */ /* 0x004fc800078ec0ff */
[----:B------:R-:W-:-:S13]  /*28660*/  ISETP.NE.AND P0, PT, R3, RZ, PT ;  /* 0x000000ff0300720c */ /* 0x000fda0003f05270 */
[----:B------:R-:W-:Y:S05]  /*28670*/  @P0 BRA `(.L_x_2084) ;  /* 0x0000000000340947 */ /* 0x000fea0003800000 */
[----:B------:R-:W2:Y:S01]  /*28680*/  S2R R2, SR_LANEID ;  /* 0x0000000000027919 */ /* 0x000ea20000000000 */
[----:B------:R-:W-:Y:S01]  /*28690*/  VOTEU.ANY UR4, UPT, PT ;  /* 0x0000000000047886 */ /* 0x000fe200038e0100 */
[----:B-1----:R-:W1:Y:S01]  /*286a0*/  LDC.64 R4, c[0x0][0xc60] ;  /* 0x00031800ff047b82 */ /* 0x002e620000000a00 */
[----:B------:R-:W2:Y:S01]  /*286b0*/  FLO.U32 R0, UR4 ;  /* 0x0000000400007d00 */ /* 0x000ea200080e0000 */
[----:B------:R-:W-:Y:S01]  /*286c0*/  ULDC.64 UR6, c[0x0][0x208] ;  /* 0x0000820000067ab9 */ /* 0x000fe20000000a00 */
[----:B--2---:R-:W-:-:S06]  /*286d0*/  ISETP.EQ.U32.AND P0, PT, R0, R2, PT ;  /* 0x000000020000720c */ /* 0x004fcc0003f02070 */
[----:B------:R-:W1:Y:S07]  /*286e0*/  POPC R2, UR4 ;  /* 0x0000000400027d09 */ /* 0x000e6e0008000000 */
[----:B-1----:R-:W2:Y:S04]  /*286f0*/  @P0 ATOMG.E.ADD.STRONG.GPU PT, R2, desc[UR6][R4.64], R2 ;  /* 0x00000002040209a8 */ /* 0x002ea800081ee1c6 */
[----:B--2---:R1:W2:Y:S02]  /*28700*/  SHFL.IDX PT, R2, R2, R0, 0x1f ;  /* 0x00001f0002027589 */ /* 0x0042a400000e0000 */
[----:B-1----:R-:W1:Y:S02]  /*28710*/  S2R R0, SR_LTMASK ;  /* 0x0000000000007919 */ /* 0x002e640000003900 */
[----:B-1----:R-:W-:-:S06]  /*28720*/  LOP3.LUT R0, R0, UR4, RZ, 0xc0, !PT ;  /* 0x0000000400007c12 */ /* 0x002fcc000f8ec0ff */
[----:B------:R-:W2:Y:S02]  /*28730*/  POPC R0, R0 ;  /* 0x0000000000007309 */ /* 0x000ea40000000000 */
[----:B--2---:R-:W-:-:S07]  /*28740*/  IADD3 R16, R2, UR36, R0 ;  /* 0x0000002402107c10 */ /* 0x004fce000fffe000 */
.L_x_2084:
[----:B------:R-:W-:Y:S05]  /*28750*/  BSYNC B0 ;  /* 0x0000000000007941 */ /* 0x000fea0003800000 */
.L_x_2083:
[----:B------:R-:W2:Y:S01]  /*28760*/  LDL R0, [R1+0xc] ;  /* 0x00000c0001007983 */ /* 0x000ea20000100800 */
[----:B------:R-:W-:Y:S01]  /*28770*/  BSSY B0, `(.L_x_2085) ;  /* 0x000003e000007945 */ /* 0x000fe20003800000 */
[----:B--2---:R-:W-:-:S13]  /*28780*/  LOP3.LUT P0, RZ, R0, 0x1, RZ, 0xc0, !PT ;  /* 0x0000000100ff7812 */ /* 0x004fda000780c0ff */
[----:B------:R-:W-:Y:S05]  /*28790*/  @!P0 BRA `(.L_x_2086) ;  /* 0x0000000000ec8947 */ /* 0x000fea0003800000 */
[----:B------:R-:W2:Y:S04]  /*287a0*/  LDL R4, [R1] ;  /* 0x0000000001047983 */ /* 0x000ea80000100800 */
[----:B------:R-:W2:Y:S04]  /*287b0*/  LDL R0, [R1+0x4] ;  /* 0x0000040001007983 */ /* 0x000ea80000100800 */
[----:B------:R-:W3:Y:S01]  /*287c0*/  LDL R2, [R1+0x18] ;  /* 0x0000180001027983 */ /* 0x000ee20000100800 */
[----:B------:R-:W-:Y:S01]  /*287d0*/  BSSY B1, `(.L_x_2087) ;  /* 0x0000006000017945 */ /* 0x000fe20003800000 */
[----:B------:R-:W-:Y:S01]  /*287e0*/  ISETP.NE.AND P1, PT, R3, RZ, PT ;  /* 0x000000ff0300720c */ /* 0x000fe20003f25270 */
[----:B--2---:R-:W-:Y:S01]  /*287f0*/  IMAD R0, R0, 0x8, R4 ;  /* 0x0000000800007824 */ /* 0x004fe200078e0204 */
[----:B---3--:R-:W-:-:S04]  /*28800*/  SHF.L.U32 R2, R2, 0x1f, RZ ;  /* 0x0000001f02027819 */ /* 0x008fc800000006ff */
[----:B------:R-:W2:Y:S02]  /*28810*/  SYNCS.PHASECHK.TRANS64.TRYWAIT P0, [R0+URZ+0x2a860], R2 ;  /* 0x02a86002000075a7 */ /* 0x000ea4000800017f */
[----:B--2---:R-:W-:Y:S05]  /*28820*/  @!P0 BRA `(.L_x_2088) ;  /* 0x0000003000a88947 */ /* 0x004fea0003800000 */
.L_x_2188:
[----:B------:R-:W-:Y:S05]  /*28830*/  BSYNC B1 ;  /* 0x0000000000017941 */ /* 0x000fea0003800000 */
.L_x_2087:
[----:B------:R-:W-:Y:S04]  /*28840*/  BSSY B1, `(.L_x_2089) ;  /* 0x0000009000017945 */ /* 0x000fe80003800000 */
        /* <DEDUP_REMOVED lines=8> */
.L_x_2090:
[----:B------:R-:W-:Y:S05]  /*288d0*/  BSYNC B1 ;  /* 0x0000000000017941 */ /* 0x000fea0003800000 */
.L_x_2089:
[----:B-1----:R-:W3:Y:S04]  /*288e0*/  LDL.LU R5, [R1+0x1c] ;  /* 0x00001c0001057983 */ /* 0x002ee80000300800 */
[----:B------:R-:W3:Y:S04]  /*288f0*/  LDL.LU R3, [R1+0x10] ;  /* 0x0000100001037983 */ /* 0x000ee80000300800 */
[----:B------:R-:W4:Y:S04]  /*28900*/  LDL R4, [R1] ;  /* 0x0000000001047983 */ /* 0x000f280000100800 */
[----:B--2---:R-:W4:Y:S01]  /*28910*/  LDL R2, [R1+0x4] ;  /* 0x0000040001027983 */ /* 0x004f220000100800 */
        /* <DEDUP_REMOVED lines=8> */
[----:B----4-:R-:W-:-:S04]  /*289a0*/  IMAD R2, R2, 0x6000, R4 ;  /* 0x0000600002027824 */ /* 0x010fc800078e0204 */
[----:B------:R-:W-:-:S07]  /*289b0*/  VIADD R4, R2, 0x400 ;  /* 0x0000040002047836 */ /* 0x000fce0000000000 */
.L_x_2091:
        /* <DEDUP_REMOVED lines=15> */
.L_x_2092:
        /* <DEDUP_REMOVED lines=10> */
.L_x_2086:
[----:B------:R-:W-:Y:S05]  /*28b50*/  BSYNC B0 ;  /* 0x0000000000007941 */ /* 0x000fea0003800000 */
.L_x_2085:
[----:B-1----:R-:W2:Y:S04]  /*28b60*/  LDL.LU R5, [R1+0x4] ;  /* 0x0000040001057983 */ /* 0x002ea80000300800 */
[----:B------:R-:W3:Y:S01]  /*28b70*/  LDL.LU R4, [R1+0x18] ;  /* 0x0000180001047983 */ /* 0x000ee20000300800 */
[----:B--2---:R-:W-:-:S05]  /*28b80*/  VIADD R0, R5, 0x1 ;  /* 0x0000000105007836 */ /* 0x004fca0000000000 */
[----:B------:R-:W-:-:S04]  /*28b90*/  ISETP.NE.AND P0, PT, R0, 0x2, PT ;  /* 0x000000020000780c */ /* 0x000fc80003f05270 */
[----:B------:R-:W-:Y:S02]  /*28ba0*/  SEL R2, RZ, 0x1, P0 ;  /* 0x00000001ff027807 */ /* 0x000fe40000000000 */
[----:B------:R-:W-:Y:S02]  /*28bb0*/  SEL R0, R0, RZ, P0 ;  /* 0x000000ff00007207 */ /* 0x000fe40000000000 */
[----:B---3--:R-:W-:-:S03]  /*28bc0*/  LOP3.LUT R4, R4, R2, RZ, 0x3c, !PT ;  /* 0x0000000204047212 */ /* 0x008fc600078e3cff */
[----:B------:R1:W-:Y:S04]  /*28bd0*/  STL [R1+0x4], R0 ;  /* 0x0000040001007387 */ /* 0x0003e80000100800 */
[----:B------:R1:W-:Y:S02]  /*28be0*/  STL [R1+0x18], R4 ;  /* 0x0000180401007387 */ /* 0x0003e40000100800 */
.L_x_2010:
[----:B------:R-:W-:Y:S05]  /*28bf0*/  BSYNC B7 ;  /* 0x0000000000077941 */ /* 0x000fea0003800000 */
.L_x_2008:
[----:B-1----:R-:W2:Y:S02]  /*28c00*/  LDL R0, [R1+0xc] ;  /* 0x00000c0001007983 */ /* 0x002ea40000100800 */
[----:B--2---:R-:W-:-:S13]  /*28c10*/  LOP3.LUT P0, RZ, R0, 0x2, RZ, 0xc0, !PT ;  /* 0x0000000200ff7812 */ /* 0x004fda000780c0ff */
[----:B------:R-:W-:Y:S05]  /*28c20*/  @!P0 BRA `(.L_x_2093) ;  /* 0x0000000000288947 */ /* 0x000fea0003800000 */
[----:B------:R-:W-:Y:S05]  /*28c30*/  WARPSYNC.ALL ;  /* 0x0000000000007948 */ /* 0x000fea0003800000 */
[----:B------:R-:W1:Y:S08]  /*28c40*/  S2UR UR5, SR_CgaCtaId ;  /* 0x00000000000579c3 */ /* 0x000e700000008800 */
[----:B------:R-:W-:Y:S06]  /*28c50*/  BAR.SYNC.DEFER_BLOCKING 0x5, 0x180 ;  /* 0x0146000000007b1d */ /* 0x000fec0000010000 */
[----:B------:R-:W-:-:S02]  /*28c60*/  UMOV UR4, 0x400 ;  /* 0x0000040000047882 */ /* 0x000fc40000000000 */
[----:B-1----:R-:W-:-:S06]  /*28c70*/  ULEA UR4, UR5, UR4, 0x18 ;  /* 0x0000000405047291 */ /* 0x002fcc000f8ec03f */
[----:B------:R-:W-:-:S05]  /*28c80*/  MOV R0, UR4 ;  /* 0x0000000400007c02 */ /* 0x000fca0008000f00 */
[----:B------:R1:W2:Y:S04]  /*28c90*/  LDS.128 R16, [R0+0x2a8d0] ;  /* 0x02a8d00000107984 */ /* 0x0002a80000000c00 */
[----:B------:R1:W-:Y:S01]  /*28ca0*/  STL [R1], R0 ;  /* 0x0000000001007387 */ /* 0x0003e20000100800 */
[----:B------:R-:W-:Y:S06]  /*28cb0*/  BAR.ARV 0x4, 0x180 ;  /* 0x0106000000007b1d */ /* 0x000fec0000002000 */
[----:B------:R-:W-:Y:S05]  /*28cc0*/  BRA `(.L_x_2094) ;  /* 0x0000000800e47947 */ /* 0x000fea0003800000 */
.L_x_2093:
[----:B------:R-:W1:Y:S01]  /*28cd0*/  S2R R6, SR_TID.X ;  /* 0x0000000000067919 */ /* 0x000e620000002100 */
[----:B------:R-:W-:Y:S01]  /*28ce0*/  UMOV UR4, 0xffffffff ;  /* 0xffffffff00047882 */ /* 0x000fe20000000000 */
[----:B-1----:R-:W-:-:S04]  /*28cf0*/  LOP3.LUT R6, R6, 0x1f, RZ, 0xc0, !PT ;  /* 0x0000001f06067812 */ /* 0x002fc800078ec0ff */
[----:B------:R-:W-:Y:S01]  /*28d00*/  ISETP.NE.AND P0, PT, R6, 0x1f, PT ;  /* 0x0000001f0600780c */ /* 0x000fe20003f05270 */
[----:B------:R-:W-:-:S12]  /*28d10*/  BRA.DIV UR4, `(.L_x_2095) ;  /* 0x0000002e04807947 */ /* 0x000fd8000b800000 */
[----:B------:R-:W-:Y:S01]  /*28d20*/  IMAD.IADD R5, R19, 0x1, R6 ;  /* 0x0000000113057824 */ /* 0x000fe200078e0206 */
[----:B------:R-:W-:Y:S01]  /*28d30*/  ULDC UR4, c[0x0][0xc3c] ;  /* 0x00030f0000047ab9 */ /* 0x000fe20000000800 */
[----:B------:R-:W-:-:S03]  /*28d40*/  ULDC.64 UR6, c[0x0][0x208] ;  /* 0x0000820000067ab9 */ /* 0x000fc60000000a00 */
[----:B------:R-:W-:-:S13]  /*28d50*/  ISETP.GE.OR P1, PT, R5, UR4, !P0 ;  /* 0x0000000405007c0c */ /* 0x000fda000c726670 */
[----:B------:R-:W1:Y:S02]  /*28d60*/  @!P1 LDC.64 R2, c[0x0][0xc80] ;  /* 0x00032000ff029b82 */ /* 0x000e640000000a00 */
[----:B-1----:R-:W-:-:S06]  /*28d70*/  @!P1 IMAD.WIDE R2, R5, 0x4, R2 ;  /* 0x0000000405029825 */ /* 0x002fcc00078e0202 */
[----:B------:R1:W2:Y:S01]  /*28d80*/  @!P1 LDG.E R2, desc[UR6][R2.64] ;  /* 0x0000000602029981 */ /* 0x0002a2000c1e1900 */
[C---:B------:R-:W-:Y:S02]  /*28d90*/  ISETP.GE.U32.AND P2, PT, R6.reuse, 0x2, PT ;  /* 0x000000020600780c */ /* 0x040fe40003f46070 */
[C---:B------:R-:W-:Y:S02]  /*28da0*/  ISETP.GE.U32.AND P3, PT, R6.reuse, 0x4, PT ;  /* 0x000000040600780c */ /* 0x040fe40003f66070 */
[C---:B------:R-:W-:Y:S02]  /*28db0*/  ISETP.GE.U32.AND P4, PT, R6.reuse, 0x8, PT ;  /* 0x000000080600780c */ /* 0x040fe40003f86070 */
[C---:B------:R-:W-:Y:S01]  /*28dc0*/  ISETP.GE.U32.AND P5, PT, R6.reuse, 0x10, PT ;  /* 0x000000100600780c */ /* 0x040fe20003fa6070 */
[----:B-1----:R-:W-:Y:S02]  /*28dd0*/  IMAD.MOV.U32 R3, RZ, RZ, RZ ;  /* 0x000000ffff037224 */ /* 0x002fe400078e00ff */
[----:B--2---:R-:W-:Y:S01]  /*28de0*/  @!P1 IMAD.MOV.U32 R3, RZ, RZ, R2 ;  /* 0x000000ffff039224 */ /* 0x004fe200078e0002 */
[----:B------:R-:W-:-:S04]  /*28df0*/  ISETP.NE.AND P1, PT, R6, RZ, PT ;  /* 0x000000ff0600720c */ /* 0x000fc80003f25270 */
[----:B------:R-:W1:Y:S02]  /*28e00*/  SHFL.UP PT, R2, R3, 0x1, RZ ;  /* 0x0420000003027989 */ /* 0x000e6400000e00ff */
[----:B-1----:R-:W-:-:S05]  /*28e10*/  SEL R0, R2, RZ, P1 ;  /* 0x000000ff02007207 */ /* 0x002fca0000800000 */
[----:B------:R-:W-:Y:S02]  /*28e20*/  IMAD.IADD R2, R3, 0x1, R0 ;  /* 0x0000000103027824 */ /* 0x000fe400078e0200 */
[----:B------:R-:W-:Y:S04]  /*28e30*/  SHFL.IDX PT, R0, R16, RZ, 0x1f ;  /* 0x00001fff10007589 */ /* 0x000fe800000e0000 */
        /* <DEDUP_REMOVED lines=11> */
[----:B------:R-:W-:Y:S02]  /*28ef0*/  IMAD.IADD R2, R2, 0x1, R5 ;  /* 0x0000000102027824 */ /* 0x000fe400078e0205 */
[----:B------:R1:W2:Y:S04]  /*28f00*/  SHFL.IDX PT, R5, R16, 0x1, 0x1f ;  /* 0x00201f0010057f89 */ /* 0x0002a800000e0000 */
[----:B------:R1:W3:Y:S02]  /*28f10*/  SHFL.IDX PT, R16, R2, 0x1f, 0x1f ;  /* 0x03e01f0002107f89 */ /* 0x0002e400000e0000 */
.L_x_2198:
[----:B------:R-:W-:Y:S02]  /*28f20*/  ULDC UR4, c[0x0][0xc38] ;  /* 0x00030e0000047ab9 */ /* 0x000fe40000000800 */
[----:B------:R-:W-:-:S04]  /*28f30*/  IMAD.U32 R4, RZ, RZ, UR4 ;  /* 0x00000004ff047e24 */ /* 0x000fc8000f8e00ff */
[----:B-1-3--:R-:W-:-:S05]  /*28f40*/  IMAD R16, R16, R4, RZ ;  /* 0x0000000410107224 */ /* 0x00afca00078e02ff */
[----:B--2---:R-:W-:-:S04]  /*28f50*/  IADD3 R5, R5, R16, RZ ;  /* 0x0000001005057210 */ /* 0x004fc80007ffe0ff */
[----:B------:R-:W-:-:S13]  /*28f60*/  ISETP.GT.AND P6, PT, R5, R0, PT ;  /* 0x000000000500720c */ /* 0x000fda0003fc4270 */
[----:B------:R-:W-:Y:S05]  /*28f70*/  @P6 BRA `(.L_x_2096) ;  /* 0x0000000000a06947 */ /* 0x000fea0003800000 */
.L_x_2101:
[----:B-1----:R-:W1:Y:S01]  /*28f80*/  LDC R3, c[0x0][0xc3c] ;  /* 0x00030f00ff037b82 */ /* 0x002e620000000800 */
[----:B------:R-:W-:-:S05]  /*28f90*/  VIADD R19, R19, 0x1f ;  /* 0x0000001f13137836 */ /* 0x000fca0000000000 */
[----:B-1----:R-:W-:-:S13]  /*28fa0*/  ISETP.GE.AND P6, PT, R19, R3, PT ;  /* 0x000000031300720c */ /* 0x002fda0003fc6270 */
[----:B------:R-:W-:Y:S05]  /*28fb0*/  @P6 BRA `(.L_x_2097) ;  /* 0x0000000400dc6947 */ /* 0x000fea0003800000 */
[----:B------:R-:W1:Y:S01]  /*28fc0*/  S2R R2, SR_TID.X ;  /* 0x0000000000027919 */ /* 0x000e620000002100 */
[----:B------:R-:W-:Y:S01]  /*28fd0*/  BSSY B0, `(.L_x_2098) ;  /* 0x000000a000007945 */ /* 0x000fe20003800000 */
[----:B-1----:R-:W-:-:S05]  /*28fe0*/  LOP3.LUT R2, R2, 0x1f, RZ, 0xc0, !PT ;  /* 0x0000001f02027812 */ /* 0x002fca00078ec0ff */
[----:B------:R-:W-:-:S05]  /*28ff0*/  IMAD.IADD R4, R19, 0x1, R2 ;  /* 0x0000000113047824 */ /* 0x000fca00078e0202 */
[----:B------:R-:W-:Y:S01]  /*29000*/  ISETP.GE.OR P6, PT, R4, R3, !P0 ;  /* 0x000000030400720c */ /* 0x000fe200047c6670 */
[----:B------:R-:W-:-:S12]  /*29010*/  IMAD.MOV.U32 R3, RZ, RZ, RZ ;  /* 0x000000ffff037224 */ /* 0x000fd800078e00ff */
[----:B------:R-:W-:Y:S05]  /*29020*/  @P6 BRA `(.L_x_2099) ;  /* 0x0000000000106947 */ /* 0x000fea0003800000 */
[----:B------:R-:W1:Y:S01]  /*29030*/  LDC.64 R2, c[0x0][0xc80] ;  /* 0x00032000ff027b82 */ /* 0x000e620000000a00 */
[----:B------:R-:W-:Y:S01]  /*29040*/  ULDC.64 UR4, c[0x0][0x208] ;  /* 0x0000820000047ab9 */ /* 0x000fe20000000a00 */
[----:B-1----:R-:W-:-:S06]  /*29050*/  IMAD.WIDE R2, R4, 0x4, R2 ;  /* 0x0000000404027825 */ /* 0x002fcc00078e0202 */
[----:B------:R1:W5:Y:S02]  /*29060*/  LDG.E R3, desc[UR4][R2.64] ;  /* 0x0000000402037981 */ /* 0x000364000c1e1900 */
.L_x_2099:
[----:B------:R-:W-:Y:S05]  /*29070*/  BSYNC B0 ;  /* 0x0000000000007941 */ /* 0x000fea0003800000 */
.L_x_2098:
[----:B------:R-:W-:-:S03]  /*29080*/  UMOV UR4, 0xffffffff ;  /* 0xffffffff00047882 */ /* 0x000fc60000000000 */
[----:B------:R-:W-:Y:S05]  /*29090*/  BRA.DIV UR4, `(.L_x_2100) ;  /* 0x0000002e04e07947 */ /* 0x000fea000b800000 */
[----:B-----5:R-:W1:Y:S02]  /*290a0*/  SHFL.UP PT, R14, R3, 0x1, RZ ;  /* 0x04200000030e7989 */ /* 0x020e6400000e00ff */
        /* <DEDUP_REMOVED lines=14> */
[----:B------:R1:W2:Y:S02]  /*29190*/  SHFL.IDX PT, R16, R2, 0x1f, 0x1f ;  /* 0x03e01f0002107f89 */ /* 0x0002a400000e0000 */
.L_x_2206:
[----:B------:R-:W-:Y:S02]  /*291a0*/  ULDC UR4, c[0x0][0xc38] ;  /* 0x00030e0000047ab9 */ /* 0x000fe40000000800 */
[----:B------:R-:W-:-:S04]  /*291b0*/  IMAD.U32 R4, RZ, RZ, UR4 ;  /* 0x00000004ff047e24 */ /* 0x000fc8000f8e00ff */
[----:B--2---:R-:W-:-:S05]  /*291c0*/  IMAD R16, R16, R4, RZ ;  /* 0x0000000410107224 */ /* 0x004fca00078e02ff */
[----:B------:R-:W-:-:S04]  /*291d0*/  IADD3 R5, R16, R5, RZ ;  /* 0x0000000510057210 */ /* 0x000fc80007ffe0ff */
[----:B------:R-:W-:-:S13]  /*291e0*/  ISETP.GT.AND P6, PT, R5, R0, PT ;  /* 0x000000000500720c */ /* 0x000fda0003fc4270 */
[----:B------:R-:W-:Y:S05]  /*291f0*/  @!P6 BRA `(.L_x_2101) ;  /* 0xfffffffc0060e947 */ /* 0x000fea000383ffff */
.L_x_2096:
[----:B------:R-:W-:Y:S01]  /*29200*/  IMAD.IADD R16, R5, 0x1, -R16 ;  /* 0x0000000105107824 */ /* 0x000fe200078e0a10 */
[----:B------:R-:W-:-:S03]  /*29210*/  UMOV UR4, 0xffffffff ;  /* 0xffffffff00047882 */ /* 0x000fc60000000000 */
[----:B------:R-:W-:-:S05]  /*29220*/  IMAD R5, R2, R4, R16 ;  /* 0x0000000402057224 */ /* 0x000fca00078e0210 */
[----:B------:R-:W-:Y:S01]  /*29230*/  ISETP.GT.AND P6, PT, R5, R0, PT ;  /* 0x000000000500720c */ /* 0x000fe20003fc4270 */
[----:B------:R-:W-:-:S12]  /*29240*/  BRA.DIV UR4, `(.L_x_2102) ;  /* 0x0000003204487947 */ /* 0x000fd8000b800000 */
[----:B------:R-:W-:-:S04]  /*29250*/  VOTE.ANY R5, PT, !P6 ;  /* 0x0000000000057806 */ /* 0x000fc800070e0100 */
[----:B------:R-:W2:Y:S02]  /*29260*/  POPC R6, R5 ;  /* 0x0000000500067309 */ /* 0x000ea40000000000 */
[----:B--2---:R2:W3:Y:S02]  /*29270*/  SHFL.IDX PT, R17, R3, R6, 0x1f ;  /* 0x00001f0603117589 */ /* 0x0044e400000e0000 */
.L_x_2210:
[----:B------:R-:W-:Y:S01]  /*29280*/  ISETP.NE.AND P0, PT, R5, RZ, PT ;  /* 0x000000ff0500720c */ /* 0x000fe20003f05270 */
[----:B------:R-:W-:-:S12]  /*29290*/  IMAD.MOV.U32 R5, RZ, RZ, RZ ;  /* 0x000000ffff057224 */ /* 0x000fd800078e00ff */
[----:B------:R-:W-:Y:S05]  /*292a0*/  @!P0 BRA `(.L_x_2103) ;  /* 0x0000000000148947 */ /* 0x000fea0003800000 */
[----:B------:R-:W-:Y:S01]  /*292b0*/  UMOV UR4, 0xffffffff ;  /* 0xffffffff00047882 */ /* 0x000fe20000000000 */
[----:B0-----:R-:W-:Y:S02]  /*292c0*/  VIADD R12, R6, 0xffffffff ;  /* 0xffffffff060c7836 */ /* 0x001fe40000000000 */
[----:B------:R-:W-:Y:S05]  /*292d0*/  BRA.DIV UR4, `(.L_x_2104) ;  /* 0x00000032046c7947 */ /* 0x000fea000b800000 */
[----:B-1----:R0:W1:Y:S02]  /*292e0*/  SHFL.IDX PT, R2, R2, R12, 0x1f ;  /* 0x00001f0c02027589 */ /* 0x00206400000e0000 */
.L_x_2213:
[----:B-1----:R-:W-:-:S07]  /*292f0*/  IMAD.MOV.U32 R5, RZ, RZ, R2 ;  /* 0x000000ffff057224 */ /* 0x002fce00078e0002 */
.L_x_2103:
[----:B-12---:R-:W1:Y:S01]  /*29300*/  LDC.64 R2, c[0x0][0xc90] ;  /* 0x00032400ff027b82 */ /* 0x006e620000000a00 */
[----:B------:R-:W-:Y:S01]  /*29310*/  IADD3 R19, R6, R19, RZ ;  /* 0x0000001306137210 */ /* 0x000fe20007ffe0ff */
[----:B------:R-:W-:-:S04]  /*29320*/  ULDC.64 UR4, c[0x0][0x208] ;  /* 0x0000820000047ab9 */ /* 0x000fc80000000a00 */
[----:B-1----:R-:W-:-:S05]  /*29330*/  IMAD.WIDE R2, R19, 0x4, R2 ;  /* 0x0000000413027825 */ /* 0x002fca00078e0202 */
[----:B------:R-:W3:Y:S01]  /*29340*/  LDG.E R7, desc[UR4][R2.64] ;  /* 0x0000000402077981 */ /* 0x000ee2000c1e1900 */
[----:B------:R-:W-:-:S04]  /*29350*/  IMAD R16, R5, R4, R16 ;  /* 0x0000000405107224 */ /* 0x000fc800078e0210 */
[----:B------:R-:W-:Y:S02]  /*29360*/  IMAD.IADD R0, R0, 0x1, -R16 ;  /* 0x0000000100007824 */ /* 0x000fe400078e0a10 */
[----:B---3--:R-:W-:-:S05]  /*29370*/  IMAD R6, R17, R7, RZ ;  /* 0x0000000711067224 */ /* 0x008fca00078e02ff */
[----:B------:R-:W-:-:S04]  /*29380*/  IABS R8, R6 ;  /* 0x0000000600087213 */ /* 0x000fc80000000000 */
[----:B------:R-:W1:Y:S08]  /*29390*/  I2F.RP R2, R8 ;  /* 0x0000000800027306 */ /* 0x000e700000209400 */
[----:B-1----:R-:W1:Y:S02]  /*293a0*/  MUFU.RCP R2, R2 ;  /* 0x0000000200027308 */ /* 0x002e640000001000 */
[----:B-1----:R-:W-:-:S06]  /*293b0*/  VIADD R2, R2, 0xffffffe ;  /* 0x0ffffffe02027836 */ /* 0x002fcc0000000000 */
[----:B------:R-:W1:Y:S02]  /*293c0*/  F2I.FTZ.U32.TRUNC.NTZ R3, R2 ;  /* 0x0000000200037305 */ /* 0x000e64000021f000 */
[----:B-1----:R-:W-:-:S04]  /*293d0*/  IMAD.MOV R2, RZ, RZ, -R3 ;  /* 0x000000ffff027224 */ /* 0x002fc800078e0a03 */
[----:B------:R-:W-:Y:S02]  /*293e0*/  IMAD R5, R2, R8, RZ ;  /* 0x0000000802057224 */ /* 0x000fe400078e02ff */
[----:B------:R-:W-:-:S04]  /*293f0*/  IMAD.MOV.U32 R2, RZ, RZ, RZ ;  /* 0x000000ffff027224 */ /* 0x000fc800078e00ff */
[----:B------:R-:W-:Y:S01]  /*29400*/  IMAD.HI.U32 R2, R3, R5, R2 ;  /* 0x0000000503027227 */ /* 0x000fe200078e0002 */
[----:B------:R-:W-:Y:S02]  /*29410*/  IABS R3, R0 ;  /* 0x0000000000037213 */ /* 0x000fe40000000000 */
[----:B------:R-:W-:-:S03]  /*29420*/  IABS R5, R6 ;  /* 0x0000000600057213 */ /* 0x000fc60000000000 */
[----:B------:R-:W-:Y:S01]  /*29430*/  IMAD.HI.U32 R2, R2, R3, RZ ;  /* 0x0000000302027227 */ /* 0x000fe200078e00ff */
[----:B------:R-:W-:-:S05]  /*29440*/  IADD3 R5, RZ, -R5, RZ ;  /* 0x80000005ff057210 */ /* 0x000fca0007ffe0ff */
        /* <DEDUP_REMOVED lines=12> */
[----:B------:R-:W-:-:S03]  /*29510*/  IMAD.MOV R2, RZ, RZ, -R2 ;  /* 0x000000ffff027224 */ /* 0x000fc600078e0a02 */
[----:B------:R-:W-:Y:S01]  /*29520*/  IADD3 R3, -R5, RZ, RZ ;  /* 0x000000ff05037210 */ /* 0x000fe20007ffe1ff */
[----:B------:R-:W-:-:S03]  /*29530*/  IMAD R0, R6, R2, R0 ;  /* 0x0000000206007224 */ /* 0x000fc600078e0200 */
[----:B------:R-:W-:-:S04]  /*29540*/  VIADDMNMX R4, R3, R4, R7, PT ;  /* 0x0000000403047246 */ /* 0x000fc80003800107 */
[----:B------:R-:W-:-:S04]  /*29550*/  IABS R7, R4 ;  /* 0x0000000400077213 */ /* 0x000fc80000000000 */
[----:B------:R-:W1:Y:S08]  /*29560*/  I2F.RP R3, R7 ;  /* 0x0000000700037306 */ /* 0x000e700000209400 */
[----:B-1----:R-:W1:Y:S02]  /*29570*/  MUFU.RCP R3, R3 ;  /* 0x0000000300037308 */ /* 0x002e640000001000 */
[----:B-1----:R-:W-:-:S06]  /*29580*/  VIADD R3, R3, 0xffffffe ;  /* 0x0ffffffe03037836 */ /* 0x002fcc0000000000 */
[----:B------:R-:W1:Y:S02]  /*29590*/  F2I.FTZ.U32.TRUNC.NTZ R3, R3 ;  /* 0x0000000300037305 */ /* 0x000e64000021f000 */
[----:B-1----:R-:W-:-:S04]  /*295a0*/  IMAD.MOV R2, RZ, RZ, -R3 ;  /* 0x000000ffff027224 */ /* 0x002fc800078e0a03 */
[----:B------:R-:W-:Y:S01]  /*295b0*/  IMAD R6, R2, R7, RZ ;  /* 0x0000000702067224 */ /* 0x000fe200078e02ff */
[----:B------:R-:W-:-:S05]  /*295c0*/  MOV R2, RZ ;  /* 0x000000ff00027202 */ /* 0x000fca0000000f00 */
        /* <DEDUP_REMOVED lines=11> */
[C---:B------:R-:W-:Y:S01]  /*29680*/  LOP3.LUT R3, R0.reuse, R4, RZ, 0x3c, !PT ;  /* 0x0000000400037212 */ /* 0x040fe200078e3cff */
[----:B------:R-:W-:-:S03]  /*29690*/  IMAD.IADD R0, R0, 0x1, R5 ;  /* 0x0000000100007824 */ /* 0x000fc600078e0205 */
[----:B------:R-:W-:-:S07]  /*296a0*/  ISETP.GE.AND P2, PT, R3, RZ, PT ;  /* 0x000000ff0300720c */ /* 0x000fce0003f46270 */
[----:B------:R-:W-:-:S06]  /*296b0*/  @P0 IADD3 R2, R2, 0x1, RZ ;  /* 0x0000000102020810 */ /* 0x000fcc0007ffe0ff */
[----:B------:R-:W-:Y:S01]  /*296c0*/  @!P2 IMAD.MOV R2, RZ, RZ, -R2 ;  /* 0x000000ffff02a224 */ /* 0x000fe200078e0a02 */
[----:B------:R-:W-:Y:S01]  /*296d0*/  @!P1 LOP3.LUT R2, RZ, R4, RZ, 0x33, !PT ;  /* 0x00000004ff029212 */ /* 0x000fe200078e33ff */
[----:B------:R-:W-:-:S04]  /*296e0*/  IMAD.MOV R4, RZ, RZ, -R4 ;  /* 0x000000ffff047224 */ /* 0x000fc800078e0a04 */
[----:B------:R-:W-:Y:S01]  /*296f0*/  IMAD R18, R2, R4, R0 ;  /* 0x0000000402127224 */ /* 0x000fe200078e0200 */
[----:B------:R-:W-:-:S04]  /*29700*/  LOP3.LUT R2, RZ, R2, RZ, 0x33, !PT ;  /* 0x00000002ff027212 */ /* 0x000fc800078e33ff */
[----:B------:R-:W-:Y:S01]  /*29710*/  IADD3 R17, R17, R2, RZ ;  /* 0x0000000211117210 */ /* 0x000fe20007ffe0ff */
[----:B------:R-:W-:Y:S06]  /*29720*/  BRA `(.L_x_2105) ;  /* 0x00000000001c7947 */ /* 0x000fec0003800000 */
.L_x_2097:
[----:B------:R-:W-:Y:S01]  /*29730*/  UMOV UR4, URZ ;  /* 0x0000003f00047c82 */ /* 0x000fe20008000000 */
[----:B------:R-:W-:Y:S01]  /*29740*/  UMOV UR5, URZ ;  /* 0x0000003f00057c82 */ /* 0x000fe20008000000 */
[----:B------:R-:W-:Y:S01]  /*29750*/  ULDC UR6, c[0x0][0xc3c] ;  /* 0x00030f0000067ab9 */ /* 0x000fe20000000800 */
[----:B------:R-:W-:Y:S01]  /*29760*/  IMAD.MOV.U32 R16, RZ, RZ, R0 ;  /* 0x000000ffff107224 */ /* 0x000fe200078e0000 */
[----:B------:R-:W-:Y:S01]  /*29770*/  MOV R19, UR6 ;  /* 0x0000000600137c02 */ /* 0x000fe20008000f00 */
[----:B------:R-:W-:Y:S02]  /*29780*/  IMAD.U32 R17, RZ, RZ, UR4 ;  /* 0x00000004ff117e24 */ /* 0x000fe4000f8e00ff */
[----:B------:R-:W-:-:S07]  /*29790*/  IMAD.U32 R18, RZ, RZ, UR5 ;  /* 0x00000005ff127e24 */ /* 0x000fce000f8e00ff */
.L_x_2105:
[----:B------:R3:W2:Y:S01]  /*297a0*/  LDL R3, [R1] ;  /* 0x0000000001037983 */ /* 0x0006a20000100800 */
[----:B------:R-:W1:Y:S01]  /*297b0*/  S2R R0, SR_TID.X ;  /* 0x0000000000007919 */ /* 0x000e620000002100 */
[----:B------:R-:W-:Y:S05]  /*297c0*/  WARPSYNC.ALL ;  /* 0x0000000000007948 */ /* 0x000fea0003800000 */
[----:B-1----:R-:W-:Y:S01]  /*297d0*/  LOP3.LUT R0, R0, 0x1f, RZ, 0xc0, !PT ;  /* 0x0000001f00007812 */ /* 0x002fe200078ec0ff */
[----:B------:R-:W-:Y:S03]  /*297e0*/  BAR.SYNC.DEFER_BLOCKING 0x4, 0x180 ;  /* 0x0106000000007b1d */ /* 0x000fe60000010000 */
[----:B------:R-:W-:-:S13]  /*297f0*/  ISETP.NE.AND P0, PT, R0, RZ, PT ;  /* 0x000000ff0000720c */ /* 0x000fda0003f05270 */
[----:B------:R-:W2:Y:S01]  /*29800*/  @!P0 S2R R0, SR_CgaCtaId ;  /* 0x0000000000008919 */ /* 0x000ea20000008800 */
[----:B------:R-:W-:-:S04]  /*29810*/  @!P0 MOV R2, 0x400 ;  /* 0x0000040000028802 */ /* 0x000fc80000000f00 */
[----:B--2---:R-:W-:-:S05]  /*29820*/  @!P0 LEA R3, R0, R2, 0x18 ;  /* 0x0000000200038211 */ /* 0x004fca00078ec0ff */
[----:B------:R3:W-:Y:S04]  /*29830*/  @!P0 STS.128 [R3+0x2a8d0], R16 ;  /* 0x02a8d01003008388 */ /* 0x0007e80000000c00 */
[----:B------:R3:W-:Y:S01]  /*29840*/  @!P0 STL [R1], R3 ;  /* 0x0000000301008387 */ /* 0x0007e20000100800 */
[----:B------:R-:W-:Y:S06]  /*29850*/  BAR.ARV 0x5, 0x180 ;  /* 0x0146000000007b1d */ /* 0x000fec0000002000 */
.L_x_2094:
[----:B------:R-:W-:Y:S02]  /*29860*/  ULDC UR4, c[0x0][0xc3c] ;  /* 0x00030f0000047ab9 */ /* 0x000fe40000000800 */
[----:B--2---:R-:W-:-:S13]  /*29870*/  ISETP.GE.AND P0, PT, R19, UR4, PT ;  /* 0x0000000413007c0c */ /* 0x004fda000bf06270 */
[----:B------:R-:W-:Y:S05]  /*29880*/  @!P0 BRA `(.L_x_2106) ;  /* 0xffffff8c00908947 */ /* 0x000fea000383ffff */
[----:B------:R-:W-:Y:S05]  /*29890*/  BSYNC B8 ;  /* 0x0000000000087941 */ /* 0x000fea0003800000 */
.L_x_1950:
[----:B-1----:R-:W2:Y:S01]  /*298a0*/  LDL.LU R0, [R1+0x48] ;  /* 0x0000480001007983 */ /* 0x002ea20000300800 */
[----:B------:R-:W-:Y:S01]  /*298b0*/  BSSY B0, `(.L_x_2107) ;  /* 0x000000b000007945 */ /* 0x000fe20003800000 */
[----:B------:R-:W1:Y:S01]  /*298c0*/  S2R R5, SR_CgaCtaId ;  /* 0x0000000000057919 */ /* 0x000e620000008800 */
[----:B--2---:R-:W-:-:S05]  /*298d0*/  VIADD R0, R0, 0x1 ;  /* 0x0000000100007836 */ /* 0x004fca0000000000 */
[----:B0-----:R-:W-:-:S04]  /*298e0*/  LEA.HI R2, R0, R0, RZ, 0x1 ;  /* 0x0000000000027211 */ /* 0x001fc800078f08ff */
[----:B---3--:R-:W-:-:S05]  /*298f0*/  LOP3.LUT R3, R2, 0xfffffffe, RZ, 0xc0, !PT ;  /* 0xfffffffe02037812 */ /* 0x008fca00078ec0ff */
[----:B------:R-:W-:Y:S01]  /*29900*/  IMAD.IADD R3, R0, 0x1, -R3 ;  /* 0x0000000100037824 */ /* 0x000fe200078e0a03 */
[----:B------:R-:W-:-:S04]  /*29910*/  MOV R0, 0x400 ;  /* 0x0000040000007802 */ /* 0x000fc80000000f00 */
[----:B-1----:R-:W-:Y:S02]  /*29920*/  LEA R0, R5, R0, 0x18 ;  /* 0x0000000005007211 */ /* 0x002fe400078ec0ff */
[----:B------:R-:W-:-:S04]  /*29930*/  SHF.L.U32 R3, R3, 0x1f, RZ ;  /* 0x0000001f03037819 */ /* 0x000fc800000006ff */
[----:B------:R-:W0:Y:S02]  /*29940*/  SYNCS.PHASECHK.TRANS64.TRYWAIT P0, [R0+URZ+0x2a820], R3 ;  /* 0x02a82003000075a7 */ /* 0x000e24000800017f */
[----:B0-----:R-:W-:Y:S05]  /*29950*/  @!P0 BRA `(.L_x_2108) ;  /* 0x0000002800f48947 */ /* 0x001fea0003800000 */
.L_x_2214:
[----:B------:R-:W-:Y:S05]  /*29960*/  BSYNC B0 ;  /* 0x0000000000007941 */ /* 0x000fea0003800000 */
.L_x_2107:
[----:B------:R-:W-:-:S03]  /*29970*/  UMOV UR4, 0xffffffff ;  /* 0xffffffff00047882 */ /* 0x000fc60000000000 */
[----:B------:R-:W-:Y:S05]  /*29980*/  BRA.DIV UR4, `(.L_x_2109) ;  /* 0x0000002a04fc7947 */ /* 0x000fea000b800000 */
[----:B------:R-:W1:Y:S02]  /*29990*/  S2R R2, SR_TID.X ;  /* 0x0000000000027919 */ /* 0x000e640000002100 */
[----:B-1----:R-:W-:-:S04]  /*299a0*/  SHF.R.U32.HI R2, RZ, 0x5, R2 ;  /* 0x00000005ff027819 */ /* 0x002fc80000011602 */
[----:B------:R-:W-:-:S05]  /*299b0*/  LOP3.LUT R2, R2, 0x3, RZ, 0xc0, !PT ;  /* 0x0000000302027812 */ /* 0x000fca00078ec0ff */
[----:B------:R1:W2:Y:S02]  /*299c0*/  SHFL.IDX PT, R14, R2, RZ, 0x1f ;  /* 0x00001fff020e7589 */ /* 0x0002a400000e0000 */
.L_x_2217:
[----:B--2---:R-:W-:-:S13]  /*299d0*/  ISETP.NE.AND P0, PT, R14, RZ, PT ;  /* 0x000000ff0e00720c */ /* 0x004fda0003f05270 */
[----:B------:R-:W-:Y:S05]  /*299e0*/  @P0 BRA `(.L_x_1654) ;  /* 0x0000000000940947 */ /* 0x000fea0003800000 */
[----:B------:R-:W-:-:S03]  /*299f0*/  UMOV UR4, 0xffffffff ;  /* 0xffffffff00047882 */ /* 0x000fc60000000000 */
[----:B------:R-:W-:Y:S05]  /*29a00*/  BRA.DIV UR4, `(.L_x_2110) ;  /* 0x0000002e04107947 */ /* 0x000fea000b800000 */
[----:B------:R-:W-:-:S13]  /*29a10*/  ELECT P6, URZ, PT ;  /* 0x00000000003f782f */ /* 0x000fda00038c0000 */
.L_x_2220:
[----:B------:R-:W-:Y:S05]  /*29a20*/  @!P6 BRA `(.L_x_1654) ;  /* 0x000000000084e947 */ /* 0x000fea0003800000 */
[----:B------:R-:W-:-:S06]  /*29a30*/  ULOP3.LUT UR4, UR60, 0x2, URZ, 0xfc, !UPT ;  /* 0x000000023c047892 */ /* 0x000fcc000f8efc3f */
[----:B-1----:R-:W-:-:S05]  /*29a40*/  IMAD.U32 R2, RZ, RZ, UR4 ;  /* 0x00000004ff027e24 */ /* 0x002fca000f8e00ff */
[----:B------:R-:W-:-:S13]  /*29a50*/  ISETP.NE.AND P2, PT, R2, 0x3, PT ;  /* 0x000000030200780c */ /* 0x000fda0003f45270 */
[----:B------:R-:W-:Y:S05]  /*29a60*/  @!P2 BRA `(.L_x_2111) ;  /* 0x000000000004a947 */ /* 0x000fea0003800000 */
[----:B------:R-:W-:Y:S01]  /*29a70*/  BPT.TRAP 0x1 ;  /* 0x000000040000795c */ /* 0x000fe20000300000 */
.L_x_2111:
[----:B0-----:R-:W2:Y:S04]  /*29a80*/  LDL R3, [R1+0x4] ;  /* 0x0000040001037983 */ /* 0x001ea80000100800 */
[----:B------:R-:W3:Y:S01]  /*29a90*/  LDL.LU R7, [R1+0x18] ;  /* 0x0000180001077983 */ /* 0x000ee20000300800 */
[----:B------:R-:W-:-:S05]  /*29aa0*/  IADD3 R2, R0, 0x2a840, RZ ;  /* 0x0002a84000027810 */ /* 0x000fca0007ffe0ff */
[C---:B--2---:R-:W-:Y:S02]  /*29ab0*/  IMAD R6, R3.reuse, 0x8, R2 ;  /* 0x0000000803067824 */ /* 0x044fe400078e0202 */
        /* <DEDUP_REMOVED lines=10> */
.L_x_2221:
[----:B------:R-:W1:Y:S02]  /*29b60*/  SYNCS.PHASECHK.TRANS64.TRYWAIT P0, [R7+URZ], R2 ;  /* 0x00000002070075a7 */ /* 0x000e64000800017f */
[----:B-1----:R-:W-:Y:S05]  /*29b70*/  @!P0 BRA `(.L_x_2113) ;  /* 0x0000002800e88947 */ /* 0x002fea0003800000 */
.L_x_2222:
[----:B------:R-:W-:Y:S05]  /*29b80*/  @!P2 BRA `(.L_x_2114) ;  /* 0x000000000004a947 */ /* 0x000fea0003800000 */
[----:B------:R-:W-:Y:S01]  /*29b90*/  BPT.TRAP 0x1 ;  /* 0x000000040000795c */ /* 0x000fe20000300000 */
.L_x_2114:
[----:B------:R-:W2:Y:S01]  /*29ba0*/  LDL.LU R4, [R1+0x4] ;  /* 0x0000040001047983 */ /* 0x000ea20000300800 */
[----:B------:R-:W-:-:S05]  /*29bb0*/  IADD3 R0, R0, 0x2a860, RZ ;  /* 0x0002a86000007810 */ /* 0x000fca0007ffe0ff */
[----:B--2---:R-:W-:-:S04]  /*29bc0*/  IMAD R4, R4, 0x8, R0 ;  /* 0x0000000804047824 */ /* 0x004fc800078e0200 */
[----:B------:R-:W2:Y:S02]  /*29bd0*/  SYNCS.PHASECHK.TRANS64.TRYWAIT P0, [R4+URZ], R5 ;  /* 0x00000005040075a7 */ /* 0x000ea4000800017f */
[----:B--2---:R-:W-:Y:S05]  /*29be0*/  @!P0 BRA `(.L_x_2115) ;  /* 0x0000002800e08947 */ /* 0x004fea0003800000 */
.L_x_2223:
[----:B------:R-:W-:-:S07]  /*29bf0*/  IMAD R3, R3, 0x8, R0 ;  /* 0x0000000803037824 */ /* 0x000fce00078e0200 */
.L_x_2116:
[----:B---3--:R3:W4:Y:S02]  /*29c00*/  SYNCS.PHASECHK.TRANS64.TRYWAIT P0, [R3+URZ], R2 ;  /* 0x00000002030075a7 */ /* 0x008724000800017f */
[----:B----4-:R-:W-:Y:S05]  /*29c10*/  @!P0 NANOSLEEP.SYNCS 0x989680 ;  /* 0x009896800000895d */ /* 0x010fea0003900000 */
[----:B------:R-:W4:Y:S02]  /*29c20*/  @!P0 SYNCS.PHASECHK.TRANS64 P0, [R3+URZ], R2 ;  /* 0x00000002030085a7 */ /* 0x000f24000800007f */
[----:B----4-:R-:W-:Y:S05]  /*29c30*/  @!P0 BRA `(.L_x_2116) ;  /* 0xfffffffc00f08947 */ /* 0x010fea000383ffff */
.L_x_1654:
[----:B------:R-:W-:Y:S05]  /*29c40*/  BSYNC B9 ;  /* 0x0000000000097941 */ /* 0x000fea0003800000 */
.L_x_1651:
[----:B------:R-:W-:Y:S05]  /*29c50*/  EXIT ;  /* 0x000000000000794d */ /* 0x000fea0003800000 */
.L_x_1680:
[----:B-1----:R1:W2:Y:S02]  /*29c60*/  SYNCS.PHASECHK.TRANS64.TRYWAIT P5, [R3+URZ+0x2a890], R0 ;  /* 0x02a89000030075a7 */ /* 0x0022a400080a017f */
[----:B--2---:R-:W-:Y:S05]  /*29c70*/  @!P5 NANOSLEEP.SYNCS 0x989680 ;  /* 0x009896800000d95d */ /* 0x004fea0003900000 */
[----:B------:R-:W2:Y:S02]  /*29c80*/  @!P5 SYNCS.PHASECHK.TRANS64 P5, [R3+URZ+0x2a890], R0 ;  /* 0x02a890000300d5a7 */ /* 0x000ea400080a007f */
[----:B--2---:R-:W-:Y:S05]  /*29c90*/  @!P5 BRA `(.L_x_1680) ;  /* 0xfffffffc00f0d947 */ /* 0x004fea000383ffff */
[----:B------:R-:W-:Y:S05]  /*29ca0*/  BRA `(.L_x_2117) ;  /* 0xfffffd9c00887947 */ /* 0x000fea000383ffff */
.L_x_1734:
[----:B-1----:R1:W3:Y:S02]  /*29cb0*/  SYNCS.PHASECHK.TRANS64.TRYWAIT P5, [R3+URZ+0x2a890], R0 ;  /* 0x02a89000030075a7 */ /* 0x0022e400080a017f */
[----:B---3--:R-:W-:Y:S05]  /*29cc0*/  @!P5 NANOSLEEP.SYNCS 0x989680 ;  /* 0x009896800000d95d */ /* 0x008fea0003900000 */
[----:B------:R-:W3:Y:S02]  /*29cd0*/  @!P5 SYNCS.PHASECHK.TRANS64 P5, [R3+URZ+0x2a890], R0 ;  /* 0x02a890000300d5a7 */ /* 0x000ee400080a007f */
[----:B---3--:R-:W-:Y:S05]  /*29ce0*/  @!P5 BRA `(.L_x_1734) ;  /* 0xfffffffc00f0d947 */ /* 0x008fea000383ffff */
[----:B------:R-:W-:Y:S05]  /*29cf0*/  BRA `(.L_x_2118) ;  /* 0xfffffdd000347947 */ /* 0x000fea000383ffff */
.L_x_1759:
[----:B-1----:R1:W2:Y:S02]  /*29d00*/  SYNCS.PHASECHK.TRANS64.TRYWAIT P4, [R3+URZ+0x2a890], R0 ;  /* 0x02a89000030075a7 */ /* 0x0022a4000808017f */
[----:B--2---:R-:W-:Y:S05]  /*29d10*/  @!P4 NANOSLEEP.SYNCS 0x989680 ;  /* 0x009896800000c95d */ /* 0x004fea0003900000 */
[----:B------:R-:W2:Y:S02]  /*29d20*/  @!P4 SYNCS.PHASECHK.TRANS64 P4, [R3+URZ+0x2a890], R0 ;  /* 0x02a890000300c5a7 */ /* 0x000ea4000808007f */
[----:B--2---:R-:W-:Y:S05]  /*29d30*/  @!P4 BRA `(.L_x_1759) ;  /* 0xfffffffc00f0c947 */ /* 0x004fea000383ffff */
[----:B------:R-:W-:Y:S05]  /*29d40*/  BRA `(.L_x_2119) ;  /* 0xfffffe00006c7947 */ /* 0x000fea000383ffff */
.L_x_1765:
[----:B0-----:R0:W2:Y:S02]  /*29d50*/  SYNCS.PHASECHK.TRANS64.TRYWAIT P4, [R3+URZ+0x2a8b0], R0 ;  /* 0x02a8b000030075a7 */ /* 0x0010a4000808017f */
[----:B--2---:R-:W-:Y:S05]  /*29d60*/  @!P4 NANOSLEEP.SYNCS 0x989680 ;  /* 0x009896800000c95d */ /* 0x004fea0003900000 */
[----:B------:R-:W2:Y:S02]  /*29d70*/  @!P4 SYNCS.PHASECHK.TRANS64 P4, [R3+URZ+0x2a8b0], R0 ;  /* 0x02a8b0000300c5a7 */ /* 0x000ea4000808007f */
[----:B--2---:R-:W-:Y:S05]  /*29d80*/  @!P4 BRA `(.L_x_1765) ;  /* 0xfffffffc00f0c947 */ /* 0x004fea000383ffff */
[----:B------:R-:W-:Y:S05]  /*29d90*/  BRA `(.L_x_2120) ;  /* 0xfffffe0400787947 */ /* 0x000fea000383ffff */
.L_x_1791:
[----:B------:R-:W-:Y:S01]  /*29da0*/  BSSY B1, `(.L_x_2121) ;  /* 0x0000008000017945 */ /* 0x000fe20003800000 */
[----:B------:R-:W-:Y:S01]  /*29db0*/  IMAD.MOV.U32 R13, RZ, RZ, R7 ;  /* 0x000000ffff0d7224 */ /* 0x000fe200078e0007 */
[----:B------:R-:W-:Y:S01]  /*29dc0*/  MOV R12, RZ ;  /* 0x000000ff000c7202 */ /* 0x000fe20000000f00 */
[----:B------:R-:W-:Y:S02]  /*29dd0*/  IMAD.MOV.U32 R11, RZ, RZ, 0x1c1f ;  /* 0x00001c1fff0b7424 */ /* 0x000fe400078e00ff */
[----:B------:R-:W-:-:S07]  /*29de0*/  IMAD.MOV.U32 R15, RZ, RZ, -0x1 ;  /* 0xffffffffff0f7424 */ /* 0x000fce00078e00ff */
[----:B------:R-:W-:Y:S05]  /*29df0*/  WARPSYNC.COLLECTIVE R15, `(.L_x_2122) ;  /* 0x000000000f087348 */ /* 0x000fea0003c00000 */
[----:B------:R0:W1:Y:S02]  /*29e00*/  SHFL.IDX P6, R14, R13, R12, R11 ;  /* 0x0000000c0d0e7389 */ /* 0x00006400000c000b */
[----:B01----:R-:W-:Y:S01]  /*29e10*/  ENDCOLLECTIVE ;  /* 0x000000000000791b */ /* 0x003fe20003800000 */
.L_x_2122:
[----:B------:R-:W-:Y:S05]  /*29e20*/  BSYNC B1 ;  /* 0x0000000000017941 */ /* 0x000fea0003800000 */
.L_x_2121:
[----:B------:R-:W-:Y:S01]  /*29e30*/  MOV R13, R6 ;  /* 0x00000006000d7202 */ /* 0x000fe20000000f00 */
[----:B------:R-:W-:Y:S02]  /*29e40*/  IMAD.MOV.U32 R12, RZ, RZ, RZ ;  /* 0x000000ffff0c7224 */ /* 0x000fe400078e00ff */
[----:B------:R-:W-:Y:S02]  /*29e50*/  IMAD.MOV.U32 R11, RZ, RZ, 0x1c1f ;  /* 0x00001c1fff0b7424 */ /* 0x000fe400078e00ff */
[----:B------:R-:W-:Y:S02]  /*29e60*/  IMAD.MOV.U32 R15, RZ, RZ, -0x1 ;  /* 0xffffffffff0f7424 */ /* 0x000fe400078e00ff */
[----:B------:R-:W-:-:S07]  /*29e70*/  IMAD.MOV.U32 R3, RZ, RZ, R14 ;  /* 0x000000ffff037224 */ /* 0x000fce00078e000e */
[----:B------:R-:W-:Y:S05]  /*29e80*/  WARPSYNC.COLLECTIVE R15, `(.L_x_2123) ;  /* 0x000000000f087348 */ /* 0x000fea0003c00000 */
[----:B------:R0:W1:Y:S02]  /*29e90*/  SHFL.IDX P6, R14, R13, R12, R11 ;  /* 0x0000000c0d0e7389 */ /* 0x00006400000c000b */
[----:B01----:R-:W-:Y:S01]  /*29ea0*/  ENDCOLLECTIVE ;  /* 0x000000000000791b */ /* 0x003fe20003800000 */
.L_x_2123:
[----:B------:R-:W-:Y:S01]  /*29eb0*/  IMAD.MOV.U32 R13, RZ, RZ, R8 ;  /* 0x000000ffff0d7224 */ /* 0x000fe200078e0008 */
[----:B------:R-:W-:-:S07]  /*29ec0*/  MOV R0, R14 ;  /* 0x0000000e00007202 */ /* 0x000fce0000000f00 */
[----:B------:R-:W-:Y:S05]  /*29ed0*/  WARPSYNC.COLLECTIVE R15, `(.L_x_2124) ;  /* 0x000000000f087348 */ /* 0x000fea0003c00000 */
[----:B------:R0:W1:Y:S02]  /*29ee0*/  SHFL.IDX P6, R14, R13, R12, R11 ;  /* 0x0000000c0d0e7389 */ /* 0x00006400000c000b */
[----:B01----:R-:W-:Y:S01]  /*29ef0*/  ENDCOLLECTIVE ;  /* 0x000000000000791b */ /* 0x003fe20003800000 */
.L_x_2124:
[----:B------:R-:W-:Y:S02]  /*29f00*/  IMAD.MOV.U32 R13, RZ, RZ, R4 ;  /* 0x000000ffff0d7224 */ /* 0x000fe400078e0004 */
[----:B------:R-:W-:-:S07]  /*29f10*/  IMAD.MOV.U32 R5, RZ, RZ, R14 ;  /* 0x000000ffff057224 */ /* 0x000fce00078e000e */
[----:B------:R-:W-:Y:S05]  /*29f20*/  WARPSYNC.COLLECTIVE R15, `(.L_x_2125) ;  /* 0x000000000f087348 */ /* 0x000fea0003c00000 */
[----:B------:R0:W1:Y:S02]  /*29f30*/  SHFL.IDX P6, R14, R13, R12, R11 ;  /* 0x0000000c0d0e7389 */ /* 0x00006400000c000b */
[----:B01----:R-:W-:Y:S01]  /*29f40*/  ENDCOLLECTIVE ;  /* 0x000000000000791b */ /* 0x003fe20003800000 */
.L_x_2125:
[----:B------:R-:W-:Y:S05]  /*29f50*/  BRA `(.L_x_2126) ;  /* 0xfffffe1400b87947 */ /* 0x000fea000383ffff */
.L_x_1794:
[----:B------:R-:W-:Y:S01]  /*29f60*/  BSSY B1, `(.L_x_2127) ;  /* 0x0000008000017945 */ /* 0x000fe20003800000 */
[----:B------:R-:W-:Y:S01]  /*29f70*/  MOV R13, R7 ;  /* 0x00000007000d7202 */ /* 0x000fe20000000f00 */
[----:B------:R-:W-:Y:S02]  /*29f80*/  IMAD.MOV.U32 R12, RZ, RZ, 0x1 ;  /* 0x00000001ff0c7424 */ /* 0x000fe400078e00ff */
[----:B------:R-:W-:Y:S02]  /*29f90*/  IMAD.MOV.U32 R11, RZ, RZ, 0x1c1f ;  /* 0x00001c1fff0b7424 */ /* 0x000fe400078e00ff */
[----:B------:R-:W-:-:S07]  /*29fa0*/  IMAD.MOV.U32 R15, RZ, RZ, -0x1 ;  /* 0xffffffffff0f7424 */ /* 0x000fce00078e00ff */
[----:B0---4-:R-:W-:Y:S05]  /*29fb0*/  WARPSYNC.COLLECTIVE R15, `(.L_x_2128) ;  /* 0x000000000f087348 */ /* 0x011fea0003c00000 */
[----:B----4-:R1:W2:Y:S02]  /*29fc0*/  SHFL.IDX P6, R14, R13, R12, R11 ;  /* 0x0000000c0d0e7389 */ /* 0x0102a400000c000b */
[----:B012---:R-:W-:Y:S01]  /*29fd0*/  ENDCOLLECTIVE ;  /* 0x000000000000791b */ /* 0x007fe20003800000 */
.L_x_2128:
[----:B------:R-:W-:Y:S05]  /*29fe0*/  BSYNC B1 ;  /* 0x0000000000017941 */ /* 0x000fea0003800000 */
.L_x_2127:
[----:B------:R-:W-:Y:S01]  /*29ff0*/  IMAD.MOV.U32 R13, RZ, RZ, R6 ;  /* 0x000000ffff0d7224 */ /* 0x000fe200078e0006 */
[----:B------:R-:W-:Y:S01]  /*2a000*/  MOV R15, 0xffffffff ;  /* 0xffffffff000f7802 */ /* 0x000fe20000000f00 */
[----:B------:R-:W-:Y:S01]  /*2a010*/  IMAD.MOV.U32 R12, RZ, RZ, 0x1 ;  /* 0x00000001ff0c7424 */ /* 0x000fe200078e00ff */
[----:B------:R-:W-:Y:S01]  /*2a020*/  MOV R3, R14 ;  /* 0x0000000e00037202 */ /* 0x000fe20000000f00 */
[----:B------:R-:W-:-:S07]  /*2a030*/  IMAD.MOV.U32 R11, RZ, RZ, 0x1c1f ;  /* 0x00001c1fff0b7424 */ /* 0x000fce00078e00ff */
[----:B------:R-:W-:Y:S05]  /*2a040*/  WARPSYNC.COLLECTIVE R15, `(.L_x_2129) ;  /* 0x000000000f087348 */ /* 0x000fea0003c00000 */
[----:B------:R0:W1:Y:S02]  /*2a050*/  SHFL.IDX P6, R14, R13, R12, R11 ;  /* 0x0000000c0d0e7389 */ /* 0x00006400000c000b */
[----:B01----:R-:W-:Y:S01]  /*2a060*/  ENDCOLLECTIVE ;  /* 0x000000000000791b */ /* 0x003fe20003800000 */
.L_x_2129:
[----:B------:R-:W-:Y:S02]  /*2a070*/  IMAD.MOV.U32 R13, RZ, RZ, R8 ;  /* 0x000000ffff0d7224 */ /* 0x000fe400078e0008 */
[----:B------:R-:W-:-:S07]  /*2a080*/  IMAD.MOV.U32 R0, RZ, RZ, R14 ;  /* 0x000000ffff007224 */ /* 0x000fce00078e000e */
[----:B------:R-:W-:Y:S05]  /*2a090*/  WARPSYNC.COLLECTIVE R15, `(.L_x_2130) ;  /* 0x000000000f087348 */ /* 0x000fea0003c00000 */
[----:B------:R0:W1:Y:S02]  /*2a0a0*/  SHFL.IDX P6, R14, R13, R12, R11 ;  /* 0x0000000c0d0e7389 */ /* 0x00006400000c000b */
[----:B01----:R-:W-:Y:S01]  /*2a0b0*/  ENDCOLLECTIVE ;  /* 0x000000000000791b */ /* 0x003fe20003800000 */
.L_x_2130:
[----:B------:R-:W-:Y:S01]  /*2a0c0*/  MOV R13, R4 ;  /* 0x00000004000d7202 */ /* 0x000fe20000000f00 */
[----:B------:R-:W-:-:S07]  /*2a0d0*/  IMAD.MOV.U32 R5, RZ, RZ, R14 ;  /* 0x000000ffff057224 */ /* 0x000fce00078e000e */
[----:B------:R-:W-:Y:S05]  /*2a0e0*/  WARPSYNC.COLLECTIVE R15, `(.L_x_2131) ;  /* 0x000000000f087348 */ /* 0x000fea0003c00000 */
[----:B------:R0:W1:Y:S02]  /*2a0f0*/  SHFL.IDX P6, R14, R13, R12, R11 ;  /* 0x0000000c0d0e7389 */ /* 0x00006400000c000b */
[----:B01----:R-:W-:Y:S01]  /*2a100*/  ENDCOLLECTIVE ;  /* 0x000000000000791b */ /* 0x003fe20003800000 */
.L_x_2131:
[----:B------:R-:W-:Y:S01]  /*2a110*/  IMAD.MOV.U32 R4, RZ, RZ, R14 ;  /* 0x000000ffff047224 */ /* 0x000fe200078e000e */
[----:B------:R-:W-:Y:S06]  /*2a120*/  BRA `(.L_x_2132) ;  /* 0xfffffe1c00487947 */ /* 0x000fec000383ffff */
.L_x_1798:
[----:B0-----:R0:W1:Y:S02]  /*2a130*/  SYNCS.PHASECHK.TRANS64.TRYWAIT P0, [R16+URZ+0x2a800], R5 ;  /* 0x02a80005100075a7 */ /* 0x001064000800017f */
[----:B-1----:R-:W-:Y:S05]  /*2a140*/  @!P0 NANOSLEEP.SYNCS 0x989680 ;  /* 0x009896800000895d */ /* 0x002fea0003900000 */
[----:B------:R-:W1:Y:S02]  /*2a150*/  @!P0 SYNCS.PHASECHK.TRANS64 P0, [R16+URZ+0x2a800], R5 ;  /* 0x02a80005100085a7 */ /* 0x000e64000800007f */
[----:B-1----:R-:W-:Y:S05]  /*2a160*/  @!P0 BRA `(.L_x_1798) ;  /* 0xfffffffc00f08947 */ /* 0x002fea000383ffff */
[----:B------:R-:W-:Y:S05]  /*2a170*/  BRA `(.L_x_2133) ;  /* 0xfffffe24005c7947 */ /* 0x000fea000383ffff */
.L_x_1822:
[----:B------:R-:W-:Y:S01]  /*2a180*/  BSSY B1, `(.L_x_2134) ;  /* 0x0000008000017945 */ /* 0x000fe20003800000 */
[----:B------:R-:W-:Y:S01]  /*2a190*/  IMAD.MOV.U32 R13, RZ, RZ, R8 ;  /* 0x000000ffff0d7224 */ /* 0x000fe200078e0008 */
[----:B------:R-:W-:Y:S01]  /*2a1a0*/  MOV R11, 0x1c1f ;  /* 0x00001c1f000b7802 */ /* 0x000fe20000000f00 */
[----:B------:R-:W-:Y:S02]  /*2a1b0*/  IMAD.MOV.U32 R12, RZ, RZ, RZ ;  /* 0x000000ffff0c7224 */ /* 0x000fe400078e00ff */
[----:B------:R-:W-:-:S07]  /*2a1c0*/  IMAD.MOV.U32 R15, RZ, RZ, -0x1 ;  /* 0xffffffffff0f7424 */ /* 0x000fce00078e00ff */
[----:B------:R-:W-:Y:S05]  /*2a1d0*/  WARPSYNC.COLLECTIVE R15, `(.L_x_2135) ;  /* 0x000000000f087348 */ /* 0x000fea0003c00000 */
[----:B------:R0:W1:Y:S02]  /*2a1e0*/  SHFL.IDX P6, R14, R13, R12, R11 ;  /* 0x0000000c0d0e7389 */ /* 0x00006400000c000b */
[----:B01----:R-:W-:Y:S01]  /*2a1f0*/  ENDCOLLECTIVE ;  /* 0x000000000000791b */ /* 0x003fe20003800000 */
.L_x_2135:
[----:B------:R-:W-:Y:S05]  /*2a200*/  BSYNC B1 ;  /* 0x0000000000017941 */ /* 0x000fea0003800000 */
.L_x_2134:
[----:B------:R-:W-:Y:S01]  /*2a210*/  IMAD.MOV.U32 R13, RZ, RZ, R6 ;  /* 0x000000ffff0d7224 */ /* 0x000fe200078e0006 */
[----:B------:R-:W-:Y:S01]  /*2a220*/  MOV R12, RZ ;  /* 0x000000ff000c7202 */ /* 0x000fe20000000f00 */
[----:B------:R-:W-:Y:S02]  /*2a230*/  IMAD.MOV.U32 R11, RZ, RZ, 0x1c1f ;  /* 0x00001c1fff0b7424 */ /* 0x000fe400078e00ff */
[----:B------:R-:W-:Y:S02]  /*2a240*/  IMAD.MOV.U32 R15, RZ, RZ, -0x1 ;  /* 0xffffffffff0f7424 */ /* 0x000fe400078e00ff */
[----:B------:R-:W-:-:S07]  /*2a250*/  IMAD.MOV.U32 R3, RZ, RZ, R14 ;  /* 0x000000ffff037224 */ /* 0x000fce00078e000e */
[----:B------:R-:W-:Y:S05]  /*2a260*/  WARPSYNC.COLLECTIVE R15, `(.L_x_2136) ;  /* 0x000000000f087348 */ /* 0x000fea0003c00000 */
[----:B------:R0:W1:Y:S02]  /*2a270*/  SHFL.IDX P6, R14, R13, R12, R11 ;  /* 0x0000000c0d0e7389 */ /* 0x00006400000c000b */
[----:B01----:R-:W-:Y:S01]  /*2a280*/  ENDCOLLECTIVE ;  /* 0x000000000000791b */ /* 0x003fe20003800000 */
.L_x_2136:
[----:B------:R-:W-:Y:S02]  /*2a290*/  MOV R21, R3 ;  /* 0x0000000300157202 */ /* 0x000fe40000000f00 */
[----:B------:R-:W-:Y:S01]  /*2a2a0*/  MOV R13, R7 ;  /* 0x00000007000d7202 */ /* 0x000fe20000000f00 */
[----:B------:R-:W-:-:S07]  /*2a2b0*/  IMAD.MOV.U32 R0, RZ, RZ, R14 ;  /* 0x000000ffff007224 */ /* 0x000fce00078e000e */
[----:B------:R-:W-:Y:S05]  /*2a2c0*/  WARPSYNC.COLLECTIVE R15, `(.L_x_2137) ;  /* 0x000000000f087348 */ /* 0x000fea0003c00000 */
[----:B------:R0:W1:Y:S02]  /*2a2d0*/  SHFL.IDX P6, R14, R13, R12, R11 ;  /* 0x0000000c0d0e7389 */ /* 0x00006400000c000b */
[----:B01----:R-:W-:Y:S01]  /*2a2e0*/  ENDCOLLECTIVE ;  /* 0x000000000000791b */ /* 0x003fe20003800000 */
.L_x_2137:
[----:B------:R-:W-:Y:S02]  /*2a2f0*/  IMAD.MOV.U32 R20, RZ, RZ, R0 ;  /* 0x000000ffff147224 */ /* 0x000fe400078e0000 */
[----:B------:R-:W-:Y:S02]  /*2a300*/  IMAD.MOV.U32 R13, RZ, RZ, R9 ;  /* 0x000000ffff0d7224 */ /* 0x000fe400078e0009 */
[----:B------:R-:W-:-:S07]  /*2a310*/  IMAD.MOV.U32 R5, RZ, RZ, R14 ;  /* 0x000000ffff057224 */ /* 0x000fce00078e000e */
[----:B------:R-:W-:Y:S05]  /*2a320*/  WARPSYNC.COLLECTIVE R15, `(.L_x_2138) ;  /* 0x000000000f087348 */ /* 0x000fea0003c00000 */
[----:B------:R0:W1:Y:S02]  /*2a330*/  SHFL.IDX P6, R14, R13, R12, R11 ;  /* 0x0000000c0d0e7389 */ /* 0x00006400000c000b */
[----:B01----:R-:W-:Y:S01]  /*2a340*/  ENDCOLLECTIVE ;  /* 0x000000000000791b */ /* 0x003fe20003800000 */
.L_x_2138:
[----:B------:R-:W-:Y:S05]  /*2a350*/  BRA `(.L_x_2139) ;  /* 0xfffffe48002c7947 */ /* 0x000fea000383ffff */
.L_x_1825:
[----:B------:R-:W-:Y:S01]  /*2a360*/  BSSY B1, `(.L_x_2140) ;  /* 0x0000008000017945 */ /* 0x000fe20003800000 */
[----:B------:R-:W-:Y:S01]  /*2a370*/  IMAD.MOV.U32 R13, RZ, RZ, R8 ;  /* 0x000000ffff0d7224 */ /* 0x000fe200078e0008 */
[----:B------:R-:W-:Y:S01]  /*2a380*/  MOV R15, 0xffffffff ;  /* 0xffffffff000f7802 */ /* 0x000fe20000000f00 */
[----:B------:R-:W-:Y:S02]  /*2a390*/  IMAD.MOV.U32 R12, RZ, RZ, 0x1 ;  /* 0x00000001ff0c7424 */ /* 0x000fe400078e00ff */
[----:B------:R-:W-:-:S07]  /*2a3a0*/  IMAD.MOV.U32 R11, RZ, RZ, 0x1c1f ;  /* 0x00001c1fff0b7424 */ /* 0x000fce00078e00ff */
[----:B------:R-:W-:Y:S05]  /*2a3b0*/  WARPSYNC.COLLECTIVE R15, `(.L_x_2141) ;  /* 0x000000000f087348 */ /* 0x000fea0003c00000 */
[----:B------:R0:W1:Y:S02]  /*2a3c0*/  SHFL.IDX P6, R14, R13, R12, R11 ;  /* 0x0000000c0d0e7389 */ /* 0x00006400000c000b */
[----:B01----:R-:W-:Y:S01]  /*2a3d0*/  ENDCOLLECTIVE ;  /* 0x000000000000791b */ /* 0x003fe20003800000 */
.L_x_2141:
[----:B------:R-:W-:Y:S05]  /*2a3e0*/  BSYNC B1 ;  /* 0x0000000000017941 */ /* 0x000fea0003800000 */
.L_x_2140:
[----:B------:R-:W-:Y:S01]  /*2a3f0*/  IMAD.MOV.U32 R13, RZ, RZ, R6 ;  /* 0x000000ffff0d7224 */ /* 0x000fe200078e0006 */
[----:B------:R-:W-:Y:S01]  /*2a400*/  MOV R11, 0x1c1f ;  /* 0x00001c1f000b7802 */ /* 0x000fe20000000f00 */
[----:B------:R-:W-:Y:S02]  /*2a410*/  IMAD.MOV.U32 R12, RZ, RZ, 0x1 ;  /* 0x00000001ff0c7424 */ /* 0x000fe400078e00ff */
[----:B------:R-:W-:Y:S02]  /*2a420*/  IMAD.MOV.U32 R15, RZ, RZ, -0x1 ;  /* 0xffffffffff0f7424 */ /* 0x000fe400078e00ff */
[----:B------:R-:W-:-:S07]  /*2a430*/  IMAD.MOV.U32 R3, RZ, RZ, R14 ;  /* 0x000000ffff037224 */ /* 0x000fce00078e000e */
[----:B------:R-:W-:Y:S05]  /*2a440*/  WARPSYNC.COLLECTIVE R15, `(.L_x_2142) ;  /* 0x000000000f087348 */ /* 0x000fea0003c00000 */
[----:B------:R0:W1:Y:S02]  /*2a450*/  SHFL.IDX P6, R14, R13, R12, R11 ;  /* 0x0000000c0d0e7389 */ /* 0x00006400000c000b */
[----:B01----:R-:W-:Y:S01]  /*2a460*/  ENDCOLLECTIVE ;  /* 0x000000000000791b */ /* 0x003fe20003800000 */
.L_x_2142:
[----:B------:R-:W-:Y:S02]  /*2a470*/  IMAD.MOV.U32 R61, RZ, RZ, R3 ;  /* 0x000000ffff3d7224 */ /* 0x000fe400078e0003 */
[----:B------:R-:W-:Y:S02]  /*2a480*/  IMAD.MOV.U32 R13, RZ, RZ, R7 ;  /* 0x000000ffff0d7224 */ /* 0x000fe400078e0007 */
[----:B------:R-:W-:-:S07]  /*2a490*/  IMAD.MOV.U32 R0, RZ, RZ, R14 ;  /* 0x000000ffff007224 */ /* 0x000fce00078e000e */
[----:B------:R-:W-:Y:S05]  /*2a4a0*/  WARPSYNC.COLLECTIVE R15, `(.L_x_2143) ;  /* 0x000000000f087348 */ /* 0x000fea0003c00000 */
[----:B------:R0:W1:Y:S02]  /*2a4b0*/  SHFL.IDX P6, R14, R13, R12, R11 ;  /* 0x0000000c0d0e7389 */ /* 0x00006400000c000b */
[----:B01----:R-:W-:Y:S01]  /*2a4c0*/  ENDCOLLECTIVE ;  /* 0x000000000000791b */ /* 0x003fe20003800000 */
.L_x_2143:
[----:B------:R-:W-:Y:S02]  /*2a4d0*/  IMAD.MOV.U32 R60, RZ, RZ, R0 ;  /* 0x000000ffff3c7224 */ /* 0x000fe400078e0000 */
[----:B------:R-:W-:Y:S01]  /*2a4e0*/  IMAD.MOV.U32 R13, RZ, RZ, R9 ;  /* 0x000000ffff0d7224 */ /* 0x000fe200078e0009 */
[----:B------:R-:W-:-:S07]  /*2a4f0*/  MOV R7, R14 ;  /* 0x0000000e00077202 */ /* 0x000fce0000000f00 */
[----:B------:R-:W-:Y:S05]  /*2a500*/  WARPSYNC.COLLECTIVE R15, `(.L_x_2144) ;  /* 0x000000000f087348 */ /* 0x000fea0003c00000 */
[----:B------:R0:W1:Y:S02]  /*2a510*/  SHFL.IDX P6, R14, R13, R12, R11 ;  /* 0x0000000c0d0e7389 */ /* 0x00006400000c000b */
[----:B01----:R-:W-:Y:S01]  /*2a520*/  ENDCOLLECTIVE ;  /* 0x000000000000791b */ /* 0x003fe20003800000 */
.L_x_2144:
[----:B------:R-:W-:Y:S05]  /*2a530*/  BRA `(.L_x_2145) ;  /* 0xfffffe4c00407947 */ /* 0x000fea000383ffff */
.L_x_1829:
[----:B0-----:R0:W1:Y:S02]  /*2a540*/  SYNCS.PHASECHK.TRANS64.TRYWAIT P0, [R16+URZ+0x2a800], R21 ;  /* 0x02a80015100075a7 */ /* 0x001064000800017f */
[----:B-1----:R-:W-:Y:S05]  /*2a550*/  @!P0 NANOSLEEP.SYNCS 0x989680 ;  /* 0x009896800000895d */ /* 0x002fea0003900000 */
[----:B------:R-:W1:Y:S02]  /*2a560*/  @!P0 SYNCS.PHASECHK.TRANS64 P0, [R16+URZ+0x2a800], R21 ;  /* 0x02a80015100085a7 */ /* 0x000e64000800007f */
[----:B-1----:R-:W-:Y:S05]  /*2a570*/  @!P0 BRA `(.L_x_1829) ;  /* 0xfffffffc00f08947 */ /* 0x002fea000383ffff */
[----:B------:R-:W-:Y:S05]  /*2a580*/  BRA `(.L_x_2146) ;  /* 0xfffffe5000ac7947 */ /* 0x000fea000383ffff */
.L_x_1843:
[----:B-1----:R1:W3:Y:S02]  /*2a590*/  SYNCS.PHASECHK.TRANS64.TRYWAIT P2, [R21+URZ+0x2a830], R0 ;  /* 0x02a83000150075a7 */ /* 0x0022e4000804017f */
[----:B---3--:R-:W-:Y:S05]  /*2a5a0*/  @!P2 NANOSLEEP.SYNCS 0x989680 ;  /* 0x009896800000a95d */ /* 0x008fea0003900000 */
[----:B------:R-:W3:Y:S02]  /*2a5b0*/  @!P2 SYNCS.PHASECHK.TRANS64 P2, [R21+URZ+0x2a830], R0 ;  /* 0x02a830001500a5a7 */ /* 0x000ee4000804007f */
[----:B---3--:R-:W-:Y:S05]  /*2a5c0*/  @!P2 BRA `(.L_x_1843) ;  /* 0xfffffffc00f0a947 */ /* 0x008fea000383ffff */
[----:B------:R-:W-:Y:S05]  /*2a5d0*/  BRA `(.L_x_1842) ;  /* 0xfffffe7800507947 */ /* 0x000fea000383ffff */
.L_x_1863:
[----:B-1----:R1:W2:Y:S02]  /*2a5e0*/  SYNCS.PHASECHK.TRANS64.TRYWAIT P2, [R21+URZ+0x2a830], R12 ;  /* 0x02a8300c150075a7 */ /* 0x0022a4000804017f */
[----:B--2---:R-:W-:Y:S05]  /*2a5f0*/  @!P2 NANOSLEEP.SYNCS 0x989680 ;  /* 0x009896800000a95d */ /* 0x004fea0003900000 */
[----:B------:R-:W2:Y:S02]  /*2a600*/  @!P2 SYNCS.PHASECHK.TRANS64 P2, [R21+URZ+0x2a830], R12 ;  /* 0x02a8300c1500a5a7 */ /* 0x000ea4000804007f */
[----:B--2---:R-:W-:Y:S05]  /*2a610*/  @!P2 BRA `(.L_x_1863) ;  /* 0xfffffffc00f0a947 */ /* 0x004fea000383ffff */
[----:B------:R-:W-:Y:S05]  /*2a620*/  BRA `(.L_x_1862) ;  /* 0xfffffeac00a07947 */ /* 0x000fea000383ffff */
.L_x_1868:
[----:B-1----:R1:W2:Y:S02]  /*2a630*/  SYNCS.PHASECHK.TRANS64.TRYWAIT P2, [R12+URZ+0x2a850], R11 ;  /* 0x02a8500b0c0075a7 */ /* 0x0022a4000804017f */
[----:B--2---:R-:W-:Y:S05]  /*2a640*/  @!P2 NANOSLEEP.SYNCS 0x989680 ;  /* 0x009896800000a95d */ /* 0x004fea0003900000 */
[----:B------:R-:W2:Y:S02]  /*2a650*/  @!P2 SYNCS.PHASECHK.TRANS64 P2, [R12+URZ+0x2a850], R11 ;  /* 0x02a8500b0c00a5a7 */ /* 0x000ea4000804007f */
[----:B--2---:R-:W-:Y:S05]  /*2a660*/  @!P2 BRA `(.L_x_1868) ;  /* 0xfffffffc00f0a947 */ /* 0x004fea000383ffff */
[----:B------:R-:W-:Y:S05]  /*2a670*/  BRA `(.L_x_1867) ;  /* 0xfffffeb800947947 */ /* 0x000fea000383ffff */
.L_x_1888:
[----:B-1----:R1:W2:Y:S02]  /*2a680*/  SYNCS.PHASECHK.TRANS64.TRYWAIT P2, [R5+URZ+0x2a830], R6 ;  /* 0x02a83006050075a7 */ /* 0x0022a4000804017f */
[----:B--2---:R-:W-:Y:S05]  /*2a690*/  @!P2 NANOSLEEP.SYNCS 0x989680 ;  /* 0x009896800000a95d */ /* 0x004fea0003900000 */
[----:B------:R-:W2:Y:S02]  /*2a6a0*/  @!P2 SYNCS.PHASECHK.TRANS64 P2, [R5+URZ+0x2a830], R6 ;  /* 0x02a830060500a5a7 */ /* 0x000ea4000804007f */
[----:B--2---:R-:W-:Y:S05]  /*2a6b0*/  @!P2 BRA `(.L_x_1888) ;  /* 0xfffffffc00f0a947 */ /* 0x004fea000383ffff */
[----:B------:R-:W-:Y:S05]  /*2a6c0*/  BRA `(.L_x_1887) ;  /* 0xfffffee800047947 */ /* 0x000fea000383ffff */
.L_x_1893:
[----:B-1----:R1:W2:Y:S02]  /*2a6d0*/  SYNCS.PHASECHK.TRANS64.TRYWAIT P2, [R198+URZ+0x2a850], R5 ;  /* 0x02a85005c60075a7 */ /* 0x0022a4000804017f */
[----:B--2---:R-:W-:Y:S05]  /*2a6e0*/  @!P2 NANOSLEEP.SYNCS 0x989680 ;  /* 0x009896800000a95d */ /* 0x004fea0003900000 */
[----:B------:R-:W2:Y:S02]  /*2a6f0*/  @!P2 SYNCS.PHASECHK.TRANS64 P2, [R198+URZ+0x2a850], R5 ;  /* 0x02a85005c600a5a7 */ /* 0x000ea4000804007f */
[----:B--2---:R-:W-:Y:S05]  /*2a700*/  @!P2 BRA `(.L_x_1893) ;  /* 0xfffffffc00f0a947 */ /* 0x004fea000383ffff */
[----:B------:R-:W-:Y:S05]  /*2a710*/  BRA `(.L_x_1892) ;  /* 0xfffffef000e47947 */ /* 0x000fea000383ffff */
.L_x_1901:
[----:B-1----:R1:W2:Y:S02]  /*2a720*/  SYNCS.PHASECHK.TRANS64.TRYWAIT P2, [R6+URZ+0x2a830], R13 ;  /* 0x02a8300d060075a7 */ /* 0x0022a4000804017f */
[----:B--2---:R-:W-:Y:S05]  /*2a730*/  @!P2 NANOSLEEP.SYNCS 0x989680 ;  /* 0x009896800000a95d */ /* 0x004fea0003900000 */
[----:B------:R-:W2:Y:S02]  /*2a740*/  @!P2 SYNCS.PHASECHK.TRANS64 P2, [R6+URZ+0x2a830], R13 ;  /* 0x02a8300d0600a5a7 */ /* 0x000ea4000804007f */
[----:B--2---:R-:W-:Y:S05]  /*2a750*/  @!P2 BRA `(.L_x_1901) ;  /* 0xfffffffc00f0a947 */ /* 0x004fea000383ffff */
[----:B------:R-:W-:Y:S05]  /*2a760*/  BRA `(.L_x_1900) ;  /* 0xffffff0c005c7947 */ /* 0x000fea000383ffff */
.L_x_1906:
[----:B-1----:R1:W2:Y:S02]  /*2a770*/  SYNCS.PHASECHK.TRANS64.TRYWAIT P2, [R12+URZ+0x2a850], R11 ;  /* 0x02a8500b0c0075a7 */ /* 0x0022a4000804017f */
[----:B--2---:R-:W-:Y:S05]  /*2a780*/  @!P2 NANOSLEEP.SYNCS 0x989680 ;  /* 0x009896800000a95d */ /* 0x004fea0003900000 */
[----:B------:R-:W2:Y:S02]  /*2a790*/  @!P2 SYNCS.PHASECHK.TRANS64 P2, [R12+URZ+0x2a850], R11 ;  /* 0x02a8500b0c00a5a7 */ /* 0x000ea4000804007f */
[----:B--2---:R-:W-:Y:S05]  /*2a7a0*/  @!P2 BRA `(.L_x_1906) ;  /* 0xfffffffc00f0a947 */ /* 0x004fea000383ffff */
[----:B------:R-:W-:Y:S05]  /*2a7b0*/  BRA `(.L_x_1905) ;  /* 0xffffff1800507947 */ /* 0x000fea000383ffff */
.L_x_1920:
[----:B-1----:R1:W2:Y:S02]  /*2a7c0*/  SYNCS.PHASECHK.TRANS64.TRYWAIT P0, [R11+URZ+0x2a850], R0 ;  /* 0x02a850000b0075a7 */ /* 0x0022a4000800017f */
[----:B--2---:R-:W-:Y:S05]  /*2a7d0*/  @!P0 NANOSLEEP.SYNCS 0x989680 ;  /* 0x009896800000895d */ /* 0x004fea0003900000 */
[----:B------:R-:W2:Y:S02]  /*2a7e0*/  @!P0 SYNCS.PHASECHK.TRANS64 P0, [R11+URZ+0x2a850], R0 ;  /* 0x02a850000b0085a7 */ /* 0x000ea4000800007f */
[----:B--2---:R-:W-:Y:S05]  /*2a7f0*/  @!P0 BRA `(.L_x_1920) ;  /* 0xfffffffc00f08947 */ /* 0x004fea000383ffff */
[----:B------:R-:W-:Y:S05]  /*2a800*/  BRA `(.L_x_1919) ;  /* 0xffffff4400f07947 */ /* 0x000fea000383ffff */
.L_x_1964:
[----:B------:R-:W1:Y:S01]  /*2a810*/  S2R R7, SR_TID.X ;  /* 0x0000000000077919 */ /* 0x000e620000002100 */
[----:B------:R-:W-:Y:S01]  /*2a820*/  BSSY B1, `(.L_x_2147) ;  /* 0x000000a000017945 */ /* 0x000fe20003800000 */
[----:B------:R-:W-:Y:S02]  /*2a830*/  IMAD.MOV.U32 R12, RZ, RZ, RZ ;  /* 0x000000ffff0c7224 */ /* 0x000fe400078e00ff */
[----:B0-----:R-:W-:Y:S02]  /*2a840*/  IMAD.MOV.U32 R11, RZ, RZ, 0x1f ;  /* 0x0000001fff0b7424 */ /* 0x001fe400078e00ff */
[----:B------:R-:W-:Y:S01]  /*2a850*/  IMAD.MOV.U32 R15, RZ, RZ, -0x1 ;  /* 0xffffffffff0f7424 */ /* 0x000fe200078e00ff */
[----:B-1----:R-:W-:-:S04]  /*2a860*/  SHF.R.U32.HI R7, RZ, 0x5, R7 ;  /* 0x00000005ff077819 */ /* 0x002fc80000011607 */
[----:B------:R-:W-:-:S04]  /*2a870*/  LOP3.LUT R7, R7, 0x3, RZ, 0xc0, !PT ;  /* 0x0000000307077812 */ /* 0x000fc800078ec0ff */
[----:B------:R-:W-:-:S07]  /*2a880*/  MOV R13, R7 ;  /* 0x00000007000d7202 */ /* 0x000fce0000000f00 */
[----:B------:R-:W-:Y:S05]  /*2a890*/  WARPSYNC.COLLECTIVE R15, `(.L_x_2148) ;  /* 0x000000000f087348 */ /* 0x000fea0003c00000 */
[----:B------:R0:W1:Y:S02]  /*2a8a0*/  SHFL.IDX P6, R14, R13, R12, R11 ;  /* 0x0000000c0d0e7389 */ /* 0x00006400000c000b */
[----:B01----:R-:W-:Y:S01]  /*2a8b0*/  ENDCOLLECTIVE ;  /* 0x000000000000791b */ /* 0x003fe20003800000 */
.L_x_2148:
[----:B------:R-:W-:Y:S05]  /*2a8c0*/  BSYNC B1 ;  /* 0x0000000000017941 */ /* 0x000fea0003800000 */
.L_x_2147:
[----:B------:R-:W-:Y:S05]  /*2a8d0*/  BRA `(.L_x_2149) ;  /* 0xffffff8800387947 */ /* 0x000fea000383ffff */
.L_x_1966:
[----:B------:R-:W-:Y:S01]  /*2a8e0*/  BSSY B1, `(.L_x_2150) ;  /* 0x0000006000017945 */ /* 0x000fe20003800000 */
[----:B------:R-:W-:-:S07]  /*2a8f0*/  MOV R15, 0xffffffff ;  /* 0xffffffff000f7802 */ /* 0x000fce0000000f00 */
[----:B01----:R-:W-:Y:S05]  /*2a900*/  WARPSYNC.COLLECTIVE R15, `(.L_x_2151) ;  /* 0x000000000f0c7348 */ /* 0x003fea0003c00000 */
[----:B------:R-:W-:Y:S02]  /*2a910*/  ELECT P6, UR62, PT ;  /* 0x00000000003e782f */ /* 0x000fe400038c0000 */
[----:B------:R-:W-:Y:S01]  /*2a920*/  MOV R14, UR62 ;  /* 0x0000003e000e7c02 */ /* 0x000fe20008000f00 */
[----:B01----:R-:W-:Y:S10]  /*2a930*/  ENDCOLLECTIVE ;  /* 0x000000000000791b */ /* 0x003ff40003800000 */
.L_x_2151:
[----:B------:R-:W-:Y:S05]  /*2a940*/  BSYNC B1 ;  /* 0x0000000000017941 */ /* 0x000fea0003800000 */
.L_x_2150:
[----:B------:R-:W-:Y:S05]  /*2a950*/  BRA `(.L_x_1965) ;  /* 0xffffff8800307947 */ /* 0x000fea000383ffff */
.L_x_1968:
[----:B-1----:R-:W2:Y:S02]  /*2a960*/  LDL R6, [R1] ;  /* 0x0000000001067983 */ /* 0x002ea40000100800 */
[----:B--2---:R1:W2:Y:S02]  /*2a970*/  SYNCS.PHASECHK.TRANS64.TRYWAIT P0, [R6+URZ+0x2a820], R5 ;  /* 0x02a82005060075a7 */ /* 0x0042a4000800017f */
[----:B--2---:R-:W-:Y:S05]  /*2a980*/  @!P0 NANOSLEEP.SYNCS 0x989680 ;  /* 0x009896800000895d */ /* 0x004fea0003900000 */
[----:B------:R-:W2:Y:S02]  /*2a990*/  @!P0 SYNCS.PHASECHK.TRANS64 P0, [R6+URZ+0x2a820], R5 ;  /* 0x02a82005060085a7 */ /* 0x000ea4000800007f */
[----:B--2---:R-:W-:Y:S05]  /*2a9a0*/  @!P0 BRA `(.L_x_1968) ;  /* 0xfffffffc00ec8947 */ /* 0x004fea000383ffff */
[----:B------:R-:W-:Y:S05]  /*2a9b0*/  BRA `(.L_x_2152) ;  /* 0xffffff8800407947 */ /* 0x000fea000383ffff */
.L_x_1972:
[----:B-1----:R1:W2:Y:S02]  /*2a9c0*/  SYNCS.PHASECHK.TRANS64.TRYWAIT P0, [R7+URZ+0x2a8a0], R10 ;  /* 0x02a8a00a070075a7 */ /* 0x0022a4000800017f */
[----:B--2---:R-:W-:Y:S05]  /*2a9d0*/  @!P0 NANOSLEEP.SYNCS 0x989680 ;  /* 0x009896800000895d */ /* 0x004fea0003900000 */
[----:B------:R-:W2:Y:S02]  /*2a9e0*/  @!P0 SYNCS.PHASECHK.TRANS64 P0, [R7+URZ+0x2a8a0], R10 ;  /* 0x02a8a00a070085a7 */ /* 0x000ea4000800007f */
[----:B--2---:R-:W-:Y:S05]  /*2a9f0*/  @!P0 BRA `(.L_x_1972) ;  /* 0xfffffffc00f08947 */ /* 0x004fea000383ffff */
[----:B------:R-:W-:Y:S05]  /*2aa00*/  BRA `(.L_x_2153) ;  /* 0xffffff8800647947 */ /* 0x000fea000383ffff */
.L_x_1979:
[----:B--2---:R2:W3:Y:S02]  /*2aa10*/  SYNCS.PHASECHK.TRANS64.TRYWAIT P0, [R7+URZ+0x2a8c0], R10 ;  /* 0x02a8c00a070075a7 */ /* 0x0044e4000800017f */
[----:B---3--:R-:W-:Y:S05]  /*2aa20*/  @!P0 NANOSLEEP.SYNCS 0x989680 ;  /* 0x009896800000895d */ /* 0x008fea0003900000 */
[----:B------:R-:W3:Y:S02]  /*2aa30*/  @!P0 SYNCS.PHASECHK.TRANS64 P0, [R7+URZ+0x2a8c0], R10 ;  /* 0x02a8c00a070085a7 */ /* 0x000ee4000800007f */
[----:B---3--:R-:W-:Y:S05]  /*2aa40*/  @!P0 BRA `(.L_x_1979) ;  /* 0xfffffffc00f08947 */ /* 0x008fea000383ffff */
[----:B------:R-:W-:Y:S05]  /*2aa50*/  BRA `(.L_x_2154) ;  /* 0xffffff8c00647947 */ /* 0x000fea000383ffff */
.L_x_1987:
[----:B-1----:R1:W2:Y:S02]  /*2aa60*/  SYNCS.PHASECHK.TRANS64.TRYWAIT P1, [R8+URZ+0x2a8a0], R7 ;  /* 0x02a8a007080075a7 */ /* 0x0022a4000802017f */
[----:B--2---:R-:W-:Y:S05]  /*2aa70*/  @!P1 NANOSLEEP.SYNCS 0x989680 ;  /* 0x009896800000995d */ /* 0x004fea0003900000 */
[----:B------:R-:W2:Y:S02]  /*2aa80*/  @!P1 SYNCS.PHASECHK.TRANS64 P1, [R8+URZ+0x2a8a0], R7 ;  /* 0x02a8a007080095a7 */ /* 0x000ea4000802007f */
[----:B--2---:R-:W-:Y:S05]  /*2aa90*/  @!P1 BRA `(.L_x_1987) ;  /* 0xfffffffc00f09947 */ /* 0x004fea000383ffff */
[----:B------:R-:W-:Y:S05]  /*2aaa0*/  BRA `(.L_x_2155) ;  /* 0xffffff9000847947 */ /* 0x000fea000383ffff */
.L_x_1994:
[----:B--2---:R2:W3:Y:S02]  /*2aab0*/  SYNCS.PHASECHK.TRANS64.TRYWAIT P1, [R8+URZ+0x2a8c0], R7 ;  /* 0x02a8c007080075a7 */ /* 0x0044e4000802017f */
[----:B---3--:R-:W-:Y:S05]  /*2aac0*/  @!P1 NANOSLEEP.SYNCS 0x989680 ;  /* 0x009896800000995d */ /* 0x008fea0003900000 */
[----:B------:R-:W3:Y:S02]  /*2aad0*/  @!P1 SYNCS.PHASECHK.TRANS64 P1, [R8+URZ+0x2a8c0], R7 ;  /* 0x02a8c007080095a7 */ /* 0x000ee4000802007f */
[----:B---3--:R-:W-:Y:S05]  /*2aae0*/  @!P1 BRA `(.L_x_1994) ;  /* 0xfffffffc00f09947 */ /* 0x008fea000383ffff */
[----:B------:R-:W-:Y:S05]  /*2aaf0*/  BRA `(.L_x_2156) ;  /* 0xffffff9400807947 */ /* 0x000fea000383ffff */
.L_x_2016:
[----:B------:R-:W2:Y:S01]  /*2ab00*/  S2R R4, SR_TID.X ;  /* 0x0000000000047919 */ /* 0x000ea20000002100 */
[----:B------:R-:W-:Y:S01]  /*2ab10*/  BSSY B0, `(.L_x_2157) ;  /* 0x000000a000007945 */ /* 0x000fe20003800000 */
[----:B------:R-:W-:Y:S01]  /*2ab20*/  IMAD.MOV.U32 R12, RZ, RZ, RZ ;  /* 0x000000ffff0c7224 */ /* 0x000fe200078e00ff */
[----:B------:R-:W-:Y:S01]  /*2ab30*/  MOV R15, 0xffffffff ;  /* 0xffffffff000f7802 */ /* 0x000fe20000000f00 */
[----:B0-----:R-:W-:Y:S01]  /*2ab40*/  IMAD.MOV.U32 R11, RZ, RZ, 0x1f ;  /* 0x0000001fff0b7424 */ /* 0x001fe200078e00ff */
[----:B--2---:R-:W-:-:S04]  /*2ab50*/  SHF.R.U32.HI R4, RZ, 0x5, R4 ;  /* 0x00000005ff047819 */ /* 0x004fc80000011604 */
[----:B------:R-:W-:-:S05]  /*2ab60*/  LOP3.LUT R4, R4, 0x3, RZ, 0xc0, !PT ;  /* 0x0000000304047812 */ /* 0x000fca00078ec0ff */
[----:B------:R-:W-:-:S07]  /*2ab70*/  IMAD.MOV.U32 R13, RZ, RZ, R4 ;  /* 0x000000ffff0d7224 */ /* 0x000fce00078e0004 */
[----:B-1----:R-:W-:Y:S05]  /*2ab80*/  WARPSYNC.COLLECTIVE R15, `(.L_x_2158) ;  /* 0x000000000f087348 */ /* 0x002fea0003c00000 */
[----:B------:R0:W2:Y:S02]  /*2ab90*/  SHFL.IDX P6, R14, R13, R12, R11 ;  /* 0x0000000c0d0e7389 */ /* 0x0000a400000c000b */
[----:B012---:R-:W-:Y:S01]  /*2aba0*/  ENDCOLLECTIVE ;  /* 0x000000000000791b */ /* 0x007fe20003800000 */
.L_x_2158:
[----:B------:R-:W-:Y:S05]  /*2abb0*/  BSYNC B0 ;  /* 0x0000000000007941 */ /* 0x000fea0003800000 */
.L_x_2157:
[----:B------:R-:W-:Y:S05]  /*2abc0*/  BRA `(.L_x_2159) ;  /* 0xffffffa000fc7947 */ /* 0x000fea000383ffff */
.L_x_2018:
[----:B------:R-:W-:Y:S01]  /*2abd0*/  BSSY B0, `(.L_x_2160) ;  /* 0x0000006000007945 */ /* 0x000fe20003800000 */
[----:B------:R-:W-:-:S07]  /*2abe0*/  IMAD.MOV.U32 R15, RZ, RZ, -0x1 ;  /* 0xffffffffff0f7424 */ /* 0x000fce00078e00ff */
[----:B01-3--:R-:W-:Y:S05]  /*2abf0*/  WARPSYNC.COLLECTIVE R15, `(.L_x_2161) ;  /* 0x000000000f0c7348 */ /* 0x00bfea0003c00000 */
[----:B------:R-:W-:Y:S02]  /*2ac00*/  ELECT P6, UR62, PT ;  /* 0x00000000003e782f */ /* 0x000fe400038c0000 */
[----:B------:R-:W-:Y:S01]  /*2ac10*/  MOV R14, UR62 ;  /* 0x0000003e000e7c02 */ /* 0x000fe20008000f00 */
[----:B01-3--:R-:W-:Y:S10]  /*2ac20*/  ENDCOLLECTIVE ;  /* 0x000000000000791b */ /* 0x00bff40003800000 */
.L_x_2161:
[----:B------:R-:W-:Y:S05]  /*2ac30*/  BSYNC B0 ;  /* 0x0000000000007941 */ /* 0x000fea0003800000 */
.L_x_2160:
[----:B------:R-:W-:Y:S05]  /*2ac40*/  BRA `(.L_x_2162) ;  /* 0xffffffa400087947 */ /* 0x000fea000383ffff */
.L_x_2020:
[----:B-1----:R1:W2:Y:S02]  /*2ac50*/  SYNCS.PHASECHK.TRANS64.TRYWAIT P0, [R0+URZ+0x2a840], R2 ;  /* 0x02a84002000075a7 */ /* 0x0022a4000800017f */
[----:B--2---:R-:W-:Y:S05]  /*2ac60*/  @!P0 NANOSLEEP.SYNCS 0x989680 ;  /* 0x009896800000895d */ /* 0x004fea0003900000 */
[----:B------:R-:W2:Y:S02]  /*2ac70*/  @!P0 SYNCS.PHASECHK.TRANS64 P0, [R0+URZ+0x2a840], R2 ;  /* 0x02a84002000085a7 */ /* 0x000ea4000800007f */
[----:B--2---:R-:W-:Y:S05]  /*2ac80*/  @!P0 BRA `(.L_x_2020) ;  /* 0xfffffffc00f08947 */ /* 0x004fea000383ffff */
[----:B------:R-:W-:Y:S05]  /*2ac90*/  BRA `(.L_x_2163) ;  /* 0xffffffa400747947 */ /* 0x000fea000383ffff */
.L_x_2024:
[----:B------:R-:W2:Y:S01]  /*2aca0*/  LDL.LU R11, [R1+0x3c] ;  /* 0x00003c00010b7983 */ /* 0x000ea20000300800 */
[----:B------:R-:W-:Y:S02]  /*2acb0*/  IMAD.MOV.U32 R13, RZ, RZ, R3 ;  /* 0x000000ffff0d7224 */ /* 0x000fe400078e0003 */
[----:B------:R-:W-:Y:S01]  /*2acc0*/  IMAD.MOV.U32 R12, RZ, RZ, RZ ;  /* 0x000000ffff0c7224 */ /* 0x000fe200078e00ff */
[----:B------:R-:W0:Y:S01]  /*2acd0*/  S2R R5, SR_TID.X ;  /* 0x0000000000057919 */ /* 0x000e220000002100 */
[----:B------:R-:W-:Y:S01]  /*2ace0*/  IMAD.MOV.U32 R15, RZ, RZ, -0x1 ;  /* 0xffffffffff0f7424 */ /* 0x000fe200078e00ff */
[----:B0-----:R-:W-:-:S04]  /*2acf0*/  LOP3.LUT R5, R5, 0x7f, RZ, 0xc0, !PT ;  /* 0x0000007f05057812 */ /* 0x001fc800078ec0ff */
[----:B------:R-:W-:-:S05]  /*2ad00*/  SHF.R.U32.HI R5, RZ, 0x3, R5 ;  /* 0x00000003ff057819 */ /* 0x000fca0000011605 */
[----:B------:R-:W-:-:S04]  /*2ad10*/  IMAD.IADD R0, R5, 0x1, R9 ;  /* 0x0000000105007824 */ /* 0x000fc800078e0209 */
[----:B------:R-:W-:Y:S02]  /*2ad20*/  VIADD R5, R0, 0x10 ;  /* 0x0000001000057836 */ /* 0x000fe40000000000 */
[----:B--2---:R-:W-:Y:S01]  /*2ad30*/  IMAD R2, R11, R7, RZ ;  /* 0x000000070b027224 */ /* 0x004fe200078e02ff */
[----:B------:R-:W-:-:S04]  /*2ad40*/  MOV R11, 0x181f ;  /* 0x0000181f000b7802 */ /* 0x000fc80000000f00 */
[----:B------:R-:W-:-:S13]  /*2ad50*/  ISETP.GE.AND P3, PT, R0, R2, PT ;  /* 0x000000020000720c */ /* 0x000fda0003f66270 */
[----:B-----5:R-:W-:Y:S05]  /*2ad60*/  WARPSYNC.COLLECTIVE R15, `(.L_x_2164) ;  /* 0x000000000f087348 */ /* 0x020fea0003c00000 */
[----:B------:R0:W1:Y:S02]  /*2ad70*/  SHFL.IDX P6, R14, R13, R12, R11 ;  /* 0x0000000c0d0e7389 */ /* 0x00006400000c000b */
[----:B01---5:R-:W-:Y:S01]  /*2ad80*/  ENDCOLLECTIVE ;  /* 0x000000000000791b */ /* 0x023fe20003800000 */
.L_x_2164:
[----:B------:R-:W-:Y:S02]  /*2ad90*/  IMAD.MOV.U32 R13, RZ, RZ, R4 ;  /* 0x000000ffff0d7224 */ /* 0x000fe400078e0004 */
[----:B------:R-:W-:-:S07]  /*2ada0*/  IMAD.MOV.U32 R6, RZ, RZ, R14 ;  /* 0x000000ffff067224 */ /* 0x000fce00078e000e */
[----:B------:R-:W-:Y:S05]  /*2adb0*/  WARPSYNC.COLLECTIVE R15, `(.L_x_2165) ;  /* 0x000000000f087348 */ /* 0x000fea0003c00000 */
[----:B------:R0:W1:Y:S02]  /*2adc0*/  SHFL.IDX P6, R14, R13, R12, R11 ;  /* 0x0000000c0d0e7389 */ /* 0x00006400000c000b */
[----:B01----:R-:W-:Y:S01]  /*2add0*/  ENDCOLLECTIVE ;  /* 0x000000000000791b */ /* 0x003fe20003800000 */
.L_x_2165:
[----:B------:R-:W-:Y:S01]  /*2ade0*/  ULDC.64 UR4, c[0x0][0x208] ;  /* 0x0000820000047ab9 */ /* 0x000fe20000000a00 */
[----:B------:R-:W-:Y:S01]  /*2adf0*/  MOV R13, R3 ;  /* 0x00000003000d7202 */ /* 0x000fe20000000f00 */
[----:B------:R-:W-:Y:S01]  /*2ae00*/  IMAD.MOV.U32 R12, RZ, RZ, 0x1 ;  /* 0x00000001ff0c7424 */ /* 0x000fe200078e00ff */
[----:B------:R-:W-:-:S04]  /*2ae10*/  MOV R7, R14 ;  /* 0x0000000e00077202 */ /* 0x000fc80000000f00 */
        /* <DEDUP_REMOVED lines=15> */
.L_x_2166:
[----:B------:R-:W-:Y:S02]  /*2af10*/  IMAD.MOV.U32 R13, RZ, RZ, R4 ;  /* 0x000000ffff0d7224 */ /* 0x000fe400078e0004 */
[----:B------:R-:W-:-:S07]  /*2af20*/  IMAD.MOV.U32 R9, RZ, RZ, R14 ;  /* 0x000000ffff097224 */ /* 0x000fce00078e000e */
[----:B------:R-:W-:Y:S05]  /*2af30*/  WARPSYNC.COLLECTIVE R15, `(.L_x_2167) ;  /* 0x000000000f087348 */ /* 0x000fea0003c00000 */
[----:B------:R0:W1:Y:S02]  /*2af40*/  SHFL.IDX P6, R14, R13, R12, R11 ;  /* 0x0000000c0d0e7389 */ /* 0x00006400000c000b */
[----:B01----:R-:W-:Y:S01]  /*2af50*/  ENDCOLLECTIVE ;  /* 0x000000000000791b */ /* 0x003fe20003800000 */
.L_x_2167:
[----:B------:R-:W-:Y:S01]  /*2af60*/  ULDC.64 UR4, c[0x0][0x208] ;  /* 0x0000820000047ab9 */ /* 0x000fe20000000a00 */
[----:B------:R-:W-:Y:S02]  /*2af70*/  IMAD.MOV.U32 R13, RZ, RZ, R3 ;  /* 0x000000ffff0d7224 */ /* 0x000fe400078e0003 */
[----:B------:R-:W-:Y:S01]  /*2af80*/  IMAD.MOV.U32 R12, RZ, RZ, 0x2 ;  /* 0x00000002ff0c7424 */ /* 0x000fe200078e00ff */
[----:B------:R-:W-:-:S04]  /*2af90*/  MOV R5, R14 ;  /* 0x0000000e00057202 */ /* 0x000fc80000000f00 */
[----:B------:R-:W-:-:S05]  /*2afa0*/  @!P3 LEA R8, P5, R8, R5, 0x1 ;  /* 0x000000050808b211 */ /* 0x000fca00078a08ff */
[----:B------:R-:W-:Y:S02]  /*2afb0*/  @!P3 IMAD.X R5, RZ, RZ, R9, P5 ;  /* 0x000000ffff05b224 */ /* 0x000fe400028e0609 */
[----:B------:R-:W-:Y:S01]  /*2afc0*/  @!P3 IMAD.MOV.U32 R6, RZ, RZ, R8 ;  /* 0x000000ffff06b224 */ /* 0x000fe200078e0008 */
[----:B------:R-:W0:Y:S01]  /*2afd0*/  S2R R9, SR_TID.X ;  /* 0x0000000000097919 */ /* 0x000e220000002100 */
        /* <DEDUP_REMOVED lines=12> */
.L_x_2168:
[----:B------:R-:W-:Y:S01]  /*2b0a0*/  MOV R13, R4 ;  /* 0x00000004000d7202 */ /* 0x000fe20000000f00 */
[----:B------:R-:W-:-:S05]  /*2b0b0*/  IMAD.SHL.U32 R9, R9, 0x8, RZ ;  /* 0x0000000809097824 */ /* 0x000fca00078e00ff */
[----:B------:R-:W-:Y:S01]  /*2b0c0*/  LOP3.LUT R9, R9, 0x38, RZ, 0xc0, !PT ;  /* 0x0000003809097812 */ /* 0x000fe200078ec0ff */
[----:B------:R-:W-:-:S07]  /*2b0d0*/  IMAD.MOV.U32 R8, RZ, RZ, R14 ;  /* 0x000000ffff087224 */ /* 0x000fce00078e000e */
[----:B------:R-:W-:Y:S05]  /*2b0e0*/  WARPSYNC.COLLECTIVE R15, `(.L_x_2169) ;  /* 0x000000000f087348 */ /* 0x000fea0003c00000 */
[----:B------:R0:W1:Y:S02]  /*2b0f0*/  SHFL.IDX P6, R14, R13, R12, R11 ;  /* 0x0000000c0d0e7389 */ /* 0x00006400000c000b */
[----:B01----:R-:W-:Y:S01]  /*2b100*/  ENDCOLLECTIVE ;  /* 0x000000000000791b */ /* 0x003fe20003800000 */
.L_x_2169:
[----:B------:R-:W-:Y:S01]  /*2b110*/  ULDC.64 UR4, c[0x0][0x208] ;  /* 0x0000820000047ab9 */ /* 0x000fe20000000a00 */
[----:B------:R-:W-:Y:S01]  /*2b120*/  IMAD.MOV.U32 R13, RZ, RZ, R3 ;  /* 0x000000ffff0d7224 */ /* 0x000fe200078e0003 */
[----:B------:R-:W-:Y:S01]  /*2b130*/  MOV R12, 0x3 ;  /* 0x00000003000c7802 */ /* 0x000fe20000000f00 */
[----:B------:R-:W-:-:S05]  /*2b140*/  IMAD.MOV.U32 R5, RZ, RZ, R14 ;  /* 0x000000ffff057224 */ /* 0x000fca00078e000e */
[----:B------:R-:W-:-:S05]  /*2b150*/  @!P3 LEA R5, P4, R9, R5, 0x1 ;  /* 0x000000050905b211 */ /* 0x000fca00078808ff */
[----:B------:R-:W-:-:S05]  /*2b160*/  @!P3 IMAD.X R6, RZ, RZ, R8, P4 ;  /* 0x000000ffff06b224 */ /* 0x000fca00020e0608 */
[----:B------:R-:W-:Y:S01]  /*2b170*/  @!P3 MOV R7, R6 ;  /* 0x000000060007b202 */ /* 0x000fe20000000f00 */
        /* <DEDUP_REMOVED lines=12> */
.L_x_2170:
[----:B------:R-:W-:Y:S02]  /*2b240*/  IMAD.MOV.U32 R13, RZ, RZ, R4 ;  /* 0x000000ffff0d7224 */ /* 0x000fe400078e0004 */
[----:B------:R-:W-:-:S07]  /*2b250*/  IMAD.MOV.U32 R6, RZ, RZ, R14 ;  /* 0x000000ffff067224 */ /* 0x000fce00078e000e */
[----:B------:R-:W-:Y:S05]  /*2b260*/  WARPSYNC.COLLECTIVE R15, `(.L_x_2171) ;  /* 0x000000000f087348 */ /* 0x000fea0003c00000 */
[----:B------:R0:W1:Y:S02]  /*2b270*/  SHFL.IDX P6, R14, R13, R12, R11 ;  /* 0x0000000c0d0e7389 */ /* 0x00006400000c000b */
[----:B01----:R-:W-:Y:S01]  /*2b280*/  ENDCOLLECTIVE ;  /* 0x000000000000791b */ /* 0x003fe20003800000 */
.L_x_2171:
[----:B------:R-:W-:Y:S01]  /*2b290*/  ULDC.64 UR4, c[0x0][0x208] ;  /* 0x0000820000047ab9 */ /* 0x000fe20000000a00 */
[----:B------:R-:W-:Y:S01]  /*2b2a0*/  MOV R13, R3 ;  /* 0x00000003000d7202 */ /* 0x000fe20000000f00 */
[----:B------:R-:W-:Y:S02]  /*2b2b0*/  IMAD.MOV.U32 R12, RZ, RZ, 0x4 ;  /* 0x00000004ff0c7424 */ /* 0x000fe400078e00ff */
[----:B------:R-:W-:-:S05]  /*2b2c0*/  IMAD.MOV.U32 R5, RZ, RZ, R14 ;  /* 0x000000ffff057224 */ /* 0x000fca00078e000e */
[----:B------:R-:W-:-:S04]  /*2b2d0*/  @!P3 LEA R5, P4, R9, R5, 0x1 ;  /* 0x000000050905b211 */ /* 0x000fc800078808ff */
[----:B------:R-:W-:-:S05]  /*2b2e0*/  @!P3 IADD3.X R6, RZ, R6, RZ, P4, !PT ;  /* 0x00000006ff06b210 */ /* 0x000fca00027fe4ff */
        /* <DEDUP_REMOVED lines=13> */
.L_x_2172:
[----:B------:R-:W-:Y:S02]  /*2b3c0*/  IMAD.MOV.U32 R13, RZ, RZ, R4 ;  /* 0x000000ffff0d7224 */ /* 0x000fe400078e0004 */
[----:B------:R-:W-:-:S07]  /*2b3d0*/  IMAD.MOV.U32 R6, RZ, RZ, R14 ;  /* 0x000000ffff067224 */ /* 0x000fce00078e000e */
[----:B------:R-:W-:Y:S05]  /*2b3e0*/  WARPSYNC.COLLECTIVE R15, `(.L_x_2173) ;  /* 0x000000000f087348 */ /* 0x000fea0003c00000 */
[----:B------:R0:W1:Y:S02]  /*2b3f0*/  SHFL.IDX P6, R14, R13, R12, R11 ;  /* 0x0000000c0d0e7389 */ /* 0x00006400000c000b */
[----:B01----:R-:W-:Y:S01]  /*2b400*/  ENDCOLLECTIVE ;  /* 0x000000000000791b */ /* 0x003fe20003800000 */
.L_x_2173:
[----:B------:R-:W-:Y:S01]  /*2b410*/  ULDC.64 UR4, c[0x0][0x208] ;  /* 0x0000820000047ab9 */ /* 0x000fe20000000a00 */
[----:B------:R-:W-:Y:S02]  /*2b420*/  IMAD.MOV.U32 R13, RZ, RZ, R3 ;  /* 0x000000ffff0d7224 */ /* 0x000fe400078e0003 */
[----:B------:R-:W-:Y:S01]  /*2b430*/  IMAD.MOV.U32 R12, RZ, RZ, 0x5 ;  /* 0x00000005ff0c7424 */ /* 0x000fe200078e00ff */
[----:B------:R-:W-:-:S04]  /*2b440*/  MOV R5, R14 ;  /* 0x0000000e00057202 */ /* 0x000fc80000000f00 */
[----:B------:R-:W-:-:S05]  /*2b450*/  @!P3 LEA R5, P4, R9, R5, 0x1 ;  /* 0x000000050905b211 */ /* 0x000fca00078808ff */
[----:B------:R-:W-:-:S04]  /*2b460*/  @!P3 IMAD.X R6, RZ, RZ, R6, P4 ;  /* 0x000000ffff06b224 */ /* 0x000fc800020e0606 */
        /* <DEDUP_REMOVED lines=13> */
.L_x_2174:
[----:B------:R-:W-:Y:S01]  /*2b540*/  MOV R13, R4 ;  /* 0x00000004000d7202 */ /* 0x000fe20000000f00 */
[----:B------:R-:W-:-:S07]  /*2b550*/  IMAD.MOV.U32 R6, RZ, RZ, R14 ;  /* 0x000000ffff067224 */ /* 0x000fce00078e000e */
[----:B------:R-:W-:Y:S05]  /*2b560*/  WARPSYNC.COLLECTIVE R15, `(.L_x_2175) ;  /* 0x000000000f087348 */ /* 0x000fea0003c00000 */
[----:B------:R0:W1:Y:S02]  /*2b570*/  SHFL.IDX P6, R14, R13, R12, R11 ;  /* 0x0000000c0d0e7389 */ /* 0x00006400000c000b */
[----:B01----:R-:W-:Y:S01]  /*2b580*/  ENDCOLLECTIVE ;  /* 0x000000000000791b */ /* 0x003fe20003800000 */
.L_x_2175:
[----:B------:R-:W-:Y:S01]  /*2b590*/  ULDC.64 UR4, c[0x0][0x208] ;  /* 0x0000820000047ab9 */ /* 0x000fe20000000a00 */
[----:B------:R-:W-:Y:S02]  /*2b5a0*/  IMAD.MOV.U32 R13, RZ, RZ, R3 ;  /* 0x000000ffff0d7224 */ /* 0x000fe400078e0003 */
[----:B------:R-:W-:Y:S02]  /*2b5b0*/  IMAD.MOV.U32 R12, RZ, RZ, 0x6 ;  /* 0x00000006ff0c7424 */ /* 0x000fe400078e00ff */
[----:B------:R-:W-:-:S05]  /*2b5c0*/  IMAD.MOV.U32 R5, RZ, RZ, R14 ;  /* 0x000000ffff057224 */ /* 0x000fca00078e000e */
[----:B------:R-:W-:-:S05]  /*2b5d0*/  @!P3 LEA R5, P4, R9, R5, 0x1 ;  /* 0x000000050905b211 */ /* 0x000fca00078808ff */
[----:B------:R-:W-:-:S04]  /*2b5e0*/  @!P3 IMAD.X R6, RZ, RZ, R6, P4 ;  /* 0x000000ffff06b224 */ /* 0x000fc800020e0606 */
[----:B------:R-:W-:Y:S01]  /*2b5f0*/  @!P3 IMAD.MOV.U32 R7, RZ, RZ, R6 ;  /* 0x000000ffff07b224 */ /* 0x000fe200078e0006 */
[----:B------:R-:W-:-:S05]  /*2b600*/  @!P3 MOV R6, R5 ;  /* 0x000000050006b202 */ /* 0x000fca0000000f00 */
        /* <DEDUP_REMOVED lines=9> */
.L_x_2176:
[----:B------:R-:W-:-:S05]  /*2b6a0*/  VIADD R7, R0, 0x60 ;  /* 0x0000006000077836 */ /* 0x000fca0000000000 */
[----:B------:R-:W-:Y:S02]  /*2b6b0*/  ISETP.GE.AND P4, PT, R7, R2, PT ;  /* 0x000000020700720c */ /* 0x000fe40003f86270 */
[----:B------:R-:W-:Y:S01]  /*2b6c0*/  MOV R13, R4 ;  /* 0x00000004000d7202 */ /* 0x000fe20000000f00 */
[----:B------:R-:W-:-:S10]  /*2b6d0*/  IMAD.MOV.U32 R6, RZ, RZ, R14 ;  /* 0x000000ffff067224 */ /* 0x000fd400078e000e */
[----:B------:R-:W-:Y:S05]  /*2b6e0*/  WARPSYNC.COLLECTIVE R15, `(.L_x_2177) ;  /* 0x000000000f087348 */ /* 0x000fea0003c00000 */
[----:B------:R0:W1:Y:S02]  /*2b6f0*/  SHFL.IDX P6, R14, R13, R12, R11 ;  /* 0x0000000c0d0e7389 */ /* 0x00006400000c000b */
[----:B01----:R-:W-:Y:S01]  /*2b700*/  ENDCOLLECTIVE ;  /* 0x000000000000791b */ /* 0x003fe20003800000 */
.L_x_2177:
[----:B------:R-:W-:Y:S01]  /*2b710*/  ULDC.64 UR4, c[0x0][0x208] ;  /* 0x0000820000047ab9 */ /* 0x000fe20000000a00 */
[----:B------:R-:W-:Y:S02]  /*2b720*/  IMAD.MOV.U32 R13, RZ, RZ, R3 ;  /* 0x000000ffff0d7224 */ /* 0x000fe400078e0003 */
[----:B------:R-:W-:Y:S02]  /*2b730*/  IMAD.MOV.U32 R12, RZ, RZ, 0x7 ;  /* 0x00000007ff0c7424 */ /* 0x000fe400078e00ff */
[----:B------:R-:W-:-:S05]  /*2b740*/  IMAD.MOV.U32 R5, RZ, RZ, R14 ;  /* 0x000000ffff057224 */ /* 0x000fca00078e000e */
[----:B------:R-:W-:-:S05]  /*2b750*/  @!P4 LEA R5, P3, R9, R5, 0x1 ;  /* 0x000000050905c211 */ /* 0x000fca00078608ff */
[----:B------:R-:W-:-:S05]  /*2b760*/  @!P4 IMAD.X R6, RZ, RZ, R6, P3 ;  /* 0x000000ffff06c224 */ /* 0x000fca00018e0606 */
[----:B------:R-:W-:Y:S01]  /*2b770*/  @!P4 MOV R7, R6 ;  /* 0x000000060007c202 */ /* 0x000fe20000000f00 */
        /* <DEDUP_REMOVED lines=10> */
.L_x_2178:
[----:B------:R-:W-:Y:S01]  /*2b820*/  IMAD.MOV.U32 R13, RZ, RZ, R4 ;  /* 0x000000ffff0d7224 */ /* 0x000fe200078e0004 */
[----:B------:R-:W-:-:S07]  /*2b830*/  MOV R5, R14 ;  /* 0x0000000e00057202 */ /* 0x000fce0000000f00 */
[----:B------:R-:W-:Y:S05]  /*2b840*/  WARPSYNC.COLLECTIVE R15, `(.L_x_2179) ;  /* 0x000000000f087348 */ /* 0x000fea0003c00000 */
[----:B------:R0:W1:Y:S02]  /*2b850*/  SHFL.IDX P6, R14, R13, R12, R11 ;  /* 0x0000000c0d0e7389 */ /* 0x00006400000c000b */
[----:B01----:R-:W-:Y:S01]  /*2b860*/  ENDCOLLECTIVE ;  /* 0x000000000000791b */ /* 0x003fe20003800000 */
.L_x_2179:
[----:B------:R-:W-:Y:S01]  /*2b870*/  IMAD.MOV.U32 R3, RZ, RZ, R14 ;  /* 0x000000ffff037224 */ /* 0x000fe200078e000e */
[----:B------:R-:W-:Y:S06]  /*2b880*/  BRA `(.L_x_2180) ;  /* 0xffffffa800307947 */ /* 0x000fec000383ffff */
.L_x_2029:
[----:B0-----:R-:W2:Y:S02]  /*2b890*/  LDL R2, [R1] ;  /* 0x0000000001027983 */ /* 0x001ea40000100800 */
[----:B--2---:R0:W2:Y:S02]  /*2b8a0*/  SYNCS.PHASECHK.TRANS64.TRYWAIT P0, [R2+URZ+0x2a820], R0 ;  /* 0x02a82000020075a7 */ /* 0x0040a4000800017f */
[----:B--2---:R-:W-:Y:S05]  /*2b8b0*/  @!P0 NANOSLEEP.SYNCS 0x989680 ;  /* 0x009896800000895d */ /* 0x004fea0003900000 */
[----:B------:R-:W2:Y:S02]  /*2b8c0*/  @!P0 SYNCS.PHASECHK.TRANS64 P0, [R2+URZ+0x2a820], R0 ;  /* 0x02a82000020085a7 */ /* 0x000ea4000800007f */
[----:B--2---:R-:W-:Y:S05]  /*2b8d0*/  @!P0 BRA `(.L_x_2029) ;  /* 0xfffffffc00ec8947 */ /* 0x004fea000383ffff */
[----:B------:R-:W-:Y:S05]  /*2b8e0*/  BRA `(.L_x_2181) ;  /* 0xffffffa800b87947 */ /* 0x000fea000383ffff */
.L_x_2038:
[----:B-1----:R1:W2:Y:S02]  /*2b8f0*/  SYNCS.PHASECHK.TRANS64.TRYWAIT P0, [R3+URZ+0x2a840], R2 ;  /* 0x02a84002030075a7 */ /* 0x0022a4000800017f */
[----:B--2---:R-:W-:Y:S05]  /*2b900*/  @!P0 NANOSLEEP.SYNCS 0x989680 ;  /* 0x009896800000895d */ /* 0x004fea0003900000 */
[----:B------:R-:W2:Y:S02]  /*2b910*/  @!P0 SYNCS.PHASECHK.TRANS64 P0, [R3+URZ+0x2a840], R2 ;  /* 0x02a84002030085a7 */ /* 0x000ea4000800007f */
[----:B--2---:R-:W-:Y:S05]  /*2b920*/  @!P0 BRA `(.L_x_2038) ;  /* 0xfffffffc00f08947 */ /* 0x004fea000383ffff */
[----:B------:R-:W-:Y:S05]  /*2b930*/  BRA `(.L_x_2182) ;  /* 0xffffffac00887947 */ /* 0x000fea000383ffff */
.L_x_2045:
[----:B0-----:R0:W1:Y:S02]  /*2b940*/  SYNCS.PHASECHK.TRANS64.TRYWAIT P0, [R3+URZ+0x60], R2 ;  /* 0x00006002030075a7 */ /* 0x001064000800017f */
[----:B-1----:R-:W-:Y:S05]  /*2b950*/  @!P0 NANOSLEEP.SYNCS 0x989680 ;  /* 0x009896800000895d */ /* 0x002fea0003900000 */
[----:B------:R-:W1:Y:S02]  /*2b960*/  @!P0 SYNCS.PHASECHK.TRANS64 P0, [R3+URZ+0x60], R2 ;  /* 0x00006002030085a7 */ /* 0x000e64000800007f */
[----:B-1----:R-:W-:Y:S05]  /*2b970*/  @!P0 BRA `(.L_x_2045) ;  /* 0xfffffffc00f08947 */ /* 0x002fea000383ffff */
[----:B------:R-:W-:Y:S05]  /*2b980*/  BRA `(.L_x_2183) ;  /* 0xffffffb000a07947 */ /* 0x000fea000383ffff */
.L_x_2054:
[----:B-1----:R1:W2:Y:S02]  /*2b990*/  SYNCS.PHASECHK.TRANS64.TRYWAIT P0, [R3+URZ+0x2a840], R2 ;  /* 0x02a84002030075a7 */ /* 0x0022a4000800017f */
[----:B--2---:R-:W-:Y:S05]  /*2b9a0*/  @!P0 NANOSLEEP.SYNCS 0x989680 ;  /* 0x009896800000895d */ /* 0x004fea0003900000 */
[----:B------:R-:W2:Y:S02]  /*2b9b0*/  @!P0 SYNCS.PHASECHK.TRANS64 P0, [R3+URZ+0x2a840], R2 ;  /* 0x02a84002030085a7 */ /* 0x000ea4000800007f */
[----:B--2---:R-:W-:Y:S05]  /*2b9c0*/  @!P0 BRA `(.L_x_2054) ;  /* 0xfffffffc00f08947 */ /* 0x004fea000383ffff */
[----:B------:R-:W-:Y:S05]  /*2b9d0*/  BRA `(.L_x_2184) ;  /* 0xffffffb800487947 */ /* 0x000fea000383ffff */
.L_x_2061:
[----:B0-----:R0:W1:Y:S02]  /*2b9e0*/  SYNCS.PHASECHK.TRANS64.TRYWAIT P0, [R2+URZ+0x60], R3 ;  /* 0x00006003020075a7 */ /* 0x001064000800017f */
[----:B-1----:R-:W-:Y:S05]  /*2b9f0*/  @!P0 NANOSLEEP.SYNCS 0x989680 ;  /* 0x009896800000895d */ /* 0x002fea0003900000 */
[----:B------:R-:W1:Y:S02]  /*2ba00*/  @!P0 SYNCS.PHASECHK.TRANS64 P0, [R2+URZ+0x60], R3 ;  /* 0x00006003020085a7 */ /* 0x000e64000800007f */
[----:B-1----:R-:W-:Y:S05]  /*2ba10*/  @!P0 BRA `(.L_x_2061) ;  /* 0xfffffffc00f08947 */ /* 0x002fea000383ffff */
[----:B------:R-:W-:Y:S05]  /*2ba20*/  BRA `(.L_x_2185) ;  /* 0xffffffbc00607947 */ /* 0x000fea000383ffff */
.L_x_2070:
[----:B--2---:R2:W3:Y:S02]  /*2ba30*/  SYNCS.PHASECHK.TRANS64.TRYWAIT P0, [R2+URZ+0x2a840], R3 ;  /* 0x02a84003020075a7 */ /* 0x0044e4000800017f */
[----:B---3--:R-:W-:Y:S05]  /*2ba40*/  @!P0 NANOSLEEP.SYNCS 0x989680 ;  /* 0x009896800000895d */ /* 0x008fea0003900000 */
[----:B------:R-:W3:Y:S02]  /*2ba50*/  @!P0 SYNCS.PHASECHK.TRANS64 P0, [R2+URZ+0x2a840], R3 ;  /* 0x02a84003020085a7 */ /* 0x000ee4000800007f */
[----:B---3--:R-:W-:Y:S05]  /*2ba60*/  @!P0 BRA `(.L_x_2070) ;  /* 0xfffffffc00f08947 */ /* 0x008fea000383ffff */
[----:B------:R-:W-:Y:S05]  /*2ba70*/  BRA `(.L_x_2186) ;  /* 0xffffffc000d47947 */ /* 0x000fea000383ffff */
.L_x_2077:
[----:B0-----:R0:W1:Y:S02]  /*2ba80*/  SYNCS.PHASECHK.TRANS64.TRYWAIT P0, [R2+URZ+0x60], R5 ;  /* 0x00006005020075a7 */ /* 0x001064000800017f */
[----:B-1----:R-:W-:Y:S05]  /*2ba90*/  @!P0 NANOSLEEP.SYNCS 0x989680 ;  /* 0x009896800000895d */ /* 0x002fea0003900000 */
[----:B------:R-:W1:Y:S02]  /*2baa0*/  @!P0 SYNCS.PHASECHK.TRANS64 P0, [R2+URZ+0x60], R5 ;  /* 0x00006005020085a7 */ /* 0x000e64000800007f */
[----:B-1----:R-:W-:Y:S05]  /*2bab0*/  @!P0 BRA `(.L_x_2077) ;  /* 0xfffffffc00f08947 */ /* 0x002fea000383ffff */
[----:B------:R-:W-:Y:S05]  /*2bac0*/  BRA `(.L_x_2187) ;  /* 0xffffffc400ec7947 */ /* 0x000fea000383ffff */
.L_x_2088:
[----:B--2---:R2:W3:Y:S02]  /*2bad0*/  SYNCS.PHASECHK.TRANS64.TRYWAIT P0, [R0+URZ+0x2a860], R2 ;  /* 0x02a86002000075a7 */ /* 0x0044e4000800017f */
[----:B---3--:R-:W-:Y:S05]  /*2bae0*/  @!P0 NANOSLEEP.SYNCS 0x989680 ;  /* 0x009896800000895d */ /* 0x008fea0003900000 */
[----:B------:R-:W3:Y:S02]  /*2baf0*/  @!P0 SYNCS.PHASECHK.TRANS64 P0, [R0+URZ+0x2a860], R2 ;  /* 0x02a86002000085a7 */ /* 0x000ee4000800007f */
[----:B---3--:R-:W-:Y:S05]  /*2bb00*/  @!P0 BRA `(.L_x_2088) ;  /* 0xfffffffc00f08947 */ /* 0x008fea000383ffff */
[----:B------:R-:W-:Y:S05]  /*2bb10*/  BRA `(.L_x_2188) ;  /* 0xffffffcc00447947 */ /* 0x000fea000383ffff */
.L_x_2095:
[----:B------:R-:W-:Y:S01]  /*2bb20*/  BSSY B0, `(.L_x_2189) ;  /* 0x0000008000007945 */ /* 0x000fe20003800000 */
[----:B------:R-:W-:Y:S01]  /*2bb30*/  IMAD.MOV.U32 R13, RZ, RZ, R16 ;  /* 0x000000ffff0d7224 */ /* 0x000fe200078e0010 */
[----:B0-----:R-:W-:Y:S01]  /*2bb40*/  MOV R12, RZ ;  /* 0x000000ff000c7202 */ /* 0x001fe20000000f00 */
[----:B------:R-:W-:Y:S02]  /*2bb50*/  IMAD.MOV.U32 R11, RZ, RZ, 0x1f ;  /* 0x0000001fff0b7424 */ /* 0x000fe400078e00ff */
[----:B------:R-:W-:-:S07]  /*2bb60*/  IMAD.MOV.U32 R15, RZ, RZ, -0x1 ;  /* 0xffffffffff0f7424 */ /* 0x000fce00078e00ff */
[----:B------:R-:W-:Y:S05]  /*2bb70*/  WARPSYNC.COLLECTIVE R15, `(.L_x_2190) ;  /* 0x000000000f087348 */ /* 0x000fea0003c00000 */
[----:B------:R0:W1:Y:S02]  /*2bb80*/  SHFL.IDX P6, R14, R13, R12, R11 ;  /* 0x0000000c0d0e7389 */ /* 0x00006400000c000b */
[----:B01----:R-:W-:Y:S01]  /*2bb90*/  ENDCOLLECTIVE ;  /* 0x000000000000791b */ /* 0x003fe20003800000 */
.L_x_2190:
[----:B------:R-:W-:Y:S05]  /*2bba0*/  BSYNC B0 ;  /* 0x0000000000007941 */ /* 0x000fea0003800000 */
.L_x_2189:
[----:B------:R-:W-:Y:S01]  /*2bbb0*/  MOV R13, R16 ;  /* 0x00000010000d7202 */ /* 0x000fe20000000f00 */
        /* <DEDUP_REMOVED lines=8> */
.L_x_2191:
        /* <DEDUP_REMOVED lines=14> */
[----:B------:R-:W-:-:S04]  /*2bd20*/  ISETP.NE.AND P1, PT, R6, RZ, PT ;  /* 0x000000ff0600720c */ /* 0x000fc80003f25270 */
[----:B------:R-:W-:-:S09]  /*2bd30*/  MOV R13, R3 ;  /* 0x00000003000d7202 */ /* 0x000fd20000000f00 */
[----:B------:R-:W-:Y:S05]  /*2bd40*/  WARPSYNC.COLLECTIVE R15, `(.L_x_2192) ;  /* 0x000000000f087348 */ /* 0x000fea0003c00000 */
[----:B------:R0:W1:Y:S02]  /*2bd50*/  SHFL.UP P6, R14, R13, R12, R11 ;  /* 0x0400000c0d0e7389 */ /* 0x00006400000c000b */
[----:B01----:R-:W-:Y:S01]  /*2bd60*/  ENDCOLLECTIVE ;  /* 0x000000000000791b */ /* 0x003fe20003800000 */
.L_x_2192:
[----:B------:R-:W-:Y:S02]  /*2bd70*/  IMAD.MOV.U32 R12, RZ, RZ, 0x2 ;  /* 0x00000002ff0c7424 */ /* 0x000fe400078e00ff */
[----:B------:R-:W-:-:S05]  /*2bd80*/  IMAD.MOV.U32 R2, RZ, RZ, R14 ;  /* 0x000000ffff027224 */ /* 0x000fca00078e000e */
[----:B------:R-:W-:-:S05]  /*2bd90*/  SEL R4, R2, RZ, P1 ;  /* 0x000000ff02047207 */ /* 0x000fca0000800000 */
[----:B------:R-:W-:-:S05]  /*2bda0*/  IMAD.IADD R2, R3, 0x1, R4 ;  /* 0x0000000103027824 */ /* 0x000fca00078e0204 */
[----:B------:R-:W-:-:S07]  /*2bdb0*/  MOV R13, R2 ;  /* 0x00000002000d7202 */ /* 0x000fce0000000f00 */
[----:B------:R-:W-:Y:S05]  /*2bdc0*/  WARPSYNC.COLLECTIVE R15, `(.L_x_2193) ;  /* 0x000000000f087348 */ /* 0x000fea0003c00000 */
[----:B------:R0:W1:Y:S02]  /*2bdd0*/  SHFL.UP P6, R14, R13, R12, R11 ;  /* 0x0400000c0d0e7389 */ /* 0x00006400000c000b */
[----:B01----:R-:W-:Y:S01]  /*2bde0*/  ENDCOLLECTIVE ;  /* 0x000000000000791b */ /* 0x003fe20003800000 */
.L_x_2193:
        /* <DEDUP_REMOVED lines=8> */
.L_x_2194:
        /* <DEDUP_REMOVED lines=8> */
.L_x_2195:
        /* <DEDUP_REMOVED lines=8> */
.L_x_2196:
[----:B------:R-:W-:Y:S02]  /*2bf70*/  IMAD.MOV.U32 R12, RZ, RZ, 0x1f ;  /* 0x0000001fff0c7424 */ /* 0x000fe400078e00ff */
[----:B------:R-:W-:Y:S02]  /*2bf80*/  IMAD.MOV.U32 R11, RZ, RZ, 0x1f ;  /* 0x0000001fff0b7424 */ /* 0x000fe400078e00ff */
[----:B------:R-:W-:-:S05]  /*2bf90*/  IMAD.MOV.U32 R4, RZ, RZ, R14 ;  /* 0x000000ffff047224 */ /* 0x000fca00078e000e */
[----:B------:R-:W-:-:S05]  /*2bfa0*/  SEL R4, R4, RZ, P5 ;  /* 0x000000ff04047207 */ /* 0x000fca0002800000 */
[----:B------:R-:W-:-:S05]  /*2bfb0*/  IMAD.IADD R2, R2, 0x1, R4 ;  /* 0x0000000102027824 */ /* 0x000fca00078e0204 */
[----:B------:R-:W-:-:S07]  /*2bfc0*/  MOV R13, R2 ;  /* 0x00000002000d7202 */ /* 0x000fce0000000f00 */
[----:B------:R-:W-:Y:S05]  /*2bfd0*/  WARPSYNC.COLLECTIVE R15, `(.L_x_2197) ;  /* 0x000000000f087348 */ /* 0x000fea0003c00000 */
[----:B------:R0:W1:Y:S02]  /*2bfe0*/  SHFL.IDX P6, R14, R13, R12, R11 ;  /* 0x0000000c0d0e7389 */ /* 0x00006400000c000b */
[----:B01----:R-:W-:Y:S01]  /*2bff0*/  ENDCOLLECTIVE ;  /* 0x000000000000791b */ /* 0x003fe20003800000 */
.L_x_2197:
[----:B------:R-:W-:Y:S01]  /*2c000*/  IMAD.MOV.U32 R16, RZ, RZ, R14 ;  /* 0x000000ffff107224 */ /* 0x000fe200078e000e */
[----:B------:R-:W-:Y:S06]  /*2c010*/  BRA `(.L_x_2198) ;  /* 0xffffffcc00c07947 */ /* 0x000fec000383ffff */
.L_x_2100:
[----:B------:R-:W-:Y:S01]  /*2c020*/  BSSY B0, `(.L_x_2199) ;  /* 0x0000008000007945 */ /* 0x000fe20003800000 */
[----:B-----5:R-:W-:Y:S01]  /*2c030*/  MOV R13, R3 ;  /* 0x00000003000d7202 */ /* 0x020fe20000000f00 */
[----:B0-----:R-:W-:Y:S02]  /*2c040*/  IMAD.MOV.U32 R12, RZ, RZ, 0x1 ;  /* 0x00000001ff0c7424 */ /* 0x001fe400078e00ff */
[----:B------:R-:W-:Y:S02]  /*2c050*/  IMAD.MOV.U32 R11, RZ, RZ, RZ ;  /* 0x000000ffff0b7224 */ /* 0x000fe400078e00ff */
[----:B------:R-:W-:-:S07]  /*2c060*/  IMAD.MOV.U32 R15, RZ, RZ, -0x1 ;  /* 0xffffffffff0f7424 */ /* 0x000fce00078e00ff */
[----:B-1----:R-:W-:Y:S05]  /*2c070*/  WARPSYNC.COLLECTIVE R15, `(.L_x_2200) ;  /* 0x000000000f087348 */ /* 0x002fea0003c00000 */
[----:B------:R0:W2:Y:S02]  /*2c080*/  SHFL.UP P6, R14, R13, R12, R11 ;  /* 0x0400000c0d0e7389 */ /* 0x0000a400000c000b */
[----:B012---:R-:W-:Y:S01]  /*2c090*/  ENDCOLLECTIVE ;  /* 0x000000000000791b */ /* 0x007fe20003800000 */
.L_x_2200:
[----:B------:R-:W-:Y:S05]  /*2c0a0*/  BSYNC B0 ;  /* 0x0000000000007941 */ /* 0x000fea0003800000 */
.L_x_2199:
[----:B------:R-:W-:Y:S01]  /*2c0b0*/  SEL R2, R14, RZ, P1 ;  /* 0x000000ff0e027207 */ /* 0x000fe20000800000 */
[----:B------:R-:W-:Y:S01]  /*2c0c0*/  IMAD.MOV.U32 R12, RZ, RZ, 0x2 ;  /* 0x00000002ff0c7424 */ /* 0x000fe200078e00ff */
[----:B------:R-:W-:Y:S01]  /*2c0d0*/  MOV R15, 0xffffffff ;  /* 0xffffffff000f7802 */ /* 0x000fe20000000f00 */
[----:B------:R-:W-:Y:S01]  /*2c0e0*/  IMAD.MOV.U32 R11, RZ, RZ, RZ ;  /* 0x000000ffff0b7224 */ /* 0x000fe200078e00ff */
[----:B------:R-:W-:-:S05]  /*2c0f0*/  IADD3 R2, R3, R2, RZ ;  /* 0x0000000203027210 */ /* 0x000fca0007ffe0ff */
[----:B------:R-:W-:-:S07]  /*2c100*/  IMAD.MOV.U32 R13, RZ, RZ, R2 ;  /* 0x000000ffff0d7224 */ /* 0x000fce00078e0002 */
[----:B------:R-:W-:Y:S05]  /*2c110*/  WARPSYNC.COLLECTIVE R15, `(.L_x_2201) ;  /* 0x000000000f087348 */ /* 0x000fea0003c00000 */
[----:B------:R0:W1:Y:S02]  /*2c120*/  SHFL.UP P6, R14, R13, R12, R11 ;  /* 0x0400000c0d0e7389 */ /* 0x00006400000c000b */
[----:B01----:R-:W-:Y:S01]  /*2c130*/  ENDCOLLECTIVE ;  /* 0x000000000000791b */ /* 0x003fe20003800000 */
.L_x_2201:
        /* <DEDUP_REMOVED lines=8> */
.L_x_2202:
        /* <DEDUP_REMOVED lines=8> */
.L_x_2203:
        /* <DEDUP_REMOVED lines=8> */
.L_x_2204:
[----:B------:R-:W-:Y:S01]  /*2c2c0*/  MOV R12, 0x1f ;  /* 0x0000001f000c7802 */ /* 0x000fe20000000f00 */
        /* <DEDUP_REMOVED lines=8> */
.L_x_2205:
[----:B------:R-:W-:Y:S01]  /*2c350*/  IMAD.MOV.U32 R16, RZ, RZ, R14 ;  /* 0x000000ffff107224 */ /* 0x000fe200078e000e */
[----:B------:R-:W-:Y:S06]  /*2c360*/  BRA `(.L_x_2206) ;  /* 0xffffffcc008c7947 */ /* 0x000fec000383ffff */
.L_x_2102:
[----:B------:R-:W-:Y:S01]  /*2c370*/  BSSY B0, `(.L_x_2207) ;  /* 0x0000006000007945 */ /* 0x000fe20003800000 */
[----:B------:R-:W-:Y:S01]  /*2c380*/  PLOP3.LUT P6, PT, P6, PT, PT, 0x8, 0x0 ;  /* 0x000000000000781c */ /* 0x000fe200037ce170 */
[----:B------:R-:W-:-:S12]  /*2c390*/  IMAD.MOV.U32 R15, RZ, RZ, -0x1 ;  /* 0xffffffffff0f7424 */ /* 0x000fd800078e00ff */
[----:B01----:R-:W-:Y:S05]  /*2c3a0*/  WARPSYNC.COLLECTIVE R15, `(.L_x_2208) ;  /* 0x000000000f087348 */ /* 0x003fea0003c00000 */
[----:B------:R-:W-:Y:S01]  /*2c3b0*/  VOTE.ANY R14, PT, P6 ;  /* 0x00000000000e7806 */ /* 0x000fe200030e0100 */
[----:B01----:R-:W-:Y:S06]  /*2c3c0*/  ENDCOLLECTIVE ;  /* 0x000000000000791b */ /* 0x003fec0003800000 */
.L_x_2208:
[----:B------:R-:W-:Y:S05]  /*2c3d0*/  BSYNC B0 ;  /* 0x0000000000007941 */ /* 0x000fea0003800000 */
.L_x_2207:
[----:B------:R-:W-:Y:S01]  /*2c3e0*/  MOV R5, R14 ;  /* 0x0000000e00057202 */ /* 0x000fe20000000f00 */
[----:B------:R-:W-:Y:S01]  /*2c3f0*/  IMAD.MOV.U32 R13, RZ, RZ, R3 ;  /* 0x000000ffff0d7224 */ /* 0x000fe200078e0003 */
[----:B------:R-:W-:Y:S01]  /*2c400*/  MOV R15, 0xffffffff ;  /* 0xffffffff000f7802 */ /* 0x000fe20000000f00 */
[----:B------:R-:W-:Y:S01]  /*2c410*/  IMAD.MOV.U32 R11, RZ, RZ, 0x1f ;  /* 0x0000001fff0b7424 */ /* 0x000fe200078e00ff */
[----:B------:R-:W0:Y:S02]  /*2c420*/  POPC R6, R5 ;  /* 0x0000000500067309 */ /* 0x000e240000000000 */
[----:B0-----:R-:W-:-:S07]  /*2c430*/  IMAD.MOV.U32 R12, RZ, RZ, R6 ;  /* 0x000000ffff0c7224 */ /* 0x001fce00078e0006 */
[----:B------:R-:W-:Y:S05]  /*2c440*/  WARPSYNC.COLLECTIVE R15, `(.L_x_2209) ;  /* 0x000000000f087348 */ /* 0x000fea0003c00000 */
[----:B------:R0:W1:Y:S02]  /*2c450*/  SHFL.IDX P6, R14, R13, R12, R11 ;  /* 0x0000000c0d0e7389 */ /* 0x00006400000c000b */
[----:B01----:R-:W-:Y:S01]  /*2c460*/  ENDCOLLECTIVE ;  /* 0x000000000000791b */ /* 0x003fe20003800000 */
.L_x_2209:
[----:B------:R-:W-:Y:S01]  /*2c470*/  IMAD.MOV.U32 R17, RZ, RZ, R14 ;  /* 0x000000ffff117224 */ /* 0x000fe200078e000e */
[----:B------:R-:W-:Y:S06]  /*2c480*/  BRA `(.L_x_2210) ;  /* 0xffffffcc007c7947 */ /* 0x000fec000383ffff */
.L_x_2104:
[----:B------:R-:W-:Y:S01]  /*2c490*/  BSSY B0, `(.L_x_2211) ;  /* 0x0000007000007945 */ /* 0x000fe20003800000 */
[----:B------:R-:W-:Y:S01]  /*2c4a0*/  IMAD.MOV.U32 R13, RZ, RZ, R2 ;  /* 0x000000ffff0d7224 */ /* 0x000fe200078e0002 */
[----:B------:R-:W-:Y:S01]  /*2c4b0*/  MOV R15, 0xffffffff ;  /* 0xffffffff000f7802 */ /* 0x000fe20000000f00 */
[----:B------:R-:W-:-:S07]  /*2c4c0*/  IMAD.MOV.U32 R11, RZ, RZ, 0x1f ;  /* 0x0000001fff0b7424 */ /* 0x000fce00078e00ff */
[----:B-123--:R-:W-:Y:S05]  /*2c4d0*/  WARPSYNC.COLLECTIVE R15, `(.L_x_2212) ;  /* 0x000000000f087348 */ /* 0x00efea0003c00000 */
[----:B------:R0:W4:Y:S02]  /*2c4e0*/  SHFL.IDX P6, R14, R13, R12, R11 ;  /* 0x0000000c0d0e7389 */ /* 0x00012400000c000b */
[----:B01234-:R-:W-:Y:S01]  /*2c4f0*/  ENDCOLLECTIVE ;  /* 0x000000000000791b */ /* 0x01ffe20003800000 */
.L_x_2212:
[----:B------:R-:W-:Y:S05]  /*2c500*/  BSYNC B0 ;  /* 0x0000000000007941 */ /* 0x000fea0003800000 */
.L_x_2211:
[----:B------:R-:W-:Y:S01]  /*2c510*/  IMAD.MOV.U32 R2, RZ, RZ, R14 ;  /* 0x000000ffff027224 */ /* 0x000fe200078e000e */
[----:B------:R-:W-:Y:S06]  /*2c520*/  BRA `(.L_x_2213) ;  /* 0xffffffcc00707947 */ /* 0x000fec000383ffff */
.L_x_2108:
[----:B0-----:R0:W1:Y:S02]  /*2c530*/  SYNCS.PHASECHK.TRANS64.TRYWAIT P0, [R0+URZ+0x2a820], R3 ;  /* 0x02a82003000075a7 */ /* 0x001064000800017f */
[----:B-1----:R-:W-:Y:S05]  /*2c540*/  @!P0 NANOSLEEP.SYNCS 0x989680 ;  /* 0x009896800000895d */ /* 0x002fea0003900000 */
[----:B------:R-:W1:Y:S02]  /*2c550*/  @!P0 SYNCS.PHASECHK.TRANS64 P0, [R0+URZ+0x2a820], R3 ;  /* 0x02a82003000085a7 */ /* 0x000e64000800007f */
[----:B-1----:R-:W-:Y:S05]  /*2c560*/  @!P0 BRA `(.L_x_2108) ;  /* 0xfffffffc00f08947 */ /* 0x002fea000383ffff */
[----:B------:R-:W-:Y:S05]  /*2c570*/  BRA `(.L_x_2214) ;  /* 0xffffffd000f87947 */ /* 0x000fea000383ffff */
.L_x_2109:
[----:B------:R-:W1:Y:S01]  /*2c580*/  S2R R2, SR_TID.X ;  /* 0x0000000000027919 */ /* 0x000e620000002100 */
[----:B------:R-:W-:Y:S01]  /*2c590*/  BSSY B0, `(.L_x_2215) ;  /* 0x000000a000007945 */ /* 0x000fe20003800000 */
[----:B------:R-:W-:Y:S01]  /*2c5a0*/  IMAD.MOV.U32 R12, RZ, RZ, RZ ;  /* 0x000000ffff0c7224 */ /* 0x000fe200078e00ff */
[----:B------:R-:W-:Y:S01]  /*2c5b0*/  MOV R11, 0x1f ;  /* 0x0000001f000b7802 */ /* 0x000fe20000000f00 */
[----:B------:R-:W-:Y:S01]  /*2c5c0*/  IMAD.MOV.U32 R15, RZ, RZ, -0x1 ;  /* 0xffffffffff0f7424 */ /* 0x000fe200078e00ff */
[----:B-1----:R-:W-:-:S04]  /*2c5d0*/  SHF.R.U32.HI R2, RZ, 0x5, R2 ;  /* 0x00000005ff027819 */ /* 0x002fc80000011602 */
[----:B------:R-:W-:-:S05]  /*2c5e0*/  LOP3.LUT R2, R2, 0x3, RZ, 0xc0, !PT ;  /* 0x0000000302027812 */ /* 0x000fca00078ec0ff */
[----:B------:R-:W-:-:S07]  /*2c5f0*/  IMAD.MOV.U32 R13, RZ, RZ, R2 ;  /* 0x000000ffff0d7224 */ /* 0x000fce00078e0002 */
[----:B0-----:R-:W-:Y:S05]  /*2c600*/  WARPSYNC.COLLECTIVE R15, `(.L_x_2216) ;  /* 0x000000000f087348 */ /* 0x001fea0003c00000 */
[----:B------:R1:W2:Y:S02]  /*2c610*/  SHFL.IDX P6, R14, R13, R12, R11 ;  /* 0x0000000c0d0e7389 */ /* 0x0002a400000c000b */
[----:B012---:R-:W-:Y:S01]  /*2c620*/  ENDCOLLECTIVE ;  /* 0x000000000000791b */ /* 0x007fe20003800000 */
.L_x_2216:
[----:B------:R-:W-:Y:S05]  /*2c630*/  BSYNC B0 ;  /* 0x0000000000007941 */ /* 0x000fea0003800000 */
.L_x_2215:
[----:B------:R-:W-:Y:S05]  /*2c640*/  BRA `(.L_x_2217) ;  /* 0xffffffd000e07947 */ /* 0x000fea000383ffff */
.L_x_2110:
[----:B------:R-:W-:Y:S01]  /*2c650*/  BSSY B0, `(.L_x_2218) ;  /* 0x0000006000007945 */ /* 0x000fe20003800000 */
[----:B------:R-:W-:-:S07]  /*2c660*/  IMAD.MOV.U32 R15, RZ, RZ, -0x1 ;  /* 0xffffffffff0f7424 */ /* 0x000fce00078e00ff */
[----:B01----:R-:W-:Y:S05]  /*2c670*/  WARPSYNC.COLLECTIVE R15, `(.L_x_2219) ;  /* 0x000000000f0c7348 */ /* 0x003fea0003c00000 */
[----:B------:R-:W-:Y:S02]  /*2c680*/  ELECT P6, UR62, PT ;  /* 0x00000000003e782f */ /* 0x000fe400038c0000 */
[----:B------:R-:W-:Y:S01]  /*2c690*/  MOV R14, UR62 ;  /* 0x0000003e000e7c02 */ /* 0x000fe20008000f00 */
[----:B01----:R-:W-:Y:S10]  /*2c6a0*/  ENDCOLLECTIVE ;  /* 0x000000000000791b */ /* 0x003ff40003800000 */
.L_x_2219:
[----:B------:R-:W-:Y:S05]  /*2c6b0*/  BSYNC B0 ;  /* 0x0000000000007941 */ /* 0x000fea0003800000 */
.L_x_2218:
[----:B------:R-:W-:Y:S05]  /*2c6c0*/  BRA `(.L_x_2220) ;  /* 0xffffffd000d47947 */ /* 0x000fea000383ffff */
.L_x_2112:
[----:B0-----:R0:W1:Y:S02]  /*2c6d0*/  SYNCS.PHASECHK.TRANS64.TRYWAIT P0, [R6+URZ], R5 ;  /* 0x00000005060075a7 */ /* 0x001064000800017f */
[----:B-1----:R-:W-:Y:S05]  /*2c6e0*/  @!P0 NANOSLEEP.SYNCS 0x989680 ;  /* 0x009896800000895d */ /* 0x002fea0003900000 */
[----:B------:R-:W1:Y:S02]  /*2c6f0*/  @!P0 SYNCS.PHASECHK.TRANS64 P0, [R6+URZ], R5 ;  /* 0x00000005060085a7 */ /* 0x000e64000800007f */
[----:B-1----:R-:W-:Y:S05]  /*2c700*/  @!P0 BRA `(.L_x_2112) ;  /* 0xfffffffc00f08947 */ /* 0x002fea000383ffff */
[----:B------:R-:W-:Y:S05]  /*2c710*/  BRA `(.L_x_2221) ;  /* 0xffffffd400107947 */ /* 0x000fea000383ffff */
.L_x_2113:
[----:B-1----:R1:W2:Y:S02]  /*2c720*/  SYNCS.PHASECHK.TRANS64.TRYWAIT P0, [R7+URZ], R2 ;  /* 0x00000002070075a7 */ /* 0x0022a4000800017f */
[----:B--2---:R-:W-:Y:S05]  /*2c730*/  @!P0 NANOSLEEP.SYNCS 0x989680 ;  /* 0x009896800000895d */ /* 0x004fea0003900000 */
[----:B------:R-:W2:Y:S02]  /*2c740*/  @!P0 SYNCS.PHASECHK.TRANS64 P0, [R7+URZ], R2 ;  /* 0x00000002070085a7 */ /* 0x000ea4000800007f */
[----:B--2---:R-:W-:Y:S05]  /*2c750*/  @!P0 BRA `(.L_x_2113) ;  /* 0xfffffffc00f08947 */ /* 0x004fea000383ffff */
[----:B------:R-:W-:Y:S05]  /*2c760*/  BRA `(.L_x_2222) ;  /* 0xffffffd400047947 */ /* 0x000fea000383ffff */
.L_x_2115:
[----:B--2---:R2:W3:Y:S02]  /*2c770*/  SYNCS.PHASECHK.TRANS64.TRYWAIT P0, [R4+URZ], R5 ;  /* 0x00000005040075a7 */ /* 0x0044e4000800017f */
[----:B---3--:R-:W-:Y:S05]  /*2c780*/  @!P0 NANOSLEEP.SYNCS 0x989680 ;  /* 0x009896800000895d */ /* 0x008fea0003900000 */
[----:B------:R-:W3:Y:S02]  /*2c790*/  @!P0 SYNCS.PHASECHK.TRANS64 P0, [R4+URZ], R5 ;  /* 0x00000005040085a7 */ /* 0x000ee4000800007f */
[----:B---3--:R-:W-:Y:S05]  /*2c7a0*/  @!P0 BRA `(.L_x_2115) ;  /* 0xfffffffc00f08947 */ /* 0x008fea000383ffff */
[----:B------:R-:W-:Y:S05]  /*2c7b0*/  BRA `(.L_x_2223) ;  /* 0xffffffd4000c7947 */ /* 0x000fea000383ffff */
.L_x_2224:
        /* <DEDUP_REMOVED lines=12> */
.L_x_3199:


//--------------------- .text._ZN7cutlass13device_kernelIN5flash11enable_sm90INS1_16FlashAttnFwdSm90INS1_25CollectiveMainloopFwdSm90ILi2EN4cute5tupleIJNS5_1CILi1EEES8_S8_EEENS6_IJNS7_ILi128EEESA_NS7_ILi192EEEEEELi128ENS_6half_tEfNS_4arch4Sm90ELb1ELb0ELb1ELb0ELb0ELb0ELb0ELb1ELb1ELb1ELb0ELb0EEENS1_21CollectiveEpilogueFwdINS6_IJSA_SA_SA_EEES9_SD_SF_Li256ELb0ELb1ELb0ELb0EEENS1_30DynamicPersistentTileSchedulerILi256ELi128ELb0ELb1ELb1EEEEEEEEEvNT_6ParamsE --------------------------
	.section	.text._ZN7cutlass13device_kernelIN5flash11enable_sm90INS1_16FlashAttnFwdSm90INS1_25CollectiveMainloopFwdSm90ILi2EN4cute5tupleIJNS5_1CILi1EEES8_S8_EEENS6_IJNS7_ILi128EEESA_NS7_ILi192EEEEEELi128ENS_6half_tEfNS_4arch4Sm90ELb1ELb0ELb1ELb0ELb0ELb0ELb0ELb1ELb1ELb1ELb0ELb0EEENS1_21CollectiveEpilogueFwdINS6_IJSA_SA_SA_EEES9_SD_SF_Li256ELb0ELb1ELb0ELb0EEENS1_30DynamicPersistentTileSchedulerILi256ELi128ELb0ELb1ELb1EEEEEEEEEvNT_6ParamsE,"ax",@progbits
	.align	128
.text._ZN7cutlass13device_kernelIN5flash11enable_sm90INS1_16FlashAttnFwdSm90INS1_25CollectiveMainloopFwdSm90ILi2EN4cute5tupleIJNS5_1CILi1EEES8_S8_EEENS6_IJNS7_ILi128EEESA_NS7_ILi192EEEEEELi128ENS_6half_tEfNS_4arch4Sm90ELb1ELb0ELb1ELb0ELb0ELb0ELb0ELb1ELb1ELb1ELb0ELb0EEENS1_21CollectiveEpilogueFwdINS6_IJSA_SA_SA_EEES9_SD_SF_Li256ELb0ELb1ELb0ELb0EEENS1_30DynamicPersistentTileSchedulerILi256ELi128ELb0ELb1ELb1EEEEEEEEEvNT_6ParamsE:
        .type           _ZN7cutlass13device_kernelIN5flash11enable_sm90INS1_16FlashAttnFwdSm90INS1_25CollectiveMainloopFwdSm90ILi2EN4cute5tupleIJNS5_1CILi1EEES8_S8_EEENS6_IJNS7_ILi128EEESA_NS7_ILi192EEEEEELi128ENS_6half_tEfNS_4arch4Sm90ELb1ELb0ELb1ELb0ELb0ELb0ELb0ELb1ELb1ELb1ELb0ELb0EEENS1_21CollectiveEpilogueFwdINS6_IJSA_SA_SA_EEES9_SD_SF_Li256ELb0ELb1ELb0ELb0EEENS1_30DynamicPersistentTileSchedulerILi256ELi128ELb0ELb1ELb1EEEEEEEEEvNT_6ParamsE,@function
        .size           _ZN7cutlass13device_kernelIN5flash11enable_sm90INS1_16FlashAttnFwdSm90INS1_25CollectiveMainloopFwdSm90ILi2EN4cute5tupleIJNS5_1CILi1EEES8_S8_EEENS6_IJNS7_ILi128EEESA_NS7_ILi192EEEEEELi128ENS_6half_tEfNS_4arch4Sm90ELb1ELb0ELb1ELb0ELb0ELb0ELb0ELb1ELb1ELb1ELb0ELb0EEENS1_21CollectiveEpilogueFwdINS6_IJSA_SA_SA_EEES9_SD_SF_Li256ELb0ELb1ELb0ELb0EEENS1_30DynamicPersistentTileSchedulerILi256ELi128ELb0ELb1ELb1EEEEEEEEEvNT_6ParamsE,(.L_x_3200 - _ZN7cutlass13device_kernelIN5flash11enable_sm90INS1_16FlashAttnFwdSm90INS1_25CollectiveMainloopFwdSm90ILi2EN4cute5tupleIJNS5_1CILi1EEES8_S8_EEENS6_IJNS7_ILi128EEESA_NS7_ILi192EEEEEELi128ENS_6half_tEfNS_4arch4Sm90ELb1ELb0ELb1ELb0ELb0ELb0ELb0ELb1ELb1ELb1ELb0ELb0EEENS1_21CollectiveEpilogueFwdINS6_IJSA_SA_SA_EEES9_SD_SF_Li256ELb0ELb1ELb0ELb0EEENS1_30DynamicPersistentTileSchedulerILi256ELi128ELb0ELb1ELb1EEEEEEEEEvNT_6ParamsE)
        .other          _ZN7cutlass13device_kernelIN5flash11enable_sm90INS1_16FlashAttnFwdSm90INS1_25CollectiveMainloopFwdSm90ILi2EN4cute5tupleIJNS5_1CILi1EEES8_S8_EEENS6_IJNS7_ILi128EEESA_NS7_ILi192EEEEEELi128ENS_6half_tEfNS_4arch4Sm90ELb1ELb0ELb1ELb0ELb0ELb0ELb0ELb1ELb1ELb1ELb0ELb0EEENS1_21CollectiveEpilogueFwdINS6_IJSA_SA_SA_EEES9_SD_SF_Li256ELb0ELb1ELb0ELb0EEENS1_30DynamicPersistentTileSchedulerILi256ELi128ELb0ELb1ELb1EEEEEEEEEvNT_6ParamsE,@"STO_CUDA_ENTRY STV_DEFAULT"
_ZN7cutlass13device_kernelIN5flash11enable_sm90INS1_16FlashAttnFwdSm90INS1_25CollectiveMainloopFwdSm90ILi2EN4cute5tupleIJNS5_1CILi1EEES8_S8_EEENS6_IJNS7_ILi128EEESA_NS7_ILi192EEEEEELi128ENS_6half_tEfNS_4arch4Sm90ELb1ELb0ELb1ELb0ELb0ELb0ELb0ELb1ELb1ELb1ELb0ELb0EEENS1_21CollectiveEpilogueFwdINS6_IJSA_SA_SA_EEES9_SD_SF_Li256ELb0ELb1ELb0ELb0EEENS1_30DynamicPersistentTileSchedulerILi256ELi128ELb0ELb1ELb1EEEEEEEEEvNT_6ParamsE:
        /* <DEDUP_REMOVED lines=18> */
.L_x_2226:
[----:B------:R-:W-:Y:S05]  /*0120*/  BSYNC B0 ;  /* 0x0000000000007941 */ /* 0x000fea0003800000 */
.L_x_2225:
        /* <DEDUP_REMOVED lines=41> */
.L_x_2227:
        /* <DEDUP_REMOVED lines=22> */
.L_x_2228:
        /* <DEDUP_REMOVED lines=18> */
.L_x_2229:
        /* <DEDUP_REMOVED lines=22> */
.L_x_2230:
        /* <DEDUP_REMOVED lines=22> */
.L_x_2231:
        /* <DEDUP_REMOVED lines=8> */
.L_x_2233:
        /* <DEDUP_REMOVED lines=11> */
[----:B------:R-:W-:Y:S01]  /*0a30*/  UMOV UR37, URZ ;  /* 0x0000003f00257c82 */ /* 0x000fe20008000000 */
[----:B------:R-:W-:Y:S01]  /*0a40*/  UMOV UR36, URZ ;  /* 0x0000003f00247c82 */ /* 0x000fe20008000000 */
[----:B0-----:R-:W0:Y:S02]  /*0a50*/  S2R R2, SR_TID.X ;  /* 0x0000000000027919 */ /* 0x001e240000002100 */
[----:B0-----:R-:W-:-:S05]  /*0a60*/  VIADD R193, R2, 0xffffff80 ;  /* 0xffffff8002c17836 */ /* 0x001fca0000000000 */
[----:B------:R-:W-:-:S04]  /*0a70*/  SHF.R.S32.HI R0, RZ, 0x1f, R193 ;  /* 0x0000001fff007819 */ /* 0x000fc800000114c1 */
[CC--:B------:R-:W-:Y:S02]  /*0a80*/  LEA.HI R2, R0.reuse, R193.reuse, RZ, 0x7 ;  /* 0x000000c100027211 */ /* 0x0c0fe400078f38ff */
[----:B------:R-:W-:Y:S02]  /*0a90*/  LEA.HI R4, R0, R193, RZ, 0x5 ;  /* 0x000000c100047211 */ /* 0x000fe400078f28ff */
[----:B------:R-:W-:Y:S02]  /*0aa0*/  LOP3.LUT R186, R2, 0xffffff80, RZ, 0xc0, !PT ;  /* 0xffffff8002ba7812 */ /* 0x000fe400078ec0ff */
[----:B------:R-:W-:Y:S01]  /*0ab0*/  SHF.R.S32.HI R187, RZ, 0x7, R2 ;  /* 0x00000007ffbb7819 */ /* 0x000fe20000011402 */
[----:B------:R-:W-:Y:S02]  /*0ac0*/  IMAD.SHL.U32 R5, R4, 0x20, RZ ;  /* 0x0000002004057824 */ /* 0x000fe400078e00ff */
[----:B------:R-:W-:Y:S01]  /*0ad0*/  IMAD.IADD R186, R193, 0x1, -R186 ;  /* 0x00000001c1ba7824 */ /* 0x000fe200078e0aba */
[----:B------:R-:W-:-:S02]  /*0ae0*/  LEA.HI R2, R2, R187, RZ, 0x1 ;  /* 0x000000bb02027211 */ /* 0x000fc400078f08ff */
[----:B------:R-:W-:Y:S02]  /*0af0*/  LOP3.LUT R5, R5, 0xfffffc00, RZ, 0xc0, !PT ;  /* 0xfffffc0005057812 */ /* 0x000fe400078ec0ff */
[----:B------:R-:W-:Y:S02]  /*0b00*/  SHF.R.S32.HI R7, RZ, 0x1f, R186 ;  /* 0x0000001fff077819 */ /* 0x000fe400000114ba */
[----:B------:R-:W-:Y:S02]  /*0b10*/  LOP3.LUT R2, R2, 0x3fffffe, RZ, 0xc0, !PT ;  /* 0x03fffffe02027812 */ /* 0x000fe400078ec0ff */
[CC--:B------:R-:W-:Y:S02]  /*0b20*/  LEA.HI R8, R7.reuse, R186.reuse, RZ, 0x2 ;  /* 0x000000ba07087211 */ /* 0x0c0fe400078f10ff */
[----:B------:R-:W-:Y:S01]  /*0b30*/  LEA.HI R7, R7, R186, RZ, 0x5 ;  /* 0x000000ba07077211 */ /* 0x000fe200078f28ff */
[----:B------:R-:W-:Y:S01]  /*0b40*/  IMAD.IADD R2, R187, 0x1, -R2 ;  /* 0x00000001bb027824 */ /* 0x000fe200078e0a02 */
[----:B------:R-:W-:-:S02]  /*0b50*/  SHF.R.S32.HI R9, RZ, 0x2, R8 ;  /* 0x00000002ff097819 */ /* 0x000fc40000011408 */
[----:B------:R-:W-:Y:S02]  /*0b60*/  SHF.R.S32.HI R10, RZ, 0x1f, R8 ;  /* 0x0000001fff0a7819 */ /* 0x000fe40000011408 */
[----:B------:R-:W-:Y:S02]  /*0b70*/  SHF.R.S32.HI R7, RZ, 0x5, R7 ;  /* 0x00000005ff077819 */ /* 0x000fe40000011407 */
[----:B------:R-:W-:Y:S02]  /*0b80*/  LEA.HI R10, R10, R9, RZ, 0x3 ;  /* 0x000000090a0a7211 */ /* 0x000fe400078f18ff */
[----:B------:R-:W-:Y:S02]  /*0b90*/  LOP3.LUT R17, R8, 0x7ffffffc, RZ, 0xc0, !PT ;  /* 0x7ffffffc08117812 */ /* 0x000fe400078ec0ff */
[----:B------:R-:W-:-:S03]  /*0ba0*/  LOP3.LUT R10, R10, 0xfffffff8, RZ, 0xc0, !PT ;  /* 0xfffffff80a0a7812 */ /* 0x000fc600078ec0ff */
[----:B------:R-:W-:Y:S02]  /*0bb0*/  IMAD.IADD R17, R186, 0x1, -R17 ;  /* 0x00000001ba117824 */ /* 0x000fe400078e0a11 */
[----:B------:R-:W-:-:S04]  /*0bc0*/  IMAD.IADD R10, R9, 0x1, -R10 ;  /* 0x00000001090a7824 */ /* 0x000fc800078e0a0a */
[----:B------:R-:W-:-:S04]  /*0bd0*/  IMAD R7, R7, 0x10, R10 ;  /* 0x0000001007077824 */ /* 0x000fc800078e020a */
[----:B------:R-:W-:Y:S01]  /*0be0*/  IMAD R188, R2, 0x40, R7 ;  /* 0x0000004002bc7824 */ /* 0x000fe200078e0207 */
[----:B--2---:R-:W-:Y:S02]  /*0bf0*/  R2UR UR5, R3 ;  /* 0x00000000030572ca */ /* 0x004fe400000e0000 */
[----:B------:R-:W-:-:S04]  /*0c00*/  LEA.HI R3, R0, R193, RZ, 0x4 ;  /* 0x000000c100037211 */ /* 0x000fc800078f20ff */
[----:B------:R-:W-:Y:S02]  /*0c10*/  SHF.R.S32.HI R6, RZ, 0x4, R3 ;  /* 0x00000004ff067819 */ /* 0x000fe40000011403 */
[C---:B------:R-:W-:Y:S02]  /*0c20*/  LOP3.LUT R4, R3.reuse, 0x3fffff0, RZ, 0xc0, !PT ;  /* 0x03fffff003047812 */ /* 0x040fe400078ec0ff */
[----:B------:R-:W-:-:S03]  /*0c30*/  LEA.HI R3, R3, R6, RZ, 0x1 ;  /* 0x0000000603037211 */ /* 0x000fc600078f08ff */
[----:B------:R-:W-:Y:S01]  /*0c40*/  IMAD.IADD R4, R193, 0x1, -R4 ;  /* 0x00000001c1047824 */ /* 0x000fe200078e0a04 */
[----:B------:R-:W-:Y:S01]  /*0c50*/  LOP3.LUT R3, R3, 0x1ffffffe, RZ, 0xc0, !PT ;  /* 0x1ffffffe03037812 */ /* 0x000fe200078ec0ff */
[----:B------:R-:W-:Y:S02]  /*0c60*/  ULOP3.LUT UR6, UR5, 0x1, URZ, 0xfc, !UPT ;  /* 0x0000000105067892 */ /* 0x000fe4000f8efc3f */
[----:B------:R-:W-:Y:S01]  /*0c70*/  IMAD R4, R4, 0x40, R5 ;  /* 0x0000004004047824 */ /* 0x000fe200078e0205 */
[-C--:B------:R-:W-:Y:S01]  /*0c80*/  LEA.HI R5, R0, R193.reuse, RZ, 0x2 ;  /* 0x000000c100057211 */ /* 0x080fe200078f10ff */
[----:B------:R-:W-:Y:S01]  /*0c90*/  IMAD.IADD R3, R6, 0x1, -R3 ;  /* 0x0000000106037824 */ /* 0x000fe200078e0a03 */
[----:B------:R-:W-:Y:S01]  /*0ca0*/  LEA.HI R0, R0, R193, RZ, 0x3 ;  /* 0x000000c100007211 */ /* 0x000fe200078f18ff */
[----:B------:R-:W-:Y:S01]  /*0cb0*/  UMOV UR5, URZ ;  /* 0x0000003f00057c82 */ /* 0x000fe20008000000 */
[----:B------:R-:W-:Y:S01]  /*0cc0*/  LOP3.LUT R6, R5, 0xfffffffc, RZ, 0xc0, !PT ;  /* 0xfffffffc05067812 */ /* 0x000fe200078ec0ff */
[----:B------:R-:W-:Y:S01]  /*0cd0*/  IMAD R189, R3, 0x8, R4 ;  /* 0x0000000803bd7824 */ /* 0x000fe200078e0204 */
[----:B------:R-:W-:Y:S01]  /*0ce0*/  LOP3.LUT R22, R0, 0xfffffff8, RZ, 0xc0, !PT ;  /* 0xfffffff800167812 */ /* 0x000fe200078ec0ff */
[----:B------:R-:W-:Y:S01]  /*0cf0*/  IMAD.U32 R190, RZ, RZ, UR6 ;  /* 0x00000006ffbe7e24 */ /* 0x000fe2000f8e00ff */
[----:B------:R-:W-:Y:S01]  /*0d00*/  SHF.R.S32.HI R184, RZ, 0x3, R0 ;  /* 0x00000003ffb87819 */ /* 0x000fe20000011400 */
[----:B------:R-:W-:-:S02]  /*0d10*/  IMAD.IADD R6, R193, 0x1, -R6 ;  /* 0x00000001c1067824 */ /* 0x000fc400078e0a06 */
[----:B------:R-:W-:Y:S02]  /*0d20*/  IMAD.IADD R22, R193, 0x1, -R22 ;  /* 0x00000001c1167824 */ /* 0x000fe400078e0a16 */
[----:B------:R-:W-:Y:S01]  /*0d30*/  IMAD.U32 R185, RZ, RZ, UR5 ;  /* 0x00000005ffb97e24 */ /* 0x000fe2000f8e00ff */
[----:B------:R-:W-:Y:S01]  /*0d40*/  LEA.HI R3, R6, R6, RZ, 0x1 ;  /* 0x0000000606037211 */ /* 0x000fe200078f08ff */
[----:B------:R-:W-:-:S03]  /*0d50*/  IMAD.SHL.U32 R16, R22, 0x8, RZ ;  /* 0x0000000816107824 */ /* 0x000fc600078e00ff */
[----:B------:R-:W-:Y:S01]  /*0d60*/  LOP3.LUT R3, R3, 0x1ffffffe, RZ, 0xc0, !PT ;  /* 0x1ffffffe03037812 */ /* 0x000fe200078ec0ff */
[----:B------:R-:W-:Y:S01]  /*0d70*/  VIADD R19, R16, 0x40 ;  /* 0x0000004010137836 */ /* 0x000fe20000000000 */
[----:B------:R-:W-:Y:S02]  /*0d80*/  SHF.R.S32.HI R192, RZ, 0x1f, R16 ;  /* 0x0000001fffc07819 */ /* 0x000fe40000011410 */
[----:B------:R-:W-:Y:S02]  /*0d90*/  IADD3 R3, R6, -R3, RZ ;  /* 0x8000000306037210 */ /* 0x000fe40007ffe0ff */
[----:B------:R-:W-:-:S03]  /*0da0*/  SHF.R.S32.HI R191, RZ, 0x1f, R19 ;  /* 0x0000001fffbf7819 */ /* 0x000fc60000011413 */
[----:B------:R-:W-:-:S07]  /*0db0*/  IMAD R18, R3, 0x8, R188 ;  /* 0x0000000803127824 */ /* 0x000fce00078e02bc */
.L_x_2284:
[----:B------:R-:W-:Y:S01]  /*0dc0*/  ULDC UR5, c[0x0][0xc60] ;  /* 0x0003180000057ab9 */ /* 0x000fe20000000800 */
[----:B------:R-:W-:Y:S01]  /*0dd0*/  UMOV UR8, UR4 ;  /* 0x0000000400087c82 */ /* 0x000fe20008000000 */
[----:B------:R-:W-:-:S11]  /*0de0*/  UISETP.NE.AND UP0, UPT, UR5, 0x1, UPT ;  /* 0x000000010500788c */ /* 0x000fd6000bf05270 */
[----:B------:R-:W-:Y:S01]  /*0df0*/  @UP0 ULDC UR6, c[0x0][0xc64] ;  /* 0x0003190000060ab9 */ /* 0x000fe20000000800 */
[----:B------:R-:W-:Y:S01]  /*0e00*/  @UP0 ULDC UR9, c[0x0][0xc68] ;  /* 0x00031a0000090ab9 */ /* 0x000fe20000000800 */
[----:B------:R-:W-:-:S04]  /*0e10*/  UIMAD.WIDE.U32 UR6, UR4, UR6, URZ ;  /* 0x00000006040672a5 */ /* 0x000fc8000f8e003f */
[----:B------:R-:W-:-:S03]  /*0e20*/  @UP0 USHF.R.U32.HI UR8, URZ, UR9, UR7 ;  /* 0x000000093f080299 */ /* 0x000fc60008011607 */
[----:B------:R-:W-:Y:S02]  /*0e30*/  ULDC UR6, c[0x0][0xc78] ;  /* 0x00031e0000067ab9 */ /* 0x000fe40000000800 */
[----:B------:R-:W-:Y:S02]  /*0e40*/  UISETP.GE.AND UP0, UPT, UR8, UR6, UPT ;  /* 0x000000060800728c */ /* 0x000fe4000bf06270 */
[----:B------:R-:W-:-:S04]  /*0e50*/  UIADD3 UR6, -UR8, URZ, URZ ;  /* 0x0000003f08067290 */ /* 0x000fc8000fffe13f */
[----:B------:R-:W-:Y:S01]  /*0e60*/  PLOP3.LUT P0, PT, PT, PT, UP0, 0x80, 0x0 ;  /* 0x000000000000781c */ /* 0x000fe20003f0f008 */
[----:B------:R-:W-:-:S12]  /*0e70*/  UIMAD UR9, UR5, UR6, UR4 ;  /* 0x00000006050972a4 */ /* 0x000fd8000f8e0204 */
[----:B012345:R-:W-:Y:S05]  /*0e80*/  @!P0 BRA `(.L_x_2234) ;  /* 0x0000000000208947 */ /* 0x03ffea0003800000 */
        /* <DEDUP_REMOVED lines=8> */
.L_x_2234:
[----:B------:R-:W-:Y:S01]  /*0f10*/  ULDC UR7, c[0x0][0xc54] ;  /* 0x0003150000077ab9 */ /* 0x000fe20000000800 */
[----:B------:R-:W-:Y:S01]  /*0f20*/  UMOV UR6, UR9 ;  /* 0x0000000900067c82 */ /* 0x000fe20008000000 */
[----:B------:R-:W-:-:S11]  /*0f30*/  UISETP.NE.AND UP0, UPT, UR7, 0x1, UPT ;  /* 0x000000010700788c */ /* 0x000fd6000bf05270 */
[----:B------:R-:W-:Y:S02]  /*0f40*/  @UP0 ULDC.64 UR10, c[0x0][0xc58] ;  /* 0x00031600000a0ab9 */ /* 0x000fe40000000a00 */
[----:B------:R-:W-:-:S04]  /*0f50*/  UIMAD.WIDE.U32 UR4, UR9, UR10, URZ ;  /* 0x0000000a090472a5 */ /* 0x000fc8000f8e003f */
[----:B------:R-:W-:-:S04]  /*0f60*/  @UP0 USHF.R.U32.HI UR6, URZ, UR11, UR5 ;  /* 0x0000000b3f060299 */ /* 0x000fc80008011605 */
[----:B------:R-:W-:-:S12]  /*0f70*/  UIMAD UR4, UR6, UR7, URZ ;  /* 0x00000007060472a4 */ /* 0x000fd8000f8e023f */
.L_x_2235:
[----:B------:R-:W-:Y:S01]  /*0f80*/  ULDC.64 UR12, c[0x0][0x418] ;  /* 0x00010600000c7ab9 */ /* 0x000fe20000000a00 */
[----:B------:R-:W-:Y:S01]  /*0f90*/  ULOP3.LUT UR6, URZ, UR6, URZ, 0x33, !UPT ;  /* 0x000000063f067292 */ /* 0x000fe2000f8e333f */
[----:B------:R-:W-:Y:S01]  /*0fa0*/  PLOP3.LUT P0, PT, PT, PT, PT, 0x80, 0x0 ;  /* 0x000000000000781c */ /* 0x000fe20003f0f070 */
[----:B------:R-:W-:Y:S01]  /*0fb0*/  UISETP.NE.U32.AND UP0, UPT, UR12, URZ, UPT ;  /* 0x0000003f0c00728c */ /* 0x000fe2000bf05070 */
[----:B------:R-:W-:Y:S01]  /*0fc0*/  IMAD.MOV.U32 R0, RZ, RZ, RZ ;  /* 0x000000ffff007224 */ /* 0x000fe200078e00ff */
[----:B------:R-:W-:Y:S01]  /*0fd0*/  ULDC UR5, c[0x0][0xc3c] ;  /* 0x00030f0000057ab9 */ /* 0x000fe20000000800 */
[----:B------:R-:W-:Y:S01]  /*0fe0*/  ULDC UR12, c[0x0][0x448] ;  /* 0x00011200000c7ab9 */ /* 0x000fe20000000800 */
[----:B------:R-:W-:Y:S01]  /*0ff0*/  UIADD3 UR6, UR6, UR5, URZ ;  /* 0x0000000506067290 */ /* 0x000fe2000fffe03f */
[----:B------:R-:W-:Y:S01]  /*1000*/  CS2R R88, SRZ ;  /* 0x0000000000587805 */ /* 0x000fe2000001ff00 */
[----:B------:R-:W-:Y:S01]  /*1010*/  UISETP.NE.AND UP2, UPT, UR12, 0x1, UPT ;  /* 0x000000010c00788c */ /* 0x000fe2000bf45270 */
[----:B------:R-:W-:Y:S01]  /*1020*/  CS2R R86, SRZ ;  /* 0x0000000000567805 */ /* 0x000fe2000001ff00 */
[----:B------:R-:W-:Y:S01]  /*1030*/  UIADD3 UR4, UR9, -UR4, URZ ;  /* 0x8000000409047290 */ /* 0x000fe2000fffe03f */
[----:B------:R-:W-:Y:S01]  /*1040*/  CS2R R84, SRZ ;  /* 0x0000000000547805 */ /* 0x000fe2000001ff00 */
[----:B------:R-:W-:Y:S01]  /*1050*/  USHF.L.U32 UR39, UR6, 0x7, URZ ;  /* 0x0000000706277899 */ /* 0x000fe2000800063f */
[----:B------:R-:W-:Y:S01]  /*1060*/  CS2R R82, SRZ ;  /* 0x0000000000527805 */ /* 0x000fe2000001ff00 */
[----:B------:R-:W-:Y:S01]  /*1070*/  ULDC UR11, c[0x0][0xc54] ;  /* 0x00031500000b7ab9 */ /* 0x000fe20000000800 */
[----:B------:R-:W-:Y:S01]  /*1080*/  UISETP.NE.AND.EX UP0, UPT, UR13, URZ, UPT, UP0 ;  /* 0x0000003f0d00728c */ /* 0x000fe2000bf05300 */
[----:B------:R-:W-:Y:S01]  /*1090*/  CS2R R80, SRZ ;  /* 0x0000000000507805 */ /* 0x000fe2000001ff00 */
[----:B------:R-:W-:Y:S01]  /*10a0*/  UIADD3 UR6, UR39, 0x7f, URZ ;  /* 0x0000007f27067890 */ /* 0x000fe2000fffe03f */
[----:B------:R-:W-:Y:S01]  /*10b0*/  CS2R R78, SRZ ;  /* 0x00000000004e7805 */ /* 0x000fe2000001ff00 */
[----:B------:R-:W-:Y:S01]  /*10c0*/  UIMAD UR11, UR8, UR11, UR4 ;  /* 0x0000000b080b72a4 */ /* 0x000fe2000f8e0204 */
[----:B------:R-:W-:Y:S01]  /*10d0*/  CS2R R76, SRZ ;  /* 0x00000000004c7805 */ /* 0x000fe2000001ff00 */
[----:B------:R-:W-:Y:S01]  /*10e0*/  ULDC UR60, c[0x0][0x424] ;  /* 0x00010900003c7ab9 */ /* 0x000fe20000000800 */
[----:B------:R-:W-:Y:S01]  /*10f0*/  ULDC UR7, c[0x0][0x288] ;  /* 0x0000a20000077ab9 */ /* 0x000fe20000000800 */
[----:B------:R-:W-:Y:S01]  /*1100*/  @UP2 ULDC UR4, c[0x0][0x44c] ;  /* 0x0001130000042ab9 */ /* 0x000fe20000000800 */
[----:B------:R-:W-:Y:S01]  /*1110*/  UIADD3 UR7, -UR7, 0x80, URZ ;  /* 0x0000008007077890 */ /* 0x000fe2000fffe13f */
[----:B------:R-:W-:Y:S01]  /*1120*/  CS2R R74, SRZ ;  /* 0x00000000004a7805 */ /* 0x000fe2000001ff00 */
[----:B------:R-:W-:Y:S01]  /*1130*/  UIMAD.WIDE.U32 UR4, UR6, UR4, URZ ;  /* 0x00000004060472a5 */ /* 0x000fe2000f8e003f */
[----:B------:R-:W-:Y:S01]  /*1140*/  CS2R R72, SRZ ;  /* 0x0000000000487805 */ /* 0x000fe2000001ff00 */
[----:B------:R-:W-:Y:S01]  /*1150*/  USEL UR60, UR60, 0x1, UP0 ;  /* 0x000000013c3c7887 */ /* 0x000fe20008000000 */
[----:B------:R-:W-:Y:S01]  /*1160*/  CS2R R70, SRZ ;  /* 0x0000000000467805 */ /* 0x000fe2000001ff00 */
[----:B------:R-:W-:Y:S01]  /*1170*/  ULDC UR10, c[0x0][0x2f0] ;  /* 0x0000bc00000a7ab9 */ /* 0x000fe20000000800 */
[----:B------:R-:W-:Y:S01]  /*1180*/  @UP2 ULDC UR12, c[0x0][0x450] ;  /* 0x00011400000c2ab9 */ /* 0x000fe20000000800 */
[----:B------:R-:W-:Y:S01]  /*1190*/  UIMAD UR7, UR60, UR10, UR7 ;  /* 0x0000000a3c0772a4 */ /* 0x000fe2000f8e0207 */
[----:B------:R-:W-:Y:S01]  /*11a0*/  CS2R R68, SRZ ;  /* 0x0000000000447805 */ /* 0x000fe2000001ff00 */
[----:B------:R-:W-:Y:S01]  /*11b0*/  @UP2 USHF.R.U32.HI UR6, URZ, UR12, UR5 ;  /* 0x0000000c3f062299 */ /* 0x000fe20008011605 */
[----:B------:R-:W-:Y:S01]  /*11c0*/  CS2R R66, SRZ ;  /* 0x0000000000427805 */ /* 0x000fe2000001ff00 */
[----:B------:R-:W-:Y:S01]  /*11d0*/  UIMAD UR4, UR60, UR10, 0x7f ;  /* 0x0000007f3c0474a4 */ /* 0x000fe2000f8e020a */
[----:B------:R-:W-:Y:S01]  /*11e0*/  CS2R R64, SRZ ;  /* 0x0000000000407805 */ /* 0x000fe2000001ff00 */
[----:B------:R-:W-:Y:S01]  /*11f0*/  UIADD3 UR6, UR7, UR6, URZ ;  /* 0x0000000607067290 */ /* 0x000fe2000fffe03f */
[----:B------:R-:W-:Y:S01]  /*1200*/  CS2R R62, SRZ ;  /* 0x00000000003e7805 */ /* 0x000fe2000001ff00 */
[----:B------:R-:W-:Y:S01]  /*1210*/  USHF.R.S32.HI UR5, URZ, 0x1f, UR4 ;  /* 0x0000001f3f057899 */ /* 0x000fe20008011404 */
[----:B------:R-:W-:Y:S01]  /*1220*/  CS2R R60, SRZ ;  /* 0x00000000003c7805 */ /* 0x000fe2000001ff00 */
[----:B------:R-:W-:Y:S01]  /*1230*/  USHF.R.S32.HI UR7, URZ, 0x1f, UR6 ;  /* 0x0000001f3f077899 */ /* 0x000fe20008011406 */
[----:B------:R-:W-:Y:S01]  /*1240*/  CS2R R58, SRZ ;  /* 0x00000000003a7805 */ /* 0x000fe2000001ff00 */
[----:B------:R-:W-:Y:S01]  /*1250*/  ULEA.HI UR5, UR5, UR4, URZ, 0x7 ;  /* 0x0000000405057291 */ /* 0x000fe2000f8f383f */
[----:B------:R-:W-:Y:S01]  /*1260*/  CS2R R56, SRZ ;  /* 0x0000000000387805 */ /* 0x000fe2000001ff00 */
[----:B------:R-:W-:Y:S01]  /*1270*/  ULEA.HI UR7, UR7, UR6, URZ, 0x7 ;  /* 0x0000000607077291 */ /* 0x000fe2000f8f383f */
[----:B------:R-:W-:Y:S01]  /*1280*/  CS2R R54, SRZ ;  /* 0x0000000000367805 */ /* 0x000fe2000001ff00 */
[----:B------:R-:W-:Y:S01]  /*1290*/  ULDC UR9, c[0x0][0xc48] ;  /* 0x0003120000097ab9 */ /* 0x000fe20000000800 */
[----:B------:R-:W-:Y:S01]  /*12a0*/  USHF.R.S32.HI UR6, URZ, 0x7, UR5 ;  /* 0x000000073f067899 */ /* 0x000fe20008011405 */
[----:B------:R-:W-:Y:S01]  /*12b0*/  CS2R R52, SRZ ;  /* 0x0000000000347805 */ /* 0x000fe2000001ff00 */
[----:B------:R-:W-:Y:S01]  /*12c0*/  UISETP.NE.AND UP1, UPT, UR9, 0x1, UPT ;  /* 0x000000010900788c */ /* 0x000fe2000bf25270 */
[----:B------:R-:W-:Y:S01]  /*12d0*/  CS2R R50, SRZ ;  /* 0x0000000000327805 */ /* 0x000fe2000001ff00 */
[----:B------:R-:W-:Y:S01]  /*12e0*/  USHF.R.S32.HI UR7, URZ, 0x7, UR7 ;  /* 0x000000073f077899 */ /* 0x000fe20008011407 */
[----:B------:R-:W-:Y:S01]  /*12f0*/  CS2R R48, SRZ ;  /* 0x0000000000307805 */ /* 0x000fe2000001ff00 */
[----:B------:R-:W-:Y:S01]  /*1300*/  UMOV UR61, UR11 ;  /* 0x0000000b003d7c82 */ /* 0x000fe20008000000 */
[----:B------:R-:W-:Y:S01]  /*1310*/  CS2R R46, SRZ ;  /* 0x00000000002e7805 */ /* 0x000fe2000001ff00 */
[----:B------:R-:W-:Y:S01]  /*1320*/  UISETP.LT.AND UP0, UPT, UR6, UR7, UPT ;  /* 0x000000070600728c */ /* 0x000fe2000bf01270 */
[----:B------:R-:W-:-:S02]  /*1330*/  CS2R R44, SRZ ;  /* 0x00000000002c7805 */ /* 0x000fc4000001ff00 */
[----:B------:R-:W-:Y:S02]  /*1340*/  CS2R R94, SRZ ;  /* 0x00000000005e7805 */ /* 0x000fe4000001ff00 */
[----:B------:R-:W-:Y:S01]  /*1350*/  CS2R R98, SRZ ;  /* 0x0000000000627805 */ /* 0x000fe2000001ff00 */
[----:B------:R-:W-:Y:S01]  /*1360*/  USEL UR14, UR6, UR7, UP0 ;  /* 0x00000007060e7287 */ /* 0x000fe20008000000 */
[----:B------:R-:W-:Y:S01]  /*1370*/  CS2R R90, SRZ ;  /* 0x00000000005a7805 */ /* 0x000fe2000001ff00 */
[----:B------:R-:W-:Y:S01]  /*1380*/  @UP1 ULDC UR8, c[0x0][0xc4c] ;  /* 0x0003130000081ab9 */ /* 0x000fe20000000800 */
[----:B------:R-:W-:Y:S01]  /*1390*/  IMAD.MOV.U32 R37, RZ, RZ, RZ ;  /* 0x000000ffff257224 */ /* 0x000fe200078e00ff */
[----:B------:R-:W-:Y:S01]  /*13a0*/  UIMAD.WIDE.U32 UR4, UR11, UR8, URZ ;  /* 0x000000080b0472a5 */ /* 0x000fe2000f8e003f */
[----:B------:R-:W-:Y:S01]  /*13b0*/  CS2R R96, SRZ ;  /* 0x0000000000607805 */ /* 0x000fe2000001ff00 */
[----:B------:R-:W-:Y:S02]  /*13c0*/  UISETP.GE.AND UP0, UPT, UR14, 0x1, UPT ;  /* 0x000000010e00788c */ /* 0x000fe4000bf06270 */
[----:B------:R-:W-:Y:S01]  /*13d0*/  IMAD.U32 R105, RZ, RZ, UR14 ;  /* 0x0000000eff697e24 */ /* 0x000fe2000f8e00ff */
[----:B------:R-:W-:Y:S01]  /*13e0*/  @UP1 ULDC UR8, c[0x0][0xc50] ;  /* 0x0003140000081ab9 */ /* 0x000fe20000000800 */
[----:B------:R-:W-:Y:S01]  /*13f0*/  CS2R R100, SRZ ;  /* 0x0000000000647805 */ /* 0x000fe2000001ff00 */
[----:B------:R-:W-:Y:S01]  /*1400*/  @UP1 USHF.R.U32.HI UR61, URZ, UR8, UR5 ;  /* 0x000000083f3d1299 */ /* 0x000fe20008011605 */
[----:B------:R-:W-:-:S02]  /*1410*/  CS2R R102, SRZ ;  /* 0x0000000000667805 */ /* 0x000fc4000001ff00 */
[----:B------:R-:W-:Y:S02]  /*1420*/  PLOP3.LUT P1, PT, PT, PT, UP0, 0x80, 0x0 ;  /* 0x000000000000781c */ /* 0x000fe40003f2f008 */
[----:B------:R-:W-:Y:S01]  /*1430*/  CS2R R92, SRZ ;  /* 0x00000000005c7805 */ /* 0x000fe2000001ff00 */
[----:B------:R-:W-:Y:S01]  /*1440*/  UIADD3 UR4, -UR61, URZ, URZ ;  /* 0x0000003f3d047290 */ /* 0x000fe2000fffe13f */
[----:B------:R-:W-:Y:S01]  /*1450*/  IMAD.MOV.U32 R104, RZ, RZ, RZ ;  /* 0x000000ffff687224 */ /* 0x000fe200078e00ff */
[----:B------:R-:W-:Y:S01]  /*1460*/  CS2R R6, SRZ ;  /* 0x0000000000067805 */ /* 0x000fe2000001ff00 */
[----:B------:R-:W-:Y:S01]  /*1470*/  IMAD.MOV.U32 R106, RZ, RZ, RZ ;  /* 0x000000ffff6a7224 */ /* 0x000fe200078e00ff */
[----:B------:R-:W-:-:S06]  /*1480*/  UIMAD UR4, UR9, UR4, UR11 ;  /* 0x00000004090472a4 */ /* 0x000fcc000f8e020b */
[----:B------:R-:W-:Y:S01]  /*1490*/  IMAD.U32 R23, RZ, RZ, UR4 ;  /* 0x00000004ff177e24 */ /* 0x000fe2000f8e00ff */
        /* <DEDUP_REMOVED lines=21> */
[----:B------:R-:W-:Y:S01]  /*15f0*/  MOV R5, UR5 ;  /* 0x0000000500057c02 */ /* 0x000fe20008000f00 */
        /* <DEDUP_REMOVED lines=10> */
.L_x_2237:
[----:B------:R-:W-:Y:S02]  /*16a0*/  R2UR UR6, R185 ;  /* 0x00000000b90672ca */ /* 0x000fe400000e0000 */
[----:B------:R-:W-:-:S11]  /*16b0*/  R2UR UR5, R190 ;  /* 0x00000000be0572ca */ /* 0x000fd600000e0000 */
[----:B------:R-:W-:Y:S02]  /*16c0*/  ULEA.HI UR4, UR6, UR6, URZ, 0x1 ;  /* 0x0000000606047291 */ /* 0x000fe4000f8f083f */
[----:B------:R-:W-:Y:S02]  /*16d0*/  IMAD.U32 R2, RZ, RZ, UR5 ;  /* 0x00000005ff027e24 */ /* 0x000fe4000f8e00ff */
[----:B------:R-:W-:-:S03]  /*16e0*/  ULOP3.LUT UR4, UR4, 0xfffffffe, URZ, 0xc0, !UPT ;  /* 0xfffffffe04047892 */ /* 0x000fc6000f8ec03f */
[----:B------:R-:W-:Y:S01]  /*16f0*/  ISETP.NE.AND P0, PT, R2, 0x3, PT ;  /* 0x000000030200780c */ /* 0x000fe20003f05270 */
[----:B------:R-:W-:-:S06]  /*1700*/  UIADD3 UR4, UR6, -UR4, URZ ;  /* 0x8000000406047290 */ /* 0x000fcc000fffe03f */
[----:B------:R-:W-:-:S05]  /*1710*/  IMAD.U32 R0, RZ, RZ, UR4 ;  /* 0x00000004ff007e24 */ /* 0x000fca000f8e00ff */
[----:B------:R-:W-:-:S04]  /*1720*/  SHF.L.U32 R0, R0, 0x1f, RZ ;  /* 0x0000001f00007819 */ /* 0x000fc800000006ff */
[----:B------:R-:W0:Y:S02]  /*1730*/  SYNCS.PHASECHK.TRANS64.TRYWAIT P1, [UR38+0x34800], R0 ;  /* 0x03480000ff0075a7 */ /* 0x000e240008020166 */
[----:B0-----:R-:W-:Y:S05]  /*1740*/  @!P1 BRA `(.L_x_2238) ;  /* 0x0000010000709947 */ /* 0x001fea0003800000 */
.L_x_2388:
[----:B------:R-:W-:Y:S05]  /*1750*/  @!P0 BRA `(.L_x_2239) ;  /* 0x0000000000048947 */ /* 0x000fea0003800000 */
[----:B------:R-:W-:Y:S01]  /*1760*/  BPT.TRAP 0x1 ;  /* 0x000000040000795c */ /* 0x000fe20000300000 */
.L_x_2239:
[----:B0-----:R-:W-:Y:S02]  /*1770*/  IMAD.U32 R0, RZ, RZ, UR36 ;  /* 0x00000024ff007e24 */ /* 0x001fe4000f8e00ff */
[----:B------:R-:W-:-:S03]  /*1780*/  IMAD.U32 R3, RZ, RZ, UR37 ;  /* 0x00000025ff037e24 */ /* 0x000fc6000f8e00ff */
[----:B------:R-:W-:Y:S02]  /*1790*/  LEA R0, R0, UR38, 0x3 ;  /* 0x0000002600007c11 */ /* 0x000fe4000f8e18ff */
[----:B------:R-:W-:-:S04]  /*17a0*/  SHF.L.U32 R3, R3, 0x1f, RZ ;  /* 0x0000001f03037819 */ /* 0x000fc800000006ff */
[----:B------:R0:W1:Y:S01]  /*17b0*/  SYNCS.PHASECHK.TRANS64.TRYWAIT P2, [R0+URZ+0x34830], R3 ;  /* 0x03483003000075a7 */ /* 0x000062000804017f */
[----:B------:R-:W-:Y:S05]  /*17c0*/  @!P0 BRA `(.L_x_2240) ;  /* 0x0000000000048947 */ /* 0x000fea0003800000 */
[----:B------:R-:W-:Y:S01]  /*17d0*/  BPT.TRAP 0x1 ;  /* 0x000000040000795c */ /* 0x000fe20000300000 */
.L_x_2240:
[----:B------:R-:W2:Y:S02]  /*17e0*/  S2R R2, SR_TID.X ;  /* 0x0000000000027919 */ /* 0x000ea40000002100 */
[----:B--2---:R-:W-:Y:S01]  /*17f0*/  LOP3.LUT P1, RZ, R2, 0x7f, RZ, 0xc0, !PT ;  /* 0x0000007f02ff7812 */ /* 0x004fe2000782c0ff */
[----:B-1----:R-:W-:-:S12]  /*1800*/  @P2 BRA `(.L_x_2241) ;  /* 0x0000000000082947 */ /* 0x002fd80003800000 */
[----:B------:R-:W1:Y:S02]  /*1810*/  SYNCS.PHASECHK.TRANS64.TRYWAIT P2, [R0+URZ+0x34830], R3 ;  /* 0x03483003000075a7 */ /* 0x000e64000804017f */
[----:B-1----:R-:W-:Y:S05]  /*1820*/  @!P2 BRA `(.L_x_2242) ;  /* 0x000001000050a947 */ /* 0x002fea0003800000 */
.L_x_2241:
        /* <DEDUP_REMOVED lines=10> */
[----:B------:R-:W-:Y:S01]  /*18d0*/  VIADD R5, R18, UR39 ;  /* 0x0000002712057c36 */ /* 0x000fe20008000000 */
[----:B------:R-:W-:Y:S01]  /*18e0*/  UMOV UR53, 0x40000040 ;  /* 0x4000004000357882 */ /* 0x000fe20000000000 */
[----:B------:R-:W-:Y:S01]  /*18f0*/  UMOV UR55, 0x40000040 ;  /* 0x4000004000377882 */ /* 0x000fe20000000000 */
[----:B------:R-:W-:Y:S01]  /*1900*/  ULOP3.LUT UR11, UR4, 0x10000, URZ, 0xfc, !UPT ;  /* 0x00010000040b7892 */ /* 0x000fe2000f8efc3f */
[----:B01----:R-:W-:Y:S01]  /*1910*/  @!P1 VIADD R0, R0, 0x34840 ;  /* 0x0003484000009836 */ /* 0x003fe20000000000 */
[----:B------:R-:W-:Y:S01]  /*1920*/  ULOP3.LUT UR4, UR40, 0x10000, URZ, 0xfc, !UPT ;  /* 0x0001000028047892 */ /* 0x000fe2000f8efc3f */
[----:B------:R-:W-:Y:S01]  /*1930*/  CS2R R150, SRZ ;  /* 0x0000000000967805 */ /* 0x000fe2000001ff00 */
[----:B------:R-:W-:Y:S01]  /*1940*/  UIMAD UR5, UR36, 0xc00, UR11 ;  /* 0x00000c00240578a4 */ /* 0x000fe2000f8e020b */
[----:B------:R-:W-:Y:S01]  /*1950*/  CS2R R148, SRZ ;  /* 0x0000000000947805 */ /* 0x000fe2000001ff00 */
[----:B------:R-:W-:Y:S01]  /*1960*/  UIADD3 UR6, UR4, 0x2, URZ ;  /* 0x0000000204067890 */ /* 0x000fe2000fffe03f */
[----:B------:R-:W-:Y:S01]  /*1970*/  @!P1 PRMT R0, RZ, 0x654, R0 ;  /* 0x00000654ff009816 */ /* 0x000fe20000000000 */
[----:B------:R-:W-:Y:S01]  /*1980*/  UIADD3 UR7, UR5, 0x2, URZ ;  /* 0x0000000205077890 */ /* 0x000fe2000fffe03f */
[----:B------:R-:W-:Y:S01]  /*1990*/  CS2R R146, SRZ ;  /* 0x0000000000927805 */ /* 0x000fe2000001ff00 */
[----:B------:R-:W-:Y:S01]  /*19a0*/  UMOV UR12, UR4 ;  /* 0x00000004000c7c82 */ /* 0x000fe20008000000 */
[----:B------:R-:W-:Y:S01]  /*19b0*/  UMOV UR14, UR5 ;  /* 0x00000005000e7c82 */ /* 0x000fe20008000000 */
[----:B------:R-:W-:Y:S01]  /*19c0*/  IMAD.U32 R8, RZ, RZ, UR12 ;  /* 0x0000000cff087e24 */ /* 0x000fe2000f8e00ff */
[----:B------:R-:W-:Y:S01]  /*19d0*/  HGMMA.64x128x16.F32 R24, gdesc[UR12], RZ, !UPT, gsb0 ;  /* 0x01e000000c1879f0 */ /* 0x000fe2000c0008ff */
[----:B------:R-:W-:Y:S01]  /*19e0*/  UMOV UR12, UR6 ;  /* 0x00000006000c7c82 */ /* 0x000fe20008000000 */
[----:B------:R-:W-:Y:S01]  /*19f0*/  UMOV UR13, 0x40000040 ;  /* 0x40000040000d7882 */ /* 0x000fe20000000000 */
[----:B------:R-:W-:Y:S01]  /*1a00*/  UMOV UR14, UR7 ;  /* 0x00000007000e7c82 */ /* 0x000fe20008000000 */
[----:B------:R-:W-:Y:S01]  /*1a10*/  UMOV UR15, 0x40000040 ;  /* 0x40000040000f7882 */ /* 0x000fe20000000000 */
[----:B------:R-:W-:Y:S01]  /*1a20*/  UIADD3 UR56, UR4, 0x4, URZ ;  /* 0x0000000404387890 */ /* 0x000fe2000fffe03f */
[----:B------:R-:W-:Y:S01]  /*1a30*/  IMAD.U32 R6, RZ, RZ, UR12 ;  /* 0x0000000cff067e24 */ /* 0x000fe2000f8e00ff */
[----:B------:R-:W-:Y:S01]  /*1a40*/  UIADD3 UR58, UR5, 0x4, URZ ;  /* 0x00000004053a7890 */ /* 0x000fe2000fffe03f */
[----:B------:R-:W-:Y:S01]  /*1a50*/  MOV R7, UR13 ;  /* 0x0000000d00077c02 */ /* 0x000fe20008000f00 */
[----:B------:R-:W-:Y:S01]  /*1a60*/  UIADD3 UR52, UR4, 0x6, URZ ;  /* 0x0000000604347890 */ /* 0x000fe2000fffe03f */
[----:B------:R-:W-:Y:S01]  /*1a70*/  R2UR UR7, R105 ;  /* 0x00000000690772ca */ /* 0x000fe200000e0000 */
[----:B------:R-:W-:Y:S01]  /*1a80*/  UIADD3 UR54, UR5, 0x6, URZ ;  /* 0x0000000605367890 */ /* 0x000fe2000fffe03f */
[----:B------:R-:W-:Y:S01]  /*1a90*/  CS2R R144, SRZ ;  /* 0x0000000000907805 */ /* 0x000fe2000001ff00 */
[----:B------:R-:W-:Y:S01]  /*1aa0*/  UIADD3 UR48, UR4, 0x400, URZ ;  /* 0x0000040004307890 */ /* 0x000fe2000fffe03f */
[----:B------:R-:W-:Y:S01]  /*1ab0*/  CS2R R142, SRZ ;  /* 0x00000000008e7805 */ /* 0x000fe2000001ff00 */
[----:B------:R-:W-:Y:S01]  /*1ac0*/  UIADD3 UR50, UR5, 0x400, URZ ;  /* 0x0000040005327890 */ /* 0x000fe2000fffe03f */
[----:B------:R-:W-:Y:S01]  /*1ad0*/  CS2R R140, SRZ ;  /* 0x00000000008c7805 */ /* 0x000fe2000001ff00 */
[----:B------:R-:W-:Y:S01]  /*1ae0*/  UMOV UR49, 0x40000040 ;  /* 0x4000004000317882 */ /* 0x000fe20000000000 */
[----:B------:R-:W-:Y:S01]  /*1af0*/  UMOV UR51, 0x40000040 ;  /* 0x4000004000337882 */ /* 0x000fe20000000000 */
        /* <DEDUP_REMOVED lines=32> */
[----:B------:R-:W-:Y:S01]  /*1d00*/  ULDC UR6, c[0x0][0x9d8] ;  /* 0x0002760000067ab9 */ /* 0x000fe20000000800 */
[----:B------:R-:W-:Y:S01]  /*1d10*/  ULDC UR8, c[0x0][0x2f0] ;  /* 0x0000bc0000087ab9 */ /* 0x000fe20000000800 */
[----:B------:R-:W-:Y:S01]  /*1d20*/  ULDC UR9, c[0x0][0x288] ;  /* 0x0000a20000097ab9 */ /* 0x000fe20000000800 */
[----:B------:R-:W-:-:S02]  /*1d30*/  WARPGROUP.DEPBAR.LE gsb0, 0x0 ;  /* 0x00008000000079c5 */ /* 0x000fc40000010000 */
[----:B------:R-:W-:-:S06]  /*1d40*/  WARPGROUP.ARRIVE ;  /* 0x00000000000079c5 */ /* 0x000fcc0000000000 */
[----:B------:R-:W-:Y:S01]  /*1d50*/  HGMMA.64x128x16.F32 R24, gdesc[UR12], R24, gsb0 ;  /* 0x01e000000c1879f0 */ /* 0x000fe20008000818 */
[----:B------:R-:W-:Y:S02]  /*1d60*/  UIADD3 UR12, UR4, 0x404, URZ ;  /* 0x00000404040c7890 */ /* 0x000fe4000fffe03f */
[----:B------:R-:W-:Y:S01]  /*1d70*/  UIADD3 UR14, UR5, 0x404, URZ ;  /* 0x00000404050e7890 */ /* 0x000fe2000fffe03f */
[----:B------:R-:W-:Y:S01]  /*1d80*/  UMOV UR13, 0x40000040 ;  /* 0x40000040000d7882 */ /* 0x000fe20000000000 */
[----:B------:R-:W-:Y:S01]  /*1d90*/  UMOV UR15, 0x40000040 ;  /* 0x40000040000f7882 */ /* 0x000fe20000000000 */
[----:B------:R-:W-:Y:S02]  /*1da0*/  ULDC UR4, c[0x0][0x448] ;  /* 0x0001120000047ab9 */ /* 0x000fe40000000800 */
[----:B------:R-:W-:-:S06]  /*1db0*/  UISETP.NE.AND UP0, UPT, UR4, 0x1, UPT ;  /* 0x000000010400788c */ /* 0x000fcc000bf05270 */
[----:B------:R-:W-:-:S05]  /*1dc0*/  PLOP3.LUT P2, PT, PT, PT, UP0, 0x80, 0x0 ;  /* 0x000000000000781c */ /* 0x000fca0003f4f008 */
[----:B------:R-:W-:-:S08]  /*1dd0*/  @UP0 ULDC UR4, c[0x0][0x44c] ;  /* 0x0001130000040ab9 */ /* 0x000fd00000000800 */
[----:B------:R-:W-:Y:S01]  /*1de0*/  @P2 IMAD.HI.U32 R10, R5, UR4, RZ ;  /* 0x00000004050a2c27 */ /* 0x000fe2000f8e00ff */
[----:B------:R-:W-:Y:S01]  /*1df0*/  @UP0 ULDC UR4, c[0x0][0x450] ;  /* 0x0001140000040ab9 */ /* 0x000fe20000000800 */
        /* <DEDUP_REMOVED lines=35> */
[----:B------:R0:W1:Y:S01]  /*2030*/  MUFU.TANH R32, R26 ;  /* 0x0000001a00207308 */ /* 0x0000620000002400 */
[----:B------:R-:W-:Y:S01]  /*2040*/  FMUL.FTZ R25, R36, UR6 ;  /* 0x0000000624197c20 */ /* 0x000fe20008410000 */
[----:B------:R-:W-:Y:S01]  /*2050*/  FMUL.FTZ R38, R38, UR6 ;  /* 0x0000000626267c20 */ /* 0x000fe20008410000 */
[----:B------:R-:W-:Y:S01]  /*2060*/  FMUL.FTZ R31, R31, UR6 ;  /* 0x000000061f1f7c20 */ /* 0x000fe20008410000 */
[----:B------:R-:W-:Y:S01]  /*2070*/  FMUL.FTZ R27, R27, UR6 ;  /* 0x000000061b1b7c20 */ /* 0x000fe20008410000 */
[----:B------:R-:W-:Y:S01]  /*2080*/  FMUL.FTZ R90, R29, UR6 ;  /* 0x000000061d5a7c20 */ /* 0x000fe20008410000 */
[----:B------:R-:W-:Y:S01]  /*2090*/  FMUL.FTZ R30, R30, UR6 ;  /* 0x000000061e1e7c20 */ /* 0x000fe20008410000 */
[----:B------:R-:W-:Y:S01]  /*20a0*/  FMUL.FTZ R29, R33, UR6 ;  /* 0x00000006211d7c20 */ /* 0x000fe20008410000 */
[----:B------:R2:W-:Y:S01]  /*20b0*/  MUFU.TANH R110, R38 ;  /* 0x00000026006e7308 */ /* 0x0005e20000002400 */
[----:B0-----:R-:W-:Y:S01]  /*20c0*/  IMAD.MOV.U32 R26, RZ, RZ, R5 ;  /* 0x000000ffff1a7224 */ /* 0x001fe200078e0005 */
[----:B------:R-:W-:Y:S01]  /*20d0*/  @P2 SHF.R.U32.HI R26, RZ, UR4, R10 ;  /* 0x00000004ff1a2c19 */ /* 0x000fe2000801160a */
[----:B------:R-:W-:Y:S01]  /*20e0*/  UMOV UR4, 0xffffff80 ;  /* 0xffffff8000047882 */ /* 0x000fe20000000000 */
[----:B------:R-:W-:Y:S01]  /*20f0*/  FMUL.FTZ R34, R34, UR6 ;  /* 0x0000000622227c20 */ /* 0x000fe20008410000 */
[----:B------:R-:W-:Y:S01]  /*2100*/  UIMAD UR4, UR7, UR4, 0x80 ;  /* 0x00000080070474a4 */ /* 0x000fe2000f8e0204 */
[----:B------:R-:W-:Y:S01]  /*2110*/  FMUL.FTZ R35, R35, UR6 ;  /* 0x0000000623237c20 */ /* 0x000fe20008410000 */
[----:B------:R-:W0:Y:S01]  /*2120*/  SHFL.IDX PT, R10, R26, 0x1, 0x1c1f ;  /* 0x003c1f001a0a7f89 */ /* 0x000e2200000e0000 */
[----:B------:R3:W-:Y:S01]  /*2130*/  MUFU.TANH R104, R31 ;  /* 0x0000001f00687308 */ /* 0x0007e20000002400 */
[----:B------:R-:W-:Y:S01]  /*2140*/  UIADD3 UR5, UR4, 0x1, URZ ;  /* 0x0000000104057890 */ /* 0x000fe2000fffe03f */
[----:B--2---:R-:W-:Y:S01]  /*2150*/  IMAD.U32 R38, RZ, RZ, UR8 ;  /* 0x00000008ff267e24 */ /* 0x004fe2000f8e00ff */
[----:B------:R-:W-:Y:S01]  /*2160*/  UIMAD UR4, UR60, UR8, UR4 ;  /* 0x000000083c0472a4 */ /* 0x000fe2000f8e0204 */
[----:B------:R-:W-:Y:S01]  /*2170*/  FMUL.FTZ R39, R39, UR6 ;  /* 0x0000000627277c20 */ /* 0x000fe20008410000 */
[----:B------:R-:W-:Y:S01]  /*2180*/  FMUL.FTZ R42, R42, UR6 ;  /* 0x000000062a2a7c20 */ /* 0x000fe20008410000 */
[----:B------:R-:W-:Y:S01]  /*2190*/  FMUL.FTZ R43, R43, UR6 ;  /* 0x000000062b2b7c20 */ /* 0x000fe20008410000 */
[----:B------:R-:W-:Y:S01]  /*21a0*/  IMAD.U32 R36, RZ, RZ, UR5 ;  /* 0x00000005ff247e24 */ /* 0x000fe2000f8e00ff */
[----:B------:R2:W4:Y:S01]  /*21b0*/  MUFU.TANH R33, R27 ;  /* 0x0000001b00217308 */ /* 0x0005220000002400 */
[----:B------:R-:W-:Y:S01]  /*21c0*/  FMUL.FTZ R46, R46, UR6 ;  /* 0x000000062e2e7c20 */ /* 0x000fe20008410000 */
[----:B------:R-:W-:Y:S01]  /*21d0*/  FMUL.FTZ R47, R47, UR6 ;  /* 0x000000062f2f7c20 */ /* 0x000fe20008410000 */
[----:B------:R-:W-:-:S02]  /*21e0*/  IMAD R5, R17, -0x2, R36 ;  /* 0xfffffffe11057824 */ /* 0x000fc400078e0224 */
[----:B------:R-:W-:Y:S01]  /*21f0*/  FMUL.FTZ R50, R50, UR6 ;  /* 0x0000000632327c20 */ /* 0x000fe20008410000 */
[----:B------:R-:W-:Y:S02]  /*2200*/  IMAD.U32 R36, RZ, RZ, UR4 ;  /* 0x00000004ff247e24 */ /* 0x000fe4000f8e00ff */
[----:B------:R-:W-:Y:S01]  /*2210*/  FMUL.FTZ R51, R51, UR6 ;  /* 0x0000000633337c20 */ /* 0x000fe20008410000 */
[----:B---3--:R-:W-:Y:S01]  /*2220*/  IMAD R31, R38, UR60, R5 ;  /* 0x0000003c261f7c24 */ /* 0x008fe2000f8e0205 */
[----:B------:R-:W3:Y:S01]  /*2230*/  MUFU.TANH R30, R30 ;  /* 0x0000001e001e7308 */ /* 0x000ee20000002400 */
[----:B--2---:R-:W-:Y:S02]  /*2240*/  IMAD R27, R17, -0x2, R36 ;  /* 0xfffffffe111b7824 */ /* 0x004fe400078e0224 */
[----:B------:R-:W-:Y:S01]  /*2250*/  FMUL.FTZ R54, R54, UR6 ;  /* 0x0000000636367c20 */ /* 0x000fe20008410000 */
[----:B------:R-:W-:Y:S01]  /*2260*/  FMUL.FTZ R55, R55, UR6 ;  /* 0x0000000637377c20 */ /* 0x000fe20008410000 */
[----:B------:R-:W-:Y:S01]  /*2270*/  FMUL.FTZ R58, R58, UR6 ;  /* 0x000000063a3a7c20 */ /* 0x000fe20008410000 */
[----:B------:R-:W-:Y:S01]  /*2280*/  FMUL.FTZ R59, R59, UR6 ;  /* 0x000000063b3b7c20 */ /* 0x000fe20008410000 */
[----:B------:R-:W-:Y:S01]  /*2290*/  FMUL.FTZ R62, R62, UR6 ;  /* 0x000000063e3e7c20 */ /* 0x000fe20008410000 */
[----:B0-----:R-:W-:Y:S01]  /*22a0*/  IADD3 R10, R10, -UR9, R31 ;  /* 0x800000090a0a7c10 */ /* 0x001fe2000fffe01f */
[----:B------:R-:W0:Y:S01]  /*22b0*/  MUFU.TANH R34, R34 ;  /* 0x0000002200227308 */ /* 0x000e220000002400 */
[----:B------:R-:W-:Y:S01]  /*22c0*/  FMUL.FTZ R63, R63, UR6 ;  /* 0x000000063f3f7c20 */ /* 0x000fe20008410000 */
[----:B------:R-:W-:Y:S01]  /*22d0*/  FMUL.FTZ R70, R70, UR6 ;  /* 0x0000000646467c20 */ /* 0x000fe20008410000 */
[----:B------:R-:W-:Y:S01]  /*22e0*/  VIMNMX R10, R27, R10, PT ;  /* 0x0000000a1b0a7248 */ /* 0x000fe20003fe0100 */
[----:B------:R-:W-:Y:S01]  /*22f0*/  FMUL.FTZ R20, R40, UR6 ;  /* 0x0000000628147c20 */ /* 0x000fe20008410000 */
[----:B------:R-:W-:Y:S01]  /*2300*/  FMUL.FTZ R66, R66, UR6 ;  /* 0x0000000642427c20 */ /* 0x000fe20008410000 */
[----:B------:R-:W-:Y:S01]  /*2310*/  FMUL.FTZ R67, R67, UR6 ;  /* 0x0000000643437c20 */ /* 0x000fe20008410000 */
[C---:B------:R-:W-:Y:S01]  /*2320*/  ISETP.GT.AND P3, PT, R10.reuse, RZ, PT ;  /* 0x000000ff0a00720c */ /* 0x040fe20003f64270 */
[----:B------:R-:W2:Y:S01]  /*2330*/  MUFU.TANH R35, R35 ;  /* 0x0000002300237308 */ /* 0x000ea20000002400 */
[C---:B------:R-:W-:Y:S01]  /*2340*/  ISETP.GT.AND P4, PT, R10.reuse, 0x1, PT ;  /* 0x000000010a00780c */ /* 0x040fe20003f84270 */
[----:B------:R-:W-:Y:S01]  /*2350*/  FMUL.FTZ R71, R71, UR6 ;  /* 0x0000000647477c20 */ /* 0x000fe20008410000 */
[----:B------:R-:W-:Y:S01]  /*2360*/  ISETP.GT.AND P5, PT, R10, 0x8, PT ;  /* 0x000000080a00780c */ /* 0x000fe20003fa4270 */
[----:B------:R-:W-:Y:S01]  /*2370*/  FMUL.FTZ R75, R75, UR6 ;  /* 0x000000064b4b7c20 */ /* 0x000fe20008410000 */
[----:B-1----:R-:W-:Y:S01]  /*2380*/  FSEL R38, R32, -INF , P3 ;  /* 0xff80000020267808 */ /* 0x002fe20001800000 */
[----:B------:R-:W-:Y:S01]  /*2390*/  FMUL.FTZ R78, R78, UR6 ;  /* 0x000000064e4e7c20 */ /* 0x000fe20008410000 */
[----:B----4-:R-:W-:Y:S01]  /*23a0*/  FSEL R33, R33, -INF , P4 ;  /* 0xff80000021217808 */ /* 0x010fe20002000000 */
[----:B------:R-:W1:Y:S01]  /*23b0*/  MUFU.TANH R39, R39 ;  /* 0x0000002700277308 */ /* 0x000e620000002400 */
[----:B------:R-:W-:Y:S01]  /*23c0*/  ISETP.GT.AND P3, PT, R10, 0x9, PT ;  /* 0x000000090a00780c */ /* 0x000fe20003f64270 */
[----:B------:R-:W-:Y:S01]  /*23d0*/  FMUL.FTZ R12, R48, UR6 ;  /* 0x00000006300c7c20 */ /* 0x000fe20008410000 */
[----:B---3--:R-:W-:Y:S01]  /*23e0*/  FSEL R102, R30, -INF , P5 ;  /* 0xff8000001e667808 */ /* 0x008fe20002800000 */
[----:B------:R-:W-:Y:S01]  /*23f0*/  FMUL.FTZ R79, R79, UR6 ;  /* 0x000000064f4f7c20 */ /* 0x000fe20008410000 */
[----:B------:R-:W-:Y:S01]  /*2400*/  FMNMX.FTZ R5, R38, R33, !PT ;  /* 0x0000002126057209 */ /* 0x000fe20007810000 */
[----:B------:R-:W-:Y:S01]  /*2410*/  FMUL.FTZ R82, R82, UR6 ;  /* 0x0000000652527c20 */ /* 0x000fe20008410000 */
[----:B------:R-:W-:Y:S01]  /*2420*/  ISETP.GT.AND P4, PT, R10, 0x10, PT ;  /* 0x000000100a00780c */ /* 0x000fe20003f84270 */
[----:B------:R-:W3:Y:S01]  /*2430*/  MUFU.TANH R42, R42 ;  /* 0x0000002a002a7308 */ /* 0x000ee20000002400 */
[----:B------:R-:W-:Y:S01]  /*2440*/  FSEL R104, R104, -INF , P3 ;  /* 0xff80000068687808 */ /* 0x000fe20001800000 */
[----:B------:R-:W-:Y:S01]  /*2450*/  FMUL.FTZ R11, R52, UR6 ;  /* 0x00000006340b7c20 */ /* 0x000fe20008410000 */
[----:B------:R-:W-:Y:S01]  /*2460*/  FMNMX.FTZ R5, R102, R5, !PT ;  /* 0x0000000566057209 */ /* 0x000fe20007810000 */
[----:B------:R-:W-:Y:S01]  /*2470*/  FMUL.FTZ R15, R44, UR6 ;  /* 0x000000062c0f7c20 */ /* 0x000fe20008410000 */
[----:B------:R-:W-:Y:S01]  /*2480*/  ISETP.GT.AND P3, PT, R10, 0x11, PT ;  /* 0x000000110a00780c */ /* 0x000fe20003f64270 */
[----:B------:R-:W-:Y:S01]  /*2490*/  FMUL.FTZ R83, R83, UR6 ;  /* 0x0000000653537c20 */ /* 0x000fe20008410000 */
[----:B0-----:R-:W-:Y:S01]  /*24a0*/  FSEL R106, R34, -INF , P4 ;  /* 0xff800000226a7808 */ /* 0x001fe20002000000 */
[----:B------:R-:W0:Y:S01]  /*24b0*/  MUFU.TANH R43, R43 ;  /* 0x0000002b002b7308 */ /* 0x000e220000002400 */
[----:B------:R-:W-:Y:S01]  /*24c0*/  FMNMX.FTZ R5, R104, R5, !PT ;  /* 0x0000000568057209 */ /* 0x000fe20007810000 */
[----:B------:R-:W-:Y:S01]  /*24d0*/  FMUL.FTZ R86, R86, UR6 ;  /* 0x0000000656567c20 */ /* 0x000fe20008410000 */
[----:B------:R-:W-:Y:S01]  /*24e0*/  ISETP.GT.AND P4, PT, R10, 0x18, PT ;  /* 0x000000180a00780c */ /* 0x000fe20003f84270 */
[----:B------:R-:W-:Y:S01]  /*24f0*/  FMUL.FTZ R2, R56, UR6 ;  /* 0x0000000638027c20 */ /* 0x000fe20008410000 */
[----:B--2---:R-:W-:Y:S01]  /*2500*/  FSEL R108, R35, -INF , P3 ;  /* 0xff800000236c7808 */ /* 0x004fe20001800000 */
[----:B------:R-:W-:Y:S01]  /*2510*/  FMUL.FTZ R87, R87, UR6 ;  /* 0x0000000657577c20 */ /* 0x000fe20008410000 */
[----:B------:R-:W-:Y:S01]  /*2520*/  FMNMX.FTZ R5, R106, R5, !PT ;  /* 0x000000056a057209 */ /* 0x000fe20007810000 */
[----:B------:R-:W2:Y:S01]  /*2530*/  MUFU.TANH R46, R46 ;  /* 0x0000002e002e7308 */ /* 0x000ea20000002400 */
[----:B------:R-:W-:Y:S01]  /*2540*/  ISETP.GT.AND P3, PT, R10, 0x19, PT ;  /* 0x000000190a00780c */ /* 0x000fe20003f64270 */
[----:B------:R-:W-:Y:S01]  /*2550*/  SHFL.IDX PT, R26, R26, RZ, 0x1c1f ;  /* 0x001c1fff1a1a7589 */ /* 0x000fe200000e0000 */
[----:B------:R-:W-:Y:S01]  /*2560*/  FSEL R110, R110, -INF , P4 ;  /* 0xff8000006e6e7808 */ /* 0x000fe20002000000 */
[----:B------:R-:W-:Y:S01]  /*2570*/  ULDC UR4, c[0x0][0x988] ;  /* 0x0002620000047ab9 */ /* 0x000fe20000000800 */
[----:B------:R-:W-:Y:S01]  /*2580*/  FMNMX.FTZ R5, R108, R5, !PT ;  /* 0x000000056c057209 */ /* 0x000fe20007810000 */
[----:B------:R-:W-:Y:S01]  /*2590*/  FMUL.FTZ R88, R24, UR6 ;  /* 0x0000000618587c20 */ /* 0x000fe20008410000 */
[----:B------:R-:W-:Y:S01]  /*25a0*/  ISETP.GT.AND P4, PT, R10, 0x20, PT ;  /* 0x000000200a00780c */ /* 0x000fe20003f84270 */
[----:B------:R-:W4:Y:S01]  /*25b0*/  MUFU.TANH R47, R47 ;  /* 0x0000002f002f7308 */ /* 0x000f220000002400 */
[----:B-1----:R-:W-:Y:S01]  /*25c0*/  FSEL R112, R39, -INF , P3 ;  /* 0xff80000027707808 */ /* 0x002fe20001800000 */
[----:B------:R-:W-:Y:S01]  /*25d0*/  FMUL.FTZ R64, R64, UR6 ;  /* 0x0000000640407c20 */ /* 0x000fe20008410000 */
[----:B------:R-:W-:Y:S01]  /*25e0*/  FMNMX.FTZ R5, R110, R5, !PT ;  /* 0x000000056e057209 */ /* 0x000fe20007810000 */
[----:B------:R-:W-:Y:S01]  /*25f0*/  FMUL.FTZ R24, R37, UR6 ;  /* 0x0000000625187c20 */ /* 0x000fe20008410000 */
[----:B------:R-:W-:Y:S01]  /*2600*/  ISETP.GT.AND P3, PT, R10, 0x21, PT ;  /* 0x000000210a00780c */ /* 0x000fe20003f64270 */
[----:B------:R-:W-:Y:S01]  /*2610*/  FMUL.FTZ R68, R68, UR6 ;  /* 0x0000000644447c20 */ /* 0x000fe20008410000 */
[----:B---3--:R-:W-:Y:S01]  /*2620*/  FSEL R114, R42, -INF , P4 ;  /* 0xff8000002a727808 */ /* 0x008fe20002000000 */
[----:B------:R-:W1:Y:S01]  /*2630*/  MUFU.TANH R50, R50 ;  /* 0x0000003200327308 */ /* 0x000e620000002400 */
[----:B------:R-:W-:Y:S01]  /*2640*/  FMNMX.FTZ R5, R112, R5, !PT ;  /* 0x0000000570057209 */ /* 0x000fe20007810000 */
[----:B------:R-:W-:Y:S01]  /*2650*/  FMUL.FTZ R21, R41, UR6 ;  /* 0x0000000629157c20 */ /* 0x000fe20008410000 */
[----:B------:R-:W-:Y:S01]  /*2660*/  ISETP.GT.AND P4, PT, R10, 0x28, PT ;  /* 0x000000280a00780c */ /* 0x000fe20003f84270 */
[----:B------:R-:W-:Y:S01]  /*2670*/  FMUL.FTZ R72, R72, UR6 ;  /* 0x0000000648487c20 */ /* 0x000fe20008410000 */
[----:B0-----:R-:W-:Y:S01]  /*2680*/  FSEL R100, R43, -INF , P3 ;  /* 0xff8000002b647808 */ /* 0x001fe20001800000 */
[----:B------:R-:W-:Y:S01]  /*2690*/  FMUL.FTZ R76, R76, UR6 ;  /* 0x000000064c4c7c20 */ /* 0x000fe20008410000 */
[----:B------:R-:W-:Y:S01]  /*26a0*/  FMNMX.FTZ R5, R114, R5, !PT ;  /* 0x0000000572057209 */ /* 0x000fe20007810000 */
[----:B------:R-:W0:Y:S01]  /*26b0*/  MUFU.TANH R51, R51 ;  /* 0x0000003300337308 */ /* 0x000e220000002400 */
[----:B------:R-:W-:Y:S01]  /*26c0*/  ISETP.GT.AND P3, PT, R10, 0x29, PT ;  /* 0x000000290a00780c */ /* 0x000fe20003f64270 */
[----:B------:R-:W-:Y:S01]  /*26d0*/  FMUL.FTZ R14, R45, UR6 ;  /* 0x000000062d0e7c20 */ /* 0x000fe20008410000 */
[----:B--2---:R-:W-:Y:S01]  /*26e0*/  FSEL R98, R46, -INF , P4 ;  /* 0xff8000002e627808 */ /* 0x004fe20002000000 */
[----:B------:R-:W-:Y:S01]  /*26f0*/  FMUL.FTZ R80, R80, UR6 ;  /* 0x0000000650507c20 */ /* 0x000fe20008410000 */
[----:B------:R-:W-:Y:S01]  /*2700*/  FMNMX.FTZ R5, R100, R5, !PT ;  /* 0x0000000564057209 */ /* 0x000fe20007810000 */
[----:B------:R-:W-:Y:S01]  /*2710*/  FMUL.FTZ R13, R49, UR6 ;  /* 0x00000006310d7c20 */ /* 0x000fe20008410000 */
[----:B------:R-:W-:Y:S01]  /*2720*/  ISETP.GT.AND P4, PT, R10, 0x30, PT ;  /* 0x000000300a00780c */ /* 0x000fe20003f84270 */
[----:B------:R-:W2:Y:S01]  /*2730*/  MUFU.TANH R54, R54 ;  /* 0x0000003600367308 */ /* 0x000ea20000002400 */
[----:B----4-:R-:W-:Y:S01]  /*2740*/  FSEL R96, R47, -INF , P3 ;  /* 0xff8000002f607808 */ /* 0x010fe20001800000 */
[----:B------:R-:W-:Y:S01]  /*2750*/  FMUL.FTZ R84, R84, UR6 ;  /* 0x0000000654547c20 */ /* 0x000fe20008410000 */
[----:B------:R-:W-:Y:S01]  /*2760*/  FMNMX.FTZ R35, R98, R5, !PT ;  /* 0x0000000562237209 */ /* 0x000fe20007810000 */
[----:B------:R-:W-:Y:S01]  /*2770*/  FMUL.FTZ R5, R74, UR6 ;  /* 0x000000064a057c20 */ /* 0x000fe20008410000 */
[----:B------:R-:W-:Y:S01]  /*2780*/  ISETP.GT.AND P3, PT, R10, 0x31, PT ;  /* 0x000000310a00780c */ /* 0x000fe20003f64270 */
[----:B------:R-:W-:Y:S01]  /*2790*/  FMUL.FTZ R4, R53, UR6 ;  /* 0x0000000635047c20 */ /* 0x000fe20008410000 */
[----:B-1----:R-:W-:Y:S01]  /*27a0*/  FSEL R94, R50, -INF , P4 ;  /* 0xff800000325e7808 */ /* 0x002fe20002000000 */
        /* <DEDUP_REMOVED lines=8> */
[----:B------:R-:W-:Y:S01]  /*2830*/  MUFU.TANH R58, R58 ;  /* 0x0000003a003a7308 */ /* 0x000fe20000002400 */
[----:B------:R-:W-:Y:S01]  /*2840*/  ISETP.GT.AND P3, PT, R10, 0x39, PT ;  /* 0x000000390a00780c */ /* 0x000fe20003f64270 */
[----:B------:R-:W-:Y:S01]  /*2850*/  FMUL.FTZ R65, R65, UR6 ;  /* 0x0000000641417c20 */ /* 0x000fe20008410000 */
[----:B--2---:R-:W-:Y:S01]  /*2860*/  FSEL R74, R54, -INF , P4 ;  /* 0xff800000364a7808 */ /* 0x004fe20002000000 */
[----:B------:R-:W-:Y:S01]  /*2870*/  FMUL.FTZ R69, R69, UR6 ;  /* 0x0000000645457c20 */ /* 0x000fe20008410000 */
[----:B------:R-:W-:Y:S01]  /*2880*/  FMNMX.FTZ R35, R92, R35, !PT ;  /* 0x000000235c237209 */ /* 0x000fe20007810000 */
[----:B------:R-:W-:Y:S01]  /*2890*/  FMUL.FTZ R73, R73, UR6 ;  /* 0x0000000649497c20 */ /* 0x000fe20008410000 */
[----:B------:R-:W-:Y:S01]  /*28a0*/  ISETP.GT.AND P4, PT, R10, 0x40, PT ;  /* 0x000000400a00780c */ /* 0x000fe20003f84270 */
[----:B------:R-:W0:Y:S01]  /*28b0*/  MUFU.TANH R59, R59 ;  /* 0x0000003b003b7308 */ /* 0x000e220000002400 */
[----:B------:R-:W-:Y:S01]  /*28c0*/  FMNMX.FTZ R35, R74, R35, !PT ;  /* 0x000000234a237209 */ /* 0x000fe20007810000 */
[----:B------:R-:W-:Y:S01]  /*28d0*/  FMUL.FTZ R77, R77, UR6 ;  /* 0x000000064d4d7c20 */ /* 0x000fe20008410000 */
[----:B------:R-:W-:Y:S01]  /*28e0*/  FMUL.FTZ R81, R81, UR6 ;  /* 0x0000000651517c20 */ /* 0x000fe20008410000 */
[----:B------:R-:W-:Y:S01]  /*28f0*/  FMUL.FTZ R85, R85, UR6 ;  /* 0x0000000655557c20 */ /* 0x000fe20008410000 */
[----:B------:R2:W-:Y:S01]  /*2900*/  @!P1 SYNCS.ARRIVE.TRANS64.RED.A1T0 RZ, [R0+URZ], RZ ;  /* 0x000000ff00ff99a7 */ /* 0x0005e2000810043f */
[----:B------:R-:W-:Y:S01]  /*2910*/  @UP0 ULDC UR6, c[0x0][0x44c] ;  /* 0x0001130000060ab9 */ /* 0x000fe20000000800 */
[----:B------:R-:W-:Y:S01]  /*2920*/  UIMAD UR8, UR60, UR8, -UR9 ;  /* 0x000000083c0872a4 */ /* 0x000fe2000f8e0a09 */
[----:B------:R-:W3:Y:S01]  /*2930*/  MUFU.TANH R36, R62 ;  /* 0x0000003e00247308 */ /* 0x000ee20000002400 */
[----:B------:R-:W-:-:S07]  /*2940*/  UMOV UR5, UR39 ;  /* 0x0000002700057c82 */ /* 0x000fce0008000000 */
[----:B------:R-:W4:Y:S08]  /*2950*/  MUFU.TANH R63, R63 ;  /* 0x0000003f003f7308 */ /* 0x000f300000002400 */
[----:B------:R1:W-:Y:S08]  /*2960*/  MUFU.TANH R40, R70 ;  /* 0x0000004600287308 */ /* 0x0003f00000002400 */
[----:B------:R5:W2:Y:S01]  /*2970*/  MUFU.TANH R32, R66 ;  /* 0x0000004200207308 */ /* 0x000aa20000002400 */
[----:B-1----:R-:W-:-:S02]  /*2980*/  FSEL R70, R55, -INF , P3 ;  /* 0xff80000037467808 */ /* 0x002fc40001800000 */
[----:B------:R-:W-:Y:S02]  /*2990*/  ISETP.GT.AND P3, PT, R10, 0x41, PT ;  /* 0x000000410a00780c */ /* 0x000fe40003f64270 */
[----:B------:R-:W-:Y:S02]  /*29a0*/  FMNMX.FTZ R35, R70, R35, !PT ;  /* 0x0000002346237209 */ /* 0x000fe40007810000 */
[----:B0-----:R-:W-:Y:S01]  /*29b0*/  FSEL R62, R59, -INF , P3 ;  /* 0xff8000003b3e7808 */ /* 0x001fe20001800000 */
[----:B------:R-:W0:Y:S01]  /*29c0*/  MUFU.TANH R67, R67 ;  /* 0x0000004300437308 */ /* 0x000e220000002400 */
[----:B-----5:R-:W-:Y:S02]  /*29d0*/  FSEL R66, R58, -INF , P4 ;  /* 0xff8000003a427808 */ /* 0x020fe40002000000 */
[----:B------:R-:W-:Y:S02]  /*29e0*/  ISETP.GT.AND P4, PT, R10, 0x48, PT ;  /* 0x000000480a00780c */ /* 0x000fe40003f84270 */
[----:B------:R-:W-:-:S02]  /*29f0*/  FMNMX.FTZ R35, R66, R35, !PT ;  /* 0x0000002342237209 */ /* 0x000fc40007810000 */
[----:B------:R-:W-:Y:S01]  /*2a00*/  ISETP.GT.AND P3, PT, R10, 0x49, PT ;  /* 0x000000490a00780c */ /* 0x000fe20003f64270 */
[----:B------:R-:W1:Y:S01]  /*2a10*/  MUFU.TANH R42, R71 ;  /* 0x00000047002a7308 */ /* 0x000e620000002400 */
[----:B---3--:R-:W-:Y:S02]  /*2a20*/  FSEL R30, R36, -INF , P4 ;  /* 0xff800000241e7808 */ /* 0x008fe40002000000 */
[----:B------:R-:W-:Y:S02]  /*2a30*/  FMNMX.FTZ R35, R62, R35, !PT ;  /* 0x000000233e237209 */ /* 0x000fe40007810000 */
[----:B------:R-:W-:Y:S02]  /*2a40*/  ISETP.GT.AND P4, PT, R10, 0x50, PT ;  /* 0x000000500a00780c */ /* 0x000fe40003f84270 */
[----:B----4-:R-:W-:Y:S01]  /*2a50*/  FSEL R34, R63, -INF , P3 ;  /* 0xff8000003f227808 */ /* 0x010fe20001800000 */
[----:B------:R-:W3:Y:S01]  /*2a60*/  MUFU.TANH R5, R5 ;  /* 0x0000000500057308 */ /* 0x000ee20000002400 */
[----:B------:R-:W-:-:S02]  /*2a70*/  FMNMX.FTZ R35, R30, R35, !PT ;  /* 0x000000231e237209 */ /* 0x000fc40007810000 */
[----:B------:R-:W-:Y:S02]  /*2a80*/  ISETP.GT.AND P3, PT, R10, 0x51, PT ;  /* 0x000000510a00780c */ /* 0x000fe40003f64270 */
[----:B--2---:R-:W-:Y:S02]  /*2a90*/  FSEL R32, R32, -INF , P4 ;  /* 0xff80000020207808 */ /* 0x004fe40002000000 */
[----:B------:R-:W-:Y:S01]  /*2aa0*/  FMNMX.FTZ R35, R34, R35, !PT ;  /* 0x0000002322237209 */ /* 0x000fe20007810000 */
[----:B------:R-:W2:Y:S01]  /*2ab0*/  MUFU.TANH R46, R75 ;  /* 0x0000004b002e7308 */ /* 0x000ea20000002400 */
[----:B------:R-:W-:Y:S02]  /*2ac0*/  ISETP.GT.AND P4, PT, R10, 0x58, PT ;  /* 0x000000580a00780c */ /* 0x000fe40003f84270 */
[----:B0-----:R-:W-:Y:S02]  /*2ad0*/  FSEL R36, R67, -INF , P3 ;  /* 0xff80000043247808 */ /* 0x001fe40001800000 */
[----:B------:R-:W-:-:S02]  /*2ae0*/  FMNMX.FTZ R35, R32, R35, !PT ;  /* 0x0000002320237209 */ /* 0x000fc40007810000 */
[----:B------:R-:W-:Y:S01]  /*2af0*/  ISETP.GT.AND P3, PT, R10, 0x59, PT ;  /* 0x000000590a00780c */ /* 0x000fe20003f64270 */
[----:B------:R-:W0:Y:S01]  /*2b00*/  MUFU.TANH R48, R78 ;  /* 0x0000004e00307308 */ /* 0x000e220000002400 */
[----:B------:R-:W-:Y:S02]  /*2b10*/  FSEL R40, R40, -INF , P4 ;  /* 0xff80000028287808 */ /* 0x000fe40002000000 */
[----:B------:R-:W-:Y:S02]  /*2b20*/  FMNMX.FTZ R35, R36, R35, !PT ;  /* 0x0000002324237209 */ /* 0x000fe40007810000 */
[----:B------:R-:W-:Y:S02]  /*2b30*/  ISETP.GT.AND P4, PT, R10, 0x60, PT ;  /* 0x000000600a00780c */ /* 0x000fe40003f84270 */
[----:B-1----:R-:W-:Y:S01]  /*2b40*/  FSEL R42, R42, -INF , P3 ;  /* 0xff8000002a2a7808 */ /* 0x002fe20001800000 */
[----:B------:R-:W1:Y:S01]  /*2b50*/  MUFU.TANH R50, R79 ;  /* 0x0000004f00327308 */ /* 0x000e620000002400 */
[----:B------:R-:W-:-:S02]  /*2b60*/  FMNMX.FTZ R35, R40, R35, !PT ;  /* 0x0000002328237209 */ /* 0x000fc40007810000 */
[----:B------:R-:W-:Y:S02]  /*2b70*/  ISETP.GT.AND P3, PT, R10, 0x61, PT ;  /* 0x000000610a00780c */ /* 0x000fe40003f64270 */
[----:B---3--:R-:W-:Y:S02]  /*2b80*/  FSEL R44, R5, -INF , P4 ;  /* 0xff800000052c7808 */ /* 0x008fe40002000000 */
[----:B------:R-:W-:Y:S01]  /*2b90*/  FMNMX.FTZ R35, R42, R35, !PT ;  /* 0x000000232a237209 */ /* 0x000fe20007810000 */
[----:B------:R-:W3:Y:S01]  /*2ba0*/  MUFU.TANH R52, R82 ;  /* 0x0000005200347308 */ /* 0x000ee20000002400 */
[----:B------:R-:W-:Y:S02]  /*2bb0*/  ISETP.GT.AND P4, PT, R10, 0x68, PT ;  /* 0x000000680a00780c */ /* 0x000fe40003f84270 */
[----:B--2---:R-:W-:Y:S02]  /*2bc0*/  FSEL R46, R46, -INF , P3 ;  /* 0xff8000002e2e7808 */ /* 0x004fe40001800000 */
[----:B------:R-:W-:-:S02]  /*2bd0*/  FMNMX.FTZ R35, R44, R35, !PT ;  /* 0x000000232c237209 */ /* 0x000fc40007810000 */
[----:B------:R-:W-:Y:S01]  /*2be0*/  ISETP.GT.AND P3, PT, R10, 0x69, PT ;  /* 0x000000690a00780c */ /* 0x000fe20003f64270 */
[----:B------:R-:W2:Y:S01]  /*2bf0*/  MUFU.TANH R54, R83 ;  /* 0x0000005300367308 */ /* 0x000ea20000002400 */
[----:B0-----:R-:W-:Y:S02]  /*2c00*/  FSEL R48, R48, -INF , P4 ;  /* 0xff80000030307808 */ /* 0x001fe40002000000 */
[----:B------:R-:W-:Y:S02]  /*2c10*/  FMNMX.FTZ R35, R46, R35, !PT ;  /* 0x000000232e237209 */ /* 0x000fe40007810000 */
[----:B------:R-:W-:Y:S02]  /*2c20*/  ISETP.GT.AND P4, PT, R10, 0x70, PT ;  /* 0x000000700a00780c */ /* 0x000fe40003f84270 */
[----:B-1----:R-:W-:Y:S01]  /*2c30*/  FSEL R50, R50, -INF , P3 ;  /* 0xff80000032327808 */ /* 0x002fe20001800000 */
[----:B------:R-:W0:Y:S01]  /*2c40*/  MUFU.TANH R56, R86 ;  /* 0x0000005600387308 */ /* 0x000e220000002400 */
[----:B------:R-:W-:-:S02]  /*2c50*/  FMNMX.FTZ R35, R48, R35, !PT ;  /* 0x0000002330237209 */ /* 0x000fc40007810000 */
[----:B------:R-:W-:Y:S02]  /*2c60*/  ISETP.GT.AND P3, PT, R10, 0x71, PT ;  /* 0x000000710a00780c */ /* 0x000fe40003f64270 */
[----:B---3--:R-:W-:Y:S02]  /*2c70*/  FSEL R52, R52, -INF , P4 ;  /* 0xff80000034347808 */ /* 0x008fe40002000000 */
[----:B------:R-:W-:Y:S01]  /*2c80*/  FMNMX.FTZ R35, R50, R35, !PT ;  /* 0x0000002332237209 */ /* 0x000fe20007810000 */
[----:B------:R-:W1:Y:S01]  /*2c90*/  MUFU.TANH R58, R87 ;  /* 0x00000057003a7308 */ /* 0x000e620000002400 */
[----:B------:R-:W-:Y:S02]  /*2ca0*/  ISETP.GT.AND P4, PT, R10, 0x78, PT ;  /* 0x000000780a00780c */ /* 0x000fe40003f84270 */
[----:B--2---:R-:W-:Y:S02]  /*2cb0*/  FSEL R54, R54, -INF , P3 ;  /* 0xff80000036367808 */ /* 0x004fe40001800000 */
[----:B------:R-:W-:-:S02]  /*2cc0*/  FMNMX.FTZ R35, R52, R35, !PT ;  /* 0x0000002334237209 */ /* 0x000fc40007810000 */
[----:B------:R-:W-:Y:S01]  /*2cd0*/  ISETP.GT.AND P3, PT, R10, 0x79, PT ;  /* 0x000000790a00780c */ /* 0x000fe20003f64270 */
[----:B------:R-:W2:Y:S01]  /*2ce0*/  MUFU.TANH R88, R88 ;  /* 0x0000005800587308 */ /* 0x000ea20000002400 */
[----:B0-----:R-:W-:Y:S02]  /*2cf0*/  FSEL R56, R56, -INF , P4 ;  /* 0xff80000038387808 */ /* 0x001fe40002000000 */
[----:B------:R-:W-:-:S04]  /*2d00*/  FMNMX.FTZ R35, R54, R35, !PT ;  /* 0x0000002336237209 */ /* 0x000fc80007810000 */
[----:B------:R-:W-:Y:S01]  /*2d10*/  FMNMX.FTZ R35, R56, R35, !PT ;  /* 0x0000002338237209 */ /* 0x000fe20007810000 */
[----:B------:R-:W0:Y:S01]  /*2d20*/  MUFU.TANH R89, R89 ;  /* 0x0000005900597308 */ /* 0x000e220000002400 */
[----:B-1----:R-:W-:-:S04]  /*2d30*/  FSEL R58, R58, -INF , P3 ;  /* 0xff8000003a3a7808 */ /* 0x002fc80001800000 */
[----:B------:R-:W-:-:S03]  /*2d40*/  FMNMX.FTZ R35, R58, R35, !PT ;  /* 0x000000233a237209 */ /* 0x000fc60007810000 */
[----:B------:R-:W1:Y:S02]  /*2d50*/  MUFU.TANH R91, R91 ;  /* 0x0000005b005b7308 */ /* 0x000e640000002400 */
[----:B------:R-:W3:Y:S06]  /*2d60*/  SHFL.BFLY PT, R10, R35, 0x2, 0x1f ;  /* 0x0c401f00230a7f89 */ /* 0x000eec00000e0000 */
[----:B------:R-:W4:Y:S08]  /*2d70*/  MUFU.TANH R90, R90 ;  /* 0x0000005a005a7308 */ /* 0x000f300000002400 */
[----:B------:R-:W5:Y:S08]  /*2d80*/  MUFU.TANH R28, R28 ;  /* 0x0000001c001c7308 */ /* 0x000f700000002400 */
[----:B------:R-:W5:Y:S01]  /*2d90*/  MUFU.TANH R29, R29 ;  /* 0x0000001d001d7308 */ /* 0x000f620000002400 */
[----:B---3--:R-:W-:-:S05]  /*2da0*/  FMNMX.FTZ R5, R35, R10, !PT ;  /* 0x0000000a23057209 */ /* 0x008fca0007810000 */
[----:B------:R-:W3:Y:S02]  /*2db0*/  SHFL.BFLY PT, R10, R5, 0x1, 0x1f ;  /* 0x0c201f00050a7f89 */ /* 0x000ee400000e0000 */
[----:B------:R-:W5:Y:S08]  /*2dc0*/  MUFU.TANH R25, R25 ;  /* 0x0000001900197308 */ /* 0x000f700000002400 */
[----:B------:R1:W-:Y:S08]  /*2dd0*/  MUFU.TANH R37, R64 ;  /* 0x0000004000257308 */ /* 0x0003f00000002400 */
[----:B------:R-:W5:Y:S01]  /*2de0*/  MUFU.TANH R24, R24 ;  /* 0x0000001800187308 */ /* 0x000f620000002400 */
[----:B---3--:R-:W-:Y:S01]  /*2df0*/  FMNMX.FTZ R10, R5, R10, !PT ;  /* 0x0000000a050a7209 */ /* 0x008fe20007810000 */
[----:B------:R-:W-:-:S06]  /*2e00*/  IMAD.U32 R5, RZ, RZ, UR4 ;  /* 0x00000004ff057e24 */ /* 0x000fcc000f8e00ff */
[----:B------:R-:W-:Y:S01]  /*2e10*/  MUFU.TANH R20, R20 ;  /* 0x0000001400147308 */ /* 0x000fe20000002400 */
[----:B------:R-:W-:Y:S01]  /*2e20*/  UIADD3 UR4, UR7, -0x2, URZ ;  /* 0xfffffffe07047890 */ /* 0x000fe2000fffe03f */
[C---:B------:R-:W-:Y:S01]  /*2e30*/  FSETP.NEU.FTZ.AND P3, PT, R10.reuse, -INF , PT ;  /* 0xff8000000a00780b */ /* 0x040fe20003f7d000 */
[----:B------:R-:W-:Y:S01]  /*2e40*/  FMUL.FTZ R35, R10, R5 ;  /* 0x000000050a237220 */ /* 0x000fe20000410000 */
[----:B------:R-:W-:-:S04]  /*2e50*/  UIMAD.WIDE.U32 UR6, UR39, UR6, URZ ;  /* 0x00000006270672a5 */ /* 0x000fc8000f8e003f */
[----:B------:R-:W-:Y:S01]  /*2e60*/  FSEL R35, R35, RZ, P3 ;  /* 0x000000ff23237208 */ /* 0x000fe20001800000 */
[----:B------:R5:W-:Y:S04]  /*2e70*/  MUFU.TANH R39, R68 ;  /* 0x0000004400277308 */ /* 0x000be80000002400 */
[-CC-:B------:R-:W-:Y:S01]  /*2e80*/  FFMA.FTZ R181, R38, R5.reuse, -R35.reuse ;  /* 0x0000000526b57223 */ /* 0x180fe20000010823 */
[----:B------:R-:W-:Y:S02]  /*2e90*/  VIADD R38, R31, -UR9 ;  /* 0x800000091f267c36 */ /* 0x000fe40008000000 */
[-CC-:B------:R-:W-:Y:S01]  /*2ea0*/  FFMA.FTZ R183, R102, R5.reuse, -R35.reuse ;  /* 0x0000000566b77223 */ /* 0x180fe20000010823 */
[-CC-:B------:R-:W-:Y:S01]  /*2eb0*/  FFMA.FTZ R177, R106, R5.reuse, -R35.reuse ;  /* 0x000000056ab17223 */ /* 0x180fe20000010823 */
[----:B------:R-:W3:Y:S01]  /*2ec0*/  MUFU.TANH R21, R21 ;  /* 0x0000001500157308 */ /* 0x000ee20000002400 */
[-C--:B------:R-:W-:Y:S01]  /*2ed0*/  FFMA.FTZ R108, R108, R5.reuse, -R35 ;  /* 0x000000056c6c7223 */ /* 0x080fe20000010823 */
[----:B------:R-:W-:Y:S01]  /*2ee0*/  VIADDMNMX R27, R26, R38, R27, PT ;  /* 0x000000261a1b7246 */ /* 0x000fe2000380011b */
[-CC-:B------:R-:W-:Y:S01]  /*2ef0*/  FFMA.FTZ R38, R104, R5.reuse, -R35.reuse ;  /* 0x0000000568267223 */ /* 0x180fe20000010823 */
[-CC-:B------:R-:W-:Y:S01]  /*2f00*/  FFMA.FTZ R175, R98, R5.reuse, -R35.reuse ;  /* 0x0000000562af7223 */ /* 0x180fe20000010823 */
[-CC-:B------:R-:W-:Y:S01]  /*2f10*/  FFMA.FTZ R179, R110, R5.reuse, -R35.reuse ;  /* 0x000000056eb37223 */ /* 0x180fe20000010823 */
[C---:B------:R-:W-:Y:S01]  /*2f20*/  ISETP.GT.AND P3, PT, R27.reuse, RZ, PT ;  /* 0x000000ff1b00720c */ /* 0x040fe20003f64270 */
[-CC-:B------:R-:W-:Y:S01]  /*2f30*/  FFMA.FTZ R112, R112, R5.reuse, -R35.reuse ;  /* 0x0000000570707223 */ /* 0x180fe20000010823 */
[C---:B------:R-:W-:Y:S01]  /*2f40*/  ISETP.GT.AND P4, PT, R27.reuse, 0x1, PT ;  /* 0x000000011b00780c */ /* 0x040fe20003f84270 */
[----:B------:R3:W-:Y:S01]  /*2f50*/  MUFU.TANH R116, R72 ;  /* 0x0000004800747308 */ /* 0x0007e20000002400 */
[----:B------:R-:W-:Y:S01]  /*2f60*/  ISETP.GT.AND P5, PT, R27, 0x8, PT ;  /* 0x000000081b00780c */ /* 0x000fe20003fa4270 */
[-CC-:B------:R-:W-:Y:S01]  /*2f70*/  FFMA.FTZ R169, R94, R5.reuse, -R35.reuse ;  /* 0x000000055ea97223 */ /* 0x180fe20000010823 */
[----:B--2---:R-:W-:Y:S01]  /*2f80*/  FSEL R88, R88, -INF , P3 ;  /* 0xff80000058587808 */ /* 0x004fe20001800000 */
[-CC-:B------:R-:W-:Y:S01]  /*2f90*/  FFMA.FTZ R173, R114, R5.reuse, -R35.reuse ;  /* 0x0000000572ad7223 */ /* 0x180fe20000010823 */
[----:B0-----:R-:W-:Y:S01]  /*2fa0*/  FSEL R89, R89, -INF , P4 ;  /* 0xff80000059597808 */ /* 0x001fe20002000000 */
[-CC-:B------:R-:W-:Y:S01]  /*2fb0*/  FFMA.FTZ R171, R74, R5.reuse, -R35.reuse ;  /* 0x000000054aab7223 */ /* 0x180fe20000010823 */
[----:B------:R-:W-:Y:S01]  /*2fc0*/  ISETP.GT.AND P3, PT, R27, 0x9, PT ;  /* 0x000000091b00780c */ /* 0x000fe20003f64270 */
[----:B------:R-:W-:Y:S01]  /*2fd0*/  MUFU.TANH R15, R15 ;  /* 0x0000000f000f7308 */ /* 0x000fe20000002400 */
[----:B-1----:R-:W-:Y:S01]  /*2fe0*/  FSEL R64, R91, -INF , P5 ;  /* 0xff8000005b407808 */ /* 0x002fe20002800000 */
[--C-:B------:R-:W-:Y:S01]  /*2ff0*/  FFMA.FTZ R165, R66, R5, -R35.reuse ;  /* 0x0000000542a57223 */ /* 0x100fe20000010823 */
[----:B------:R-:W-:Y:S01]  /*3000*/  FMNMX.FTZ R31, R88, R89, !PT ;  /* 0x00000059581f7209 */ /* 0x000fe20007810000 */
[-CC-:B------:R-:W-:Y:S01]  /*3010*/  FFMA.FTZ R33, R33, R5.reuse, -R35.reuse ;  /* 0x0000000521217223 */ /* 0x180fe20000010823 */
[C---:B------:R-:W-:Y:S01]  /*3020*/  ISETP.GT.AND P4, PT, R27.reuse, 0x10, PT ;  /* 0x000000101b00780c */ /* 0x040fe20003f84270 */
[--C-:B------:R-:W-:Y:S01]  /*3030*/  FFMA.FTZ R167, R30, R5, -R35.reuse ;  /* 0x000000051ea77223 */ /* 0x100fe20000010823 */
[----:B----4-:R-:W-:Y:S01]  /*3040*/  FSEL R90, R90, -INF , P3 ;  /* 0xff8000005a5a7808 */ /* 0x010fe20001800000 */
[----:B------:R0:W-:Y:S01]  /*3050*/  MUFU.TANH R118, R76 ;  /* 0x0000004c00767308 */ /* 0x0001e20000002400 */
[----:B------:R-:W-:Y:S01]  /*3060*/  FMNMX.FTZ R31, R64, R31, !PT ;  /* 0x0000001f401f7209 */ /* 0x000fe20007810000 */
[-CC-:B------:R-:W-:Y:S01]  /*3070*/  FFMA.FTZ R30, R34, R5.reuse, -R35.reuse ;  /* 0x00000005221e7223 */ /* 0x180fe20000010823 */
[C---:B------:R-:W-:Y:S01]  /*3080*/  ISETP.GT.AND P3, PT, R27.reuse, 0x11, PT ;  /* 0x000000111b00780c */ /* 0x040fe20003f64270 */
[-CC-:B------:R-:W-:Y:S01]  /*3090*/  FFMA.FTZ R161, R32, R5.reuse, -R35.reuse ;  /* 0x0000000520a17223 */ /* 0x180fe20000010823 */
[----:B-----5:R-:W-:Y:S01]  /*30a0*/  FSEL R68, R28, -INF , P4 ;  /* 0xff8000001c447808 */ /* 0x020fe20002000000 */
[--C-:B------:R-:W-:Y:S01]  /*30b0*/  FFMA.FTZ R28, R70, R5, -R35.reuse ;  /* 0x00000005461c7223 */ /* 0x100fe20000010823 */
[----:B------:R-:W-:Y:S01]  /*30c0*/  FMNMX.FTZ R31, R90, R31, !PT ;  /* 0x0000001f5a1f7209 */ /* 0x000fe20007810000 */
[----:B------:R-:W1:Y:S01]  /*30d0*/  MUFU.TANH R14, R14 ;  /* 0x0000000e000e7308 */ /* 0x000e620000002400 */
[----:B------:R-:W-:Y:S01]  /*30e0*/  ISETP.GT.AND P4, PT, R27, 0x18, PT ;  /* 0x000000181b00780c */ /* 0x000fe20003f84270 */
[-CC-:B------:R-:W-:Y:S01]  /*30f0*/  FFMA.FTZ R32, R36, R5.reuse, -R35.reuse ;  /* 0x0000000524207223 */ /* 0x180fe20000010823 */
[----:B---3--:R-:W-:Y:S01]  /*3100*/  FSEL R72, R29, -INF , P3 ;  /* 0xff8000001d487808 */ /* 0x008fe20001800000 */
[--C-:B------:R-:W-:Y:S01]  /*3110*/  FFMA.FTZ R163, R40, R5, -R35.reuse ;  /* 0x0000000528a37223 */ /* 0x100fe20000010823 */
[----:B------:R-:W-:Y:S01]  /*3120*/  FMNMX.FTZ R31, R68, R31, !PT ;  /* 0x0000001f441f7209 */ /* 0x000fe20007810000 */
[-CC-:B------:R-:W-:Y:S01]  /*3130*/  FFMA.FTZ R42, R42, R5.reuse, -R35.reuse ;  /* 0x000000052a2a7223 */ /* 0x180fe20000010823 */
[----:B------:R-:W-:Y:S01]  /*3140*/  ISETP.GT.AND P3, PT, R27, 0x19, PT ;  /* 0x000000191b00780c */ /* 0x000fe20003f64270 */
[----:B------:R-:W-:Y:S01]  /*3150*/  MUFU.TANH R12, R12 ;  /* 0x0000000c000c7308 */ /* 0x000fe20000002400 */
[----:B0-----:R-:W-:Y:S01]  /*3160*/  FSEL R76, R25, -INF , P4 ;  /* 0xff800000194c7808 */ /* 0x001fe20002000000 */
[--C-:B------:R-:W-:Y:S01]  /*3170*/  FFMA.FTZ R44, R44, R5, -R35.reuse ;  /* 0x000000052c2c7223 */ /* 0x100fe20000010823 */
[----:B------:R-:W-:Y:S01]  /*3180*/  FMNMX.FTZ R31, R72, R31, !PT ;  /* 0x0000001f481f7209 */ /* 0x000fe20007810000 */
[-CC-:B------:R-:W-:Y:S01]  /*3190*/  FFMA.FTZ R46, R46, R5.reuse, -R35.reuse ;  /* 0x000000052e2e7223 */ /* 0x180fe20000010823 */
[C---:B------:R-:W-:Y:S01]  /*31a0*/  ISETP.GT.AND P4, PT, R27.reuse, 0x20, PT ;  /* 0x000000201b00780c */ /* 0x040fe20003f84270 */
[--C-:B------:R-:W-:Y:S01]  /*31b0*/  FFMA.FTZ R48, R48, R5, -R35.reuse ;  /* 0x0000000530307223 */ /* 0x100fe20000010823 */
[----:B------:R-:W-:Y:S01]  /*31c0*/  FSEL R78, R24, -INF , P3 ;  /* 0xff800000184e7808 */ /* 0x000fe20001800000 */
[----:B------:R0:W-:Y:S01]  /*31d0*/  MUFU.TANH R120, R80 ;  /* 0x0000005000787308 */ /* 0x0001e20000002400 */
[----:B------:R-:W-:Y:S01]  /*31e0*/  FMNMX.FTZ R31, R76, R31, !PT ;  /* 0x0000001f4c1f7209 */ /* 0x000fe20007810000 */
[-CC-:B------:R-:W-:Y:S01]  /*31f0*/  FFMA.FTZ R50, R50, R5.reuse, -R35.reuse ;  /* 0x0000000532327223 */ /* 0x180fe20000010823 */
[----:B------:R-:W-:Y:S01]  /*3200*/  ISETP.GT.AND P3, PT, R27, 0x21, PT ;  /* 0x000000211b00780c */ /* 0x000fe20003f64270 */
[--C-:B------:R-:W-:Y:S01]  /*3210*/  FFMA.FTZ R52, R52, R5, -R35.reuse ;  /* 0x0000000534347223 */ /* 0x100fe20000010823 */
[----:B------:R-:W-:Y:S01]  /*3220*/  FMNMX.FTZ R31, R78, R31, !PT ;  /* 0x0000001f4e1f7209 */ /* 0x000fe20007810000 */
[-CC-:B------:R-:W-:Y:S01]  /*3230*/  FFMA.FTZ R54, R54, R5.reuse, -R35.reuse ;  /* 0x0000000536367223 */ /* 0x180fe20000010823 */
[----:B------:R-:W-:Y:S01]  /*3240*/  FSEL R82, R21, -INF , P3 ;  /* 0xff80000015527808 */ /* 0x000fe20001800000 */
[----:B------:R-:W2:Y:S01]  /*3250*/  MUFU.TANH R13, R13 ;  /* 0x0000000d000d7308 */ /* 0x000ea20000002400 */
[----:B0-----:R-:W-:Y:S01]  /*3260*/  FSEL R80, R20, -INF , P4 ;  /* 0xff80000014507808 */ /* 0x001fe20002000000 */
[-CC-:B------:R-:W-:Y:S01]  /*3270*/  FFMA.FTZ R20, R92, R5.reuse, -R35.reuse ;  /* 0x000000055c147223 */ /* 0x180fe20000010823 */
[C---:B------:R-:W-:Y:S01]  /*3280*/  ISETP.GT.AND P4, PT, R27.reuse, 0x28, PT ;  /* 0x000000281b00780c */ /* 0x040fe20003f84270 */
[----:B------:R-:W-:Y:S01]  /*3290*/  FFMA.FTZ R56, R56, R5, -R35 ;  /* 0x0000000538387223 */ /* 0x000fe20000010823 */
[----:B------:R-:W-:Y:S01]  /*32a0*/  FMNMX.FTZ R31, R80, R31, !PT ;  /* 0x0000001f501f7209 */ /* 0x000fe20007810000 */
[----:B------:R-:W-:Y:S01]  /*32b0*/  @UP0 ULDC UR9, c[0x0][0x450] ;  /* 0x0001140000090ab9 */ /* 0x000fe20000000800 */
[----:B------:R-:W-:Y:S01]  /*32c0*/  ISETP.GT.AND P3, PT, R27, 0x29, PT ;  /* 0x000000291b00780c */ /* 0x000fe20003f64270 */
[----:B------:R-:W0:Y:S01]  /*32d0*/  MUFU.TANH R11, R11 ;  /* 0x0000000b000b7308 */ /* 0x000e220000002400 */
[----:B------:R-:W-:Y:S01]  /*32e0*/  FMNMX.FTZ R31, R82, R31, !PT ;  /* 0x0000001f521f7209 */ /* 0x000fe20007810000 */
[----:B------:R-:W-:Y:S01]  /*32f0*/  @UP0 USHF.R.U32.HI UR5, URZ, UR9, UR7 ;  /* 0x000000093f050299 */ /* 0x000fe20008011607 */
[----:B-1----:R-:W-:-:S02]  /*3300*/  FSEL R86, R14, -INF , P3 ;  /* 0xff8000000e567808 */ /* 0x002fc40001800000 */
[----:B------:R-:W-:Y:S01]  /*3310*/  ISETP.GT.AND P3, PT, R27, 0x31, PT ;  /* 0x000000311b00780c */ /* 0x000fe20003f64270 */
[----:B------:R-:W-:Y:S02]  /*3320*/  UIADD3 UR8, UR8, UR5, URZ ;  /* 0x0000000508087290 */ /* 0x000fe4000fffe03f */
[----:B------:R1:W-:Y:S01]  /*3330*/  MUFU.TANH R122, R84 ;  /* 0x00000054007a7308 */ /* 0x0003e20000002400 */
[----:B--2---:R-:W-:Y:S01]  /*3340*/  FSEL R104, R13, -INF , P3 ;  /* 0xff8000000d687808 */ /* 0x004fe20001800000 */
[----:B------:R-:W-:Y:S01]  /*3350*/  USHF.R.S32.HI UR5, URZ, 0x1f, UR8 ;  /* 0x0000001f3f057899 */ /* 0x000fe20008011408 */
[----:B------:R-:W-:-:S03]  /*3360*/  ISETP.GT.AND P3, PT, R27, 0x39, PT ;  /* 0x000000391b00780c */ /* 0x000fc60003f64270 */
[----:B------:R-:W-:Y:S02]  /*3370*/  ULEA.HI UR5, UR5, UR8, URZ, 0x7 ;  /* 0x0000000805057291 */ /* 0x000fe4000f8f383f */
[----:B------:R-:W2:Y:S01]  /*3380*/  MUFU.TANH R4, R4 ;  /* 0x0000000400047308 */ /* 0x000ea20000002400 */
[----:B-1----:R-:W-:Y:S01]  /*3390*/  FSEL R84, R15, -INF , P4 ;  /* 0xff8000000f547808 */ /* 0x002fe20002000000 */
[----:B------:R-:W-:Y:S01]  /*33a0*/  USHF.R.S32.HI UR5, URZ, 0x7, UR5 ;  /* 0x000000073f057899 */ /* 0x000fe20008011405 */
[C---:B------:R-:W-:Y:S02]  /*33b0*/  ISETP.GT.AND P4, PT, R27.reuse, 0x30, PT ;  /* 0x000000301b00780c */ /* 0x040fe40003f84270 */
[----:B------:R-:W-:Y:S01]  /*33c0*/  FMNMX.FTZ R31, R84, R31, !PT ;  /* 0x0000001f541f7209 */ /* 0x000fe20007810000 */
[----:B------:R-:W-:Y:S01]  /*33d0*/  UISETP.LT.AND UP1, UPT, URZ, UR5, UPT ;  /* 0x000000053f00728c */ /* 0x000fe2000bf21270 */
[----:B------:R-:W-:Y:S01]  /*33e0*/  FSEL R102, R12, -INF , P4 ;  /* 0xff8000000c667808 */ /* 0x000fe20002000000 */
[----:B------:R-:W-:Y:S01]  /*33f0*/  MUFU.TANH R2, R2 ;  /* 0x0000000200027308 */ /* 0x000fe20000002400 */
[----:B------:R-:W-:Y:S01]  /*3400*/  FMNMX.FTZ R31, R86, R31, !PT ;  /* 0x0000001f561f7209 */ /* 0x000fe20007810000 */
[----:B------:R-:W-:Y:S01]  /*3410*/  USEL UR10, URZ, UR5, !UP1 ;  /* 0x000000053f0a7287 */ /* 0x000fe2000c800000 */
[----:B------:R-:W-:-:S02]  /*3420*/  ISETP.GT.AND P4, PT, R27, 0x38, PT ;  /* 0x000000381b00780c */ /* 0x000fc40003f84270 */
[----:B------:R-:W-:Y:S01]  /*3430*/  FMNMX.FTZ R31, R102, R31, !PT ;  /* 0x0000001f661f7209 */ /* 0x000fe20007810000 */
[----:B------:R-:W-:Y:S01]  /*3440*/  UISETP.GE.AND UP1, UPT, UR4, UR10, UPT ;  /* 0x0000000a0400728c */ /* 0x000fe2000bf26270 */
[----:B0-----:R-:W-:Y:S01]  /*3450*/  FSEL R106, R11, -INF , P4 ;  /* 0xff8000000b6a7808 */ /* 0x001fe20002000000 */
[----:B------:R-:W0:Y:S01]  /*3460*/  MUFU.TANH R3, R3 ;  /* 0x0000000300037308 */ /* 0x000e220000002400 */
[----:B------:R-:W-:Y:S01]  /*3470*/  FMNMX.FTZ R31, R104, R31, !PT ;  /* 0x0000001f681f7209 */ /* 0x000fe20007810000 */
[----:B------:R-:W-:Y:S01]  /*3480*/  FFMA.FTZ R11, R100, R5, -R35 ;  /* 0x00000005640b7223 */ /* 0x000fe20000010823 */
[C---:B------:R-:W-:Y:S02]  /*3490*/  ISETP.GT.AND P4, PT, R27.reuse, 0x40, PT ;  /* 0x000000401b00780c */ /* 0x040fe40003f84270 */
[----:B--2---:R-:W-:Y:S02]  /*34a0*/  FSEL R100, R4, -INF , P3 ;  /* 0xff80000004647808 */ /* 0x004fe40001800000 */
[----:B------:R-:W-:Y:S01]  /*34b0*/  FMNMX.FTZ R31, R106, R31, !PT ;  /* 0x0000001f6a1f7209 */ /* 0x000fe20007810000 */
[----:B------:R-:W1:Y:S01]  /*34c0*/  MUFU.TANH R60, R60 ;  /* 0x0000003c003c7308 */ /* 0x000e620000002400 */
[----:B------:R-:W-:-:S02]  /*34d0*/  ISETP.GT.AND P3, PT, R27, 0x41, PT ;  /* 0x000000411b00780c */ /* 0x000fc40003f64270 */
[----:B------:R-:W-:-:S05]  /*34e0*/  FMNMX.FTZ R31, R100, R31, !PT ;  /* 0x0000001f641f7209 */ /* 0x000fca0007810000 */
[----:B------:R-:W2:Y:S01]  /*34f0*/  MUFU.TANH R61, R61 ;  /* 0x0000003d003d7308 */ /* 0x000ea20000002400 */
[----:B0-----:R-:W-:Y:S02]  /*3500*/  FSEL R98, R3, -INF , P3 ;  /* 0xff80000003627808 */ /* 0x001fe40001800000 */
[----:B------:R-:W-:-:S05]  /*3510*/  ISETP.GT.AND P3, PT, R27, 0x49, PT ;  /* 0x000000491b00780c */ /* 0x000fca0003f64270 */
[----:B------:R0:W-:Y:S08]  /*3520*/  MUFU.EX2 R24, R108 ;  /* 0x0000006c00187308 */ /* 0x0001f00000000800 */
[----:B------:R-:W3:Y:S01]  /*3530*/  MUFU.TANH R65, R65 ;  /* 0x0000004100417308 */ /* 0x000ee20000002400 */
[----:B0-----:R-:W-:Y:S01]  /*3540*/  FSEL R108, R2, -INF , P4 ;  /* 0xff800000026c7808 */ /* 0x001fe20002000000 */
[----:B------:R-:W-:Y:S01]  /*3550*/  FFMA.FTZ R2, R96, R5, -R35 ;  /* 0x0000000560027223 */ /* 0x000fe20000010823 */
[----:B------:R-:W-:-:S02]  /*3560*/  ISETP.GT.AND P4, PT, R27, 0x48, PT ;  /* 0x000000481b00780c */ /* 0x000fc40003f84270 */
[----:B------:R-:W-:Y:S02]  /*3570*/  FMNMX.FTZ R31, R108, R31, !PT ;  /* 0x0000001f6c1f7209 */ /* 0x000fe40007810000 */
[----:B-1----:R-:W-:Y:S01]  /*3580*/  FSEL R110, R60, -INF , P4 ;  /* 0xff8000003c6e7808 */ /* 0x002fe20002000000 */
[----:B------:R-:W0:Y:S01]  /*3590*/  MUFU.TANH R69, R69 ;  /* 0x0000004500457308 */ /* 0x000e220000002400 */
[----:B------:R-:W-:Y:S01]  /*35a0*/  FMNMX.FTZ R31, R98, R31, !PT ;  /* 0x0000001f621f7209 */ /* 0x000fe20007810000 */
[-CC-:B------:R-:W-:Y:S01]  /*35b0*/  FFMA.FTZ R60, R62, R5.reuse, -R35.reuse ;  /* 0x000000053e3c7223 */ /* 0x180fe20000010823 */
[----:B------:R-:W-:Y:S01]  /*35c0*/  ISETP.GT.AND P4, PT, R27, 0x50, PT ;  /* 0x000000501b00780c */ /* 0x000fe20003f84270 */
[----:B------:R-:W-:Y:S01]  /*35d0*/  FFMA.FTZ R35, R58, R5, -R35 ;  /* 0x000000053a237223 */ /* 0x000fe20000010823 */
[----:B--2---:R-:W-:Y:S02]  /*35e0*/  FSEL R96, R61, -INF , P3 ;  /* 0xff8000003d607808 */ /* 0x004fe40001800000 */
[----:B------:R-:W-:Y:S01]  /*35f0*/  FMNMX.FTZ R31, R110, R31, !PT ;  /* 0x0000001f6e1f7209 */ /* 0x000fe20007810000 */
[----:B------:R1:W-:Y:S01]  /*3600*/  MUFU.EX2 R14, R112 ;  /* 0x00000070000e7308 */ /* 0x0003e20000000800 */
[----:B------:R-:W-:-:S02]  /*3610*/  ISETP.GT.AND P3, PT, R27, 0x51, PT ;  /* 0x000000511b00780c */ /* 0x000fc40003f64270 */
[----:B------:R-:W-:Y:S02]  /*3620*/  FMNMX.FTZ R31, R96, R31, !PT ;  /* 0x0000001f601f7209 */ /* 0x000fe40007810000 */
[----:B---3--:R-:W-:Y:S02]  /*3630*/  FSEL R94, R65, -INF , P3 ;  /* 0xff800000415e7808 */ /* 0x008fe40001800000 */
[----:B------:R-:W-:Y:S01]  /*3640*/  ISETP.GT.AND P3, PT, R27, 0x59, PT ;  /* 0x000000591b00780c */ /* 0x000fe20003f64270 */
[----:B------:R-:W2:Y:S01]  /*3650*/  MUFU.TANH R73, R73 ;  /* 0x0000004900497308 */ /* 0x000ea20000002400 */
[----:B-1----:R-:W-:Y:S02]  /*3660*/  FSEL R112, R37, -INF , P4 ;  /* 0xff80000025707808 */ /* 0x002fe40002000000 */
[----:B------:R-:W-:Y:S02]  /*3670*/  ISETP.GT.AND P4, PT, R27, 0x58, PT ;  /* 0x000000581b00780c */ /* 0x000fe40003f84270 */
[----:B------:R-:W-:-:S02]  /*3680*/  FMNMX.FTZ R31, R112, R31, !PT ;  /* 0x0000001f701f7209 */ /* 0x000fc40007810000 */
[----:B------:R-:W-:Y:S01]  /*3690*/  FSEL R114, R39, -INF , P4 ;  /* 0xff80000027727808 */ /* 0x000fe20002000000 */
[----:B------:R-:W1:Y:S01]  /*36a0*/  MUFU.TANH R77, R77 ;  /* 0x0000004d004d7308 */ /* 0x000e620000002400 */
[----:B------:R-:W-:Y:S02]  /*36b0*/  FMNMX.FTZ R31, R94, R31, !PT ;  /* 0x0000001f5e1f7209 */ /* 0x000fe40007810000 */
[----:B------:R-:W-:Y:S02]  /*36c0*/  ISETP.GT.AND P4, PT, R27, 0x60, PT ;  /* 0x000000601b00780c */ /* 0x000fe40003f84270 */
[----:B0-----:R-:W-:Y:S02]  /*36d0*/  FSEL R92, R69, -INF , P3 ;  /* 0xff800000455c7808 */ /* 0x001fe40001800000 */
[----:B------:R-:W-:Y:S01]  /*36e0*/  FMNMX.FTZ R31, R114, R31, !PT ;  /* 0x0000001f721f7209 */ /* 0x000fe20007810000 */
[----:B------:R-:W0:Y:S01]  /*36f0*/  MUFU.TANH R81, R81 ;  /* 0x0000005100517308 */ /* 0x000e220000002400 */
[----:B------:R-:W-:-:S02]  /*3700*/  ISETP.GT.AND P3, PT, R27, 0x61, PT ;  /* 0x000000611b00780c */ /* 0x000fc40003f64270 */
[----:B------:R-:W-:Y:S02]  /*3710*/  FSEL R116, R116, -INF , P4 ;  /* 0xff80000074747808 */ /* 0x000fe40002000000 */
[----:B------:R-:W-:Y:S02]  /*3720*/  FMNMX.FTZ R31, R92, R31, !PT ;  /* 0x0000001f5c1f7209 */ /* 0x000fe40007810000 */
[----:B------:R-:W-:Y:S01]  /*3730*/  ISETP.GT.AND P4, PT, R27, 0x68, PT ;  /* 0x000000681b00780c */ /* 0x000fe20003f84270 */
[----:B------:R-:W-:Y:S01]  /*3740*/  MUFU.TANH R85, R85 ;  /* 0x0000005500557308 */ /* 0x000fe20000002400 */
[----:B--2---:R-:W-:Y:S02]  /*3750*/  FSEL R74, R73, -INF , P3 ;  /* 0xff800000494a7808 */ /* 0x004fe40001800000 */
[----:B------:R-:W-:Y:S02]  /*3760*/  FMNMX.FTZ R31, R116, R31, !PT ;  /* 0x0000001f741f7209 */ /* 0x000fe40007810000 */
[----:B------:R-:W-:-:S02]  /*3770*/  ISETP.GT.AND P3, PT, R27, 0x69, PT ;  /* 0x000000691b00780c */ /* 0x000fc40003f64270 */
[----:B------:R-:W-:Y:S01]  /*3780*/  FSEL R118, R118, -INF , P4 ;  /* 0xff80000076767808 */ /* 0x000fe20002000000 */
[----:B------:R-:W-:Y:S01]  /*3790*/  MUFU.EX2 R181, R181 ;  /* 0x000000b500b57308 */ /* 0x000fe20000000800 */
[----:B------:R-:W-:Y:S02]  /*37a0*/  FMNMX.FTZ R31, R74, R31, !PT ;  /* 0x0000001f4a1f7209 */ /* 0x000fe40007810000 */
[----:B------:R-:W-:Y:S02]  /*37b0*/  ISETP.GT.AND P4, PT, R27, 0x70, PT ;  /* 0x000000701b00780c */ /* 0x000fe40003f84270 */
[----:B-1----:R-:W-:Y:S02]  /*37c0*/  FSEL R70, R77, -INF , P3 ;  /* 0xff8000004d467808 */ /* 0x002fe40001800000 */
[----:B------:R-:W-:Y:S01]  /*37d0*/  FMNMX.FTZ R31, R118, R31, !PT ;  /* 0x0000001f761f7209 */ /* 0x000fe20007810000 */
[----:B------:R-:W1:Y:S01]  /*37e0*/  MUFU.EX2 R26, R33 ;  /* 0x00000021001a7308 */ /* 0x000e620000000800 */
[----:B------:R-:W-:-:S02]  /*37f0*/  ISETP.GT.AND P3, PT, R27, 0x71, PT ;  /* 0x000000711b00780c */ /* 0x000fc40003f64270 */
[----:B------:R-:W-:Y:S02]  /*3800*/  FSEL R120, R120, -INF , P4 ;  /* 0xff80000078787808 */ /* 0x000fe40002000000 */
[----:B------:R-:W-:Y:S02]  /*3810*/  FMNMX.FTZ R31, R70, R31, !PT ;  /* 0x0000001f461f7209 */ /* 0x000fe40007810000 */
[----:B------:R-:W-:Y:S01]  /*3820*/  ISETP.GT.AND P4, PT, R27, 0x78, PT ;  /* 0x000000781b00780c */ /* 0x000fe20003f84270 */
[----:B------:R-:W2:Y:S01]  /*3830*/  MUFU.EX2 R183, R183 ;  /* 0x000000b700b77308 */ /* 0x000ea20000000800 */
[----:B0-----:R-:W-:Y:S02]  /*3840*/  FSEL R66, R81, -INF , P3 ;  /* 0xff80000051427808 */ /* 0x001fe40001800000 */
[----:B------:R-:W-:Y:S02]  /*3850*/  FMNMX.FTZ R31, R120, R31, !PT ;  /* 0x0000001f781f7209 */ /* 0x000fe40007810000 */
[----:B------:R-:W-:-:S02]  /*3860*/  ISETP.GT.AND P3, PT, R27, 0x79, PT ;  /* 0x000000791b00780c */ /* 0x000fc40003f64270 */
[----:B------:R-:W-:Y:S01]  /*3870*/  FSEL R122, R122, -INF , P4 ;  /* 0xff8000007a7a7808 */ /* 0x000fe20002000000 */
[----:B------:R-:W0:Y:S01]  /*3880*/  MUFU.EX2 R38, R38 ;  /* 0x0000002600267308 */ /* 0x000e220000000800 */
[----:B------:R-:W-:Y:S01]  /*3890*/  FMNMX.FTZ R31, R66, R31, !PT ;  /* 0x0000001f421f7209 */ /* 0x000fe20007810000 */
[----:B-1----:R-:W-:Y:S01]  /*38a0*/  FADD.FTZ R34, R181, R26 ;  /* 0x0000001ab5227221 */ /* 0x002fe20000010000 */
[----:B------:R-:W-:Y:S02]  /*38b0*/  FSEL R62, R85, -INF , P3 ;  /* 0xff800000553e7808 */ /* 0x000fe40001800000 */
[----:B------:R-:W-:Y:S02]  /*38c0*/  FMNMX.FTZ R31, R122, R31, !PT ;  /* 0x0000001f7a1f7209 */ /* 0x000fe40007810000 */
[----:B------:R-:W-:Y:S01]  /*38d0*/  F2FP.F16.F32.PACK_AB R181, R26, R181 ;  /* 0x000000b51ab5723e */ /* 0x000fe200000000ff */
[----:B------:R-:W1:Y:S01]  /*38e0*/  MUFU.EX2 R177, R177 ;  /* 0x000000b100b17308 */ /* 0x000e620000000800 */
[----:B------:R-:W-:-:S05]  /*38f0*/  FMNMX.FTZ R31, R62, R31, !PT ;  /* 0x0000001f3e1f7209 */ /* 0x000fca0007810000 */
[----:B------:R-:W3:Y:S02]  /*3900*/  SHFL.BFLY PT, R12, R31, 0x2, 0x1f ;  /* 0x0c401f001f0c7f89 */ /* 0x000ee400000e0000 */
[----:B------:R-:W4:Y:S08]  /*3910*/  MUFU.EX2 R179, R179 ;  /* 0x000000b300b37308 */ /* 0x000f300000000800 */
[----:B------:R-:W5:Y:S08]  /*3920*/  MUFU.EX2 R173, R173 ;  /* 0x000000ad00ad7308 */ /* 0x000f700000000800 */
[----:B------:R-:W5:Y:S01]  /*3930*/  MUFU.EX2 R4, R11 ;  /* 0x0000000b00047308 */ /* 0x000f620000000800 */
[----:B---3--:R-:W-:Y:S01]  /*3940*/  FMNMX.FTZ R3, R31, R12, !PT ;  /* 0x0000000c1f037209 */ /* 0x008fe20007810000 */
[----:B--2---:R-:W-:-:S06]  /*3950*/  FADD.FTZ R31, R183, R34 ;  /* 0x00000022b71f7221 */ /* 0x004fcc0000010000 */
[----:B------:R-:W2:Y:S01]  /*3960*/  MUFU.EX2 R175, R175 ;  /* 0x000000af00af7308 */ /* 0x000ea20000000800 */
[C---:B0-----:R-:W-:Y:S01]  /*3970*/  F2FP.F16.F32.PACK_AB R183, R38.reuse, R183 ;  /* 0x000000b726b7723e */ /* 0x041fe200000000ff */
[----:B------:R-:W0:Y:S01]  /*3980*/  SHFL.BFLY PT, R12, R3, 0x1, 0x1f ;  /* 0x0c201f00030c7f89 */ /* 0x000e2200000e0000 */
[----:B------:R-:W-:-:S04]  /*3990*/  FADD.FTZ R34, R38, R31 ;  /* 0x0000001f26227221 */ /* 0x000fc80000010000 */
[----:B-1----:R-:W-:Y:S01]  /*39a0*/  FADD.FTZ R33, R177, R34 ;  /* 0x00000022b1217221 */ /* 0x002fe20000010000 */
[----:B------:R4:W-:Y:S01]  /*39b0*/  MUFU.EX2 R155, R35 ;  /* 0x00000023009b7308 */ /* 0x0009e20000000800 */
[C---:B------:R-:W-:Y:S02]  /*39c0*/  F2FP.F16.F32.PACK_AB R177, R24.reuse, R177 ;  /* 0x000000b118b1723e */ /* 0x040fe400000000ff */
[----:B------:R-:W-:-:S05]  /*39d0*/  FADD.FTZ R34, R24, R33 ;  /* 0x0000002118227221 */ /* 0x000fca0000010000 */
[----:B------:R-:W1:Y:S01]  /*39e0*/  MUFU.EX2 R2, R2 ;  /* 0x0000000200027308 */ /* 0x000e620000000800 */
[----:B----4-:R-:W-:Y:S01]  /*39f0*/  FADD.FTZ R35, R179, R34 ;  /* 0x00000022b3237221 */ /* 0x010fe20000010000 */
[----:B------:R-:W-:-:S03]  /*3a00*/  F2FP.F16.F32.PACK_AB R179, R14, R179 ;  /* 0x000000b30eb3723e */ /* 0x000fc600000000ff */
[----:B------:R-:W-:-:S03]  /*3a10*/  FADD.FTZ R36, R14, R35 ;  /* 0x000000230e247221 */ /* 0x000fc60000010000 */
[----:B------:R-:W3:Y:S01]  /*3a20*/  MUFU.EX2 R169, R169 ;  /* 0x000000a900a97308 */ /* 0x000ee20000000800 */
[----:B-----5:R-:W-:Y:S01]  /*3a30*/  FADD.FTZ R37, R173, R36 ;  /* 0x00000024ad257221 */ /* 0x020fe20000010000 */
[----:B0-----:R-:W-:Y:S02]  /*3a40*/  FMNMX.FTZ R12, R3, R12, !PT ;  /* 0x0000000c030c7209 */ /* 0x001fe40007810000 */
[C---:B------:R-:W-:Y:S01]  /*3a50*/  F2FP.F16.F32.PACK_AB R173, R4.reuse, R173 ;  /* 0x000000ad04ad723e */ /* 0x040fe200000000ff */
[----:B------:R-:W-:Y:S01]  /*3a60*/  FADD.FTZ R36, R4, R37 ;  /* 0x0000002504247221 */ /* 0x000fe20000010000 */
[C---:B------:R-:W-:Y:S01]  /*3a70*/  FSETP.NEU.FTZ.AND P3, PT, R12.reuse, -INF , PT ;  /* 0xff8000000c00780b */ /* 0x040fe20003f7d000 */
[----:B------:R-:W-:Y:S01]  /*3a80*/  FMUL.FTZ R3, R12, R5 ;  /* 0x000000050c037220 */ /* 0x000fe20000410000 */
[----:B------:R-:W0:Y:S01]  /*3a90*/  MUFU.EX2 R20, R20 ;  /* 0x0000001400147308 */ /* 0x000e220000000800 */
[----:B--2---:R-:W-:Y:S01]  /*3aa0*/  FADD.FTZ R37, R175, R36 ;  /* 0x00000024af257221 */ /* 0x004fe20000010000 */
[----:B-1----:R-:W-:-:S02]  /*3ab0*/  F2FP.F16.F32.PACK_AB R175, R2, R175 ;  /* 0x000000af02af723e */ /* 0x002fc400000000ff */
[----:B------:R-:W-:Y:S01]  /*3ac0*/  FSEL R3, R3, RZ, P3 ;  /* 0x000000ff03037208 */ /* 0x000fe20001800000 */
[----:B------:R-:W-:Y:S01]  /*3ad0*/  FADD.FTZ R36, R2, R37 ;  /* 0x0000002502247221 */ /* 0x000fe20000010000 */
[----:B------:R-:W-:Y:S02]  /*3ae0*/  PLOP3.LUT P3, PT, PT, PT, UP1, 0x80, 0x0 ;  /* 0x000000000000781c */ /* 0x000fe40003f6f018 */
[----:B------:R-:W1:Y:S01]  /*3af0*/  MUFU.EX2 R171, R171 ;  /* 0x000000ab00ab7308 */ /* 0x000e620000000800 */
        /* <DEDUP_REMOVED lines=14> */
[----:B---3--:R-:W-:Y:S01]  /*3be0*/  FADD.FTZ R39, R169, R36 ;  /* 0x00000024a9277221 */ /* 0x008fe20000010000 */
[----:B------:R-:W2:Y:S01]  /*3bf0*/  MUFU.EX2 R89, R89 ;  /* 0x0000005900597308 */ /* 0x000ea20000000800 */
[-CC-:B------:R-:W-:Y:S01]  /*3c00*/  FFMA.FTZ R104, R104, R5.reuse, -R3.reuse ;  /* 0x0000000568687223 */ /* 0x180fe20000010803 */
[-C--:B------:R-:W-:Y:S01]  /*3c10*/  FFMA.FTZ R106, R106, R5.reuse, -R3 ;  /* 0x000000056a6a7223 */ /* 0x080fe20000010803 */
[----:B0-----:R-:W-:Y:S01]  /*3c20*/  FADD.FTZ R36, R20, R39 ;  /* 0x0000002714247221 */ /* 0x001fe20000010000 */
[-CC-:B------:R-:W-:Y:S01]  /*3c30*/  FFMA.FTZ R100, R100, R5.reuse, -R3.reuse ;  /* 0x0000000564647223 */ /* 0x180fe20000010803 */
[-CC-:B------:R-:W-:Y:S01]  /*3c40*/  FFMA.FTZ R108, R108, R5.reuse, -R3.reuse ;  /* 0x000000056c6c7223 */ /* 0x180fe20000010803 */
[-CC-:B------:R-:W-:Y:S01]  /*3c50*/  FFMA.FTZ R98, R98, R5.reuse, -R3.reuse ;  /* 0x0000000562627223 */ /* 0x180fe20000010803 */
[----:B-1----:R-:W-:Y:S01]  /*3c60*/  FADD.FTZ R39, R171, R36 ;  /* 0x00000024ab277221 */ /* 0x002fe20000010000 */
[----:B------:R-:W0:Y:S01]  /*3c70*/  MUFU.EX2 R64, R64 ;  /* 0x0000004000407308 */ /* 0x000e220000000800 */
[-CC-:B------:R-:W-:Y:S01]  /*3c80*/  FFMA.FTZ R110, R110, R5.reuse, -R3.reuse ;  /* 0x000000056e6e7223 */ /* 0x180fe20000010803 */
[-CC-:B------:R-:W-:Y:S01]  /*3c90*/  FFMA.FTZ R96, R96, R5.reuse, -R3.reuse ;  /* 0x0000000560607223 */ /* 0x180fe20000010803 */
[-CC-:B------:R-:W-:Y:S01]  /*3ca0*/  FFMA.FTZ R112, R112, R5.reuse, -R3.reuse ;  /* 0x0000000570707223 */ /* 0x180fe20000010803 */
[-CC-:B------:R-:W-:Y:S01]  /*3cb0*/  FFMA.FTZ R94, R94, R5.reuse, -R3.reuse ;  /* 0x000000055e5e7223 */ /* 0x180fe20000010803 */
[-CC-:B------:R-:W-:Y:S01]  /*3cc0*/  FFMA.FTZ R114, R114, R5.reuse, -R3.reuse ;  /* 0x0000000572727223 */ /* 0x180fe20000010803 */
[-CC-:B------:R-:W-:Y:S01]  /*3cd0*/  FFMA.FTZ R92, R92, R5.reuse, -R3.reuse ;  /* 0x000000055c5c7223 */ /* 0x180fe20000010803 */
[-C--:B------:R-:W-:Y:S01]  /*3ce0*/  FFMA.FTZ R116, R116, R5.reuse, -R3 ;  /* 0x0000000574747223 */ /* 0x080fe20000010803 */
[----:B------:R1:W3:Y:S01]  /*3cf0*/  MUFU.EX2 R11, R90 ;  /* 0x0000005a000b7308 */ /* 0x0002e20000000800 */
[----:B--2---:R-:W-:Y:S01]  /*3d00*/  FADD.FTZ R33, R88, R89 ;  /* 0x0000005958217221 */ /* 0x004fe20000010000 */
[-CC-:B------:R-:W-:Y:S01]  /*3d10*/  FFMA.FTZ R74, R74, R5.reuse, -R3.reuse ;  /* 0x000000054a4a7223 */ /* 0x180fe20000010803 */
[-CC-:B------:R-:W-:Y:S01]  /*3d20*/  FFMA.FTZ R118, R118, R5.reuse, -R3.reuse ;  /* 0x0000000576767223 */ /* 0x180fe20000010803 */
[-CC-:B------:R-:W-:Y:S01]  /*3d30*/  FFMA.FTZ R70, R70, R5.reuse, -R3.reuse ;  /* 0x0000000546467223 */ /* 0x180fe20000010803 */
[-CC-:B------:R-:W-:Y:S01]  /*3d40*/  FFMA.FTZ R120, R120, R5.reuse, -R3.reuse ;  /* 0x0000000578787223 */ /* 0x180fe20000010803 */
[-CC-:B------:R-:W-:Y:S01]  /*3d50*/  FFMA.FTZ R66, R66, R5.reuse, -R3.reuse ;  /* 0x0000000542427223 */ /* 0x180fe20000010803 */
[-C--:B------:R-:W-:Y:S01]  /*3d60*/  FFMA.FTZ R122, R122, R5.reuse, -R3 ;  /* 0x000000057a7a7223 */ /* 0x080fe20000010803 */
[----:B------:R-:W2:Y:S01]  /*3d70*/  MUFU.EX2 R68, R68 ;  /* 0x0000004400447308 */ /* 0x000ea20000000800 */
[----:B0-----:R-:W-:Y:S01]  /*3d80*/  FADD.FTZ R34, R64, R33 ;  /* 0x0000002140227221 */ /* 0x001fe20000010000 */
[----:B------:R-:W-:Y:S01]  /*3d90*/  FFMA.FTZ R62, R62, R5, -R3 ;  /* 0x000000053e3e7223 */ /* 0x000fe20000010803 */
[----:B------:R-:W-:-:S02]  /*3da0*/  F2FP.F16.F32.PACK_AB R180, R89, R88 ;  /* 0x0000005859b4723e */ /* 0x000fc400000000ff */
[----:B-1----:R-:W-:Y:S02]  /*3db0*/  CS2R R90, SRZ ;  /* 0x00000000005a7805 */ /* 0x002fe4000001ff00 */
[----:B------:R-:W-:Y:S02]  /*3dc0*/  F2FP.F16.F32.PACK_AB R169, R20, R169 ;  /* 0x000000a914a9723e */ /* 0x000fe400000000ff */
[----:B------:R-:W-:Y:S01]  /*3dd0*/  CS2R R88, SRZ ;  /* 0x0000000000587805 */ /* 0x000fe2000001ff00 */
[----:B------:R-:W0:Y:S01]  /*3de0*/  MUFU.EX2 R13, R72 ;  /* 0x00000048000d7308 */ /* 0x000e220000000800 */
[C---:B---3--:R-:W-:Y:S01]  /*3df0*/  FADD.FTZ R35, R11.reuse, R34 ;  /* 0x000000220b237221 */ /* 0x048fe20000010000 */
        /* <DEDUP_REMOVED lines=29> */
[----:B------:R0:W3:Y:S01]  /*3fd0*/  MUFU.EX2 R27, R104 ;  /* 0x00000068001b7308 */ /* 0x0000e20000000800 */
[----:B-1----:R-:W-:-:S07]  /*3fe0*/  FADD.FTZ R0, R102, R39 ;  /* 0x0000002766007221 */ /* 0x002fce0000010000 */
[----:B------:R-:W1:Y:S01]  /*3ff0*/  MUFU.EX2 R30, R30 ;  /* 0x0000001e001e7308 */ /* 0x000e620000000800 */
[----:B--2---:R-:W-:Y:S01]  /*4000*/  FADD.FTZ R41, R167, R34 ;  /* 0x00000022a7297221 */ /* 0x004fe20000010000 */
[----:B0-----:R-:W-:-:S06]  /*4010*/  CS2R R104, SRZ ;  /* 0x0000000000687805 */ /* 0x001fcc000001ff00 */
[----:B------:R-:W0:Y:S01]  /*4020*/  MUFU.EX2 R106, R106 ;  /* 0x0000006a006a7308 */ /* 0x000e220000000800 */
[C---:B---3--:R-:W-:Y:S01]  /*4030*/  FADD.FTZ R39, R27.reuse, R0 ;  /* 0x000000001b277221 */ /* 0x048fe20000010000 */
[----:B------:R-:W-:Y:S02]  /*4040*/  F2FP.F16.F32.PACK_AB R168, R27, R102 ;  /* 0x000000661ba8723e */ /* 0x000fe400000000ff */
[----:B------:R-:W-:-:S04]  /*4050*/  CS2R R102, SRZ ;  /* 0x0000000000667805 */ /* 0x000fc8000001ff00 */
[----:B------:R-:W2:Y:S01]  /*4060*/  MUFU.EX2 R161, R161 ;  /* 0x000000a100a17308 */ /* 0x000ea20000000800 */
[C---:B-1----:R-:W-:Y:S01]  /*4070*/  FADD.FTZ R34, R30.reuse, R41 ;  /* 0x000000291e227221 */ /* 0x042fe20000010000 */
[----:B------:R-:W-:-:S06]  /*4080*/  F2FP.F16.F32.PACK_AB R167, R30, R167 ;  /* 0x000000a71ea7723e */ /* 0x000fcc00000000ff */
[----:B------:R1:W3:Y:S01]  /*4090*/  MUFU.EX2 R29, R100 ;  /* 0x00000064001d7308 */ /* 0x0002e20000000800 */
[----:B0-----:R-:W-:-:S07]  /*40a0*/  FADD.FTZ R0, R106, R39 ;  /* 0x000000276a007221 */ /* 0x001fce0000010000 */
[----:B------:R-:W0:Y:S01]  /*40b0*/  MUFU.EX2 R32, R32 ;  /* 0x0000002000207308 */ /* 0x000e220000000800 */
[----:B--2---:R-:W-:Y:S01]  /*40c0*/  FADD.FTZ R41, R161, R34 ;  /* 0x00000022a1297221 */ /* 0x004fe20000010000 */
[----:B-1----:R-:W-:-:S06]  /*40d0*/  CS2R R100, SRZ ;  /* 0x0000000000647805 */ /* 0x002fcc000001ff00 */
[----:B------:R-:W1:Y:S01]  /*40e0*/  MUFU.EX2 R108, R108 ;  /* 0x0000006c006c7308 */ /* 0x000e620000000800 */
[C---:B---3--:R-:W-:Y:S01]  /*40f0*/  FADD.FTZ R3, R29.reuse, R0 ;  /* 0x000000001d037221 */ /* 0x048fe20000010000 */
[----:B------:R-:W-:Y:S02]  /*4100*/  F2FP.F16.F32.PACK_AB R170, R29, R106 ;  /* 0x0000006a1daa723e */ /* 0x000fe400000000ff */
[----:B------:R-:W-:-:S04]  /*4110*/  CS2R R106, SRZ ;  /* 0x00000000006a7805 */ /* 0x000fc8000001ff00 */
        /* <DEDUP_REMOVED lines=51> */
[----:B------:R-:W0:Y:S01]  /*4450*/  MUFU.EX2 R39, R74 ;  /* 0x0000004a00277308 */ /* 0x000e220000000800 */
[----:B-1----:R-:W-:-:S07]  /*4460*/  FADD.FTZ R0, R116, R3 ;  /* 0x0000000374007221 */ /* 0x002fce0000010000 */
[----:B------:R-:W1:Y:S01]  /*4470*/  MUFU.EX2 R118, R118 ;  /* 0x0000007600767308 */ /* 0x000e620000000800 */
[----:B--2---:R-:W-:-:S04]  /*4480*/  FADD.FTZ R2, R56, R45 ;  /* 0x0000002d38027221 */ /* 0x004fc80000010000 */
[C---:B------:R-:W-:Y:S01]  /*4490*/  FADD.FTZ R3, R155.reuse, R2 ;  /* 0x000000029b037221 */ /* 0x040fe20000010000 */
[----:B------:R-:W-:Y:S01]  /*44a0*/  F2FP.F16.F32.PACK_AB R155, R155, R56 ;  /* 0x000000389b9b723e */ /* 0x000fe200000000ff */
[----:B------:R-:W-:Y:S01]  /*44b0*/  IMAD.MOV.U32 R2, RZ, RZ, 0x3f800000 ;  /* 0x3f800000ff027424 */ /* 0x000fe200078e00ff */
[----:B------:R-:W2:Y:S01]  /*44c0*/  MUFU.EX2 R41, R70 ;  /* 0x0000004600297308 */ /* 0x000ea20000000800 */
[C---:B0-----:R-:W-:Y:S01]  /*44d0*/  FADD.FTZ R45, R39.reuse, R0 ;  /* 0x00000000272d7221 */ /* 0x041fe20000010000 */
[----:B------:R-:W-:Y:S02]  /*44e0*/  F2FP.F16.F32.PACK_AB R156, R39, R116 ;  /* 0x00000074279c723e */ /* 0x000fe400000000ff */
[----:B------:R-:W-:-:S04]  /*44f0*/  CS2R R116, SRZ ;  /* 0x0000000000747805 */ /* 0x000fc8000001ff00 */
[----:B------:R-:W0:Y:S01]  /*4500*/  MUFU.EX2 R120, R120 ;  /* 0x0000007800787308 */ /* 0x000e220000000800 */
[----:B-1----:R-:W-:-:S07]  /*4510*/  FADD.FTZ R0, R118, R45 ;  /* 0x0000002d76007221 */ /* 0x002fce0000010000 */
[----:B------:R-:W1:Y:S01]  /*4520*/  MUFU.EX2 R43, R66 ;  /* 0x00000042002b7308 */ /* 0x000e620000000800 */
[C---:B--2---:R-:W-:Y:S01]  /*4530*/  FADD.FTZ R13, R41.reuse, R0 ;  /* 0x00000000290d7221 */ /* 0x044fe20000010000 */
[----:B------:R-:W-:Y:S02]  /*4540*/  F2FP.F16.F32.PACK_AB R158, R41, R118 ;  /* 0x00000076299e723e */ /* 0x000fe400000000ff */
[----:B------:R-:W-:-:S04]  /*4550*/  CS2R R118, SRZ ;  /* 0x0000000000767805 */ /* 0x000fc8000001ff00 */
[----:B------:R-:W2:Y:S01]  /*4560*/  MUFU.EX2 R122, R122 ;  /* 0x0000007a007a7308 */ /* 0x000ea20000000800 */
[----:B0-----:R-:W-:-:S07]  /*4570*/  FADD.FTZ R0, R120, R13 ;  /* 0x0000000d78007221 */ /* 0x001fce0000010000 */
[----:B------:R-:W0:Y:S01]  /*4580*/  MUFU.EX2 R11, R62 ;  /* 0x0000003e000b7308 */ /* 0x000e220000000800 */
[C---:B-1----:R-:W-:Y:S01]  /*4590*/  FADD.FTZ R13, R43.reuse, R0 ;  /* 0x000000002b0d7221 */ /* 0x042fe20000010000 */
[----:B------:R-:W-:Y:S01]  /*45a0*/  F2FP.F16.F32.PACK_AB R152, R43, R120 ;  /* 0x000000782b98723e */ /* 0x000fe200000000ff */
[----:B------:R-:W-:Y:S01]  /*45b0*/  IMAD.MOV.U32 R0, RZ, RZ, 0x3f800000 ;  /* 0x3f800000ff007424 */ /* 0x000fe200078e00ff */
[----:B------:R-:W-:Y:S01]  /*45c0*/  CS2R R120, SRZ ;  /* 0x0000000000787805 */ /* 0x000fe2000001ff00 */
[----:B--2---:R-:W-:Y:S01]  /*45d0*/  FADD.FTZ R4, R122, R13 ;  /* 0x0000000d7a047221 */ /* 0x004fe20000010000 */
[----:B0-----:R-:W-:-:S03]  /*45e0*/  F2FP.F16.F32.PACK_AB R154, R11, R122 ;  /* 0x0000007a0b9a723e */ /* 0x001fc600000000ff */
[----:B------:R-:W-:Y:S01]  /*45f0*/  FADD.FTZ R4, R11, R4 ;  /* 0x000000040b047221 */ /* 0x000fe20000010000 */
[----:B------:R-:W-:Y:S01]  /*4600*/  CS2R R122, SRZ ;  /* 0x00000000007a7805 */ /* 0x000fe2000001ff00 */
[----:B------:R-:W-:Y:S06]  /*4610*/  @!P3 BRA `(.L_x_2243) ;  /* 0x0000003000c4b947 */ /* 0x000fec0003800000 */
[----:B------:R-:W-:Y:S01]  /*4620*/  IMAD.MOV.U32 R11, RZ, RZ, R10 ;  /* 0x000000ffff0b7224 */ /* 0x000fe200078e000a */
[----:B------:R-:W-:Y:S01]  /*4630*/  UMOV UR5, UR37 ;  /* 0x0000002500057c82 */ /* 0x000fe20008000000 */
[----:B------:R-:W-:Y:S01]  /*4640*/  IMAD.MOV.U32 R13, RZ, RZ, R12 ;  /* 0x000000ffff0d7224 */ /* 0x000fe200078e000c */
[----:B------:R-:W-:Y:S01]  /*4650*/  UMOV UR6, UR36 ;  /* 0x0000002400067c82 */ /* 0x000fe20008000000 */
[----:B------:R-:W-:Y:S01]  /*4660*/  IMAD.MOV.U32 R0, RZ, RZ, 0x3f800000 ;  /* 0x3f800000ff007424 */ /* 0x000fe200078e00ff */
[----:B------:R-:W-:Y:S01]  /*4670*/  ULDC UR42, c[0x0][0x288] ;  /* 0x0000a200002a7ab9 */ /* 0x000fe20000000800 */
[----:B------:R-:W-:Y:S01]  /*4680*/  IMAD.MOV.U32 R151, RZ, RZ, RZ ;  /* 0x000000ffff977224 */ /* 0x000fe200078e00ff */
[----:B------:R-:W-:-:S06]  /*4690*/  ULDC UR7, c[0x0][0x9d8] ;  /* 0x0002760000077ab9 */ /* 0x000fcc0000000800 */
.L_x_2252:
[----:B------:R-:W-:-:S04]  /*46a0*/  UIADD3 UR8, UR6, 0x1, URZ ;  /* 0x0000000106087890 */ /* 0x000fc8000fffe03f */
[----:B------:R-:W-:-:S04]  /*46b0*/  UISETP.NE.AND UP1, UPT, UR8, 0x2, UPT ;  /* 0x000000020800788c */ /* 0x000fc8000bf25270 */
[----:B------:R-:W-:Y:S02]  /*46c0*/  USEL UR37, URZ, 0x1, UP1 ;  /* 0x000000013f257887 */ /* 0x000fe40008800000 */
[----:B------:R-:W-:Y:S02]  /*46d0*/  USEL UR36, UR8, URZ, UP1 ;  /* 0x0000003f08247287 */ /* 0x000fe40008800000 */
[----:B------:R-:W-:Y:S01]  /*46e0*/  ULOP3.LUT UR37, UR5, UR37, URZ, 0x3c, !UPT ;  /* 0x0000002505257292 */ /* 0x000fe2000f8e3c3f */
[----:B------:R-:W-:Y:S11]  /*46f0*/  @!P0 BRA `(.L_x_2244) ;  /* 0x0000000000048947 */ /* 0x000ff60003800000 */
[----:B------:R-:W-:Y:S01]  /*4700*/  BPT.TRAP 0x1 ;  /* 0x000000040000795c */ /* 0x000fe20000300000 */
.L_x_2244:
[----:B------:R-:W-:Y:S01]  /*4710*/  ULEA UR8, UR36, UR38, 0x3 ;  /* 0x0000002624087291 */ /* 0x000fe2000f8e183f */
[----:B------:R-:W-:-:S04]  /*4720*/  MOV R5, UR37 ;  /* 0x0000002500057c02 */ /* 0x000fc80008000f00 */
[----:B------:R-:W-:-:S04]  /*4730*/  SHF.L.U32 R5, R5, 0x1f, RZ ;  /* 0x0000001f05057819 */ /* 0x000fc800000006ff */
[----:B------:R0:W1:Y:S01]  /*4740*/  SYNCS.PHASECHK.TRANS64.TRYWAIT P3, [UR8+0x34830], R5 ;  /* 0x03483005ff0075a7 */ /* 0x0000620008060148 */
[----:B------:R-:W-:Y:S05]  /*4750*/  @!P0 BRA `(.L_x_2245) ;  /* 0x0000000000048947 */ /* 0x000fea0003800000 */
[----:B------:R-:W-:Y:S01]  /*4760*/  BPT.TRAP 0x1 ;  /* 0x000000040000795c */ /* 0x000fe20000300000 */
.L_x_2245:
[----:B-1----:R-:W-:Y:S05]  /*4770*/  @P3 BRA `(.L_x_2246) ;  /* 0x0000000000083947 */ /* 0x002fea0003800000 */
[----:B------:R-:W1:Y:S02]  /*4780*/  SYNCS.PHASECHK.TRANS64.TRYWAIT P3, [UR8+0x34830], R5 ;  /* 0x03483005ff0075a7 */ /* 0x000e640008060148 */
[----:B-1----:R-:W-:Y:S05]  /*4790*/  @!P3 BRA `(.L_x_2247) ;  /* 0x000000d00088b947 */ /* 0x002fea0003800000 */
.L_x_2246:
        /* <DEDUP_REMOVED lines=141> */
.L_x_2248:
[----:B------:R-:W-:Y:S01]  /*5070*/  ULEA UR9, UR6, UR38, 0x3 ;  /* 0x0000002606097291 */ /* 0x000fe2000f8e183f */
[----:B------:R-:W-:-:S05]  /*5080*/  IMAD.U32 R0, RZ, RZ, UR5 ;  /* 0x00000005ff007e24 */ /* 0x000fca000f8e00ff */
[----:B------:R-:W-:-:S04]  /*5090*/  SHF.L.U32 R0, R0, 0x1f, RZ ;  /* 0x0000001f00007819 */ /* 0x000fc800000006ff */
[----:B------:R2:W3:Y:S01]  /*50a0*/  SYNCS.PHASECHK.TRANS64.TRYWAIT P3, [UR9+0x34850], R0 ;  /* 0x03485000ff0075a7 */ /* 0x0004e20008060149 */
[----:B------:R-:W-:Y:S05]  /*50b0*/  @!P0 BRA `(.L_x_2249) ;  /* 0x0000000000048947 */ /* 0x000fea0003800000 */
[----:B------:R-:W-:Y:S01]  /*50c0*/  BPT.TRAP 0x1 ;  /* 0x000000040000795c */ /* 0x000fe20000300000 */
.L_x_2249:
[----:B---3--:R-:W-:Y:S05]  /*50d0*/  @P3 BRA `(.L_x_2250) ;  /* 0x0000000000083947 */ /* 0x008fea0003800000 */
[----:B------:R-:W3:Y:S02]  /*50e0*/  SYNCS.PHASECHK.TRANS64.TRYWAIT P3, [UR9+0x34850], R0 ;  /* 0x03485000ff0075a7 */ /* 0x000ee40008060149 */
[----:B---3--:R-:W-:Y:S05]  /*50f0*/  @!P3 BRA `(.L_x_2251) ;  /* 0x000000c80048b947 */ /* 0x008fea0003800000 */
.L_x_2250:
[----:B------:R-:W-:Y:S01]  /*5100*/  UIADD3 UR5, UR38, 0x400, URZ ;  /* 0x0000040026057890 */ /* 0x000fe2000fffe03f */
[----:B------:R-:W-:Y:S01]  /*5110*/  WARPGROUP.ARRIVE ;  /* 0x00000000000079c5 */ /* 0x000fe20000000000 */
[----:B------:R-:W-:Y:S01]  /*5120*/  UMOV UR15, 0x40000040 ;  /* 0x40000040000f7882 */ /* 0x000fe20000000000 */
[----:B------:R-:W-:Y:S01]  /*5130*/  FMUL.FTZ R194, R27, UR7 ;  /* 0x000000071bc27c20 */ /* 0x000fe20008410000 */
[----:B------:R-:W-:Y:S01]  /*5140*/  USHF.R.U32.HI UR5, URZ, 0x4, UR5 ;  /* 0x000000043f057899 */ /* 0x000fe20008011605 */
[----:B------:R-:W-:Y:S02]  /*5150*/  VIADD R27, R18, UR39 ;  /* 0x00000027121b7c36 */ /* 0x000fe40008000000 */
[----:B0-2---:R-:W-:Y:S01]  /*5160*/  FMUL.FTZ R0, R24, UR7 ;  /* 0x0000000718007c20 */ /* 0x005fe20008410000 */
[----:B------:R-:W-:Y:S01]  /*5170*/  FMUL.FTZ R196, R26, UR7 ;  /* 0x000000071ac47c20 */ /* 0x000fe20008410000 */
[----:B------:R-:W-:Y:S01]  /*5180*/  ULOP3.LUT UR5, UR5, 0x3fff, URZ, 0xc0, !UPT ;  /* 0x00003fff05057892 */ /* 0x000fe2000f8ec03f */
[----:B------:R-:W-:Y:S01]  /*5190*/  FMUL.FTZ R24, R36, UR7 ;  /* 0x0000000724187c20 */ /* 0x000fe20008410000 */
[----:B------:R-:W-:Y:S01]  /*51a0*/  FMUL.FTZ R12, R29, UR7 ;  /* 0x000000071d0c7c20 */ /* 0x000fe20008410000 */
[----:B------:R-:W-:Y:S01]  /*51b0*/  FMUL.FTZ R29, R45, UR7 ;  /* 0x000000072d1d7c20 */ /* 0x000fe20008410000 */
[----:B------:R-:W-:Y:S01]  /*51c0*/  ULOP3.LUT UR5, UR5, 0x4000000, URZ, 0xfc, !UPT ;  /* 0x0400000005057892 */ /* 0x000fe2000f8efc3f */
[----:B------:R-:W0:Y:S01]  /*51d0*/  MUFU.TANH R196, R196 ;  /* 0x000000c400c47308 */ /* 0x000e220000002400 */
[----:B------:R-:W-:Y:S01]  /*51e0*/  FMUL.FTZ R47, R47, UR7 ;  /* 0x000000072f2f7c20 */ /* 0x000fe20008410000 */
[----:B------:R-:W-:Y:S01]  /*51f0*/  FMUL.FTZ R21, R32, UR7 ;  /* 0x0000000720157c20 */ /* 0x000fe20008410000 */
[----:B------:R-:W-:Y:S01]  /*5200*/  ULEA UR5, UR6, UR5, 0xb ;  /* 0x0000000506057291 */ /* 0x000fe2000f8e583f */
[----:B------:R-:W-:Y:S01]  /*5210*/  FMUL.FTZ R14, R28, UR7 ;  /* 0x000000071c0e7c20 */ /* 0x000fe20008410000 */
[----:B------:R-:W-:Y:S01]  /*5220*/  FMUL.FTZ R28, R42, UR7 ;  /* 0x000000072a1c7c20 */ /* 0x000fe20008410000 */
[----:B------:R-:W-:Y:S01]  /*5230*/  @UP0 ULDC UR6, c[0x0][0x44c] ;  /* 0x0001130000060ab9 */ /* 0x000fe20000000800 */
[----:B-1----:R-:W-:Y:S01]  /*5240*/  FMUL.FTZ R10, R43, UR7 ;  /* 0x000000072b0a7c20 */ /* 0x002fe20008410000 */
[----:B------:R-:W-:Y:S01]  /*5250*/  @P2 IMAD.HI.U32 R5, R27, UR6, RZ ;  /* 0x000000061b052c27 */ /* 0x000fe2000f8e00ff */
[----:B------:R-:W-:Y:S01]  /*5260*/  @UP0 ULDC UR6, c[0x0][0x450] ;  /* 0x0001140000060ab9 */ /* 0x000fe20000000800 */
[----:B------:R-:W-:Y:S01]  /*5270*/  UMOV UR14, UR5 ;  /* 0x00000005000e7c82 */ /* 0x000fe20008000000 */
[----:B------:R-:W1:Y:S01]  /*5280*/  MUFU.TANH R194, R194 ;  /* 0x000000c200c27308 */ /* 0x000e620000002400 */
[----:B------:R-:W-:Y:S01]  /*5290*/  HGMMA.64x128x16.F32 R88, R180, gdesc[UR12].tnspB, R88, gsb0 ;  /* 0x41e0000cb4587df0 */ /* 0x000fe20008000858 */
[----:B------:R-:W-:Y:S01]  /*52a0*/  UIADD3 UR14, UR5, 0x80, URZ ;  /* 0x00000080050e7890 */ /* 0x000fe2000fffe03f */
[----:B------:R-:W-:Y:S01]  /*52b0*/  @P2 SHF.R.U32.HI R27, RZ, UR6, R5 ;  /* 0x00000006ff1b2c19 */ /* 0x000fe20008011605 */
[----:B------:R-:W-:Y:S01]  /*52c0*/  UMOV UR15, 0x40000040 ;  /* 0x40000040000f7882 */ /* 0x000fe20000000000 */
[----:B------:R-:W-:Y:S01]  /*52d0*/  UMOV UR6, 0xffffff80 ;  /* 0xffffff8000067882 */ /* 0x000fe20000000000 */
[----:B------:R-:W-:Y:S01]  /*52e0*/  FMUL.FTZ R46, R46, UR7 ;  /* 0x000000072e2e7c20 */ /* 0x000fe20008410000 */
[----:B------:R-:W-:Y:S01]  /*52f0*/  UIMAD UR6, UR4, UR6, 0x1 ;  /* 0x00000001040674a4 */ /* 0x000fe2000f8e0206 */
[----:B------:R-:W-:Y:S01]  /*5300*/  MUFU.TANH R32, R47 ;  /* 0x0000002f00207308 */ /* 0x000fe20000002400 */
[----:B------:R-:W-:Y:S01]  /*5310*/  FMUL.FTZ R50, R50, UR7 ;  /* 0x0000000732327c20 */ /* 0x000fe20008410000 */
[----:B------:R-:W-:Y:S01]  /*5320*/  FMUL.FTZ R51, R51, UR7 ;  /* 0x0000000733337c20 */ /* 0x000fe20008410000 */
[----:B------:R-:W-:Y:S01]  /*5330*/  FMUL.FTZ R54, R54, UR7 ;  /* 0x0000000736367c20 */ /* 0x000fe20008410000 */
[----:B------:R-:W-:Y:S01]  /*5340*/  FMUL.FTZ R55, R55, UR7 ;  /* 0x0000000737377c20 */ /* 0x000fe20008410000 */
[----:B------:R-:W-:-:S02]  /*5350*/  IMAD.U32 R36, RZ, RZ, UR6 ;  /* 0x00000006ff247e24 */ /* 0x000fc4000f8e00ff */
[----:B------:R-:W-:Y:S01]  /*5360*/  FMUL.FTZ R58, R58, UR7 ;  /* 0x000000073a3a7c20 */ /* 0x000fe20008410000 */
[----:B------:R-:W-:Y:S01]  /*5370*/  FMUL.FTZ R59, R59, UR7 ;  /* 0x000000073b3b7c20 */ /* 0x000fe20008410000 */
[----:B------:R-:W-:Y:S01]  /*5380*/  MUFU.TANH R28, R28 ;  /* 0x0000001c001c7308 */ /* 0x000fe20000002400 */
[----:B------:R-:W-:Y:S02]  /*5390*/  IMAD R45, R17, -0x2, R36 ;  /* 0xfffffffe112d7824 */ /* 0x000fe400078e0224 */
        /* <DEDUP_REMOVED lines=28> */
[----:B------:R-:W-:-:S02]  /*5560*/  UISETP.GT.AND UP1, UPT, UR4, UR10, UPT ;  /* 0x0000000a0400728c */ /* 0x000fc4000bf24270 */
[----:B------:R-:W-:Y:S01]  /*5570*/  MUFU.TANH R51, R51 ;  /* 0x0000003300337308 */ /* 0x000fe20000002400 */
[----:B------:R-:W-:Y:S01]  /*5580*/  UIADD3 UR4, UR4, -0x1, URZ ;  /* 0xffffffff04047890 */ /* 0x000fe2000fffe03f */
[----:B------:R-:W-:-:S06]  /*5590*/  UMOV UR6, UR36 ;  /* 0x0000002400067c82 */ /* 0x000fcc0008000000 */
[----:B------:R-:W-:Y:S08]  /*55a0*/  MUFU.TANH R54, R54 ;  /* 0x0000003600367308 */ /* 0x000ff00000002400 */
[----:B------:R-:W-:Y:S08]  /*55b0*/  MUFU.TANH R55, R55 ;  /* 0x0000003700377308 */ /* 0x000ff00000002400 */
[----:B------:R-:W-:Y:S08]  /*55c0*/  MUFU.TANH R58, R58 ;  /* 0x0000003a003a7308 */ /* 0x000ff00000002400 */
[----:B------:R2:W-:Y:S08]  /*55d0*/  MUFU.TANH R56, R59 ;  /* 0x0000003b00387308 */ /* 0x0005f00000002400 */
[----:B------:R-:W-:Y:S01]  /*55e0*/  MUFU.TANH R63, R63 ;  /* 0x0000003f003f7308 */ /* 0x000fe20000002400 */
[----:B--2---:R-:W-:-:S07]  /*55f0*/  FMUL.FTZ R59, R73, UR7 ;  /* 0x00000007493b7c20 */ /* 0x004fce0008410000 */
        /* <DEDUP_REMOVED lines=10> */
[----:B------:R-:W2:Y:S01]  /*56a0*/  SHFL.IDX PT, R30, R27, 0x1, 0x1c1f ;  /* 0x003c1f001b1e7f89 */ /* 0x000ea200000e0000 */
[----:B------:R-:W-:Y:S01]  /*56b0*/  FMUL.FTZ R31, R44, UR7 ;  /* 0x000000072c1f7c20 */ /* 0x000fe20008410000 */
[----:B------:R-:W-:Y:S01]  /*56c0*/  MUFU.TANH R2, R2 ;  /* 0x0000000200027308 */ /* 0x000fe20000002400 */
[----:B------:R-:W-:Y:S01]  /*56d0*/  HGMMA.64x128x16.F32 R88, R176, gdesc[UR12].tnspB, R88, gsb0 ;  /* 0x41e0000cb0587df0 */ /* 0x000fe20008000858 */
[----:B------:R-:W-:Y:S01]  /*56e0*/  UIADD3 UR14, UR5, 0x100, URZ ;  /* 0x00000100050e7890 */ /* 0x000fe2000fffe03f */
[----:B------:R-:W-:-:S05]  /*56f0*/  UMOV UR15, 0x40000040 ;  /* 0x40000040000f7882 */ /* 0x000fca0000000000 */
[----:B------:R-:W3:Y:S08]  /*5700*/  MUFU.TANH R182, R182 ;  /* 0x000000b600b67308 */ /* 0x000ef00000002400 */
[----:B------:R-:W4:Y:S08]  /*5710*/  MUFU.TANH R180, R180 ;  /* 0x000000b400b47308 */ /* 0x000f300000002400 */
        /* <DEDUP_REMOVED lines=19> */
[----:B------:R-:W5:Y:S01]  /*5850*/  LDC R34, c[0x0][0x2f0] ;  /* 0x0000bc00ff227b82 */ /* 0x000f620000000800 */
[----:B------:R-:W-:Y:S01]  /*5860*/  FMUL.FTZ R35, R48, UR7 ;  /* 0x0000000730237c20 */ /* 0x000fe20008410000 */
[----:B------:R-:W-:Y:S01]  /*5870*/  MUFU.TANH R53, R53 ;  /* 0x0000003500357308 */ /* 0x000fe20000002400 */
[----:B------:R-:W-:Y:S01]  /*5880*/  HGMMA.64x128x16.F32 R88, R172, gdesc[UR12].tnspB, R88, gsb0 ;  /* 0x41e0000cac587df0 */ /* 0x000fe20008000858 */
[----:B------:R-:W-:Y:S01]  /*5890*/  UIADD3 UR14, UR5, 0x180, URZ ;  /* 0x00000180050e7890 */ /* 0x000fe2000fffe03f */
[----:B------:R-:W-:-:S05]  /*58a0*/  UMOV UR15, 0x40000040 ;  /* 0x40000040000f7882 */ /* 0x000fca0000000000 */
[----:B------:R-:W4:Y:S08]  /*58b0*/  MUFU.TANH R178, R178 ;  /* 0x000000b200b27308 */ /* 0x000f300000002400 */
[----:B------:R-:W4:Y:S01]  /*58c0*/  MUFU.TANH R176, R176 ;  /* 0x000000b000b07308 */ /* 0x000f220000002400 */
[----:B-----5:R-:W-:-:S07]  /*58d0*/  IMAD R45, R34, UR60, R45 ;  /* 0x0000003c222d7c24 */ /* 0x020fce000f8e022d */
[----:B------:R-:W-:Y:S01]  /*58e0*/  MUFU.TANH R48, R66 ;  /* 0x0000004200307308 */ /* 0x000fe20000002400 */
[----:B--2---:R-:W-:-:S04]  /*58f0*/  IADD3 R5, R30, -UR42, R45 ;  /* 0x8000002a1e057c10 */ /* 0x004fc8000fffe02d */
[----:B------:R-:W-:-:S03]  /*5900*/  ISETP.GT.AND P3, PT, R5, RZ, PT ;  /* 0x000000ff0500720c */ /* 0x000fc60003f64270 */
[----:B------:R-:W-:Y:S01]  /*5910*/  MUFU.TANH R30, R62 ;  /* 0x0000003e001e7308 */ /* 0x000fe20000002400 */
[C---:B------:R-:W-:Y:S02]  /*5920*/  ISETP.GT.AND P4, PT, R5.reuse, 0x1, PT ;  /* 0x000000010500780c */ /* 0x040fe40003f84270 */
[----:B0-----:R-:W-:Y:S02]  /*5930*/  FSEL R196, R196, -INF , P3 ;  /* 0xff800000c4c47808 */ /* 0x001fe40001800000 */
[C---:B------:R-:W-:Y:S02]  /*5940*/  ISETP.GT.AND P3, PT, R5.reuse, 0x8, PT ;  /* 0x000000080500780c */ /* 0x040fe40003f64270 */
[----:B-1----:R-:W-:Y:S01]  /*5950*/  FSEL R194, R194, -INF , P4 ;  /* 0xff800000c2c27808 */ /* 0x002fe20002000000 */
[----:B------:R-:W-:Y:S01]  /*5960*/  MUFU.TANH R35, R35 ;  /* 0x0000002300237308 */ /* 0x000fe20000002400 */
[----:B------:R-:W-:Y:S02]  /*5970*/  FMNMX.FTZ R47, R196, R11, !PT ;  /* 0x0000000bc42f7209 */ /* 0x000fe40007810000 */
[----:B------:R-:W-:-:S02]  /*5980*/  ISETP.GT.AND P4, PT, R5, 0x9, PT ;  /* 0x000000090500780c */ /* 0x000fc40003f84270 */
[----:B---3--:R-:W-:Y:S02]  /*5990*/  FSEL R182, R182, -INF , P3 ;  /* 0xff800000b6b67808 */ /* 0x008fe40001800000 */
[----:B------:R-:W-:Y:S01]  /*59a0*/  FMNMX.FTZ R47, R194, R47, !PT ;  /* 0x0000002fc22f7209 */ /* 0x000fe20007810000 */
[----:B------:R-:W-:Y:S01]  /*59b0*/  MUFU.TANH R57, R57 ;  /* 0x0000003900397308 */ /* 0x000fe20000002400 */
[C---:B------:R-:W-:Y:S02]  /*59c0*/  ISETP.GT.AND P3, PT, R5.reuse, 0x10, PT ;  /* 0x000000100500780c */ /* 0x040fe40003f64270 */
[----:B----4-:R-:W-:Y:S02]  /*59d0*/  FSEL R180, R180, -INF , P4 ;  /* 0xff800000b4b47808 */ /* 0x010fe40002000000 */
[----:B------:R-:W-:Y:S02]  /*59e0*/  FMNMX.FTZ R47, R182, R47, !PT ;  /* 0x0000002fb62f7209 */ /* 0x000fe40007810000 */
[----:B------:R-:W-:Y:S01]  /*59f0*/  ISETP.GT.AND P4, PT, R5, 0x11, PT ;  /* 0x000000110500780c */ /* 0x000fe20003f84270 */
[----:B------:R-:W-:Y:S01]  /*5a00*/  MUFU.TANH R59, R59 ;  /* 0x0000003b003b7308 */ /* 0x000fe20000002400 */
[----:B------:R-:W-:-:S02]  /*5a10*/  FSEL R178, R178, -INF , P3 ;  /* 0xff800000b2b27808 */ /* 0x000fc40001800000 */
[----:B------:R-:W-:Y:S02]  /*5a20*/  FMNMX.FTZ R47, R180, R47, !PT ;  /* 0x0000002fb42f7209 */ /* 0x000fe40007810000 */
[C---:B------:R-:W-:Y:S02]  /*5a30*/  ISETP.GT.AND P3, PT, R5.reuse, 0x18, PT ;  /* 0x000000180500780c */ /* 0x040fe40003f64270 */
[----:B------:R-:W-:Y:S02]  /*5a40*/  FSEL R176, R176, -INF , P4 ;  /* 0xff800000b0b07808 */ /* 0x000fe40002000000 */
[----:B------:R-:W-:Y:S02]  /*5a50*/  FMNMX.FTZ R47, R178, R47, !PT ;  /* 0x0000002fb22f7209 */ /* 0x000fe40007810000 */
[----:B------:R-:W-:Y:S02]  /*5a60*/  ISETP.GT.AND P4, PT, R5, 0x19, PT ;  /* 0x000000190500780c */ /* 0x000fe40003f84270 */
[----:B------:R-:W-:Y:S01]  /*5a70*/  FMNMX.FTZ R47, R176, R47, !PT ;  /* 0x0000002fb02f7209 */ /* 0x000fe20007810000 */
[----:B------:R-:W-:-:S02]  /*5a80*/  WARPGROUP.DEPBAR.LE gsb0, 0x0 ;  /* 0x00008000000079c5 */ /* 0x000fc40000010000 */
[----:B------:R-:W-:Y:S01]  /*5a90*/  WARPGROUP.ARRIVE ;  /* 0x00000000000079c5 */ /* 0x000fe20000000000 */
[----:B------:R-:W-:Y:S01]  /*5aa0*/  FMUL.FTZ R174, R38, UR7 ;  /* 0x0000000726ae7c20 */ /* 0x000fe20008410000 */
[----:B------:R-:W-:Y:S01]  /*5ab0*/  FMUL.FTZ R172, R39, UR7 ;  /* 0x0000000727ac7c20 */ /* 0x000fe20008410000 */
[----:B------:R-:W-:Y:S01]  /*5ac0*/  MUFU.TANH R38, R82 ;  /* 0x0000005200267308 */ /* 0x000fe20000002400 */
[----:B------:R-:W-:Y:S02]  /*5ad0*/  FMUL.FTZ R39, R52, UR7 ;  /* 0x0000000734277c20 */ /* 0x000fe40008410000 */
[----:B------:R-:W-:Y:S01]  /*5ae0*/  HGMMA.64x128x16.F32 R88, R168, gdesc[UR12].tnspB, R88, gsb0 ;  /* 0x41e0000ca8587df0 */ /* 0x000fe20008000858 */
[----:B------:R-:W-:Y:S01]  /*5af0*/  UIADD3 UR14, UR5, 0x200, URZ ;  /* 0x00000200050e7890 */ /* 0x000fe2000fffe03f */
[----:B------:R-:W-:-:S03]  /*5b00*/  UMOV UR15, 0x40000040 ;  /* 0x40000040000f7882 */ /* 0x000fc60000000000 */
[----:B------:R-:W0:Y:S08]  /*5b10*/  MUFU.TANH R174, R174 ;  /* 0x000000ae00ae7308 */ /* 0x000e300000002400 */
[----:B------:R-:W1:Y:S08]  /*5b20*/  MUFU.TANH R172, R172 ;  /* 0x000000ac00ac7308 */ /* 0x000e700000002400 */
[----:B------:R-:W-:Y:S01]  /*5b30*/  MUFU.TANH R52, R86 ;  /* 0x0000005600347308 */ /* 0x000fe20000002400 */
[----:B0-----:R-:W-:-:S02]  /*5b40*/  FSEL R174, R174, -INF , P3 ;  /* 0xff800000aeae7808 */ /* 0x001fc40001800000 */
[----:B------:R-:W-:Y:S02]  /*5b50*/  ISETP.GT.AND P3, PT, R5, 0x20, PT ;  /* 0x000000200500780c */ /* 0x000fe40003f64270 */
[----:B------:R-:W-:-:S03]  /*5b60*/  FMNMX.FTZ R47, R174, R47, !PT ;  /* 0x0000002fae2f7209 */ /* 0x000fc60007810000 */
[----:B------:R-:W-:Y:S01]  /*5b70*/  MUFU.TANH R39, R39 ;  /* 0x0000002700277308 */ /* 0x000fe20000002400 */
[----:B-1----:R-:W-:Y:S02]  /*5b80*/  FSEL R172, R172, -INF , P4 ;  /* 0xff800000acac7808 */ /* 0x002fe40002000000 */
[C---:B------:R-:W-:Y:S02]  /*5b90*/  ISETP.GT.AND P4, PT, R5.reuse, 0x21, PT ;  /* 0x000000210500780c */ /* 0x040fe40003f84270 */
[----:B------:R-:W-:Y:S01]  /*5ba0*/  FMNMX.FTZ R47, R172, R47, !PT ;  /* 0x0000002fac2f7209 */ /* 0x000fe20007810000 */
[----:B------:R-:W-:Y:S02]  /*5bb0*/  WARPGROUP.DEPBAR.LE gsb0, 0x0 ;  /* 0x00008000000079c5 */ /* 0x000fe40000010000 */
[----:B------:R-:W-:Y:S01]  /*5bc0*/  WARPGROUP.ARRIVE ;  /* 0x00000000000079c5 */ /* 0x000fe20000000000 */
[----:B------:R-:W-:Y:S02]  /*5bd0*/  FSEL R170, R28, -INF , P3 ;  /* 0xff8000001caa7808 */ /* 0x000fe40001800000 */
[C---:B------:R-:W-:Y:S01]  /*5be0*/  ISETP.GT.AND P3, PT, R5.reuse, 0x28, PT ;  /* 0x000000280500780c */ /* 0x040fe20003f64270 */
[----:B------:R0:W1:Y:S01]  /*5bf0*/  MUFU.TANH R28, R70 ;  /* 0x00000046001c7308 */ /* 0x0000620000002400 */
[----:B------:R-:W-:Y:S01]  /*5c00*/  FSEL R168, R10, -INF , P4 ;  /* 0xff8000000aa87808 */ /* 0x000fe20002000000 */
[----:B------:R-:W-:Y:S01]  /*5c10*/  HGMMA.64x128x16.F32 R88, R164, gdesc[UR12].tnspB, R88, gsb0 ;  /* 0x41e0000ca4587df0 */ /* 0x000fe20008000858 */
[----:B------:R-:W-:Y:S01]  /*5c20*/  FMNMX.FTZ R47, R170, R47, !PT ;  /* 0x0000002faa2f7209 */ /* 0x000fe20007810000 */
[----:B------:R-:W-:Y:S01]  /*5c30*/  FMUL.FTZ R10, R74, UR7 ;  /* 0x000000074a0a7c20 */ /* 0x000fe20008410000 */
[----:B------:R-:W-:Y:S01]  /*5c40*/  ISETP.GT.AND P4, PT, R5, 0x29, PT ;  /* 0x000000290500780c */ /* 0x000fe20003f84270 */
[----:B------:R-:W-:Y:S01]  /*5c50*/  UIADD3 UR14, UR5, 0x280, URZ ;  /* 0x00000280050e7890 */ /* 0x000fe2000fffe03f */
[----:B------:R-:W-:Y:S01]  /*5c60*/  FMNMX.FTZ R47, R168, R47, !PT ;  /* 0x0000002fa82f7209 */ /* 0x000fe20007810000 */
[----:B------:R-:W-:-:S02]  /*5c70*/  UMOV UR15, 0x40000040 ;  /* 0x40000040000f7882 */ /* 0x000fc40000000000 */
[----:B------:R-:W2:Y:S01]  /*5c80*/  MUFU.TANH R10, R10 ;  /* 0x0000000a000a7308 */ /* 0x000ea20000002400 */
[----:B------:R-:W-:Y:S02]  /*5c90*/  WARPGROUP.DEPBAR.LE gsb0, 0x0 ;  /* 0x00008000000079c5 */ /* 0x000fe40000010000 */
[----:B------:R-:W-:Y:S01]  /*5ca0*/  FSEL R166, R46, -INF , P3 ;  /* 0xff8000002ea67808 */ /* 0x000fe20001800000 */
[----:B------:R-:W-:Y:S01]  /*5cb0*/  WARPGROUP.ARRIVE ;  /* 0x00000000000079c5 */ /* 0x000fe20000000000 */
[----:B------:R-:W-:-:S03]  /*5cc0*/  ISETP.GT.AND P3, PT, R5, 0x30, PT ;  /* 0x000000300500780c */ /* 0x000fc60003f64270 */
[----:B------:R-:W3:Y:S01]  /*5cd0*/  MUFU.TANH R46, R79 ;  /* 0x0000004f002e7308 */ /* 0x000ee20000002400 */
[----:B------:R-:W-:Y:S02]  /*5ce0*/  FSEL R164, R32, -INF , P4 ;  /* 0xff80000020a47808 */ /* 0x000fe40002000000 */
[----:B------:R-:W-:Y:S01]  /*5cf0*/  FMNMX.FTZ R47, R166, R47, !PT ;  /* 0x0000002fa62f7209 */ /* 0x000fe20007810000 */
[----:B------:R-:W-:Y:S01]  /*5d00*/  HGMMA.64x128x16.F32 R88, R160, gdesc[UR12].tnspB, R88, gsb0 ;  /* 0x41e0000ca0587df0 */ /* 0x000fe20008000858 */
[C---:B------:R-:W-:Y:S01]  /*5d10*/  ISETP.GT.AND P4, PT, R5.reuse, 0x31, PT ;  /* 0x000000310500780c */ /* 0x040fe20003f84270 */
[----:B------:R-:W-:Y:S01]  /*5d20*/  UIADD3 UR14, UR5, 0x300, URZ ;  /* 0x00000300050e7890 */ /* 0x000fe2000fffe03f */
[----:B------:R-:W-:Y:S01]  /*5d30*/  FSEL R74, R50, -INF , P3 ;  /* 0xff800000324a7808 */ /* 0x000fe20001800000 */
[----:B------:R-:W-:Y:S01]  /*5d40*/  UMOV UR15, 0x40000040 ;  /* 0x40000040000f7882 */ /* 0x000fe20000000000 */
[----:B------:R-:W-:Y:S02]  /*5d50*/  FMNMX.FTZ R47, R164, R47, !PT ;  /* 0x0000002fa42f7209 */ /* 0x000fe40007810000 */
[----:B------:R-:W-:-:S02]  /*5d60*/  ISETP.GT.AND P3, PT, R5, 0x38, PT ;  /* 0x000000380500780c */ /* 0x000fc40003f64270 */
[----:B0-----:R-:W-:Y:S02]  /*5d70*/  FSEL R70, R51, -INF , P4 ;  /* 0xff80000033467808 */ /* 0x001fe40002000000 */
[----:B------:R-:W-:Y:S02]  /*5d80*/  FMNMX.FTZ R47, R74, R47, !PT ;  /* 0x0000002f4a2f7209 */ /* 0x000fe40007810000 */
[C---:B------:R-:W-:Y:S02]  /*5d90*/  ISETP.GT.AND P4, PT, R5.reuse, 0x39, PT ;  /* 0x000000390500780c */ /* 0x040fe40003f84270 */
[----:B------:R-:W-:Y:S02]  /*5da0*/  FSEL R66, R54, -INF , P3 ;  /* 0xff80000036427808 */ /* 0x000fe40001800000 */
[----:B------:R-:W-:Y:S02]  /*5db0*/  FMNMX.FTZ R47, R70, R47, !PT ;  /* 0x0000002f462f7209 */ /* 0x000fe40007810000 */
[----:B------:R-:W-:-:S02]  /*5dc0*/  ISETP.GT.AND P3, PT, R5, 0x40, PT ;  /* 0x000000400500780c */ /* 0x000fc40003f64270 */
[----:B------:R-:W-:Y:S01]  /*5dd0*/  FSEL R62, R55, -INF , P4 ;  /* 0xff800000373e7808 */ /* 0x000fe20002000000 */
[----:B------:R-:W-:Y:S01]  /*5de0*/  FMUL.FTZ R55, R69, UR7 ;  /* 0x0000000745377c20 */ /* 0x000fe20008410000 */
[----:B------:R-:W-:Y:S01]  /*5df0*/  FMNMX.FTZ R47, R66, R47, !PT ;  /* 0x0000002f422f7209 */ /* 0x000fe20007810000 */
[----:B------:R-:W-:Y:S01]  /*5e00*/  FMUL.FTZ R69, R80, UR7 ;  /* 0x0000000750457c20 */ /* 0x000fe20008410000 */
[C---:B------:R-:W-:Y:S02]  /*5e10*/  ISETP.GT.AND P4, PT, R5.reuse, 0x41, PT ;  /* 0x000000410500780c */ /* 0x040fe40003f84270 */
[----:B------:R-:W-:Y:S01]  /*5e20*/  FSEL R58, R58, -INF , P3 ;  /* 0xff8000003a3a7808 */ /* 0x000fe20001800000 */
[----:B------:R-:W-:Y:S01]  /*5e30*/  MUFU.TANH R55, R55 ;  /* 0x0000003700377308 */ /* 0x000fe20000002400 */
[----:B------:R-:W-:Y:S02]  /*5e40*/  FMNMX.FTZ R47, R62, R47, !PT ;  /* 0x0000002f3e2f7209 */ /* 0x000fe40007810000 */
[----:B------:R-:W-:-:S02]  /*5e50*/  ISETP.GT.AND P3, PT, R5, 0x48, PT ;  /* 0x000000480500780c */ /* 0x000fc40003f64270 */
[----:B------:R-:W-:Y:S02]  /*5e60*/  FSEL R56, R56, -INF , P4 ;  /* 0xff80000038387808 */ /* 0x000fe40002000000 */
[----:B------:R-:W-:Y:S01]  /*5e70*/  FMNMX.FTZ R47, R58, R47, !PT ;  /* 0x0000002f3a2f7209 */ /* 0x000fe20007810000 */
[----:B------:R-:W-:Y:S01]  /*5e80*/  MUFU.TANH R69, R69 ;  /* 0x0000004500457308 */ /* 0x000fe20000002400 */
[C---:B------:R-:W-:Y:S02]  /*5e90*/  ISETP.GT.AND P4, PT, R5.reuse, 0x49, PT ;  /* 0x000000490500780c */ /* 0x040fe40003f84270 */
[----:B------:R-:W-:Y:S02]  /*5ea0*/  FSEL R54, R30, -INF , P3 ;  /* 0xff8000001e367808 */ /* 0x000fe40001800000 */
[----:B------:R-:W-:Y:S02]  /*5eb0*/  FMNMX.FTZ R47, R56, R47, !PT ;  /* 0x0000002f382f7209 */ /* 0x000fe40007810000 */
[----:B------:R-:W-:-:S02]  /*5ec0*/  ISETP.GT.AND P3, PT, R5, 0x50, PT ;  /* 0x000000500500780c */ /* 0x000fc40003f64270 */
[----:B------:R-:W-:Y:S01]  /*5ed0*/  FSEL R50, R63, -INF , P4 ;  /* 0xff8000003f327808 */ /* 0x000fe20002000000 */
[----:B------:R-:W-:Y:S01]  /*5ee0*/  FMUL.FTZ R63, R76, UR7 ;  /* 0x000000074c3f7c20 */ /* 0x000fe20008410000 */
[----:B------:R-:W-:Y:S02]  /*5ef0*/  FMNMX.FTZ R47, R54, R47, !PT ;  /* 0x0000002f362f7209 */ /* 0x000fe40007810000 */
[C---:B------:R-:W-:Y:S02]  /*5f00*/  ISETP.GT.AND P4, PT, R5.reuse, 0x51, PT ;  /* 0x000000510500780c */ /* 0x040fe40003f84270 */
[----:B------:R-:W-:Y:S01]  /*5f10*/  FSEL R48, R48, -INF , P3 ;  /* 0xff80000030307808 */ /* 0x000fe20001800000 */
[----:B------:R-:W-:Y:S01]  /*5f20*/  MUFU.TANH R63, R63 ;  /* 0x0000003f003f7308 */ /* 0x000fe20000002400 */
[----:B------:R-:W-:Y:S02]  /*5f30*/  FMNMX.FTZ R47, R50, R47, !PT ;  /* 0x0000002f322f7209 */ /* 0x000fe40007810000 */
[----:B------:R-:W-:-:S02]  /*5f40*/  ISETP.GT.AND P3, PT, R5, 0x58, PT ;  /* 0x000000580500780c */ /* 0x000fc40003f64270 */
[----:B------:R-:W-:Y:S01]  /*5f50*/  FSEL R30, R67, -INF , P4 ;  /* 0xff800000431e7808 */ /* 0x000fe20002000000 */
[----:B------:R-:W-:Y:S01]  /*5f60*/  FMUL.FTZ R67, R81, UR7 ;  /* 0x0000000751437c20 */ /* 0x000fe20008410000 */
[----:B------:R-:W-:Y:S02]  /*5f70*/  FMNMX.FTZ R47, R48, R47, !PT ;  /* 0x0000002f302f7209 */ /* 0x000fe40007810000 */
[C---:B------:R-:W-:Y:S02]  /*5f80*/  ISETP.GT.AND P4, PT, R5.reuse, 0x59, PT ;  /* 0x000000590500780c */ /* 0x040fe40003f84270 */
[----:B-1----:R-:W-:Y:S01]  /*5f90*/  FSEL R28, R28, -INF , P3 ;  /* 0xff8000001c1c7808 */ /* 0x002fe20001800000 */
[----:B------:R-:W-:Y:S01]  /*5fa0*/  MUFU.TANH R67, R67 ;  /* 0x0000004300437308 */ /* 0x000fe20000002400 */
[----:B------:R-:W-:Y:S02]  /*5fb0*/  FMNMX.FTZ R47, R30, R47, !PT ;  /* 0x0000002f1e2f7209 */ /* 0x000fe40007810000 */
[----:B------:R-:W-:-:S02]  /*5fc0*/  ISETP.GT.AND P3, PT, R5, 0x60, PT ;  /* 0x000000600500780c */ /* 0x000fc40003f64270 */
[----:B------:R-:W-:Y:S02]  /*5fd0*/  FSEL R32, R71, -INF , P4 ;  /* 0xff80000047207808 */ /* 0x000fe40002000000 */
[----:B------:R-:W-:Y:S02]  /*5fe0*/  FMNMX.FTZ R47, R28, R47, !PT ;  /* 0x0000002f1c2f7209 */ /* 0x000fe40007810000 */
[C---:B------:R-:W-:Y:S02]  /*5ff0*/  ISETP.GT.AND P4, PT, R5.reuse, 0x61, PT ;  /* 0x000000610500780c */ /* 0x040fe40003f84270 */
[----:B--2---:R-:W-:Y:S02]  /*6000*/  FSEL R34, R10, -INF , P3 ;  /* 0xff8000000a227808 */ /* 0x004fe40001800000 */
[----:B------:R-:W-:Y:S02]  /*6010*/  FMNMX.FTZ R47, R32, R47, !PT ;  /* 0x0000002f202f7209 */ /* 0x000fe40007810000 */
[----:B------:R-:W-:-:S02]  /*6020*/  ISETP.GT.AND P3, PT, R5, 0x68, PT ;  /* 0x000000680500780c */ /* 0x000fc40003f64270 */
[----:B------:R-:W-:Y:S02]  /*6030*/  FSEL R36, R36, -INF , P4 ;  /* 0xff80000024247808 */ /* 0x000fe40002000000 */
[----:B------:R-:W-:Y:S02]  /*6040*/  FMNMX.FTZ R47, R34, R47, !PT ;  /* 0x0000002f222f7209 */ /* 0x000fe40007810000 */
[C---:B------:R-:W-:Y:S02]  /*6050*/  ISETP.GT.AND P4, PT, R5.reuse, 0x69, PT ;  /* 0x000000690500780c */ /* 0x040fe40003f84270 */
[----:B------:R-:W-:Y:S02]  /*6060*/  FSEL R40, R40, -INF , P3 ;  /* 0xff80000028287808 */ /* 0x000fe40001800000 */
[----:B------:R-:W-:Y:S02]  /*6070*/  FMNMX.FTZ R47, R36, R47, !PT ;  /* 0x0000002f242f7209 */ /* 0x000fe40007810000 */
[----:B------:R-:W-:-:S02]  /*6080*/  ISETP.GT.AND P3, PT, R5, 0x70, PT ;  /* 0x000000700500780c */ /* 0x000fc40003f64270 */
[----:B---3--:R-:W-:Y:S02]  /*6090*/  FSEL R46, R46, -INF , P4 ;  /* 0xff8000002e2e7808 */ /* 0x008fe40002000000 */
[----:B------:R-:W-:Y:S01]  /*60a0*/  FMNMX.FTZ R49, R40, R47, !PT ;  /* 0x0000002f28317209 */ /* 0x000fe20007810000 */
[----:B------:R-:W-:Y:S01]  /*60b0*/  FMUL.FTZ R47, R60, UR7 ;  /* 0x000000073c2f7c20 */ /* 0x000fe20008410000 */
[C---:B------:R-:W-:Y:S01]  /*60c0*/  ISETP.GT.AND P4, PT, R5.reuse, 0x71, PT ;  /* 0x000000710500780c */ /* 0x040fe20003f84270 */
[----:B------:R-:W0:Y:S01]  /*60d0*/  SHFL.IDX PT, R60, R27, RZ, 0x1c1f ;  /* 0x001c1fff1b3c7589 */ /* 0x000e2200000e0000 */
[----:B------:R-:W-:Y:S02]  /*60e0*/  FSEL R38, R38, -INF , P3 ;  /* 0xff80000026267808 */ /* 0x000fe40001800000 */
[----:B------:R-:W-:Y:S01]  /*60f0*/  FMNMX.FTZ R49, R46, R49, !PT ;  /* 0x000000312e317209 */ /* 0x000fe20007810000 */
[----:B------:R-:W1:Y:S01]  /*6100*/  MUFU.TANH R47, R47 ;  /* 0x0000002f002f7308 */ /* 0x000e620000002400 */
[----:B------:R-:W-:-:S02]  /*6110*/  ISETP.GT.AND P3, PT, R5, 0x78, PT ;  /* 0x000000780500780c */ /* 0x000fc40003f64270 */
[----:B------:R-:W-:Y:S02]  /*6120*/  FSEL R42, R42, -INF , P4 ;  /* 0xff8000002a2a7808 */ /* 0x000fe40002000000 */
[----:B------:R-:W-:Y:S01]  /*6130*/  FMNMX.FTZ R51, R38, R49, !PT ;  /* 0x0000003126337209 */ /* 0x000fe20007810000 */
[----:B------:R-:W-:Y:S01]  /*6140*/  FMUL.FTZ R49, R61, UR7 ;  /* 0x000000073d317c20 */ /* 0x000fe20008410000 */
[----:B------:R-:W-:Y:S01]  /*6150*/  ISETP.GT.AND P4, PT, R5, 0x79, PT ;  /* 0x000000790500780c */ /* 0x000fe20003f84270 */
[----:B------:R-:W-:Y:S01]  /*6160*/  FMUL.FTZ R61, R72, UR7 ;  /* 0x00000007483d7c20 */ /* 0x000fe20008410000 */
[----:B------:R-:W-:Y:S02]  /*6170*/  FSEL R52, R52, -INF , P3 ;  /* 0xff80000034347808 */ /* 0x000fe40001800000 */
[----:B------:R-:W-:Y:S01]  /*6180*/  FMNMX.FTZ R51, R42, R51, !PT ;  /* 0x000000332a337209 */ /* 0x000fe20007810000 */
[----:B------:R-:W2:Y:S01]  /*6190*/  MUFU.TANH R49, R49 ;  /* 0x0000003100317308 */ /* 0x000ea20000002400 */
[----:B------:R-:W-:-:S02]  /*61a0*/  FSEL R44, R44, -INF , P4 ;  /* 0xff8000002c2c7808 */ /* 0x000fc40002000000 */
[----:B------:R-:W-:-:S04]  /*61b0*/  FMNMX.FTZ R51, R52, R51, !PT ;  /* 0x0000003334337209 */ /* 0x000fc80007810000 */
[----:B------:R-:W-:Y:S01]  /*61c0*/  FMNMX.FTZ R5, R44, R51, !PT ;  /* 0x000000332c057209 */ /* 0x000fe20007810000 */
[----:B------:R-:W-:Y:S01]  /*61d0*/  FMUL.FTZ R51, R65, UR7 ;  /* 0x0000000741337c20 */ /* 0x000fe20008410000 */
[----:B0-----:R-:W-:Y:S01]  /*61e0*/  IADD3 R73, R60, -UR42, R45 ;  /* 0x8000002a3c497c10 */ /* 0x001fe2000fffe02d */
[----:B------:R-:W-:Y:S01]  /*61f0*/  MUFU.TANH R61, R61 ;  /* 0x0000003d003d7308 */ /* 0x000fe20000002400 */
[----:B------:R-:W-:Y:S01]  /*6200*/  FMUL.FTZ R65, R77, UR7 ;  /* 0x000000074d417c20 */ /* 0x000fe20008410000 */
[----:B------:R-:W0:Y:S01]  /*6210*/  SHFL.BFLY PT, R10, R5, 0x2, 0x1f ;  /* 0x0c401f00050a7f89 */ /* 0x000e2200000e0000 */
[C---:B------:R-:W-:Y:S02]  /*6220*/  ISETP.GT.AND P4, PT, R73.reuse, RZ, PT ;  /* 0x000000ff4900720c */ /* 0x040fe40003f84270 */
[C---:B------:R-:W-:Y:S02]  /*6230*/  ISETP.GT.AND P5, PT, R73.reuse, 0x1, PT ;  /* 0x000000014900780c */ /* 0x040fe40003fa4270 */
[----:B------:R-:W-:Y:S01]  /*6240*/  FSEL R0, R0, -INF , P4 ;  /* 0xff80000000007808 */ /* 0x000fe20002000000 */
[----:B------:R-:W3:Y:S01]  /*6250*/  MUFU.TANH R51, R51 ;  /* 0x0000003300337308 */ /* 0x000ee20000002400 */
[----:B------:R-:W-:-:S02]  /*6260*/  ISETP.GT.AND P4, PT, R73, 0x8, PT ;  /* 0x000000084900780c */ /* 0x000fc40003f84270 */
[----:B------:R-:W-:Y:S02]  /*6270*/  FSEL R2, R2, -INF , P5 ;  /* 0xff80000002027808 */ /* 0x000fe40002800000 */
[----:B------:R-:W-:Y:S02]  /*6280*/  FMNMX.FTZ R75, R0, R13, !PT ;  /* 0x0000000d004b7209 */ /* 0x000fe40007810000 */
[C---:B------:R-:W-:Y:S01]  /*6290*/  ISETP.GT.AND P5, PT, R73.reuse, 0x9, PT ;  /* 0x000000094900780c */ /* 0x040fe20003fa4270 */
[----:B------:R-:W4:Y:S01]  /*62a0*/  MUFU.TANH R65, R65 ;  /* 0x0000004100417308 */ /* 0x000f220000002400 */
[----:B------:R-:W-:Y:S01]  /*62b0*/  FSEL R60, R14, -INF , P4 ;  /* 0xff8000000e3c7808 */ /* 0x000fe20002000000 */
[----:B------:R-:W-:Y:S02]  /*62c0*/  WARPGROUP.DEPBAR.LE gsb0, 0x0 ;  /* 0x00008000000079c5 */ /* 0x000fe40000010000 */
[----:B------:R-:W-:Y:S01]  /*62d0*/  FMNMX.FTZ R75, R2, R75, !PT ;  /* 0x0000004b024b7209 */ /* 0x000fe20007810000 */
[----:B------:R-:W-:Y:S01]  /*62e0*/  WARPGROUP.ARRIVE ;  /* 0x00000000000079c5 */ /* 0x000fe20000000000 */
[----:B------:R-:W-:-:S02]  /*62f0*/  ISETP.GT.AND P4, PT, R73, 0x10, PT ;  /* 0x000000104900780c */ /* 0x000fc40003f84270 */
[----:B------:R-:W-:Y:S01]  /*6300*/  FMNMX.FTZ R75, R60, R75, !PT ;  /* 0x0000004b3c4b7209 */ /* 0x000fe20007810000 */
[----:B------:R-:W-:Y:S01]  /*6310*/  MUFU.TANH R45, R85 ;  /* 0x00000055002d7308 */ /* 0x000fe20000002400 */
[----:B0-----:R-:W-:Y:S01]  /*6320*/  FMNMX.FTZ R10, R5, R10, !PT ;  /* 0x0000000a050a7209 */ /* 0x001fe20007810000 */
[----:B------:R-:W-:Y:S01]  /*6330*/  HGMMA.64x128x16.F32 R88, R156, gdesc[UR12].tnspB, R88, gsb0 ;  /* 0x41e0000c9c587df0 */ /* 0x000fe20008000858 */
[----:B------:R-:W0:Y:S01]  /*6340*/  LDC R5, c[0x0][0x988] ;  /* 0x00026200ff057b82 */ /* 0x000e220000000800 */
[----:B------:R-:W-:Y:S01]  /*6350*/  FSEL R68, R21, -INF , P4 ;  /* 0xff80000015447808 */ /* 0x000fe20002000000 */
[----:B------:R-:W-:Y:S01]  /*6360*/  UIADD3 UR14, UR5, 0x380, URZ ;  /* 0x00000380050e7890 */ /* 0x000fe2000fffe03f */
[----:B------:R-:W5:Y:S01]  /*6370*/  SHFL.BFLY PT, R71, R10, 0x1, 0x1f ;  /* 0x0c201f000a477f89 */ /* 0x000f6200000e0000 */
[----:B------:R-:W-:Y:S01]  /*6380*/  ISETP.GT.AND P4, PT, R73, 0x18, PT ;  /* 0x000000184900780c */ /* 0x000fe20003f84270 */
[----:B------:R-:W-:Y:S01]  /*6390*/  UMOV UR15, 0x40000040 ;  /* 0x40000040000f7882 */ /* 0x000fe20000000000 */
[----:B------:R-:W-:-:S02]  /*63a0*/  UMOV UR5, UR37 ;  /* 0x0000002500057c82 */ /* 0x000fc40008000000 */
[----:B------:R-:W-:Y:S02]  /*63b0*/  FSEL R76, R24, -INF , P4 ;  /* 0xff800000184c7808 */ /* 0x000fe40002000000 */
[----:B------:R-:W-:-:S04]  /*63c0*/  ISETP.GT.AND P4, PT, R73, 0x20, PT ;  /* 0x000000204900780c */ /* 0x000fc80003f84270 */
[----:B------:R-:W-:Y:S02]  /*63d0*/  FSEL R82, R26, -INF , P4 ;  /* 0xff8000001a527808 */ /* 0x000fe40002000000 */
[----:B------:R-:W-:-:S04]  /*63e0*/  ISETP.GT.AND P4, PT, R73, 0x28, PT ;  /* 0x000000284900780c */ /* 0x000fc80003f84270 */
[----:B------:R-:W-:Y:S02]  /*63f0*/  FSEL R86, R31, -INF , P4 ;  /* 0xff8000001f567808 */ /* 0x000fe40002000000 */
[----:B------:R-:W-:-:S04]  /*6400*/  ISETP.GT.AND P4, PT, R73, 0x30, PT ;  /* 0x000000304900780c */ /* 0x000fc80003f84270 */
[----:B------:R-:W-:Y:S02]  /*6410*/  FSEL R162, R35, -INF , P4 ;  /* 0xff80000023a27808 */ /* 0x000fe40002000000 */
[----:B-----5:R-:W-:Y:S01]  /*6420*/  FMNMX.FTZ R10, R10, R71, !PT ;  /* 0x000000470a0a7209 */ /* 0x020fe20007810000 */
[----:B------:R-:W-:Y:S01]  /*6430*/  FMUL.FTZ R71, R84, UR7 ;  /* 0x0000000754477c20 */ /* 0x000fe20008410000 */
[----:B------:R-:W-:Y:S02]  /*6440*/  ISETP.GT.AND P4, PT, R73, 0x38, PT ;  /* 0x000000384900780c */ /* 0x000fe40003f84270 */
[C---:B------:R-:W-:Y:S01]  /*6450*/  FSETP.NEU.FTZ.AND P3, PT, R10.reuse, -INF , PT ;  /* 0xff8000000a00780b */ /* 0x040fe20003f7d000 */
[----:B0-----:R-:W-:Y:S02]  /*6460*/  FMUL.FTZ R64, R10, R5 ;  /* 0x000000050a407220 */ /* 0x001fe40000410000 */
[----:B------:R-:W0:Y:S03]  /*6470*/  MUFU.TANH R71, R71 ;  /* 0x0000004700477308 */ /* 0x000e260000002400 */
[----:B------:R-:W-:-:S02]  /*6480*/  FSEL R27, R64, RZ, P3 ;  /* 0x000000ff401b7208 */ /* 0x000fc40001800000 */
[----:B------:R-:W-:Y:S02]  /*6490*/  FSEL R64, R12, -INF , P5 ;  /* 0xff8000000c407808 */ /* 0x000fe40002800000 */
[----:B------:R-:W-:Y:S01]  /*64a0*/  ISETP.GT.AND P5, PT, R73, 0x11, PT ;  /* 0x000000114900780c */ /* 0x000fe20003fa4270 */
[--C-:B------:R-:W-:Y:S01]  /*64b0*/  FFMA.FTZ R179, R174, R5, -R27.reuse ;  /* 0x00000005aeb37223 */ /* 0x100fe2000001081b */
[----:B------:R-:W-:Y:S01]  /*64c0*/  FMNMX.FTZ R75, R64, R75, !PT ;  /* 0x0000004b404b7209 */ /* 0x000fe20007810000 */
[-CC-:B------:R-:W-:Y:S01]  /*64d0*/  FFMA.FTZ R26, R172, R5.reuse, -R27.reuse ;  /* 0x00000005ac1a7223 */ /* 0x180fe2000001081b */
[----:B------:R-:W-:Y:S01]  /*64e0*/  FSEL R72, R15, -INF , P5 ;  /* 0xff8000000f487808 */ /* 0x000fe20002800000 */
[--C-:B------:R-:W-:Y:S01]  /*64f0*/  FFMA.FTZ R180, R180, R5, -R27.reuse ;  /* 0x00000005b4b47223 */ /* 0x100fe2000001081b */
[----:B------:R-:W-:Y:S01]  /*6500*/  FMNMX.FTZ R75, R68, R75, !PT ;  /* 0x0000004b444b7209 */ /* 0x000fe20007810000 */
[--C-:B------:R-:W-:Y:S01]  /*6510*/  FFMA.FTZ R173, R170, R5, -R27.reuse ;  /* 0x00000005aaad7223 */ /* 0x100fe2000001081b */
[C---:B------:R-:W-:Y:S01]  /*6520*/  ISETP.GT.AND P5, PT, R73.reuse, 0x19, PT ;  /* 0x000000194900780c */ /* 0x040fe20003fa4270 */
[----:B------:R5:W-:Y:S01]  /*6530*/  MUFU.EX2 R24, R180 ;  /* 0x000000b400187308 */ /* 0x000be20000000800 */
[----:B------:R-:W-:Y:S01]  /*6540*/  FMNMX.FTZ R75, R72, R75, !PT ;  /* 0x0000004b484b7209 */ /* 0x000fe20007810000 */
[-CC-:B------:R-:W-:Y:S01]  /*6550*/  FFMA.FTZ R80, R168, R5.reuse, -R27.reuse ;  /* 0x00000005a8507223 */ /* 0x180fe2000001081b */
[----:B------:R-:W-:Y:S01]  /*6560*/  FSEL R78, R20, -INF , P5 ;  /* 0xff800000144e7808 */ /* 0x000fe20002800000 */
[--C-:B------:R-:W-:Y:S01]  /*6570*/  FFMA.FTZ R20, R176, R5, -R27.reuse ;  /* 0x00000005b0147223 */ /* 0x100fe2000001081b */
[----:B------:R-:W-:Y:S01]  /*6580*/  FMNMX.FTZ R75, R76, R75, !PT ;  /* 0x0000004b4c4b7209 */ /* 0x000fe20007810000 */
[-CC-:B------:R-:W-:Y:S01]  /*6590*/  FFMA.FTZ R177, R178, R5.reuse, -R27.reuse ;  /* 0x00000005b2b17223 */ /* 0x180fe2000001081b */
[----:B------:R-:W-:Y:S01]  /*65a0*/  ISETP.GT.AND P5, PT, R73, 0x21, PT ;  /* 0x000000214900780c */ /* 0x000fe20003fa4270 */
[--C-:B------:R-:W-:Y:S01]  /*65b0*/  FFMA.FTZ R175, R166, R5, -R27.reuse ;  /* 0x00000005a6af7223 */ /* 0x100fe2000001081b */
[----:B------:R-:W-:Y:S01]  /*65c0*/  FMNMX.FTZ R75, R78, R75, !PT ;  /* 0x0000004b4e4b7209 */ /* 0x000fe20007810000 */
[-CC-:B------:R-:W-:Y:S01]  /*65d0*/  FFMA.FTZ R194, R194, R5.reuse, -R27.reuse ;  /* 0x00000005c2c27223 */ /* 0x180fe2000001081b */
[----:B------:R-:W-:Y:S01]  /*65e0*/  FSEL R84, R25, -INF , P5 ;  /* 0xff80000019547808 */ /* 0x000fe20002800000 */
[--C-:B------:R-:W-:Y:S01]  /*65f0*/  FFMA.FTZ R183, R182, R5, -R27.reuse ;  /* 0x00000005b6b77223 */ /* 0x100fe2000001081b */
[----:B------:R-:W-:Y:S01]  /*6600*/  FMNMX.FTZ R75, R82, R75, !PT ;  /* 0x0000004b524b7209 */ /* 0x000fe20007810000 */
[----:B------:R4:W-:Y:S01]  /*6610*/  MUFU.EX2 R14, R194 ;  /* 0x000000c2000e7308 */ /* 0x0009e20000000800 */
[----:B------:R-:W-:Y:S01]  /*6620*/  ISETP.GT.AND P5, PT, R73, 0x29, PT ;  /* 0x000000294900780c */ /* 0x000fe20003fa4270 */
[--C-:B------:R-:W-:Y:S01]  /*6630*/  FFMA.FTZ R181, R196, R5, -R27.reuse ;  /* 0x00000005c4b57223 */ /* 0x100fe2000001081b */
[----:B------:R-:W-:Y:S01]  /*6640*/  FMNMX.FTZ R75, R84, R75, !PT ;  /* 0x0000004b544b7209 */ /* 0x000fe20007810000 */
[-CC-:B------:R-:W-:Y:S01]  /*6650*/  FFMA.FTZ R169, R74, R5.reuse, -R27.reuse ;  /* 0x000000054aa97223 */ /* 0x180fe2000001081b */
[----:B------:R-:W-:Y:S01]  /*6660*/  FSEL R160, R29, -INF , P5 ;  /* 0xff8000001da07808 */ /* 0x000fe20002800000 */
[--C-:B------:R-:W-:Y:S01]  /*6670*/  FFMA.FTZ R171, R66, R5, -R27.reuse ;  /* 0x0000000542ab7223 */ /* 0x100fe2000001081b */
[----:B------:R-:W-:Y:S01]  /*6680*/  FMNMX.FTZ R75, R86, R75, !PT ;  /* 0x0000004b564b7209 */ /* 0x000fe20007810000 */
[----:B------:R-:W-:Y:S01]  /*6690*/  MUFU.EX2 R181, R181 ;  /* 0x000000b500b57308 */ /* 0x000fe20000000800 */
        /* <DEDUP_REMOVED lines=9> */
[-CC-:B------:R-:W-:Y:S01]  /*6730*/  FFMA.FTZ R32, R36, R5.reuse, -R27.reuse ;  /* 0x0000000524207223 */ /* 0x180fe2000001081b */
[----:B------:R-:W-:Y:S01]  /*6740*/  FSEL R172, R39, -INF , P4 ;  /* 0xff80000027ac7808 */ /* 0x000fe20002000000 */
[--C-:B------:R-:W-:Y:S01]  /*6750*/  FFMA.FTZ R36, R42, R5, -R27.reuse ;  /* 0x000000052a247223 */ /* 0x100fe2000001081b */
[----:B------:R-:W-:Y:S01]  /*6760*/  FMNMX.FTZ R75, R174, R75, !PT ;  /* 0x0000004bae4b7209 */ /* 0x000fe20007810000 */
[-CC-:B------:R-:W-:Y:S01]  /*6770*/  FFMA.FTZ R15, R34, R5.reuse, -R27.reuse ;  /* 0x00000005220f7223 */ /* 0x180fe2000001081b */
[----:B------:R-:W-:Y:S01]  /*6780*/  ISETP.GT.AND P4, PT, R73, 0x40, PT ;  /* 0x000000404900780c */ /* 0x000fe20003f84270 */
[----:B------:R-:W-:Y:S01]  /*6790*/  MUFU.EX2 R177, R177 ;  /* 0x000000b100b17308 */ /* 0x000fe20000000800 */
[----:B------:R-:W-:Y:S01]  /*67a0*/  FSEL R176, R37, -INF , P5 ;  /* 0xff80000025b07808 */ /* 0x000fe20002800000 */
[--C-:B------:R-:W-:Y:S01]  /*67b0*/  FFMA.FTZ R34, R46, R5, -R27.reuse ;  /* 0x000000052e227223 */ /* 0x100fe2000001081b */
[----:B------:R-:W-:Y:S01]  /*67c0*/  FMNMX.FTZ R75, R172, R75, !PT ;  /* 0x0000004bac4b7209 */ /* 0x000fe20007810000 */
[-CC-:B------:R-:W-:Y:S01]  /*67d0*/  FFMA.FTZ R164, R164, R5.reuse, -R27.reuse ;  /* 0x00000005a4a47223 */ /* 0x180fe2000001081b */
[----:B------:R-:W-:Y:S01]  /*67e0*/  ISETP.GT.AND P5, PT, R73, 0x41, PT ;  /* 0x000000414900780c */ /* 0x000fe20003fa4270 */
[--C-:B------:R-:W-:Y:S01]  /*67f0*/  FFMA.FTZ R70, R70, R5, -R27.reuse ;  /* 0x0000000546467223 */ /* 0x100fe2000001081b */
[----:B-----5:R-:W-:Y:S01]  /*6800*/  FSEL R180, R43, -INF , P4 ;  /* 0xff8000002bb47808 */ /* 0x020fe20002000000 */
[----:B------:R-:W-:Y:S01]  /*6810*/  MUFU.EX2 R20, R20 ;  /* 0x0000001400147308 */ /* 0x000fe20000000800 */
[----:B------:R-:W-:Y:S01]  /*6820*/  FMNMX.FTZ R75, R176, R75, !PT ;  /* 0x0000004bb04b7209 */ /* 0x000fe20007810000 */
[-CC-:B------:R-:W-:Y:S01]  /*6830*/  FFMA.FTZ R62, R62, R5.reuse, -R27.reuse ;  /* 0x000000053e3e7223 */ /* 0x180fe2000001081b */
[----:B------:R-:W-:Y:S01]  /*6840*/  ISETP.GT.AND P4, PT, R73, 0x48, PT ;  /* 0x000000484900780c */ /* 0x000fe20003f84270 */
[-CC-:B------:R-:W-:Y:S01]  /*6850*/  FFMA.FTZ R165, R58, R5.reuse, -R27.reuse ;  /* 0x000000053aa57223 */ /* 0x180fe2000001081b */
[----:B------:R-:W-:Y:S01]  /*6860*/  FSEL R170, R41, -INF , P5 ;  /* 0xff80000029aa7808 */ /* 0x000fe20002800000 */
[--C-:B------:R-:W-:Y:S01]  /*6870*/  FFMA.FTZ R56, R56, R5, -R27.reuse ;  /* 0x0000000538387223 */ /* 0x100fe2000001081b */
[----:B------:R-:W-:Y:S01]  /*6880*/  FMNMX.FTZ R75, R180, R75, !PT ;  /* 0x0000004bb44b7209 */ /* 0x000fe20007810000 */
[----:B------:R-:W-:Y:S01]  /*6890*/  MUFU.EX2 R179, R179 ;  /* 0x000000b300b37308 */ /* 0x000fe20000000800 */
[----:B------:R-:W-:Y:S01]  /*68a0*/  ISETP.GT.AND P5, PT, R73, 0x49, PT ;  /* 0x000000494900780c */ /* 0x000fe20003fa4270 */
[-CC-:B------:R-:W-:Y:S01]  /*68b0*/  FFMA.FTZ R167, R54, R5.reuse, -R27.reuse ;  /* 0x0000000536a77223 */ /* 0x180fe2000001081b */
[----:B-1----:R-:W-:Y:S01]  /*68c0*/  FSEL R168, R47, -INF , P4 ;  /* 0xff8000002fa87808 */ /* 0x002fe20002000000 */
[--C-:B------:R-:W-:Y:S01]  /*68d0*/  FFMA.FTZ R50, R50, R5, -R27.reuse ;  /* 0x0000000532327223 */ /* 0x100fe2000001081b */
[----:B------:R-:W-:Y:S01]  /*68e0*/  FMNMX.FTZ R75, R170, R75, !PT ;  /* 0x0000004baa4b7209 */ /* 0x000fe20007810000 */
[-CC-:B------:R-:W-:Y:S01]  /*68f0*/  FFMA.FTZ R161, R48, R5.reuse, -R27.reuse ;  /* 0x0000000530a17223 */ /* 0x180fe2000001081b */
[----:B------:R-:W-:Y:S01]  /*6900*/  ISETP.GT.AND P4, PT, R73, 0x50, PT ;  /* 0x000000504900780c */ /* 0x000fe20003f84270 */
[-CC-:B------:R-:W-:Y:S01]  /*6910*/  FFMA.FTZ R30, R30, R5.reuse, -R27.reuse ;  /* 0x000000051e1e7223 */ /* 0x180fe2000001081b */
[----:B--2---:R-:W-:Y:S01]  /*6920*/  FSEL R178, R49, -INF , P5 ;  /* 0xff80000031b27808 */ /* 0x004fe20002800000 */
[----:B------:R-:W-:Y:S01]  /*6930*/  FFMA.FTZ R29, R52, R5, -R27 ;  /* 0x00000005341d7223 */ /* 0x000fe2000001081b */
[----:B------:R-:W-:Y:S01]  /*6940*/  FMNMX.FTZ R75, R168, R75, !PT ;  /* 0x0000004ba84b7209 */ /* 0x000fe20007810000 */
[----:B------:R-:W-:Y:S01]  /*6950*/  MUFU.EX2 R26, R26 ;  /* 0x0000001a001a7308 */ /* 0x000fe20000000800 */
[----:B------:R-:W-:-:S02]  /*6960*/  ISETP.GT.AND P5, PT, R73, 0x51, PT ;  /* 0x000000514900780c */ /* 0x000fc40003fa4270 */
[----:B------:R-:W-:Y:S01]  /*6970*/  FSEL R166, R53, -INF , P4 ;  /* 0xff80000035a67808 */ /* 0x000fe20002000000 */
[----:B------:R-:W-:Y:S01]  /*6980*/  IMAD.U32 R53, RZ, RZ, UR9 ;  /* 0x00000009ff357e24 */ /* 0x000fe2000f8e00ff */
[----:B------:R-:W-:Y:S02]  /*6990*/  FMNMX.FTZ R75, R178, R75, !PT ;  /* 0x0000004bb24b7209 */ /* 0x000fe40007810000 */
[----:B------:R-:W-:Y:S01]  /*69a0*/  ISETP.GT.AND P4, PT, R73, 0x58, PT ;  /* 0x000000584900780c */ /* 0x000fe20003f84270 */
[----:B------:R-:W-:Y:S01]  /*69b0*/  MUFU.EX2 R173, R173 ;  /* 0x000000ad00ad7308 */ /* 0x000fe20000000800 */
[----:B---3--:R-:W-:Y:S02]  /*69c0*/  FSEL R182, R51, -INF , P5 ;  /* 0xff80000033b67808 */ /* 0x008fe40002800000 */
[----:B------:R-:W-:Y:S02]  /*69d0*/  FMNMX.FTZ R75, R166, R75, !PT ;  /* 0x0000004ba64b7209 */ /* 0x000fe40007810000 */
[----:B------:R-:W-:-:S02]  /*69e0*/  ISETP.GT.AND P5, PT, R73, 0x59, PT ;  /* 0x000000594900780c */ /* 0x000fc40003fa4270 */
[----:B----4-:R-:W-:Y:S01]  /*69f0*/  FSEL R194, R57, -INF , P4 ;  /* 0xff80000039c27808 */ /* 0x010fe20002000000 */
[----:B------:R-:W-:Y:S01]  /*6a00*/  MUFU.EX2 R80, R80 ;  /* 0x0000005000507308 */ /* 0x000fe20000000800 */
[----:B------:R-:W-:Y:S02]  /*6a10*/  FMNMX.FTZ R75, R182, R75, !PT ;  /* 0x0000004bb64b7209 */ /* 0x000fe40007810000 */
[----:B------:R-:W-:Y:S02]  /*6a20*/  ISETP.GT.AND P4, PT, R73, 0x60, PT ;  /* 0x000000604900780c */ /* 0x000fe40003f84270 */
[----:B------:R-:W-:Y:S02]  /*6a30*/  FSEL R196, R55, -INF , P5 ;  /* 0xff80000037c47808 */ /* 0x000fe40002800000 */
[----:B------:R-:W-:Y:S01]  /*6a40*/  FMNMX.FTZ R75, R194, R75, !PT ;  /* 0x0000004bc24b7209 */ /* 0x000fe20007810000 */
[----:B------:R-:W-:Y:S02]  /*6a50*/  WARPGROUP.DEPBAR.LE gsb0, 0x0 ;  /* 0x00008000000079c5 */ /* 0x000fe40000010000 */
[----:B------:R-:W-:Y:S01]  /*6a60*/  ISETP.GT.AND P5, PT, R73, 0x61, PT ;  /* 0x000000614900780c */ /* 0x000fe20003fa4270 */
[----:B------:R-:W-:Y:S01]  /*6a70*/  WARPGROUP.ARRIVE ;  /* 0x00000000000079c5 */ /* 0x000fe20000000000 */
[----:B------:R-:W-:Y:S01]  /*6a80*/  FSEL R74, R61, -INF , P4 ;  /* 0xff8000003d4a7808 */ /* 0x000fe20002000000 */
[----:B------:R-:W-:Y:S01]  /*6a90*/  MUFU.EX2 R175, R175 ;  /* 0x000000af00af7308 */ /* 0x000fe20000000800 */
[----:B------:R-:W-:-:S02]  /*6aa0*/  FMNMX.FTZ R75, R196, R75, !PT ;  /* 0x0000004bc44b7209 */ /* 0x000fc40007810000 */
[----:B------:R-:W-:Y:S01]  /*6ab0*/  ISETP.GT.AND P4, PT, R73, 0x68, PT ;  /* 0x000000684900780c */ /* 0x000fe20003f84270 */
[----:B------:R-:W-:Y:S01]  /*6ac0*/  HGMMA.64x128x16.F32 R88, R152, gdesc[UR12].tnspB, R88, gsb0 ;  /* 0x41e0000c98587df0 */ /* 0x000fe20008000858 */
[----:B------:R-:W-:Y:S02]  /*6ad0*/  FSEL R198, R59, -INF , P5 ;  /* 0xff8000003bc67808 */ /* 0x000fe40002800000 */
[----:B------:R-:W-:Y:S01]  /*6ae0*/  FMNMX.FTZ R75, R74, R75, !PT ;  /* 0x0000004b4a4b7209 */ /* 0x000fe20007810000 */
[----:B------:R-:W-:Y:S01]  /*6af0*/  MUFU.EX2 R164, R164 ;  /* 0x000000a400a47308 */ /* 0x000fe20000000800 */
[----:B------:R-:W-:Y:S02]  /*6b00*/  ISETP.GT.AND P5, PT, R73, 0x69, PT ;  /* 0x000000694900780c */ /* 0x000fe40003fa4270 */
[----:B------:R-:W-:Y:S02]  /*6b10*/  FSEL R200, R63, -INF , P4 ;  /* 0xff8000003fc87808 */ /* 0x000fe40002000000 */
[----:B------:R-:W-:-:S02]  /*6b20*/  FMNMX.FTZ R75, R198, R75, !PT ;  /* 0x0000004bc64b7209 */ /* 0x000fc40007810000 */
[----:B------:R-:W-:Y:S01]  /*6b30*/  ISETP.GT.AND P4, PT, R73, 0x70, PT ;  /* 0x000000704900780c */ /* 0x000fe20003f84270 */
[----:B------:R-:W-:Y:S01]  /*6b40*/  MUFU.EX2 R169, R169 ;  /* 0x000000a900a97308 */ /* 0x000fe20000000800 */
[----:B------:R-:W-:Y:S02]  /*6b50*/  FSEL R202, R65, -INF , P5 ;  /* 0xff80000041ca7808 */ /* 0x000fe40002800000 */
[----:B------:R-:W-:Y:S02]  /*6b60*/  FMNMX.FTZ R75, R200, R75, !PT ;  /* 0x0000004bc84b7209 */ /* 0x000fe40007810000 */
[----:B------:R-:W-:Y:S02]  /*6b70*/  ISETP.GT.AND P5, PT, R73, 0x71, PT ;  /* 0x000000714900780c */ /* 0x000fe40003fa4270 */
[----:B------:R-:W-:Y:S01]  /*6b80*/  FSEL R66, R69, -INF , P4 ;  /* 0xff80000045427808 */ /* 0x000fe20002000000 */
[----:B------:R-:W-:Y:S01]  /*6b90*/  MUFU.EX2 R70, R70 ;  /* 0x0000004600467308 */ /* 0x000fe20000000800 */
[----:B------:R-:W-:-:S02]  /*6ba0*/  FMNMX.FTZ R75, R202, R75, !PT ;  /* 0x0000004bca4b7209 */ /* 0x000fc40007810000 */
[----:B------:R-:W-:Y:S02]  /*6bb0*/  ISETP.GT.AND P4, PT, R73, 0x78, PT ;  /* 0x000000784900780c */ /* 0x000fe40003f84270 */
[----:B------:R-:W-:Y:S02]  /*6bc0*/  FSEL R204, R67, -INF , P5 ;  /* 0xff80000043cc7808 */ /* 0x000fe40002800000 */
[----:B------:R-:W-:Y:S01]  /*6bd0*/  FMNMX.FTZ R75, R66, R75, !PT ;  /* 0x0000004b424b7209 */ /* 0x000fe20007810000 */
[----:B------:R-:W-:Y:S01]  /*6be0*/  MUFU.EX2 R171, R171 ;  /* 0x000000ab00ab7308 */ /* 0x000fe20000000800 */
[----:B------:R-:W-:Y:S02]  /*6bf0*/  ISETP.GT.AND P5, PT, R73, 0x79, PT ;  /* 0x000000794900780c */ /* 0x000fe40003fa4270 */
[----:B0-----:R-:W-:Y:S02]  /*6c00*/  FSEL R206, R71, -INF , P4 ;  /* 0xff80000047ce7808 */ /* 0x001fe40002000000 */
[----:B------:R-:W-:-:S02]  /*6c10*/  FMNMX.FTZ R75, R204, R75, !PT ;  /* 0x0000004bcc4b7209 */ /* 0x000fc40007810000 */
[----:B------:R-:W-:Y:S01]  /*6c20*/  FSEL R208, R45, -INF , P5 ;  /* 0xff8000002dd07808 */ /* 0x000fe20002800000 */
[----:B------:R-:W-:Y:S01]  /*6c30*/  MUFU.EX2 R62, R62 ;  /* 0x0000003e003e7308 */ /* 0x000fe20000000800 */
[----:B------:R-:W-:-:S04]  /*6c40*/  FMNMX.FTZ R75, R206, R75, !PT ;  /* 0x0000004bce4b7209 */ /* 0x000fc80007810000 */
[----:B------:R-:W-:-:S03]  /*6c50*/  FMNMX.FTZ R75, R208, R75, !PT ;  /* 0x0000004bd04b7209 */ /* 0x000fc60007810000 */
        /* <DEDUP_REMOVED lines=11> */
[-CC-:B------:R-:W-:Y:S01]  /*6d10*/  FFMA.FTZ R25, R38, R5.reuse, -R27.reuse ;  /* 0x0000000526197223 */ /* 0x180fe2000001081b */
[----:B------:R-:W-:-:S05]  /*6d20*/  FFMA.FTZ R27, R44, R5, -R27 ;  /* 0x000000052c1b7223 */ /* 0x000fca000001081b */
[----:B------:R-:W-:Y:S01]  /*6d30*/  MUFU.EX2 R28, R28 ;  /* 0x0000001c001c7308 */ /* 0x000fe20000000800 */
[C---:B------:R-:W-:Y:S01]  /*6d40*/  FSETP.NEU.FTZ.AND P4, PT, R12.reuse, -INF , PT ;  /* 0xff8000000c00780b */ /* 0x040fe20003f9d000 */
[----:B------:R-:W-:-:S05]  /*6d50*/  FMUL.FTZ R31, R12, R5 ;  /* 0x000000050c1f7220 */ /* 0x000fca0000410000 */
[----:B------:R-:W-:Y:S01]  /*6d60*/  FSEL R31, R31, RZ, P4 ;  /* 0x000000ff1f1f7208 */ /* 0x000fe20002000000 */
[----:B------:R-:W-:Y:S04]  /*6d70*/  MUFU.EX2 R15, R15 ;  /* 0x0000000f000f7308 */ /* 0x000fe80000000800 */
[-CC-:B------:R-:W-:Y:S01]  /*6d80*/  FFMA.FTZ R33, R0, R5.reuse, -R31.reuse ;  /* 0x0000000500217223 */ /* 0x180fe2000001081f */
[----:B------:R-:W-:Y:S01]  /*6d90*/  FSEL R0, R10, RZ, P3 ;  /* 0x000000ff0a007208 */ /* 0x000fe20001800000 */
[-CC-:B------:R-:W-:Y:S01]  /*6da0*/  FFMA.FTZ R38, R2, R5.reuse, -R31.reuse ;  /* 0x0000000502267223 */ /* 0x180fe2000001081f */
[-CC-:B------:R-:W-:Y:S01]  /*6db0*/  FFMA.FTZ R35, R60, R5.reuse, -R31.reuse ;  /* 0x000000053c237223 */ /* 0x180fe2000001081f */
[-CC-:B------:R-:W-:Y:S01]  /*6dc0*/  FFMA.FTZ R40, R64, R5.reuse, -R31.reuse ;  /* 0x0000000540287223 */ /* 0x180fe2000001081f */
[-C--:B------:R-:W-:Y:S01]  /*6dd0*/  FFMA.FTZ R37, R68, R5.reuse, -R31 ;  /* 0x0000000544257223 */ /* 0x080fe2000001081f */
[----:B------:R-:W-:Y:S01]  /*6de0*/  FADD.FTZ R2, -R0, R11 ;  /* 0x0000000b00027221 */ /* 0x000fe20000010100 */
[----:B------:R-:W-:Y:S01]  /*6df0*/  FSEL R0, R12, RZ, P4 ;  /* 0x000000ff0c007208 */ /* 0x000fe20002000000 */
[----:B------:R-:W-:Y:S01]  /*6e00*/  MUFU.EX2 R33, R33 ;  /* 0x0000002100217308 */ /* 0x000fe20000000800 */
[-CC-:B------:R-:W-:Y:S01]  /*6e10*/  FFMA.FTZ R42, R72, R5.reuse, -R31.reuse ;  /* 0x00000005482a7223 */ /* 0x180fe2000001081f */
[-C--:B------:R-:W-:Y:S01]  /*6e20*/  FMUL.FTZ R51, R2, R5.reuse ;  /* 0x0000000502337220 */ /* 0x080fe20000410000 */
[----:B------:R-:W-:Y:S01]  /*6e30*/  FFMA.FTZ R39, R76, R5, -R31 ;  /* 0x000000054c277223 */ /* 0x000fe2000001081f */
[----:B------:R-:W-:Y:S01]  /*6e40*/  FADD.FTZ R2, -R0, R13 ;  /* 0x0000000d00027221 */ /* 0x000fe20000010100 */
[----:B------:R-:W-:-:S02]  /*6e50*/  IMAD.U32 R13, RZ, RZ, UR8 ;  /* 0x00000008ff0d7e24 */ /* 0x000fc4000f8e00ff */
[-CC-:B------:R-:W-:Y:S01]  /*6e60*/  FFMA.FTZ R46, R78, R5.reuse, -R31.reuse ;  /* 0x000000054e2e7223 */ /* 0x180fe2000001081f */
[-CC-:B------:R-:W-:Y:S01]  /*6e70*/  FFMA.FTZ R41, R82, R5.reuse, -R31.reuse ;  /* 0x0000000552297223 */ /* 0x180fe2000001081f */
[-C--:B------:R-:W-:Y:S01]  /*6e80*/  FMUL.FTZ R2, R2, R5.reuse ;  /* 0x0000000502027220 */ /* 0x080fe20000410000 */
[----:B------:R-:W0:Y:S01]  /*6e90*/  MUFU.EX2 R0, R51 ;  /* 0x0000003300007308 */ /* 0x000e220000000800 */
[----:B------:R-:W-:Y:S02]  /*6ea0*/  @!P1 VIADD R13, R13, 0x34840 ;  /* 0x000348400d0d9836 */ /* 0x000fe40000000000 */
[-CC-:B------:R-:W-:Y:S01]  /*6eb0*/  FFMA.FTZ R48, R84, R5.reuse, -R31.reuse ;  /* 0x0000000554307223 */ /* 0x180fe2000001081f */
[-CC-:B------:R-:W-:Y:S01]  /*6ec0*/  FFMA.FTZ R43, R86, R5.reuse, -R31.reuse ;  /* 0x00000005562b7223 */ /* 0x180fe2000001081f */
[-CC-:B------:R-:W-:Y:S01]  /*6ed0*/  FFMA.FTZ R52, R160, R5.reuse, -R31.reuse ;  /* 0x00000005a0347223 */ /* 0x180fe2000001081f */
[-C--:B------:R-:W-:Y:S01]  /*6ee0*/  FFMA.FTZ R45, R162, R5.reuse, -R31 ;  /* 0x00000005a22d7223 */ /* 0x080fe2000001081f */
[----:B------:R-:W-:Y:S01]  /*6ef0*/  @!P1 PRMT R49, RZ, 0x654, R13 ;  /* 0x00000654ff319816 */ /* 0x000fe2000000000d */
[-CC-:B------:R-:W-:Y:S01]  /*6f00*/  FFMA.FTZ R54, R174, R5.reuse, -R31.reuse ;  /* 0x00000005ae367223 */ /* 0x180fe2000001081f */
[----:B------:R-:W1:Y:S01]  /*6f10*/  MUFU.EX2 R2, R2 ;  /* 0x0000000200027308 */ /* 0x000e620000000800 */
[-CC-:B------:R-:W-:Y:S01]  /*6f20*/  FFMA.FTZ R47, R172, R5.reuse, -R31.reuse ;  /* 0x00000005ac2f7223 */ /* 0x180fe2000001081f */
[----:B------:R-:W-:Y:S01]  /*6f30*/  FFMA.FTZ R58, R176, R5, -R31 ;  /* 0x00000005b03a7223 */ /* 0x000fe2000001081f */
[----:B------:R-:W-:-:S02]  /*6f40*/  WARPGROUP.DEPBAR.LE gsb0, 0x0 ;  /* 0x00008000000079c5 */ /* 0x000fc40000010000 */
[----:B------:R1:W-:Y:S01]  /*6f50*/  @!P1 SYNCS.ARRIVE.TRANS64.RED.A1T0 RZ, [R49+URZ], RZ ;  /* 0x000000ff31ff99a7 */ /* 0x0003e2000810043f */
[-CC-:B------:R-:W-:Y:S01]  /*6f60*/  FFMA.FTZ R11, R180, R5.reuse, -R31.reuse ;  /* 0x00000005b40b7223 */ /* 0x180fe2000001081f */
[----:B------:R-:W-:Y:S01]  /*6f70*/  FFMA.FTZ R60, R170, R5, -R31 ;  /* 0x00000005aa3c7223 */ /* 0x000fe2000001081f */
[----:B------:R-:W2:Y:S01]  /*6f80*/  MUFU.EX2 R38, R38 ;  /* 0x0000002600267308 */ /* 0x000ea20000000800 */
[----:B0-----:R-:W-:Y:S01]  /*6f90*/  FFMA.FTZ R3, R0, R3, R181 ;  /* 0x0000000300037223 */ /* 0x001fe200000100b5 */
[----:B------:R-:W-:Y:S01]  /*6fa0*/  F2FP.F16.F32.PACK_AB R181, R14, R181 ;  /* 0x000000b50eb5723e */ /* 0x000fe200000000ff */
[-C--:B------:R-:W-:Y:S01]  /*6fb0*/  FFMA.FTZ R13, R168, R5.reuse, -R31 ;  /* 0x00000005a80d7223 */ /* 0x080fe2000001081f */
[----:B------:R-:W-:Y:S02]  /*6fc0*/  @!P1 VIADD R51, R53, 0x34860 ;  /* 0x0003486035339836 */ /* 0x000fe40000000000 */
[----:B------:R-:W-:Y:S01]  /*6fd0*/  FADD.FTZ R68, R14, R3 ;  /* 0x000000030e447221 */ /* 0x000fe20000010000 */
[-CC-:B------:R-:W-:Y:S01]  /*6fe0*/  FFMA.FTZ R160, R166, R5.reuse, -R31.reuse ;  /* 0x00000005a6a07223 */ /* 0x180fe2000001081f */
[-C--:B------:R-:W-:Y:S01]  /*6ff0*/  FFMA.FTZ R182, R182, R5.reuse, -R31 ;  /* 0x00000005b6b67223 */ /* 0x080fe2000001081f */
[----:B------:R-:W0:Y:S01]  /*7000*/  MUFU.EX2 R35, R35 ;  /* 0x0000002300237308 */ /* 0x000e220000000800 */
[----:B-1----:R-:W-:Y:S01]  /*7010*/  FFMA.FTZ R49, R2, R4, R33 ;  /* 0x0000000402317223 */ /* 0x002fe20000010021 */
[-C--:B------:R-:W-:Y:S01]  /*7020*/  FFMA.FTZ R4, R178, R5.reuse, -R31 ;  /* 0x00000005b2047223 */ /* 0x080fe2000001081f */
[----:B------:R-:W-:Y:S01]  /*7030*/  @!P1 PRMT R51, RZ, 0x654, R51 ;  /* 0x00000654ff339816 */ /* 0x000fe20000000033 */
[-CC-:B------:R-:W-:Y:S01]  /*7040*/  FFMA.FTZ R194, R194, R5.reuse, -R31.reuse ;  /* 0x00000005c2c27223 */ /* 0x180fe2000001081f */
[-CC-:B------:R-:W-:Y:S01]  /*7050*/  FFMA.FTZ R196, R196, R5.reuse, -R31.reuse ;  /* 0x00000005c4c47223 */ /* 0x180fe2000001081f */
[----:B------:R-:W-:Y:S01]  /*7060*/  FFMA.FTZ R74, R74, R5, -R31 ;  /* 0x000000054a4a7223 */ /* 0x000fe2000001081f */
[----:B------:R1:W-:Y:S01]  /*7070*/  @!P1 SYNCS.ARRIVE.TRANS64.RED.A1T0 RZ, [R51+URZ], RZ ;  /* 0x000000ff33ff99a7 */ /* 0x0003e2000810043f */
[----:B------:R-:W3:Y:S01]  /*7080*/  MUFU.EX2 R40, R40 ;  /* 0x0000002800287308 */ /* 0x000ee20000000800 */
[----:B--2---:R-:W-:Y:S01]  /*7090*/  FADD.FTZ R64, R38, R49 ;  /* 0x0000003126407221 */ /* 0x004fe20000010000 */
[----:B------:R-:W-:Y:S01]  /*70a0*/  FADD.FTZ R49, R183, R68 ;  /* 0x00000044b7317221 */ /* 0x000fe20000010000 */
[----:B------:R-:W-:Y:S01]  /*70b0*/  F2FP.F16.F32.PACK_AB R183, R24, R183 ;  /* 0x000000b718b7723e */ /* 0x000fe200000000ff */
[--C-:B------:R-:W-:Y:S01]  /*70c0*/  FFMA.FTZ R198, R198, R5, -R31.reuse ;  /* 0x00000005c6c67223 */ /* 0x100fe2000001081f */
[----:B------:R-:W-:Y:S01]  /*70d0*/  F2FP.F16.F32.PACK_AB R180, R38, R33 ;  /* 0x0000002126b4723e */ /* 0x000fe200000000ff */
[-CC-:B------:R-:W-:Y:S01]  /*70e0*/  FFMA.FTZ R200, R200, R5.reuse, -R31.reuse ;  /* 0x00000005c8c87223 */ /* 0x180fe2000001081f */
[-C--:B------:R-:W-:Y:S01]  /*70f0*/  FFMA.FTZ R202, R202, R5.reuse, -R31 ;  /* 0x00000005caca7223 */ /* 0x080fe2000001081f */
[----:B------:R-:W2:Y:S01]  /*7100*/  MUFU.EX2 R37, R37 ;  /* 0x0000002500257308 */ /* 0x000ea20000000800 */
[----:B0-----:R-:W-:Y:S01]  /*7110*/  FADD.FTZ R3, R35, R64 ;  /* 0x0000004023037221 */ /* 0x001fe20000010000 */
[----:B------:R-:W-:Y:S01]  /*7120*/  FADD.FTZ R64, R24, R49 ;  /* 0x0000003118407221 */ /* 0x000fe20000010000 */
[-CC-:B------:R-:W-:Y:S01]  /*7130*/  FFMA.FTZ R66, R66, R5.reuse, -R31.reuse ;  /* 0x0000000542427223 */ /* 0x180fe2000001081f */
[-CC-:B------:R-:W-:Y:S01]  /*7140*/  FFMA.FTZ R204, R204, R5.reuse, -R31.reuse ;  /* 0x00000005cccc7223 */ /* 0x180fe2000001081f */
[----:B------:R-:W-:Y:S01]  /*7150*/  FFMA.FTZ R206, R206, R5, -R31 ;  /* 0x00000005cece7223 */ /* 0x000fe2000001081f */
[----:B------:R-:W-:Y:S01]  /*7160*/  FADD.FTZ R49, R177, R64 ;  /* 0x00000040b1317221 */ /* 0x000fe20000010000 */
[----:B------:R-:W-:Y:S01]  /*7170*/  F2FP.F16.F32.PACK_AB R177, R20, R177 ;  /* 0x000000b114b1723e */ /* 0x000fe200000000ff */
[----:B------:R-:W0:Y:S01]  /*7180*/  MUFU.EX2 R42, R42 ;  /* 0x0000002a002a7308 */ /* 0x000e220000000800 */
[----:B---3--:R-:W-:Y:S01]  /*7190*/  FADD.FTZ R44, R40, R3 ;  /* 0x00000003282c7221 */ /* 0x008fe20000010000 */
[----:B------:R-:W-:Y:S01]  /*71a0*/  FADD.FTZ R64, R20, R49 ;  /* 0x0000003114407221 */ /* 0x000fe20000010000 */
[----:B------:R-:W-:Y:S01]  /*71b0*/  FFMA.FTZ R31, R208, R5, -R31 ;  /* 0x00000005d01f7223 */ /* 0x000fe2000001081f */
[----:B------:R-:W-:-:S02]  /*71c0*/  PLOP3.LUT P3, PT, PT, PT, UP1, 0x80, 0x0 ;  /* 0x000000000000781c */ /* 0x000fc40003f6f018 */
[----:B------:R-:W-:Y:S01]  /*71d0*/  FADD.FTZ R49, R179, R64 ;  /* 0x00000040b3317221 */ /* 0x000fe20000010000 */
[C---:B------:R-:W-:Y:S01]  /*71e0*/  F2FP.F16.F32.PACK_AB R179, R26.reuse, R179 ;  /* 0x000000b31ab3723e */ /* 0x040fe200000000ff */
[----:B------:R-:W3:Y:S01]  /*71f0*/  MUFU.EX2 R39, R39 ;  /* 0x0000002700277308 */ /* 0x000ee20000000800 */
[----:B--2---:R-:W-:Y:S01]  /*7200*/  FADD.FTZ R3, R37, R44 ;  /* 0x0000002c25037221 */ /* 0x004fe20000010000 */
[----:B------:R-:W-:-:S04]  /*7210*/  FADD.FTZ R64, R26, R49 ;  /* 0x000000311a407221 */ /* 0x000fc80000010000 */
[----:B------:R-:W-:Y:S01]  /*7220*/  FADD.FTZ R49, R173, R64 ;  /* 0x00000040ad317221 */ /* 0x000fe20000010000 */
[----:B------:R-:W-:Y:S01]  /*7230*/  F2FP.F16.F32.PACK_AB R173, R80, R173 ;  /* 0x000000ad50ad723e */ /* 0x000fe200000000ff */
[----:B------:R-:W2:Y:S01]  /*7240*/  MUFU.EX2 R46, R46 ;  /* 0x0000002e002e7308 */ /* 0x000ea20000000800 */
[----:B0-----:R-:W-:Y:S01]  /*7250*/  FADD.FTZ R44, R42, R3 ;  /* 0x000000032a2c7221 */ /* 0x001fe20000010000 */
[----:B------:R-:W-:Y:S01]  /*7260*/  FADD.FTZ R64, R80, R49 ;  /* 0x0000003150407221 */ /* 0x000fe20000010000 */
[----:B------:R-:W-:-:S03]  /*7270*/  F2FP.F16.F32.PACK_AB R176, R42, R37 ;  /* 0x000000252ab0723e */ /* 0x000fc600000000ff */
[----:B------:R-:W-:Y:S01]  /*7280*/  FADD.FTZ R49, R175, R64 ;  /* 0x00000040af317221 */ /* 0x000fe20000010000 */
[C---:B------:R-:W-:Y:S01]  /*7290*/  F2FP.F16.F32.PACK_AB R175, R164.reuse, R175 ;  /* 0x000000afa4af723e */ /* 0x040fe200000000ff */
[----:B------:R-:W0:Y:S01]  /*72a0*/  MUFU.EX2 R41, R41 ;  /* 0x0000002900297308 */ /* 0x000e220000000800 */
[----:B---3--:R-:W-:Y:S01]  /*72b0*/  FADD.FTZ R3, R39, R44 ;  /* 0x0000002c27037221 */ /* 0x008fe20000010000 */
[----:B------:R-:W-:-:S04]  /*72c0*/  FADD.FTZ R24, R164, R49 ;  /* 0x00000031a4187221 */ /* 0x000fc80000010000 */
[----:B------:R-:W-:Y:S01]  /*72d0*/  FADD.FTZ R33, R169, R24 ;  /* 0x00000018a9217221 */ /* 0x000fe20000010000 */
[----:B------:R-:W-:Y:S01]  /*72e0*/  F2FP.F16.F32.PACK_AB R169, R70, R169 ;  /* 0x000000a946a9723e */ /* 0x000fe200000000ff */
[----:B------:R-:W3:Y:S01]  /*72f0*/  MUFU.EX2 R48, R48 ;  /* 0x0000003000307308 */ /* 0x000ee20000000800 */
[----:B--2---:R-:W-:Y:S01]  /*7300*/  FADD.FTZ R44, R46, R3 ;  /* 0x000000032e2c7221 */ /* 0x004fe20000010000 */
[----:B------:R-:W-:Y:S01]  /*7310*/  FADD.FTZ R20, R70, R33 ;  /* 0x0000002146147221 */ /* 0x000fe20000010000 */
[----:B------:R-:W-:-:S03]  /*7320*/  F2FP.F16.F32.PACK_AB R178, R46, R39 ;  /* 0x000000272eb2723e */ /* 0x000fc600000000ff */
[----:B------:R-:W-:Y:S01]  /*7330*/  FADD.FTZ R33, R171, R20 ;  /* 0x00000014ab217221 */ /* 0x000fe20000010000 */
[C---:B------:R-:W-:Y:S01]  /*7340*/  F2FP.F16.F32.PACK_AB R171, R62.reuse, R171 ;  /* 0x000000ab3eab723e */ /* 0x040fe200000000ff */
[----:B------:R-:W2:Y:S01]  /*7350*/  MUFU.EX2 R43, R43 ;  /* 0x0000002b002b7308 */ /* 0x000ea20000000800 */
[----:B0-----:R-:W-:Y:S01]  /*7360*/  FADD.FTZ R3, R41, R44 ;  /* 0x0000002c29037221 */ /* 0x001fe20000010000 */
[----:B------:R-:W-:-:S04]  /*7370*/  FADD.FTZ R20, R62, R33 ;  /* 0x000000213e147221 */ /* 0x000fc80000010000 */
[----:B------:R-:W-:Y:S01]  /*7380*/  FADD.FTZ R33, R165, R20 ;  /* 0x00000014a5217221 */ /* 0x000fe20000010000 */
[----:B------:R-:W-:Y:S01]  /*7390*/  F2FP.F16.F32.PACK_AB R165, R56, R165 ;  /* 0x000000a538a5723e */ /* 0x000fe200000000ff */
[----:B------:R-:W0:Y:S01]  /*73a0*/  MUFU.EX2 R52, R52 ;  /* 0x0000003400347308 */ /* 0x000e220000000800 */
[----:B---3--:R-:W-:Y:S01]  /*73b0*/  FADD.FTZ R44, R48, R3 ;  /* 0x00000003302c7221 */ /* 0x008fe20000010000 */
[----:B------:R-:W-:Y:S01]  /*73c0*/  FADD.FTZ R20, R56, R33 ;  /* 0x0000002138147221 */ /* 0x000fe20000010000 */
[----:B------:R-:W-:-:S03]  /*73d0*/  F2FP.F16.F32.PACK_AB R172, R48, R41 ;  /* 0x0000002930ac723e */ /* 0x000fc600000000ff */
[----:B------:R-:W-:Y:S01]  /*73e0*/  FADD.FTZ R33, R167, R20 ;  /* 0x00000014a7217221 */ /* 0x000fe20000010000 */
[----:B------:R-:W-:Y:S01]  /*73f0*/  F2FP.F16.F32.PACK_AB R167, R50, R167 ;  /* 0x000000a732a7723e */ /* 0x000fe200000000ff */
[----:B------:R-:W3:Y:S01]  /*7400*/  MUFU.EX2 R45, R45 ;  /* 0x0000002d002d7308 */ /* 0x000ee20000000800 */
[----:B--2---:R-:W-:-:S07]  /*7410*/  FADD.FTZ R3, R43, R44 ;  /* 0x0000002c2b037221 */ /* 0x004fce0000010000 */
[----:B------:R-:W2:Y:S01]  /*7420*/  MUFU.EX2 R54, R54 ;  /* 0x0000003600367308 */ /* 0x000ea20000000800 */
[C---:B0-----:R-:W-:Y:S01]  /*7430*/  FADD.FTZ R14, R52.reuse, R3 ;  /* 0x00000003340e7221 */ /* 0x041fe20000010000 */
[----:B------:R-:W-:-:S06]  /*7440*/  F2FP.F16.F32.PACK_AB R174, R52, R43 ;  /* 0x0000002b34ae723e */ /* 0x000fcc00000000ff */
[----:B------:R-:W0:Y:S01]  /*7450*/  MUFU.EX2 R47, R47 ;  /* 0x0000002f002f7308 */ /* 0x000e220000000800 */
[----:B---3--:R-:W-:-:S07]  /*7460*/  FADD.FTZ R3, R45, R14 ;  /* 0x0000000e2d037221 */ /* 0x008fce0000010000 */
[----:B------:R-:W3:Y:S01]  /*7470*/  MUFU.EX2 R58, R58 ;  /* 0x0000003a003a7308 */ /* 0x000ee20000000800 */
[C---:B--2---:R-:W-:Y:S01]  /*7480*/  FADD.FTZ R14, R54.reuse, R3 ;  /* 0x00000003360e7221 */ /* 0x044fe20000010000 */
[----:B------:R-:W-:-:S06]  /*7490*/  F2FP.F16.F32.PACK_AB R168, R54, R45 ;  /* 0x0000002d36a8723e */ /* 0x000fcc00000000ff */
[----:B------:R-:W2:Y:S01]  /*74a0*/  MUFU.EX2 R11, R11 ;  /* 0x0000000b000b7308 */ /* 0x000ea20000000800 */
[----:B0-----:R-:W-:-:S07]  /*74b0*/  FADD.FTZ R3, R47, R14 ;  /* 0x0000000e2f037221 */ /* 0x001fce0000010000 */
[----:B------:R-:W0:Y:S01]  /*74c0*/  MUFU.EX2 R60, R60 ;  /* 0x0000003c003c7308 */ /* 0x000e220000000800 */
[C---:B---3--:R-:W-:Y:S01]  /*74d0*/  FADD.FTZ R14, R58.reuse, R3 ;  /* 0x000000033a0e7221 */ /* 0x048fe20000010000 */
[----:B------:R-:W-:-:S06]  /*74e0*/  F2FP.F16.F32.PACK_AB R170, R58, R47 ;  /* 0x0000002f3aaa723e */ /* 0x000fcc00000000ff */
[----:B------:R-:W3:Y:S01]  /*74f0*/  MUFU.EX2 R13, R13 ;  /* 0x0000000d000d7308 */ /* 0x000ee20000000800 */
[----:B--2---:R-:W-:-:S07]  /*7500*/  FADD.FTZ R3, R11, R14 ;  /* 0x0000000e0b037221 */ /* 0x004fce0000010000 */
[----:B------:R-:W2:Y:S01]  /*7510*/  MUFU.EX2 R4, R4 ;  /* 0x0000000400047308 */ /* 0x000ea20000000800 */
[C---:B0-----:R-:W-:Y:S01]  /*7520*/  FADD.FTZ R14, R60.reuse, R3 ;  /* 0x000000033c0e7221 */ /* 0x041fe20000010000 */
[----:B------:R-:W-:-:S06]  /*7530*/  F2FP.F16.F32.PACK_AB R164, R60, R11 ;  /* 0x0000000b3ca4723e */ /* 0x000fcc00000000ff */
[----:B------:R-:W0:Y:S01]  /*7540*/  MUFU.EX2 R160, R160 ;  /* 0x000000a000a07308 */ /* 0x000e220000000800 */
[----:B---3--:R-:W-:Y:S01]  /*7550*/  FADD.FTZ R3, R13, R14 ;  /* 0x0000000e0d037221 */ /* 0x008fe20000010000 */
[----:B------:R-:W-:-:S04]  /*7560*/  FADD.FTZ R14, R50, R33 ;  /* 0x00000021320e7221 */ /* 0x000fc80000010000 */
[----:B------:R-:W-:Y:S01]  /*7570*/  FADD.FTZ R33, R161, R14 ;  /* 0x0000000ea1217221 */ /* 0x000fe20000010000 */
[----:B------:R-:W-:Y:S01]  /*7580*/  F2FP.F16.F32.PACK_AB R161, R30, R161 ;  /* 0x000000a11ea1723e */ /* 0x000fe200000000ff */
[----:B-1----:R1:W3:Y:S01]  /*7590*/  MUFU.EX2 R51, R182 ;  /* 0x000000b600337308 */ /* 0x0022e20000000800 */
[----:B--2---:R-:W-:Y:S01]  /*75a0*/  FADD.FTZ R3, R4, R3 ;  /* 0x0000000304037221 */ /* 0x004fe20000010000 */
[----:B------:R-:W-:Y:S01]  /*75b0*/  FADD.FTZ R14, R30, R33 ;  /* 0x000000211e0e7221 */ /* 0x000fe20000010000 */
[----:B------:R-:W-:Y:S01]  /*75c0*/  F2FP.F16.F32.PACK_AB R166, R4, R13 ;  /* 0x0000000d04a6723e */ /* 0x000fe200000000ff */
[----:B------:R-:W-:Y:S02]  /*75d0*/  IMAD.MOV.U32 R13, RZ, RZ, R12 ;  /* 0x000000ffff0d7224 */ /* 0x000fe400078e000c */
[----:B------:R-:W-:Y:S01]  /*75e0*/  FADD.FTZ R11, R163, R14 ;  /* 0x0000000ea30b7221 */ /* 0x000fe20000010000 */
[----:B------:R-:W-:Y:S01]  /*75f0*/  F2FP.F16.F32.PACK_AB R163, R28, R163 ;  /* 0x000000a31ca3723e */ /* 0x000fe200000000ff */
[----:B------:R-:W2:Y:S01]  /*7600*/  MUFU.EX2 R162, R194 ;  /* 0x000000c200a27308 */ /* 0x000ea20000000800 */
[----:B0-----:R-:W-:Y:S01]  /*7610*/  FADD.FTZ R3, R160, R3 ;  /* 0x00000003a0037221 */ /* 0x001fe20000010000 */
[----:B------:R-:W-:Y:S01]  /*7620*/  FADD.FTZ R4, R28, R11 ;  /* 0x0000000b1c047221 */ /* 0x000fe20000010000 */
[----:B-1----:R-:W-:-:S03]  /*7630*/  F2FP.F16.F32.PACK_AB R182, R40, R35 ;  /* 0x0000002328b6723e */ /* 0x002fc600000000ff */
[----:B------:R-:W-:Y:S02]  /*7640*/  FADD.FTZ R11, R15, R4 ;  /* 0x000000040f0b7221 */ /* 0x000fe40000010000 */
        /* <DEDUP_REMOVED lines=44> */
[----:B------:R-:W-:Y:S01]  /*7910*/  IMAD.MOV.U32 R11, RZ, RZ, R10 ;  /* 0x000000ffff0b7224 */ /* 0x000fe200078e000a */
[----:B------:R-:W-:Y:S06]  /*7920*/  @P3 BRA `(.L_x_2252) ;  /* 0xffffffcc005c3947 */ /* 0x000fec000383ffff */
.L_x_2243:
[----:B------:R-:W-:-:S13]  /*7930*/  ISETP.LE.AND P2, PT, RZ, UR4, PT ;  /* 0x00000004ff007c0c */ /* 0x000fda000bf43270 */
[----:B------:R-:W-:Y:S05]  /*7940*/  @!P2 BRA `(.L_x_2253) ;  /* 0x000000280070a947 */ /* 0x000fea0003800000 */
[----:B------:R-:W-:Y:S01]  /*7950*/  IMAD.MOV.U32 R11, RZ, RZ, R10 ;  /* 0x000000ffff0b7224 */ /* 0x000fe200078e000a */
[----:B------:R-:W-:Y:S01]  /*7960*/  UMOV UR5, UR37 ;  /* 0x0000002500057c82 */ /* 0x000fe20008000000 */
[----:B------:R-:W-:Y:S01]  /*7970*/  IMAD.MOV.U32 R13, RZ, RZ, R12 ;  /* 0x000000ffff0d7224 */ /* 0x000fe200078e000c */
[----:B------:R-:W-:Y:S01]  /*7980*/  UMOV UR6, UR36 ;  /* 0x0000002400067c82 */ /* 0x000fe20008000000 */
[----:B------:R-:W-:-:S05]  /*7990*/  ULDC UR7, c[0x0][0x9d8] ;  /* 0x0002760000077ab9 */ /* 0x000fca0000000800 */
.L_x_2262:
[----:B------:R-:W-:-:S04]  /*79a0*/  UIADD3 UR9, UR6, 0x1, URZ ;  /* 0x0000000106097890 */ /* 0x000fc8000fffe03f */
[----:B------:R-:W-:-:S04]  /*79b0*/  UISETP.NE.AND UP0, UPT, UR9, 0x2, UPT ;  /* 0x000000020900788c */ /* 0x000fc8000bf05270 */
[----:B------:R-:W-:Y:S02]  /*79c0*/  USEL UR9, UR9, URZ, UP0 ;  /* 0x0000003f09097287 */ /* 0x000fe40008000000 */
[----:B------:R-:W-:-:S04]  /*79d0*/  USEL UR37, URZ, 0x1, UP0 ;  /* 0x000000013f257887 */ /* 0x000fc80008000000 */
[----:B------:R-:W-:Y:S01]  /*79e0*/  ULOP3.LUT UR37, UR5, UR37, URZ, 0x3c, !UPT ;  /* 0x0000002505257292 */ /* 0x000fe2000f8e3c3f */
[----:B------:R-:W-:Y:S01]  /*79f0*/  UMOV UR36, UR9 ;  /* 0x0000000900247c82 */ /* 0x000fe20008000000 */
[----:B------:R-:W-:Y:S10]  /*7a00*/  @!P0 BRA `(.L_x_2254) ;  /* 0x0000000000048947 */ /* 0x000ff40003800000 */
[----:B------:R-:W-:Y:S01]  /*7a10*/  BPT.TRAP 0x1 ;  /* 0x000000040000795c */ /* 0x000fe20000300000 */
.L_x_2254:
[----:B------:R-:W-:Y:S01]  /*7a20*/  ULEA UR8, UR36, UR38, 0x3 ;  /* 0x0000002624087291 */ /* 0x000fe2000f8e183f */
[----:B------:R-:W-:-:S05]  /*7a30*/  IMAD.U32 R5, RZ, RZ, UR37 ;  /* 0x00000025ff057e24 */ /* 0x000fca000f8e00ff */
[----:B------:R-:W-:-:S04]  /*7a40*/  SHF.L.U32 R5, R5, 0x1f, RZ ;  /* 0x0000001f05057819 */ /* 0x000fc800000006ff */
[----:B------:R0:W1:Y:S01]  /*7a50*/  SYNCS.PHASECHK.TRANS64.TRYWAIT P2, [UR8+0x34830], R5 ;  /* 0x03483005ff0075a7 */ /* 0x0000620008040148 */
[----:B------:R-:W-:Y:S05]  /*7a60*/  @!P0 BRA `(.L_x_2255) ;  /* 0x0000000000048947 */ /* 0x000fea0003800000 */
[----:B------:R-:W-:Y:S01]  /*7a70*/  BPT.TRAP 0x1 ;  /* 0x000000040000795c */ /* 0x000fe20000300000 */
.L_x_2255:
[----:B-1----:R-:W-:Y:S05]  /*7a80*/  @P2 BRA `(.L_x_2256) ;  /* 0x0000000000082947 */ /* 0x002fea0003800000 */
[----:B------:R-:W1:Y:S02]  /*7a90*/  SYNCS.PHASECHK.TRANS64.TRYWAIT P2, [UR8+0x34830], R5 ;  /* 0x03483005ff0075a7 */ /* 0x000e640008040148 */
[----:B-1----:R-:W-:Y:S05]  /*7aa0*/  @!P2 BRA `(.L_x_2257) ;  /* 0x0000009c00f4a947 */ /* 0x002fea0003800000 */
.L_x_2256:
        /* <DEDUP_REMOVED lines=141> */
.L_x_2258:
[----:B------:R-:W-:Y:S01]  /*8380*/  ULEA UR8, UR6, UR38, 0x3 ;  /* 0x0000002606087291 */ /* 0x000fe2000f8e183f */
[----:B------:R-:W-:-:S05]  /*8390*/  IMAD.U32 R0, RZ, RZ, UR5 ;  /* 0x00000005ff007e24 */ /* 0x000fca000f8e00ff */
[----:B------:R-:W-:-:S04]  /*83a0*/  SHF.L.U32 R0, R0, 0x1f, RZ ;  /* 0x0000001f00007819 */ /* 0x000fc800000006ff */
[----:B------:R2:W3:Y:S01]  /*83b0*/  SYNCS.PHASECHK.TRANS64.TRYWAIT P2, [UR8+0x34850], R0 ;  /* 0x03485000ff0075a7 */ /* 0x0004e20008040148 */
[----:B------:R-:W-:Y:S05]  /*83c0*/  @!P0 BRA `(.L_x_2259) ;  /* 0x0000000000048947 */ /* 0x000fea0003800000 */
[----:B------:R-:W-:Y:S01]  /*83d0*/  BPT.TRAP 0x1 ;  /* 0x000000040000795c */ /* 0x000fe20000300000 */
.L_x_2259:
[----:B---3--:R-:W-:Y:S05]  /*83e0*/  @P2 BRA `(.L_x_2260) ;  /* 0x0000000000082947 */ /* 0x008fea0003800000 */
[----:B------:R-:W3:Y:S02]  /*83f0*/  SYNCS.PHASECHK.TRANS64.TRYWAIT P2, [UR8+0x34850], R0 ;  /* 0x03485000ff0075a7 */ /* 0x000ee40008040148 */
[----:B---3--:R-:W-:Y:S05]  /*8400*/  @!P2 BRA `(.L_x_2261) ;  /* 0x0000009400b4a947 */ /* 0x008fea0003800000 */
.L_x_2260:
[----:B------:R-:W-:Y:S01]  /*8410*/  UIADD3 UR5, UR38, 0x400, URZ ;  /* 0x0000040026057890 */ /* 0x000fe2000fffe03f */
[----:B------:R-:W-:Y:S01]  /*8420*/  WARPGROUP.ARRIVE ;  /* 0x00000000000079c5 */ /* 0x000fe20000000000 */
[----:B------:R-:W-:Y:S01]  /*8430*/  UMOV UR15, 0x40000040 ;  /* 0x40000040000f7882 */ /* 0x000fe20000000000 */
[----:B0-2---:R-:W-:Y:S01]  /*8440*/  FMUL.FTZ R0, R24, UR7 ;  /* 0x0000000718007c20 */ /* 0x005fe20008410000 */
[----:B------:R-:W-:Y:S01]  /*8450*/  USHF.R.U32.HI UR5, URZ, 0x4, UR5 ;  /* 0x000000043f057899 */ /* 0x000fe20008011605 */
[----:B-1----:R-:W-:Y:S01]  /*8460*/  FMUL.FTZ R10, R25, UR7 ;  /* 0x00000007190a7c20 */ /* 0x002fe20008410000 */
        /* <DEDUP_REMOVED lines=10> */
[----:B------:R-:W-:Y:S01]  /*8510*/  ULEA UR5, UR6, UR5, 0xb ;  /* 0x0000000506057291 */ /* 0x000fe2000f8e583f */
[----:B------:R-:W1:Y:S01]  /*8520*/  MUFU.TANH R10, R10 ;  /* 0x0000000a000a7308 */ /* 0x000e620000002400 */
        /* <DEDUP_REMOVED lines=11> */
[----:B0-----:R-:W-:Y:S01]  /*85e0*/  FMNMX.FTZ R5, R0, R13, !PT ;  /* 0x0000000d00057209 */ /* 0x001fe20007810000 */
[----:B------:R-:W-:Y:S01]  /*85f0*/  FMUL.FTZ R214, R60, UR7 ;  /* 0x000000073cd67c20 */ /* 0x000fe20008410000 */
[----:B------:R-:W-:Y:S01]  /*8600*/  FMUL.FTZ R14, R26, UR7 ;  /* 0x000000071a0e7c20 */ /* 0x000fe20008410000 */
[----:B------:R-:W-:Y:S01]  /*8610*/  FMUL.FTZ R216, R61, UR7 ;  /* 0x000000073dd87c20 */ /* 0x000fe20008410000 */
[----:B------:R-:W-:Y:S01]  /*8620*/  FMUL.FTZ R20, R27, UR7 ;  /* 0x000000071b147c20 */ /* 0x000fe20008410000 */
[----:B-1----:R-:W-:Y:S01]  /*8630*/  FMNMX.FTZ R5, R10, R5, !PT ;  /* 0x000000050a057209 */ /* 0x002fe20007810000 */
        /* <DEDUP_REMOVED lines=41> */
[----:B------:R-:W-:Y:S01]  /*88d0*/  UIADD3 UR6, UR5, 0x380, URZ ;  /* 0x0000038005067890 */ /* 0x000fe2000fffe03f */
[----:B------:R-:W-:-:S06]  /*88e0*/  ISETP.LT.AND P2, PT, RZ, UR4, PT ;  /* 0x00000004ff007c0c */ /* 0x000fcc000bf41270 */
        /* <DEDUP_REMOVED lines=11> */
[----:B------:R-:W-:Y:S01]  /*89a0*/  MUFU.TANH R218, R218 ;  /* 0x000000da00da7308 */ /* 0x000fe20000002400 */
[----:B------:R-:W-:Y:S02]  /*89b0*/  WARPGROUP.DEPBAR.LE gsb0, 0x0 ;  /* 0x00008000000079c5 */ /* 0x000fe40000010000 */
[----:B------:R-:W-:Y:S01]  /*89c0*/  WARPGROUP.ARRIVE ;  /* 0x00000000000079c5 */ /* 0x000fe20000000000 */
[----:B------:R-:W-:Y:S01]  /*89d0*/  FMUL.FTZ R180, R29, UR7 ;  /* 0x000000071db47c20 */ /* 0x000fe20008410000 */
[----:B------:R-:W-:-:S03]  /*89e0*/  FMUL.FTZ R182, R33, UR7 ;  /* 0x0000000721b67c20 */ /* 0x000fc60008410000 */
[----:B------:R-:W0:Y:S01]  /*89f0*/  MUFU.TANH R26, R26 ;  /* 0x0000001a001a7308 */ /* 0x000e220000002400 */
[----:B-1----:R-:W-:Y:S01]  /*8a00*/  FMNMX.FTZ R25, R20, R25, !PT ;  /* 0x0000001914197209 */ /* 0x002fe20007810000 */
[----:B------:R-:W-:Y:S01]  /*8a10*/  HGMMA.64x128x16.F32 R88, R176, gdesc[UR12].tnspB, R88, gsb0 ;  /* 0x41e0000cb0587df0 */ /* 0x000fe20008000858 */
[----:B------:R-:W-:Y:S01]  /*8a20*/  UIADD3 UR14, UR5, 0x100, URZ ;  /* 0x00000100050e7890 */ /* 0x000fe2000fffe03f */
[----:B------:R-:W-:-:S04]  /*8a30*/  UMOV UR15, 0x40000040 ;  /* 0x40000040000f7882 */ /* 0x000fc80000000000 */
[----:B------:R-:W1:Y:S08]  /*8a40*/  MUFU.TANH R180, R180 ;  /* 0x000000b400b47308 */ /* 0x000e700000002400 */
[----:B------:R-:W2:Y:S01]  /*8a50*/  MUFU.TANH R182, R182 ;  /* 0x000000b600b67308 */ /* 0x000ea20000002400 */
[----:B0-----:R-:W-:-:S07]  /*8a60*/  FMNMX.FTZ R25, R26, R25, !PT ;  /* 0x000000191a197209 */ /* 0x001fce0007810000 */
[----:B------:R-:W0:Y:S01]  /*8a70*/  MUFU.TANH R28, R28 ;  /* 0x0000001c001c7308 */ /* 0x000e220000002400 */
[----:B-1----:R-:W-:-:S04]  /*8a80*/  FMNMX.FTZ R5, R180, R5, !PT ;  /* 0x00000005b4057209 */ /* 0x002fc80007810000 */
[----:B------:R-:W-:-:S03]  /*8a90*/  FMNMX.FTZ R5, R32, R5, !PT ;  /* 0x0000000520057209 */ /* 0x000fc60007810000 */
[----:B------:R-:W1:Y:S01]  /*8aa0*/  MUFU.TANH R30, R30 ;  /* 0x0000001e001e7308 */ /* 0x000e620000002400 */
[----:B--2---:R-:W-:-:S04]  /*8ab0*/  FMNMX.FTZ R5, R182, R5, !PT ;  /* 0x00000005b6057209 */ /* 0x004fc80007810000 */
[----:B------:R-:W-:-:S03]  /*8ac0*/  FMNMX.FTZ R5, R194, R5, !PT ;  /* 0x00000005c2057209 */ /* 0x000fc60007810000 */
[----:B------:R-:W-:Y:S01]  /*8ad0*/  MUFU.TANH R220, R220 ;  /* 0x000000dc00dc7308 */ /* 0x000fe20000002400 */
[----:B------:R-:W-:Y:S02]  /*8ae0*/  FMNMX.FTZ R5, R196, R5, !PT ;  /* 0x00000005c4057209 */ /* 0x000fe40007810000 */
[----:B0-----:R-:W-:Y:S02]  /*8af0*/  FMNMX.FTZ R25, R28, R25, !PT ;  /* 0x000000191c197209 */ /* 0x001fe40007810000 */
[----:B------:R-:W-:-:S03]  /*8b00*/  FMNMX.FTZ R5, R198, R5, !PT ;  /* 0x00000005c6057209 */ /* 0x000fc60007810000 */
[----:B------:R-:W0:Y:S01]  /*8b10*/  MUFU.TANH R34, R34 ;  /* 0x0000002200227308 */ /* 0x000e220000002400 */
[----:B------:R-:W-:Y:S02]  /*8b20*/  FMNMX.FTZ R5, R200, R5, !PT ;  /* 0x00000005c8057209 */ /* 0x000fe40007810000 */
[----:B-1----:R-:W-:Y:S02]  /*8b30*/  FMNMX.FTZ R27, R30, R25, !PT ;  /* 0x000000191e1b7209 */ /* 0x002fe40007810000 */
[----:B------:R-:W-:-:S03]  /*8b40*/  FMNMX.FTZ R5, R44, R5, !PT ;  /* 0x000000052c057209 */ /* 0x000fc60007810000 */
[----:B------:R-:W-:Y:S01]  /*8b50*/  MUFU.TANH R222, R222 ;  /* 0x000000de00de7308 */ /* 0x000fe20000002400 */
[----:B------:R-:W-:-:S07]  /*8b60*/  FMNMX.FTZ R5, R202, R5, !PT ;  /* 0x00000005ca057209 */ /* 0x000fce0007810000 */
        /* <DEDUP_REMOVED lines=25> */
[----:B-1----:R-:W-:Y:S01]  /*8d00*/  FMNMX.FTZ R29, R46, R29, !PT ;  /* 0x0000001d2e1d7209 */ /* 0x002fe20007810000 */
[----:B------:R-:W-:-:S04]  /*8d10*/  UMOV UR15, 0x40000040 ;  /* 0x40000040000f7882 */ /* 0x000fc80000000000 */
[----:B------:R-:W0:Y:S08]  /*8d20*/  MUFU.TANH R178, R178 ;  /* 0x000000b200b27308 */ /* 0x000e300000002400 */
[----:B------:R-:W1:Y:S08]  /*8d30*/  MUFU.TANH R176, R176 ;  /* 0x000000b000b07308 */ /* 0x000e700000002400 */
[----:B------:R-:W2:Y:S01]  /*8d40*/  MUFU.TANH R48, R48 ;  /* 0x0000003000307308 */ /* 0x000ea20000002400 */
[----:B0-----:R-:W-:-:S04]  /*8d50*/  FMNMX.FTZ R5, R178, R5, !PT ;  /* 0x00000005b2057209 */ /* 0x001fc80007810000 */
[----:B------:R-:W-:-:S03]  /*8d60*/  FMNMX.FTZ R5, R204, R5, !PT ;  /* 0x00000005cc057209 */ /* 0x000fc60007810000 */
[----:B------:R-:W0:Y:S01]  /*8d70*/  MUFU.TANH R50, R50 ;  /* 0x0000003200327308 */ /* 0x000e220000002400 */
[----:B------:R-:W-:Y:S02]  /*8d80*/  FMNMX.FTZ R5, R206, R5, !PT ;  /* 0x00000005ce057209 */ /* 0x000fe40007810000 */
[----:B-1----:R-:W-:Y:S02]  /*8d90*/  FMNMX.FTZ R29, R176, R29, !PT ;  /* 0x0000001db01d7209 */ /* 0x002fe40007810000 */
        /* <DEDUP_REMOVED lines=11> */
[----:B-1----:R-:W-:-:S05]  /*8e50*/  FMNMX.FTZ R31, R52, R31, !PT ;  /* 0x0000001f341f7209 */ /* 0x002fca0007810000 */
        /* <DEDUP_REMOVED lines=10> */
[----:B------:R-:W-:Y:S01]  /*8f00*/  MUFU.TANH R72, R72 ;  /* 0x0000004800487308 */ /* 0x000fe20000002400 */
[----:B-1----:R-:W-:-:S07]  /*8f10*/  FMNMX.FTZ R37, R64, R33, !PT ;  /* 0x0000002140257209 */ /* 0x002fce0007810000 */
[----:B------:R-:W-:Y:S01]  /*8f20*/  MUFU.TANH R74, R74 ;  /* 0x0000004a004a7308 */ /* 0x000fe20000002400 */
[----:B--2---:R-:W-:-:S07]  /*8f30*/  FMNMX.FTZ R37, R66, R37, !PT ;  /* 0x0000002542257209 */ /* 0x004fce0007810000 */
        /* <DEDUP_REMOVED lines=36> */
[----:B------:R-:W0:Y:S01]  /*9180*/  SHFL.BFLY PT, R2, R5, 0x2, 0x1f ;  /* 0x0c401f0005027f89 */ /* 0x000e2200000e0000 */
[----:B------:R-:W-:-:S04]  /*9190*/  FMNMX.FTZ R41, R82, R41, !PT ;  /* 0x0000002952297209 */ /* 0x000fc80007810000 */
[----:B-1----:R-:W-:Y:S02]  /*91a0*/  FMNMX.FTZ R41, R86, R41, !PT ;  /* 0x0000002956297209 */ /* 0x002fe40007810000 */
        /* <DEDUP_REMOVED lines=8> */
[-CC-:B------:R-:W-:Y:S01]  /*9230*/  FFMA.FTZ R194, R194, R5.reuse, -R35.reuse ;  /* 0x00000005c2c27223 */ /* 0x180fe20000010823 */
[-CC-:B------:R-:W-:Y:S01]  /*9240*/  FFMA.FTZ R198, R198, R5.reuse, -R35.reuse ;  /* 0x00000005c6c67223 */ /* 0x180fe20000010823 */
[-CC-:B------:R-:W-:Y:S01]  /*9250*/  FFMA.FTZ R206, R206, R5.reuse, -R35.reuse ;  /* 0x00000005cece7223 */ /* 0x180fe20000010823 */
[----:B------:R-:W-:Y:S01]  /*9260*/  MUFU.EX2 R29, R0 ;  /* 0x00000000001d7308 */ /* 0x000fe20000000800 */
[-C--:B------:R-:W-:Y:S01]  /*9270*/  FMUL.FTZ R2, R2, R5.reuse ;  /* 0x0000000502027220 */ /* 0x080fe20000410000 */
[----:B------:R-:W-:Y:S02]  /*9280*/  WARPGROUP.DEPBAR.LE gsb0, 0x0 ;  /* 0x00008000000079c5 */ /* 0x000fe40000010000 */
[----:B------:R-:W-:Y:S01]  /*9290*/  WARPGROUP.ARRIVE ;  /* 0x00000000000079c5 */ /* 0x000fe20000000000 */
[----:B------:R-:W-:Y:S01]  /*92a0*/  FMUL.FTZ R168, R87, UR7 ;  /* 0x0000000757a87c20 */ /* 0x000fe20008410000 */
[-CC-:B------:R-:W-:Y:S01]  /*92b0*/  FFMA.FTZ R170, R10, R5.reuse, -R35.reuse ;  /* 0x000000050aaa7223 */ /* 0x180fe20000010823 */
[-CC-:B------:R-:W-:Y:S01]  /*92c0*/  FFMA.FTZ R15, R24, R5.reuse, -R35.reuse ;  /* 0x00000005180f7223 */ /* 0x180fe20000010823 */
[----:B------:R0:W-:Y:S01]  /*92d0*/  MUFU.EX2 R25, R194 ;  /* 0x000000c200197308 */ /* 0x0001e20000000800 */
[-CC-:B------:R-:W-:Y:S01]  /*92e0*/  FFMA.FTZ R21, R32, R5.reuse, -R35.reuse ;  /* 0x0000000520157223 */ /* 0x180fe20000010823 */
[----:B------:R-:W-:Y:S01]  /*92f0*/  HGMMA.64x128x16.F32 R88, R164, gdesc[UR12].tnspB, R88, gsb0 ;  /* 0x41e0000ca4587df0 */ /* 0x000fe20008000858 */
[----:B------:R-:W-:Y:S01]  /*9300*/  UIADD3 UR14, UR5, 0x280, URZ ;  /* 0x00000280050e7890 */ /* 0x000fe2000fffe03f */
[-CC-:B------:R-:W-:Y:S01]  /*9310*/  FFMA.FTZ R44, R202, R5.reuse, -R35.reuse ;  /* 0x00000005ca2c7223 */ /* 0x180fe20000010823 */
[----:B------:R-:W-:Y:S01]  /*9320*/  UMOV UR15, 0x40000040 ;  /* 0x40000040000f7882 */ /* 0x000fe20000000000 */
[-CC-:B------:R-:W-:Y:S01]  /*9330*/  FFMA.FTZ R51, R84, R5.reuse, -R35.reuse ;  /* 0x0000000554337223 */ /* 0x180fe20000010823 */
        /* <DEDUP_REMOVED lines=13> */
[----:B------:R-:W-:-:S04]  /*9410*/  FFMA.FTZ R84, R234, R5, -R35 ;  /* 0x00000005ea547223 */ /* 0x000fc80000010823 */
[----:B------:R2:W-:Y:S01]  /*9420*/  MUFU.EX2 R33, R206 ;  /* 0x000000ce00217308 */ /* 0x0005e20000000800 */
[----:B-1----:R-:W-:Y:S01]  /*9430*/  FMNMX.FTZ R0, R168, R41, !PT ;  /* 0x00000029a8007209 */ /* 0x002fe20007810000 */
[-CC-:B------:R-:W-:Y:S01]  /*9440*/  FFMA.FTZ R41, R218, R5.reuse, -R35.reuse ;  /* 0x00000005da297223 */ /* 0x180fe20000010823 */
[----:B0-----:R-:W-:-:S03]  /*9450*/  FFMA.FTZ R198, R172, R5, -R35 ;  /* 0x00000005acc67223 */ /* 0x001fc60000010823 */
[----:B------:R-:W0:Y:S02]  /*9460*/  SHFL.BFLY PT, R47, R0, 0x2, 0x1f ;  /* 0x0c401f00002f7f89 */ /* 0x000e2400000e0000 */
[----:B------:R-:W-:Y:S01]  /*9470*/  MUFU.EX2 R2, R2 ;  /* 0x0000000200027308 */ /* 0x000fe20000000800 */
[----:B--2---:R-:W-:-:S07]  /*9480*/  FFMA.FTZ R206, R232, R5, -R35 ;  /* 0x00000005e8ce7223 */ /* 0x004fce0000010823 */
[----:B------:R-:W-:Y:S08]  /*9490*/  MUFU.EX2 R13, R13 ;  /* 0x0000000d000d7308 */ /* 0x000ff00000000800 */
[----:B------:R-:W1:Y:S01]  /*94a0*/  MUFU.EX2 R170, R170 ;  /* 0x000000aa00aa7308 */ /* 0x000e620000000800 */
[----:B0-----:R-:W-:Y:S01]  /*94b0*/  FMNMX.FTZ R53, R0, R47, !PT ;  /* 0x0000002f00357209 */ /* 0x001fe20007810000 */
[----:B------:R-:W-:-:S06]  /*94c0*/  FFMA.FTZ R47, R226, R5, -R35 ;  /* 0x00000005e22f7223 */ /* 0x000fcc0000010823 */
[----:B------:R-:W-:Y:S01]  /*94d0*/  MUFU.EX2 R15, R15 ;  /* 0x0000000f000f7308 */ /* 0x000fe20000000800 */
[----:B------:R-:W0:Y:S07]  /*94e0*/  SHFL.BFLY PT, R10, R53, 0x1, 0x1f ;  /* 0x0c201f00350a7f89 */ /* 0x000e2e00000e0000 */
[----:B------:R-:W2:Y:S01]  /*94f0*/  MUFU.EX2 R24, R24 ;  /* 0x0000001800187308 */ /* 0x000ea20000000800 */
[----:B-1----:R-:W-:-:S07]  /*9500*/  F2FP.F16.F32.PACK_AB R180, R170, R13 ;  /* 0x0000000daab4723e */ /* 0x002fce00000000ff */
[----:B------:R-:W-:Y:S08]  /*9510*/  MUFU.EX2 R21, R21 ;  /* 0x0000001500157308 */ /* 0x000ff00000000800 */
[----:B------:R-:W-:Y:S01]  /*9520*/  MUFU.EX2 R32, R32 ;  /* 0x0000002000207308 */ /* 0x000fe20000000800 */
[----:B--2---:R-:W-:Y:S02]  /*9530*/  F2FP.F16.F32.PACK_AB R182, R24, R15 ;  /* 0x0000000f18b6723e */ /* 0x004fe400000000ff */
[----:B0-----:R-:W-:-:S05]  /*9540*/  FMNMX.FTZ R10, R53, R10, !PT ;  /* 0x0000000a350a7209 */ /* 0x001fca0007810000 */
[C---:B------:R-:W-:Y:S01]  /*9550*/  FADD.FTZ R0, -R10.reuse, R11 ;  /* 0x0000000b0a007221 */ /* 0x040fe20000010100 */
[-C--:B------:R-:W-:Y:S01]  /*9560*/  FMUL.FTZ R11, R10, R5.reuse ;  /* 0x000000050a0b7220 */ /* 0x080fe20000410000 */
[----:B------:R-:W-:Y:S02]  /*9570*/  MUFU.EX2 R44, R44 ;  /* 0x0000002c002c7308 */ /* 0x000fe40000000800 */
[-C--:B------:R-:W-:Y:S01]  /*9580*/  FMUL.FTZ R0, R0, R5.reuse ;  /* 0x0000000500007220 */ /* 0x080fe20000410000 */
[-CC-:B------:R-:W-:Y:S01]  /*9590*/  FFMA.FTZ R181, R14, R5.reuse, -R11.reuse ;  /* 0x000000050eb57223 */ /* 0x180fe2000001080b */
[-CC-:B------:R-:W-:Y:S01]  /*95a0*/  FFMA.FTZ R14, R20, R5.reuse, -R11.reuse ;  /* 0x00000005140e7223 */ /* 0x180fe2000001080b */
[-CC-:B------:R-:W-:Y:S01]  /*95b0*/  FFMA.FTZ R183, R26, R5.reuse, -R11.reuse ;  /* 0x000000051ab77223 */ /* 0x180fe2000001080b */
[-CC-:B------:R-:W-:Y:S01]  /*95c0*/  FFMA.FTZ R20, R28, R5.reuse, -R11.reuse ;  /* 0x000000051c147223 */ /* 0x180fe2000001080b */
[-CC-:B------:R-:W-:Y:S01]  /*95d0*/  FFMA.FTZ R177, R30, R5.reuse, -R11.reuse ;  /* 0x000000051eb17223 */ /* 0x180fe2000001080b */
[----:B------:R-:W-:Y:S01]  /*95e0*/  MUFU.EX2 R0, R0 ;  /* 0x0000000000007308 */ /* 0x000fe20000000800 */
[----:B------:R-:W-:Y:S01]  /*95f0*/  FFMA.FTZ R30, R42, R5, -R11 ;  /* 0x000000052a1e7223 */ /* 0x000fe2000001080b */
[----:B------:R-:W-:-:S02]  /*9600*/  IMAD.U32 R42, RZ, RZ, UR8 ;  /* 0x00000008ff2a7e24 */ /* 0x000fc4000f8e00ff */
[-CC-:B------:R-:W-:Y:S01]  /*9610*/  FFMA.FTZ R26, R34, R5.reuse, -R11.reuse ;  /* 0x00000005221a7223 */ /* 0x180fe2000001080b */
[-CC-:B------:R-:W-:Y:S01]  /*9620*/  FFMA.FTZ R179, R36, R5.reuse, -R11.reuse ;  /* 0x0000000524b37223 */ /* 0x180fe2000001080b */
[-CC-:B------:R-:W-:Y:S01]  /*9630*/  FFMA.FTZ R175, R46, R5.reuse, -R11.reuse ;  /* 0x000000052eaf7223 */ /* 0x180fe2000001080b */
[----:B------:R-:W-:Y:S02]  /*9640*/  @!P1 VIADD R42, R42, 0x34860 ;  /* 0x000348602a2a9836 */ /* 0x000fe40000000000 */
[-CC-:B------:R-:W-:Y:S01]  /*9650*/  FFMA.FTZ R28, R38, R5.reuse, -R11.reuse ;  /* 0x00000005261c7223 */ /* 0x180fe2000001080b */
[----:B------:R-:W0:Y:S01]  /*9660*/  MUFU.EX2 R181, R181 ;  /* 0x000000b500b57308 */ /* 0x000e220000000800 */
[-CC-:B------:R-:W-:Y:S01]  /*9670*/  FFMA.FTZ R173, R40, R5.reuse, -R11.reuse ;  /* 0x0000000528ad7223 */ /* 0x180fe2000001080b */
[-CC-:B------:R-:W-:Y:S01]  /*9680*/  FFMA.FTZ R34, R176, R5.reuse, -R11.reuse ;  /* 0x00000005b0227223 */ /* 0x180fe2000001080b */
[----:B------:R-:W-:Y:S01]  /*9690*/  @!P1 PRMT R46, RZ, 0x654, R42 ;  /* 0x00000654ff2e9816 */ /* 0x000fe2000000002a */
[-CC-:B------:R-:W-:Y:S01]  /*96a0*/  FFMA.FTZ R169, R48, R5.reuse, -R11.reuse ;  /* 0x0000000530a97223 */ /* 0x180fe2000001080b */
[-CC-:B------:R-:W-:Y:S01]  /*96b0*/  FFMA.FTZ R36, R50, R5.reuse, -R11.reuse ;  /* 0x0000000532247223 */ /* 0x180fe2000001080b */
[-CC-:B------:R-:W-:Y:S01]  /*96c0*/  FFMA.FTZ R171, R52, R5.reuse, -R11.reuse ;  /* 0x0000000534ab7223 */ /* 0x180fe2000001080b */
[-CC-:B------:R-:W-:Y:S01]  /*96d0*/  FFMA.FTZ R38, R54, R5.reuse, -R11.reuse ;  /* 0x0000000536267223 */ /* 0x180fe2000001080b */
[----:B------:R-:W1:Y:S01]  /*96e0*/  MUFU.EX2 R14, R14 ;  /* 0x0000000e000e7308 */ /* 0x000e620000000800 */
[-CC-:B------:R-:W-:Y:S01]  /*96f0*/  FFMA.FTZ R40, R58, R5.reuse, -R11.reuse ;  /* 0x000000053a287223 */ /* 0x180fe2000001080b */
[-CC-:B------:R-:W-:Y:S01]  /*9700*/  FFMA.FTZ R64, R64, R5.reuse, -R11.reuse ;  /* 0x0000000540407223 */ /* 0x180fe2000001080b */
[-CC-:B------:R-:W-:Y:S01]  /*9710*/  FFMA.FTZ R66, R66, R5.reuse, -R11.reuse ;  /* 0x0000000542427223 */ /* 0x180fe2000001080b */
[-CC-:B------:R-:W-:Y:S01]  /*9720*/  FFMA.FTZ R68, R68, R5.reuse, -R11.reuse ;  /* 0x0000000544447223 */ /* 0x180fe2000001080b */
[-CC-:B------:R-:W-:Y:S01]  /*9730*/  FFMA.FTZ R70, R70, R5.reuse, -R11.reuse ;  /* 0x0000000546467223 */ /* 0x180fe2000001080b */
[-CC-:B------:R-:W-:Y:S01]  /*9740*/  FFMA.FTZ R72, R72, R5.reuse, -R11.reuse ;  /* 0x0000000548487223 */ /* 0x180fe2000001080b */
[----:B------:R-:W-:Y:S01]  /*9750*/  FFMA.FTZ R74, R74, R5, -R11 ;  /* 0x000000054a4a7223 */ /* 0x000fe2000001080b */
[----:B------:R-:W-:Y:S01]  /*9760*/  MUFU.EX2 R183, R183 ;  /* 0x000000b700b77308 */ /* 0x000fe20000000800 */
[----:B0-----:R-:W-:Y:S01]  /*9770*/  FFMA.FTZ R3, R0, R3, R181 ;  /* 0x0000000300037223 */ /* 0x001fe200000100b5 */
[-CC-:B------:R-:W-:Y:S01]  /*9780*/  FFMA.FTZ R76, R76, R5.reuse, -R11.reuse ;  /* 0x000000054c4c7223 */ /* 0x180fe2000001080b */
[-CC-:B------:R-:W-:Y:S01]  /*9790*/  FFMA.FTZ R78, R78, R5.reuse, -R11.reuse ;  /* 0x000000054e4e7223 */ /* 0x180fe2000001080b */
[-CC-:B------:R-:W-:Y:S01]  /*97a0*/  FFMA.FTZ R80, R80, R5.reuse, -R11.reuse ;  /* 0x0000000550507223 */ /* 0x180fe2000001080b */
[-CC-:B------:R-:W-:Y:S01]  /*97b0*/  FFMA.FTZ R82, R82, R5.reuse, -R11.reuse ;  /* 0x0000000552527223 */ /* 0x180fe2000001080b */
[----:B------:R-:W-:Y:S01]  /*97c0*/  FFMA.FTZ R86, R86, R5, -R11 ;  /* 0x0000000556567223 */ /* 0x000fe2000001080b */
[----:B------:R-:W-:Y:S01]  /*97d0*/  F2FP.F16.F32.PACK_AB R176, R32, R21 ;  /* 0x0000001520b0723e */ /* 0x000fe200000000ff */
[----:B------:R-:W-:Y:S01]  /*97e0*/  MUFU.EX2 R20, R20 ;  /* 0x0000001400147308 */ /* 0x000fe20000000800 */
[C---:B-1----:R-:W-:Y:S01]  /*97f0*/  FADD.FTZ R42, R14.reuse, R3 ;  /* 0x000000030e2a7221 */ /* 0x042fe20000010000 */
[----:B------:R-:W-:-:S02]  /*9800*/  F2FP.F16.F32.PACK_AB R181, R14, R181 ;  /* 0x000000b50eb5723e */ /* 0x000fc400000000ff */
[----:B------:R-:W-:-:S04]  /*9810*/  F2FP.F16.F32.PACK_AB R174, R44, R29 ;  /* 0x0000001d2cae723e */ /* 0x000fc800000000ff */
        /* <DEDUP_REMOVED lines=12> */
[----:B------:R-:W-:Y:S01]  /*98e0*/  FFMA.FTZ R167, R60, R5, -R11 ;  /* 0x000000053ca77223 */ /* 0x000fe2000001080b */
[----:B------:R-:W-:-:S02]  /*98f0*/  UMOV UR5, UR37 ;  /* 0x0000002500057c82 */ /* 0x000fc40008000000 */
        /* <DEDUP_REMOVED lines=9> */
[----:B------:R0:W-:Y:S08]  /*9990*/  MUFU.EX2 R31, R178 ;  /* 0x000000b2001f7308 */ /* 0x0001f00000000800 */
        /* <DEDUP_REMOVED lines=13> */
[----:B------:R-:W-:Y:S02]  /*9a70*/  IMAD.U32 R35, RZ, RZ, UR9 ;  /* 0x00000009ff237e24 */ /* 0x000fe4000f8e00ff */
[----:B------:R-:W-:Y:S01]  /*9a80*/  MUFU.EX2 R40, R40 ;  /* 0x0000002800287308 */ /* 0x000fe20000000800 */
[----:B------:R-:W-:Y:S01]  /*9a90*/  HGMMA.64x128x16.F32 R88, R156, gdesc[UR12].tnspB, R88, gsb0 ;  /* 0x41e0000c9c587df0 */ /* 0x000fe20008000858 */
[----:B------:R-:W-:Y:S01]  /*9aa0*/  UMOV UR14, UR6 ;  /* 0x00000006000e7c82 */ /* 0x000fe20008000000 */
[----:B------:R-:W-:Y:S01]  /*9ab0*/  UMOV UR15, 0x40000040 ;  /* 0x40000040000f7882 */ /* 0x000fe20000000000 */
[----:B------:R-:W-:Y:S01]  /*9ac0*/  @!P1 LEA R35, R35, UR38, 0x3 ;  /* 0x0000002623239c11 */ /* 0x000fe2000f8e18ff */
[----:B------:R-:W-:-:S03]  /*9ad0*/  UIADD3 UR6, UR4, -0x1, URZ ;  /* 0xffffffff04067890 */ /* 0x000fc6000fffe03f */
[----:B------:R-:W-:Y:S01]  /*9ae0*/  MUFU.EX2 R160, R160 ;  /* 0x000000a000a07308 */ /* 0x000fe20000000800 */
[----:B------:R-:W-:-:S04]  /*9af0*/  @!P1 IADD3 R35, R35, 0x34840, RZ ;  /* 0x0003484023239810 */ /* 0x000fc80007ffe0ff */
[----:B------:R-:W-:Y:S01]  /*9b00*/  @!P1 PRMT R35, RZ, 0x654, R35 ;  /* 0x00000654ff239816 */ /* 0x000fe20000000023 */
[----:B------:R-:W-:Y:S01]  /*9b10*/  UMOV UR4, UR6 ;  /* 0x0000000600047c82 */ /* 0x000fe20008000000 */
[----:B------:R-:W-:Y:S01]  /*9b20*/  UMOV UR6, UR36 ;  /* 0x0000002400067c82 */ /* 0x000fe20008000000 */
        /* <DEDUP_REMOVED lines=11> */
[----:B------:R-:W0:Y:S08]  /*9be0*/  MUFU.EX2 R70, R70 ;  /* 0x0000004600467308 */ /* 0x000e300000000800 */
[----:B------:R-:W-:Y:S08]  /*9bf0*/  MUFU.EX2 R45, R45 ;  /* 0x0000002d002d7308 */ /* 0x000ff00000000800 */
[----:B------:R-:W-:Y:S01]  /*9c00*/  MUFU.EX2 R72, R72 ;  /* 0x0000004800487308 */ /* 0x000fe20000000800 */
[----:B0-----:R-:W-:-:S07]  /*9c10*/  F2FP.F16.F32.PACK_AB R163, R70, R68 ;  /* 0x0000004446a3723e */ /* 0x001fce00000000ff */
[----:B------:R-:W0:Y:S08]  /*9c20*/  MUFU.EX2 R202, R202 ;  /* 0x000000ca00ca7308 */ /* 0x000e300000000800 */
[----:B------:R-:W1:Y:S08]  /*9c30*/  MUFU.EX2 R74, R74 ;  /* 0x0000004a004a7308 */ /* 0x000e700000000800 */
[----:B------:R-:W-:Y:S01]  /*9c40*/  MUFU.EX2 R47, R47 ;  /* 0x0000002f002f7308 */ /* 0x000fe20000000800 */
[----:B------:R-:W-:-:S02]  /*9c50*/  WARPGROUP.DEPBAR.LE gsb0, 0x0 ;  /* 0x00008000000079c5 */ /* 0x000fc40000010000 */
[----:B------:R-:W-:-:S05]  /*9c60*/  WARPGROUP.ARRIVE ;  /* 0x00000000000079c5 */ /* 0x000fca0000000000 */
[----:B------:R-:W-:Y:S01]  /*9c70*/  MUFU.EX2 R76, R76 ;  /* 0x0000004c004c7308 */ /* 0x000fe20000000800 */
[----:B0-----:R-:W-:Y:S02]  /*9c80*/  F2FP.F16.F32.PACK_AB R156, R202, R45 ;  /* 0x0000002dca9c723e */ /* 0x001fe400000000ff */
[----:B-1----:R-:W-:Y:S01]  /*9c90*/  F2FP.F16.F32.PACK_AB R157, R74, R72 ;  /* 0x000000484a9d723e */ /* 0x002fe200000000ff */
[----:B------:R-:W-:Y:S04]  /*9ca0*/  HGMMA.64x128x16.F32 R88, R152, gdesc[UR12].tnspB, R88, gsb0 ;  /* 0x41e0000c98587df0 */ /* 0x000fe80008000858 */
[----:B------:R-:W0:Y:S08]  /*9cb0*/  MUFU.EX2 R204, R204 ;  /* 0x000000cc00cc7308 */ /* 0x000e300000000800 */
[----:B------:R-:W1:Y:S08]  /*9cc0*/  MUFU.EX2 R78, R78 ;  /* 0x0000004e004e7308 */ /* 0x000e700000000800 */
[----:B------:R-:W-:Y:S01]  /*9cd0*/  MUFU.EX2 R49, R49 ;  /* 0x0000003100317308 */ /* 0x000fe20000000800 */
[----:B0-----:R-:W-:-:S07]  /*9ce0*/  F2FP.F16.F32.PACK_AB R158, R204, R47 ;  /* 0x0000002fcc9e723e */ /* 0x001fce00000000ff */
[----:B------:R-:W-:Y:S01]  /*9cf0*/  MUFU.EX2 R80, R80 ;  /* 0x0000005000507308 */ /* 0x000fe20000000800 */
[----:B-1----:R-:W-:-:S07]  /*9d00*/  F2FP.F16.F32.PACK_AB R159, R78, R76 ;  /* 0x0000004c4e9f723e */ /* 0x002fce00000000ff */
[----:B------:R-:W0:Y:S08]  /*9d10*/  MUFU.EX2 R206, R206 ;  /* 0x000000ce00ce7308 */ /* 0x000e300000000800 */
[----:B------:R-:W1:Y:S08]  /*9d20*/  MUFU.EX2 R82, R82 ;  /* 0x0000005200527308 */ /* 0x000e700000000800 */
[----:B------:R-:W-:Y:S08]  /*9d30*/  MUFU.EX2 R51, R51 ;  /* 0x0000003300337308 */ /* 0x000ff00000000800 */
[----:B------:R-:W-:Y:S08]  /*9d40*/  MUFU.EX2 R86, R86 ;  /* 0x0000005600567308 */ /* 0x000ff00000000800 */
[----:B------:R-:W2:Y:S01]  /*9d50*/  MUFU.EX2 R84, R84 ;  /* 0x0000005400547308 */ /* 0x000ea20000000800 */
[----:B------:R-:W-:-:S02]  /*9d60*/  WARPGROUP.DEPBAR.LE gsb0, 0x0 ;  /* 0x00008000000079c5 */ /* 0x000fc40000010000 */
[----:B------:R3:W-:Y:S01]  /*9d70*/  @!P1 SYNCS.ARRIVE.TRANS64.RED.A1T0 RZ, [R35+URZ], RZ ;  /* 0x000000ff23ff99a7 */ /* 0x0007e2000810043f */
[----:B0-----:R-:W-:Y:S02]  /*9d80*/  F2FP.F16.F32.PACK_AB R152, R206, R49 ;  /* 0x00000031ce98723e */ /* 0x001fe400000000ff */
[----:B-1----:R-:W-:Y:S02]  /*9d90*/  F2FP.F16.F32.PACK_AB R153, R82, R80 ;  /* 0x000000505299723e */ /* 0x002fe400000000ff */
[----:B--2---:R-:W-:Y:S01]  /*9da0*/  F2FP.F16.F32.PACK_AB R154, R84, R51 ;  /* 0x00000033549a723e */ /* 0x004fe200000000ff */
[----:B---3--:R-:W-:Y:S01]  /*9db0*/  FFMA.FTZ R35, R2, R4, R13 ;  /* 0x0000000402237223 */ /* 0x008fe2000001000d */
[----:B------:R0:W-:Y:S03]  /*9dc0*/  @!P1 SYNCS.ARRIVE.TRANS64.RED.A1T0 RZ, [R46+URZ], RZ ;  /* 0x000000ff2eff99a7 */ /* 0x0001e6000810043f */
[----:B------:R-:W-:Y:S01]  /*9dd0*/  FADD.FTZ R4, R170, R35 ;  /* 0x00000023aa047221 */ /* 0x000fe20000010000 */
[----:B------:R-:W-:Y:S01]  /*9de0*/  FADD.FTZ R35, R183, R42 ;  /* 0x0000002ab7237221 */ /* 0x000fe20000010000 */
[----:B------:R-:W-:-:S02]  /*9df0*/  F2FP.F16.F32.PACK_AB R183, R20, R183 ;  /* 0x000000b714b7723e */ /* 0x000fc400000000ff */
[----:B------:R-:W-:Y:S01]  /*9e00*/  FADD.FTZ R3, R15, R4 ;  /* 0x000000040f037221 */ /* 0x000fe20000010000 */
[----:B0-----:R-:W-:Y:S01]  /*9e10*/  FADD.FTZ R46, R20, R35 ;  /* 0x00000023142e7221 */ /* 0x001fe20000010000 */
[-CC-:B------:R-:W-:Y:S01]  /*9e20*/  FFMA.FTZ R4, R62, R5.reuse, -R11.reuse ;  /* 0x000000053e047223 */ /* 0x180fe2000001080b */
[----:B------:R-:W-:Y:S01]  /*9e30*/  FFMA.FTZ R11, R168, R5, -R11 ;  /* 0x00000005a80b7223 */ /* 0x000fe2000001080b */
[----:B------:R-:W-:Y:S01]  /*9e40*/  FADD.FTZ R42, R24, R3 ;  /* 0x00000003182a7221 */ /* 0x000fe20000010000 */
[----:B------:R-:W-:Y:S01]  /*9e50*/  FADD.FTZ R35, R177, R46 ;  /* 0x0000002eb1237221 */ /* 0x000fe20000010000 */
[C---:B------:R-:W-:Y:S02]  /*9e60*/  F2FP.F16.F32.PACK_AB R177, R26.reuse, R177 ;  /* 0x000000b11ab1723e */ /* 0x040fe400000000ff */
[----:B------:R-:W-:Y:S01]  /*9e70*/  FADD.FTZ R3, R21, R42 ;  /* 0x0000002a15037221 */ /* 0x000fe20000010000 */
[----:B------:R-:W-:Y:S01]  /*9e80*/  FADD.FTZ R46, R26, R35 ;  /* 0x000000231a2e7221 */ /* 0x000fe20000010000 */
[----:B------:R-:W-:Y:S01]  /*9e90*/  MUFU.EX2 R4, R4 ;  /* 0x0000000400047308 */ /* 0x000fe20000000800 */
[----:B------:R-:W-:Y:S01]  /*9ea0*/  F2FP.F16.F32.PACK_AB R168, R194, R31 ;  /* 0x0000001fc2a8723e */ /* 0x000fe200000000ff */
[----:B------:R-:W-:Y:S01]  /*9eb0*/  FADD.FTZ R42, R32, R3 ;  /* 0x00000003202a7221 */ /* 0x000fe20000010000 */
[----:B------:R-:W-:Y:S01]  /*9ec0*/  FADD.FTZ R35, R179, R46 ;  /* 0x0000002eb3237221 */ /* 0x000fe20000010000 */
[----:B------:R-:W-:-:S02]  /*9ed0*/  F2FP.F16.F32.PACK_AB R179, R28, R179 ;  /* 0x000000b31cb3723e */ /* 0x000fc400000000ff */
[----:B------:R-:W-:Y:S01]  /*9ee0*/  FADD.FTZ R3, R25, R42 ;  /* 0x0000002a19037221 */ /* 0x000fe20000010000 */
[----:B------:R-:W-:Y:S01]  /*9ef0*/  FADD.FTZ R46, R28, R35 ;  /* 0x000000231c2e7221 */ /* 0x000fe20000010000 */
[----:B------:R-:W0:Y:S01]  /*9f00*/  MUFU.EX2 R11, R11 ;  /* 0x0000000b000b7308 */ /* 0x000e220000000800 */
[----:B------:R-:W-:Y:S01]  /*9f10*/  F2FP.F16.F32.PACK_AB R170, R196, R33 ;  /* 0x00000021c4aa723e */ /* 0x000fe200000000ff */
[----:B------:R-:W-:Y:S01]  /*9f20*/  FADD.FTZ R42, R164, R3 ;  /* 0x00000003a42a7221 */ /* 0x000fe20000010000 */
[----:B------:R-:W-:Y:S01]  /*9f30*/  FADD.FTZ R35, R173, R46 ;  /* 0x0000002ead237221 */ /* 0x000fe20000010000 */
[----:B------:R-:W-:Y:S02]  /*9f40*/  F2FP.F16.F32.PACK_AB R164, R160, R37 ;  /* 0x00000025a0a4723e */ /* 0x000fe400000000ff */
[----:B------:R-:W-:Y:S01]  /*9f50*/  FADD.FTZ R3, R27, R42 ;  /* 0x0000002a1b037221 */ /* 0x000fe20000010000 */
[C---:B------:R-:W-:Y:S01]  /*9f60*/  FADD.FTZ R46, R30.reuse, R35 ;  /* 0x000000231e2e7221 */ /* 0x040fe20000010000 */
[----:B------:R-:W-:-:S02]  /*9f70*/  F2FP.F16.F32.PACK_AB R173, R30, R173 ;  /* 0x000000ad1ead723e */ /* 0x000fc400000000ff */
[----:B------:R-:W-:Y:S01]  /*9f80*/  FADD.FTZ R42, R166, R3 ;  /* 0x00000003a62a7221 */ /* 0x000fe20000010000 */
[----:B------:R-:W-:Y:S01]  /*9f90*/  FADD.FTZ R35, R175, R46 ;  /* 0x0000002eaf237221 */ /* 0x000fe20000010000 */
[----:B------:R-:W-:Y:S02]  /*9fa0*/  F2FP.F16.F32.PACK_AB R166, R162, R39 ;  /* 0x00000027a2a6723e */ /* 0x000fe400000000ff */
[----:B------:R-:W-:Y:S01]  /*9fb0*/  FADD.FTZ R3, R29, R42 ;  /* 0x0000002a1d037221 */ /* 0x000fe20000010000 */
[C---:B------:R-:W-:Y:S01]  /*9fc0*/  FADD.FTZ R46, R34.reuse, R35 ;  /* 0x00000023222e7221 */ /* 0x040fe20000010000 */
[----:B------:R-:W-:Y:S02]  /*9fd0*/  F2FP.F16.F32.PACK_AB R175, R34, R175 ;  /* 0x000000af22af723e */ /* 0x000fe400000000ff */
[----:B------:R-:W-:Y:S01]  /*9fe0*/  FADD.FTZ R42, R44, R3 ;  /* 0x000000032c2a7221 */ /* 0x000fe20000010000 */
[----:B------:R-:W-:Y:S01]  /*9ff0*/  FADD.FTZ R13, R169, R46 ;  /* 0x0000002ea90d7221 */ /* 0x000fe20000010000 */
[----:B0-----:R-:W-:-:S02]  /*a000*/  F2FP.F16.F32.PACK_AB R155, R11, R86 ;  /* 0x000000560b9b723e */ /* 0x001fc400000000ff */
[----:B------:R-:W-:Y:S01]  /*a010*/  FADD.FTZ R3, R31, R42 ;  /* 0x0000002a1f037221 */ /* 0x000fe20000010000 */
[C---:B------:R-:W-:Y:S01]  /*a020*/  FADD.FTZ R24, R36.reuse, R13 ;  /* 0x0000000d24187221 */ /* 0x040fe20000010000 */
        /* <DEDUP_REMOVED lines=15> */
[----:B------:R-:W-:Y:S01]  /*a120*/  FADD.FTZ R13, R4, R13 ;  /* 0x0000000d040d7221 */ /* 0x000fe20000010000 */
[----:B------:R-:W-:Y:S02]  /*a130*/  F2FP.F16.F32.PACK_AB R160, R198, R41 ;  /* 0x00000029c6a0723e */ /* 0x000fe400000000ff */
[----:B------:R-:W-:Y:S01]  /*a140*/  FADD.FTZ R14, R162, R3 ;  /* 0x00000003a20e7221 */ /* 0x000fe20000010000 */
[----:B------:R-:W-:Y:S01]  /*a150*/  FADD.FTZ R13, R64, R13 ;  /* 0x0000000d400d7221 */ /* 0x000fe20000010000 */
[----:B------:R-:W-:-:S02]  /*a160*/  F2FP.F16.F32.PACK_AB R162, R200, R43 ;  /* 0x0000002bc8a2723e */ /* 0x000fc400000000ff */
[----:B------:R-:W-:Y:S01]  /*a170*/  FADD.FTZ R3, R41, R14 ;  /* 0x0000000e29037221 */ /* 0x000fe20000010000 */
[----:B------:R-:W-:-:S03]  /*a180*/  FADD.FTZ R13, R66, R13 ;  /* 0x0000000d420d7221 */ /* 0x000fc60000010000 */
        /* <DEDUP_REMOVED lines=18> */
[----:B------:R-:W-:-:S04]  /*a2b0*/  FADD.FTZ R3, R51, R4 ;  /* 0x0000000433037221 */ /* 0x000fc80000010000 */
[----:B------:R-:W-:Y:S01]  /*a2c0*/  FADD.FTZ R4, R84, R3 ;  /* 0x0000000354047221 */ /* 0x000fe20000010000 */
[----:B------:R-:W-:Y:S01]  /*a2d0*/  FADD.FTZ R3, R11, R13 ;  /* 0x0000000d0b037221 */ /* 0x000fe20000010000 */
[----:B------:R-:W-:Y:S02]  /*a2e0*/  IMAD.MOV.U32 R11, RZ, RZ, R10 ;  /* 0x000000ffff0b7224 */ /* 0x000fe400078e000a */
[----:B------:R-:W-:Y:S01]  /*a2f0*/  IMAD.MOV.U32 R13, RZ, RZ, R12 ;  /* 0x000000ffff0d7224 */ /* 0x000fe200078e000c */
[----:B------:R-:W-:Y:S06]  /*a300*/  @P2 BRA `(.L_x_2262) ;  /* 0xffffffd400a42947 */ /* 0x000fec000383ffff */
.L_x_2253:
        /* <DEDUP_REMOVED lines=67> */
.L_x_2263:
[----:B------:R-:W-:Y:S01]  /*a740*/  ULEA UR5, UR36, UR38, 0x3 ;  /* 0x0000002624057291 */ /* 0x000fe2000f8e183f */
[----:B------:R-:W-:-:S05]  /*a750*/  IMAD.U32 R0, RZ, RZ, UR37 ;  /* 0x00000025ff007e24 */ /* 0x000fca000f8e00ff */
[----:B------:R-:W-:-:S04]  /*a760*/  SHF.L.U32 R0, R0, 0x1f, RZ ;  /* 0x0000001f00007819 */ /* 0x000fc800000006ff */
[----:B------:R0:W1:Y:S01]  /*a770*/  SYNCS.PHASECHK.TRANS64.TRYWAIT P2, [UR5+0x34850], R0 ;  /* 0x03485000ff0075a7 */ /* 0x0000620008040145 */
[----:B------:R-:W-:Y:S05]  /*a780*/  @!P0 BRA `(.L_x_2264) ;  /* 0x0000000000048947 */ /* 0x000fea0003800000 */
[----:B------:R-:W-:Y:S01]  /*a790*/  BPT.TRAP 0x1 ;  /* 0x000000040000795c */ /* 0x000fe20000300000 */
.L_x_2264:
[----:B-1----:R-:W-:Y:S05]  /*a7a0*/  @P2 BRA `(.L_x_2265) ;  /* 0x0000000000082947 */ /* 0x002fea0003800000 */
[----:B------:R-:W1:Y:S02]  /*a7b0*/  SYNCS.PHASECHK.TRANS64.TRYWAIT P0, [UR5+0x34850], R0 ;  /* 0x03485000ff0075a7 */ /* 0x000e640008000145 */
[----:B-1----:R-:W-:Y:S05]  /*a7c0*/  @!P0 BRA `(.L_x_2266) ;  /* 0x0000007000dc8947 */ /* 0x002fea0003800000 */
.L_x_2265:
[----:B------:R-:W-:Y:S01]  /*a7d0*/  UIADD3 UR38, UR38, 0x400, URZ ;  /* 0x0000040026267890 */ /* 0x000fe2000fffe03f */
[----:B------:R-:W-:Y:S01]  /*a7e0*/  WARPGROUP.ARRIVE ;  /* 0x00000000000079c5 */ /* 0x000fe20000000000 */
[----:B------:R-:W-:Y:S01]  /*a7f0*/  UMOV UR7, 0x40000040 ;  /* 0x4000004000077882 */ /* 0x000fe20000000000 */
[----:B-1----:R-:W1:Y:S01]  /*a800*/  SHFL.BFLY PT, R7, R4, 0x2, 0x1f ;  /* 0x0c401f0004077f89 */ /* 0x002e6200000e0000 */
[----:B------:R-:W-:Y:S01]  /*a810*/  USHF.R.U32.HI UR38, URZ, 0x4, UR38 ;  /* 0x000000043f267899 */ /* 0x000fe20008011626 */
[----:B------:R-:W-:Y:S01]  /*a820*/  R2UR UR8, R185 ;  /* 0x00000000b90872ca */ /* 0x000fe200000e0000 */
[----:B------:R-:W-:Y:S01]  /*a830*/  IMAD.MOV.U32 R88, RZ, RZ, -0x800000 ;  /* 0xff800000ff587424 */ /* 0x000fe200078e00ff */
[----:B0-----:R-:W0:Y:S01]  /*a840*/  SHFL.BFLY PT, R0, R3, 0x2, 0x1f ;  /* 0x0c401f0003007f89 */ /* 0x001e2200000e0000 */
[----:B------:R-:W-:-:S04]  /*a850*/  ULOP3.LUT UR38, UR38, 0x3fff, URZ, 0xc0, !UPT ;  /* 0x00003fff26267892 */ /* 0x000fc8000f8ec03f */
[----:B------:R-:W-:-:S04]  /*a860*/  ULOP3.LUT UR4, UR38, 0x4000000, URZ, 0xfc, !UPT ;  /* 0x0400000026047892 */ /* 0x000fc8000f8efc3f */
[----:B------:R-:W-:Y:S02]  /*a870*/  ULEA UR4, UR36, UR4, 0xb ;  /* 0x0000000424047291 */ /* 0x000fe4000f8e583f */
[----:B------:R-:W-:Y:S02]  /*a880*/  UIADD3 UR36, UR36, 0x1, URZ ;  /* 0x0000000124247890 */ /* 0x000fe4000fffe03f */
[----:B------:R-:W-:Y:S02]  /*a890*/  UIADD3 UR8, UR8, 0x1, URZ ;  /* 0x0000000108087890 */ /* 0x000fe4000fffe03f */
[----:B------:R-:W-:Y:S01]  /*a8a0*/  UISETP.NE.AND UP0, UPT, UR36, 0x2, UPT ;  /* 0x000000022400788c */ /* 0x000fe2000bf05270 */
[----:B------:R-:W-:Y:S02]  /*a8b0*/  UMOV UR6, UR4 ;  /* 0x0000000400067c82 */ /* 0x000fe40008000000 */
[----:B------:R-:W-:Y:S01]  /*a8c0*/  HGMMA.64x128x16.F32 R24, R180, gdesc[UR4].tnspB, R24, gsb0 ;  /* 0x41e00004b4187df0 */ /* 0x000fe20008000818 */
[----:B------:R-:W-:Y:S01]  /*a8d0*/  UIADD3 UR6, UR4, 0x80, URZ ;  /* 0x0000008004067890 */ /* 0x000fe2000fffe03f */
[----:B-1----:R-:W-:Y:S01]  /*a8e0*/  FADD.FTZ R7, R7, R4 ;  /* 0x0000000407077221 */ /* 0x002fe20000010000 */
[----:B------:R-:W-:Y:S01]  /*a8f0*/  UMOV UR7, 0x40000040 ;  /* 0x4000004000077882 */ /* 0x000fe20000000000 */
[----:B------:R-:W-:-:S02]  /*a900*/  IMAD.MOV.U32 R4, RZ, RZ, RZ ;  /* 0x000000ffff047224 */ /* 0x000fc400078e00ff */
[----:B0-----:R-:W-:Y:S01]  /*a910*/  FADD.FTZ R2, R0, R3 ;  /* 0x0000000300027221 */ /* 0x001fe20000010000 */
[----:B------:R-:W-:Y:S01]  /*a920*/  IMAD.MOV.U32 R3, RZ, RZ, RZ ;  /* 0x000000ffff037224 */ /* 0x000fe200078e00ff */
[----:B------:R-:W0:Y:S01]  /*a930*/  SHFL.BFLY PT, R0, R7, 0x1, 0x1f ;  /* 0x0c201f0007007f89 */ /* 0x000e2200000e0000 */
[----:B------:R-:W-:Y:S01]  /*a940*/  IMAD.U32 R185, RZ, RZ, UR8 ;  /* 0x00000008ffb97e24 */ /* 0x000fe2000f8e00ff */
[----:B------:R-:W-:Y:S02]  /*a950*/  USEL UR36, UR36, URZ, UP0 ;  /* 0x0000003f24247287 */ /* 0x000fe40008000000 */
[----:B------:R-:W1:Y:S01]  /*a960*/  SHFL.BFLY PT, R9, R2, 0x1, 0x1f ;  /* 0x0c201f0002097f89 */ /* 0x000e6200000e0000 */
[----:B0-----:R-:W-:Y:S01]  /*a970*/  FADD.FTZ R11, R7, R0 ;  /* 0x00000000070b7221 */ /* 0x001fe20000010000 */
[----:B------:R-:W-:Y:S02]  /*a980*/  IMAD.MOV.U32 R0, RZ, RZ, -0x800000 ;  /* 0xff800000ff007424 */ /* 0x000fe400078e00ff */
[----:B-1----:R-:W-:-:S02]  /*a990*/  FADD.FTZ R9, R2, R9 ;  /* 0x0000000902097221 */ /* 0x002fc40000010000 */
[----:B------:R-:W-:Y:S01]  /*a9a0*/  FSETP.NE.FTZ.AND P0, PT, R11, RZ, PT ;  /* 0x000000ff0b00720b */ /* 0x000fe20003f15000 */
[----:B------:R-:W-:Y:S02]  /*a9b0*/  IMAD.U32 R2, RZ, RZ, UR5 ;  /* 0x00000005ff027e24 */ /* 0x000fe4000f8e00ff */
[----:B------:R-:W-:Y:S02]  /*a9c0*/  FSETP.NE.FTZ.AND P2, PT, R9, RZ, PT ;  /* 0x000000ff0900720b */ /* 0x000fe40003f55000 */
[----:B------:R-:W-:-:S05]  /*a9d0*/  @!P1 VIADD R2, R2, 0x34860 ;  /* 0x0003486002029836 */ /* 0x000fca0000000000 */
[----:B------:R-:W-:-:S03]  /*a9e0*/  @!P1 PRMT R2, RZ, 0x654, R2 ;  /* 0x00000654ff029816 */ /* 0x000fc60000000002 */
[----:B------:R-:W0:Y:S01]  /*a9f0*/  @P0 MUFU.LG2 R6, R11 ;  /* 0x0000000b00060308 */ /* 0x000e220000000c00 */
[C---:B------:R-:W-:Y:S02]  /*aa00*/  @P0 FMUL.FTZ R7, R5.reuse, 0.69314718246459960938 ;  /* 0x3f31721805070820 */ /* 0x040fe40000410000 */
[----:B------:R-:W-:-:S05]  /*aa10*/  @P2 FMUL.FTZ R14, R5, 0.69314718246459960938 ;  /* 0x3f317218050e2820 */ /* 0x000fca0000410000 */
        /* <DEDUP_REMOVED lines=110> */
.L_x_2236:
[----:B------:R-:W0:Y:S01]  /*b100*/  S2R R3, SR_CgaCtaId ;  /* 0x0000000000037919 */ /* 0x000e220000008800 */
[----:B------:R-:W-:Y:S01]  /*b110*/  MOV R36, 0x400 ;  /* 0x0000040000247802 */ /* 0x000fe20000000f00 */
[----:B------:R-:W-:Y:S01]  /*b120*/  BSSY B0, `(.L_x_2267) ;  /* 0x00001d4000007945 */ /* 0x000fe20003800000 */
[----:B------:R-:W-:Y:S02]  /*b130*/  BAR.SYNC.DEFER_BLOCKING 0x5, 0x180 ;  /* 0x0146000000007b1d */ /* 0x000fe40000010000 */
[----:B0-----:R-:W-:-:S05]  /*b140*/  LEA R36, R3, R36, 0x18 ;  /* 0x0000002403247211 */ /* 0x001fca00078ec0ff */
[----:B------:R-:W0:Y:S02]  /*b150*/  LDS R2, [R36+0x348d0] ;  /* 0x0348d00024027984 */ /* 0x000e240000000800 */
[----:B0-----:R-:W-:Y:S01]  /*b160*/  R2UR UR4, R2 ;  /* 0x00000000020472ca */ /* 0x001fe200000e0000 */
[----:B------:R-:W-:Y:S06]  /*b170*/  BAR.ARV 0x4, 0x180 ;  /* 0x0106000000007b1d */ /* 0x000fec0000002000 */
[----:B------:R-:W-:Y:S08]  /*b180*/  @P0 BRA `(.L_x_2268) ;  /* 0x0000001000c00947 */ /* 0x000ff00003800000 */
[----:B------:R-:W0:Y:S01]  /*b190*/  S2R R3, SR_SWINHI ;  /* 0x0000000000037919 */ /* 0x000e220000002f00 */
[----:B------:R-:W-:Y:S01]  /*b1a0*/  R2UR UR14, R23 ;  /* 0x00000000170e72ca */ /* 0x000fe200000e0000 */
[----:B------:R-:W-:Y:S01]  /*b1b0*/  ULDC.64 UR8, c[0x0][0xb90] ;  /* 0x0002e40000087ab9 */ /* 0x000fe20000000a00 */
[----:B------:R-:W-:Y:S01]  /*b1c0*/  F2FP.F16.F32.PACK_AB R6, R93, R6 ;  /* 0x000000065d06723e */ /* 0x000fe200000000ff */
[----:B------:R-:W-:Y:S01]  /*b1d0*/  USHF.R.S32.HI UR13, URZ, 0x1f, UR61 ;  /* 0x0000001f3f0d7899 */ /* 0x000fe2000801143d */
[----:B------:R-:W-:Y:S01]  /*b1e0*/  F2FP.F16.F32.PACK_AB R72, R73, R72 ;  /* 0x000000484948723e */ /* 0x000fe200000000ff */
[----:B------:R-:W-:Y:S01]  /*b1f0*/  ULDC.64 UR10, c[0x0][0xb98] ;  /* 0x0002e600000a7ab9 */ /* 0x000fe20000000a00 */
[----:B------:R-:W-:Y:S01]  /*b200*/  F2FP.F16.F32.PACK_AB R73, R75, R74 ;  /* 0x0000004a4b49723e */ /* 0x000fe200000000ff */
[----:B------:R-:W-:Y:S01]  /*b210*/  ULDC.64 UR16, c[0x0][0x208] ;  /* 0x0000820000107ab9 */ /* 0x000fe20000000a00 */
[----:B------:R-:W-:Y:S02]  /*b220*/  F2FP.F16.F32.PACK_AB R80, R81, R80 ;  /* 0x000000505150723e */ /* 0x000fe400000000ff */
[----:B------:R-:W-:-:S02]  /*b230*/  F2FP.F16.F32.PACK_AB R74, R77, R76 ;  /* 0x0000004c4d4a723e */ /* 0x000fc400000000ff */
[----:B------:R-:W-:Y:S01]  /*b240*/  F2FP.F16.F32.PACK_AB R75, R79, R78 ;  /* 0x0000004e4f4b723e */ /* 0x000fe200000000ff */
[----:B------:R-:W-:Y:S01]  /*b250*/  USHF.R.S32.HI UR12, URZ, 0x1f, UR14 ;  /* 0x0000001f3f0c7899 */ /* 0x000fe2000801140e */
[----:B------:R-:W-:Y:S01]  /*b260*/  F2FP.F16.F32.PACK_AB R81, R83, R82 ;  /* 0x000000525351723e */ /* 0x000fe200000000ff */
[----:B------:R-:W-:Y:S01]  /*b270*/  UIMAD.WIDE.U32 UR6, UR14, UR8, URZ ;  /* 0x000000080e0672a5 */ /* 0x000fe2000f8e003f */
[----:B------:R-:W-:Y:S01]  /*b280*/  F2FP.F16.F32.PACK_AB R82, R85, R84 ;  /* 0x000000545552723e */ /* 0x000fe200000000ff */
[----:B------:R-:W-:Y:S01]  /*b290*/  UIMAD UR5, UR12, UR8, URZ ;  /* 0x000000080c0572a4 */ /* 0x000fe2000f8e023f */
[----:B------:R-:W-:Y:S01]  /*b2a0*/  F2FP.F16.F32.PACK_AB R83, R87, R86 ;  /* 0x000000565753723e */ /* 0x000fe200000000ff */
[----:B------:R-:W-:Y:S02]  /*b2b0*/  UIMAD UR8, UR13, UR10, URZ ;  /* 0x0000000a0d0872a4 */ /* 0x000fe4000f8e023f */
[----:B------:R-:W-:Y:S02]  /*b2c0*/  UIMAD UR5, UR14, UR9, UR5 ;  /* 0x000000090e0572a4 */ /* 0x000fe4000f8e0205 */
[----:B------:R-:W-:-:S02]  /*b2d0*/  UIMAD UR8, UR61, UR11, UR8 ;  /* 0x0000000b3d0872a4 */ /* 0x000fc4000f8e0208 */
[----:B------:R-:W-:-:S03]  /*b2e0*/  UIADD3 UR7, UR7, UR5, URZ ;  /* 0x0000000507077290 */ /* 0x000fc6000fffe03f */
[----:B------:R-:W-:Y:S01]  /*b2f0*/  ULDC UR5, c[0x0][0xa88] ;  /* 0x0002a20000057ab9 */ /* 0x000fe20000000800 */
[----:B------:R-:W-:Y:S01]  /*b300*/  UIMAD.WIDE.U32 UR6, UR61, UR10, UR6 ;  /* 0x0000000a3d0672a5 */ /* 0x000fe2000f8e0006 */
[----:B------:R-:W-:Y:S02]  /*b310*/  MOV R34, R36 ;  /* 0x0000002400227202 */ /* 0x000fe40000000f00 */
[----:B0-----:R-:W-:Y:S01]  /*b320*/  MOV R35, R3 ;  /* 0x0000000300237202 */ /* 0x001fe20000000f00 */
[----:B------:R-:W-:Y:S01]  /*b330*/  IMAD R3, R184, 0x40, R16 ;  /* 0x00000040b8037824 */ /* 0x000fe200078e0210 */
[----:B------:R-:W-:Y:S01]  /*b340*/  ULDC.64 UR10, c[0x0][0xaf0] ;  /* 0x0002bc00000a7ab9 */ /* 0x000fe20000000a00 */
[----:B------:R-:W-:-:S04]  /*b350*/  IMAD.WIDE R4, R189, 0x2, R34 ;  /* 0x00000002bd047825 */ /* 0x000fc800078e0222 */
[----:B------:R-:W-:Y:S01]  /*b360*/  IMAD.WIDE R34, R3, 0x2, R34 ;  /* 0x0000000203227825 */ /* 0x000fe200078e0222 */
[C---:B------:R-:W-:Y:S02]  /*b370*/  IADD3 R23, P2, R4.reuse, 0x4020, RZ ;  /* 0x0000402004177810 */ /* 0x040fe40007f5e0ff */
[C---:B------:R-:W-:Y:S02]  /*b380*/  LOP3.LUT R3, R4.reuse, 0x380, RZ, 0xc0, !PT ;  /* 0x0000038004037812 */ /* 0x040fe400078ec0ff */
[----:B------:R-:W-:Y:S01]  /*b390*/  LOP3.LUT R12, R23, 0x380, RZ, 0xc0, !PT ;  /* 0x00000380170c7812 */ /* 0x000fe200078ec0ff */
[----:B------:R-:W-:Y:S01]  /*b3a0*/  IMAD.X R39, RZ, RZ, R5, P2 ;  /* 0x000000ffff277224 */ /* 0x000fe200010e0605 */
[----:B------:R-:W-:Y:S02]  /*b3b0*/  IADD3 R27, P1, R4, 0x4040, RZ ;  /* 0x00004040041b7810 */ /* 0x000fe40007f3e0ff */
[----:B------:R-:W-:Y:S02]  /*b3c0*/  SHF.R.U64 R12, R12, 0x3, RZ ;  /* 0x000000030c0c7819 */ /* 0x000fe400000012ff */
[----:B------:R-:W-:-:S02]  /*b3d0*/  IADD3 R21, P6, R4, 0x20, RZ ;  /* 0x0000002004157810 */ /* 0x000fc40007fde0ff */
[----:B------:R-:W-:Y:S02]  /*b3e0*/  LOP3.LUT R38, R12, R23, RZ, 0x3c, !PT ;  /* 0x000000170c267212 */ /* 0x000fe400078e3cff */
[----:B------:R-:W0:Y:S01]  /*b3f0*/  LDC R23, c[0x0][0xbe8] ;  /* 0x0002fa00ff177b82 */ /* 0x000e220000000800 */
[----:B------:R-:W-:Y:S01]  /*b400*/  SHF.R.U64 R3, R3, 0x3, RZ ;  /* 0x0000000303037819 */ /* 0x000fe200000012ff */
[--C-:B------:R-:W-:Y:S01]  /*b410*/  IMAD.X R13, RZ, RZ, R5.reuse, P6 ;  /* 0x000000ffff0d7224 */ /* 0x100fe200030e0605 */
[C---:B------:R-:W-:Y:S02]  /*b420*/  IADD3 R10, P3, R4.reuse, 0x4000, RZ ;  /* 0x00004000040a7810 */ /* 0x040fe40007f7e0ff */
[C---:B------:R-:W-:Y:S02]  /*b430*/  IADD3 R43, P0, R4.reuse, 0x4060, RZ ;  /* 0x00004060042b7810 */ /* 0x040fe40007f1e0ff */
[C---:B------:R-:W-:Y:S01]  /*b440*/  IADD3 R8, P4, R4.reuse, 0x60, RZ ;  /* 0x0000006004087810 */ /* 0x040fe20007f9e0ff */
[----:B------:R-:W-:Y:S01]  /*b450*/  IMAD.X R15, RZ, RZ, R5, P3 ;  /* 0x000000ffff0f7224 */ /* 0x000fe200018e0605 */
[----:B------:R-:W-:-:S02]  /*b460*/  IADD3 R25, P5, R4, 0x40, RZ ;  /* 0x0000004004197810 */ /* 0x000fc40007fbe0ff */
[----:B------:R-:W-:Y:S01]  /*b470*/  LOP3.LUT R4, R3, R4, RZ, 0x3c, !PT ;  /* 0x0000000403047212 */ /* 0x000fe200078e3cff */
[--C-:B------:R-:W-:Y:S01]  /*b480*/  IMAD.X R11, RZ, RZ, R5.reuse, P4 ;  /* 0x000000ffff0b7224 */ /* 0x100fe200020e0605 */
[----:B------:R-:W-:Y:S01]  /*b490*/  LOP3.LUT R14, R27, 0x380, RZ, 0xc0, !PT ;  /* 0x000003801b0e7812 */ /* 0x000fe200078ec0ff */
[----:B------:R-:W-:Y:S01]  /*b4a0*/  IMAD.X R9, RZ, RZ, R5, P5 ;  /* 0x000000ffff097224 */ /* 0x000fe200028e0605 */
[----:B------:R-:W-:Y:S02]  /*b4b0*/  LOP3.LUT R3, R10, 0x380, RZ, 0xc0, !PT ;  /* 0x000003800a037812 */ /* 0x000fe400078ec0ff */
[----:B------:R-:W-:Y:S02]  /*b4c0*/  LOP3.LUT R2, R21, 0x380, RZ, 0xc0, !PT ;  /* 0x0000038015027812 */ /* 0x000fe400078ec0ff */
[----:B------:R-:W-:Y:S02]  /*b4d0*/  IADD3 R33, P6, R34, 0x1000, RZ ;  /* 0x0000100022217810 */ /* 0x000fe40007fde0ff */
[----:B------:R-:W-:-:S02]  /*b4e0*/  SHF.R.U64 R14, R14, 0x3, RZ ;  /* 0x000000030e0e7819 */ /* 0x000fc400000012ff */
[----:B------:R-:W-:Y:S02]  /*b4f0*/  SHF.R.U64 R3, R3, 0x3, RZ ;  /* 0x0000000303037819 */ /* 0x000fe400000012ff */
[----:B------:R-:W-:Y:S02]  /*b500*/  SHF.R.U64 R2, R2, 0x3, RZ ;  /* 0x0000000302027819 */ /* 0x000fe400000012ff */
[----:B------:R-:W-:Y:S02]  /*b510*/  LOP3.LUT R32, R33, 0x380, RZ, 0xc0, !PT ;  /* 0x0000038021207812 */ /* 0x000fe400078ec0ff */
[----:B------:R-:W-:Y:S02]  /*b520*/  LOP3.LUT R40, R14, R27, RZ, 0x3c, !PT ;  /* 0x0000001b0e287212 */ /* 0x000fe400078e3cff */
[----:B------:R-:W-:Y:S02]  /*b530*/  LOP3.LUT R14, R3, R10, RZ, 0x3c, !PT ;  /* 0x0000000a030e7212 */ /* 0x000fe400078e3cff */
[----:B------:R-:W-:-:S02]  /*b540*/  LOP3.LUT R12, R2, R21, RZ, 0x3c, !PT ;  /* 0x00000015020c7212 */ /* 0x000fc400078e3cff */
[----:B------:R-:W-:Y:S02]  /*b550*/  LOP3.LUT R3, R8, 0x380, RZ, 0xc0, !PT ;  /* 0x0000038008037812 */ /* 0x000fe400078ec0ff */
[----:B------:R-:W-:Y:S02]  /*b560*/  SHF.R.U64 R32, R32, 0x3, RZ ;  /* 0x0000000320207819 */ /* 0x000fe400000012ff */
[----:B------:R-:W-:Y:S02]  /*b570*/  LOP3.LUT R2, R25, 0x380, RZ, 0xc0, !PT ;  /* 0x0000038019027812 */ /* 0x000fe400078ec0ff */
[----:B------:R-:W-:Y:S02]  /*b580*/  IADD3.X R41, RZ, R5, RZ, P1, !PT ;  /* 0x00000005ff297210 */ /* 0x000fe40000ffe4ff */
[----:B------:R-:W-:Y:S02]  /*b590*/  SHF.R.U64 R3, R3, 0x3, RZ ;  /* 0x0000000303037819 */ /* 0x000fe400000012ff */
[----:B------:R-:W-:Y:S01]  /*b5a0*/  LOP3.LUT R32, R32, R33, RZ, 0x3c, !PT ;  /* 0x0000002120207212 */ /* 0x000fe200078e3cff */
[----:B------:R-:W-:Y:S01]  /*b5b0*/  IMAD.X R33, RZ, RZ, R35, P6 ;  /* 0x000000ffff217224 */ /* 0x000fe200030e0623 */
[----:B0-----:R-:W-:-:S02]  /*b5c0*/  ISETP.NE.AND P1, PT, R23, 0x1, PT ;  /* 0x000000011700780c */ /* 0x001fc40003f25270 */
[----:B------:R-:W-:Y:S02]  /*b5d0*/  SHF.R.U64 R2, R2, 0x3, RZ ;  /* 0x0000000302027819 */ /* 0x000fe400000012ff */
[----:B------:R-:W-:Y:S02]  /*b5e0*/  IADD3 R105, P6, R34, 0x7000, RZ ;  /* 0x0000700022697810 */ /* 0x000fe40007fde0ff */
[----:B------:R-:W-:Y:S02]  /*b5f0*/  LOP3.LUT R10, R3, R8, RZ, 0x3c, !PT ;  /* 0x00000008030a7212 */ /* 0x000fe400078e3cff */
[----:B------:R-:W-:Y:S02]  /*b600*/  LOP3.LUT R8, R2, R25, RZ, 0x3c, !PT ;  /* 0x0000001902087212 */ /* 0x000fe400078e3cff */
[----:B------:R-:W-:Y:S02]  /*b610*/  LOP3.LUT R2, R105, 0x380, RZ, 0xc0, !PT ;  /* 0x0000038069027812 */ /* 0x000fe400078ec0ff */
[----:B------:R-:W-:Y:S01]  /*b620*/  LOP3.LUT R42, R43, 0x380, RZ, 0xc0, !PT ;  /* 0x000003802b2a7812 */ /* 0x000fe200078ec0ff */
[----:B------:R-:W0:Y:S01]  /*b630*/  @P1 LDC R107, c[0x0][0xbec] ;  /* 0x0002fb00ff6b1b82 */ /* 0x000e220000000800 */
[----:B------:R-:W-:-:S02]  /*b640*/  SHF.R.U64 R2, R2, 0x3, RZ ;  /* 0x0000000302027819 */ /* 0x000fc400000012ff */
[----:B------:R-:W-:Y:S02]  /*b650*/  SHF.R.U64 R42, R42, 0x3, RZ ;  /* 0x000000032a2a7819 */ /* 0x000fe400000012ff */
[----:B------:R-:W-:Y:S02]  /*b660*/  LOP3.LUT R2, R2, R105, RZ, 0x3c, !PT ;  /* 0x0000006902027212 */ /* 0x000fe400078e3cff */
[----:B------:R-:W-:Y:S02]  /*b670*/  MOV R105, R4 ;  /* 0x0000000400697202 */ /* 0x000fe40000000f00 */
[----:B------:R-:W-:Y:S02]  /*b680*/  F2FP.F16.F32.PACK_AB R4, R96, R7 ;  /* 0x000000076004723e */ /* 0x000fe400000000ff */
[----:B------:R-:W-:Y:S02]  /*b690*/  F2FP.F16.F32.PACK_AB R7, R101, R104 ;  /* 0x000000686507723e */ /* 0x000fe400000000ff */
[----:B------:R-:W1:Y:S01]  /*b6a0*/  @P1 LDC R104, c[0x0][0xbf0] ;  /* 0x0002fc00ff681b82 */ /* 0x000e620000000800 */
[----:B------:R-:W-:Y:S01]  /*b6b0*/  LOP3.LUT R42, R42, R43, RZ, 0x3c, !PT ;  /* 0x0000002b2a2a7212 */ /* 0x000fe200078e3cff */
[----:B------:R-:W-:Y:S01]  /*b6c0*/  IMAD.X R43, RZ, RZ, R5, P0 ;  /* 0x000000ffff2b7224 */ /* 0x000fe200000e0605 */
[----:B------:R-:W-:-:S05]  /*b6d0*/  F2FP.F16.F32.PACK_AB R5, R103, R106 ;  /* 0x0000006a6705723e */ /* 0x000fca00000000ff */
[----:B------:R-:W-:Y:S01]  /*b6e0*/  BAR.SYNC.DEFER_BLOCKING 0x1, 0x100 ;  /* 0x0044000000007b1d */ /* 0x000fe20000010000 */
[----:B------:R-:W-:Y:S01]  /*b6f0*/  MOV R96, R40 ;  /* 0x0000002800607202 */ /* 0x000fe20000000f00 */
[----:B------:R-:W-:Y:S01]  /*b700*/  VIADD R40, R18, UR39 ;  /* 0x0000002712287c36 */ /* 0x000fe20008000000 */
[----:B------:R-:W-:Y:S02]  /*b710*/  IADD3 R21, P0, R34, 0x6000, RZ ;  /* 0x0000600022157810 */ /* 0x000fe40007f1e0ff */
[----:B------:R-:W-:Y:S02]  /*b720*/  MOV R103, R14 ;  /* 0x0000000e00677202 */ /* 0x000fe40000000f00 */
[----:B------:R-:W-:Y:S02]  /*b730*/  LOP3.LUT R20, R21, 0x380, RZ, 0xc0, !PT ;  /* 0x0000038015147812 */ /* 0x000fe400078ec0ff */
[----:B------:R-:W-:Y:S02]  /*b740*/  MOV R15, R12 ;  /* 0x0000000c000f7202 */ /* 0x000fe40000000f00 */
[----:B------:R-:W-:-:S02]  /*b750*/  SHF.R.U64 R20, R20, 0x3, RZ ;  /* 0x0000000314147819 */ /* 0x000fc400000012ff */
[----:B------:R-:W-:Y:S01]  /*b760*/  MOV R14, UR8 ;  /* 0x00000008000e7c02 */ /* 0x000fe20008000f00 */
[----:B------:R-:W-:Y:S01]  /*b770*/  ULDC.64 UR8, c[0x0][0xae8] ;  /* 0x0002ba0000087ab9 */ /* 0x000fe20000000a00 */
[----:B------:R-:W-:Y:S01]  /*b780*/  LOP3.LUT R20, R20, R21, RZ, 0x3c, !PT ;  /* 0x0000001514147212 */ /* 0x000fe200078e3cff */
[----:B------:R-:W-:Y:S01]  /*b790*/  IMAD.X R21, RZ, RZ, R35, P0 ;  /* 0x000000ffff157224 */ /* 0x000fe200000e0623 */
[C---:B------:R-:W-:Y:S02]  /*b7a0*/  IADD3 R27, P3, R34.reuse, 0x4000, RZ ;  /* 0x00004000221b7810 */ /* 0x040fe40007f7e0ff */
[----:B------:R-:W-:Y:S02]  /*b7b0*/  IADD3 R25, P2, R34, 0x5000, RZ ;  /* 0x0000500022197810 */ /* 0x000fe40007f5e0ff */
[----:B------:R-:W-:Y:S02]  /*b7c0*/  LOP3.LUT R26, R27, 0x380, RZ, 0xc0, !PT ;  /* 0x000003801b1a7812 */ /* 0x000fe400078ec0ff */
[----:B------:R-:W-:Y:S01]  /*b7d0*/  LOP3.LUT R24, R25, 0x380, RZ, 0xc0, !PT ;  /* 0x0000038019187812 */ /* 0x000fe200078ec0ff */
[----:B------:R0:W-:Y:S01]  /*b7e0*/  STSM.16.M88.4 [R105], R4 ;  /* 0x0000000469007844 */ /* 0x0001e20000000200 */
[----:B------:R-:W-:-:S02]  /*b7f0*/  SHF.R.U64 R26, R26, 0x3, RZ ;  /* 0x000000031a1a7819 */ /* 0x000fc400000012ff */
[----:B------:R-:W-:Y:S01]  /*b800*/  MOV R101, R38 ;  /* 0x0000002600657202 */ /* 0x000fe20000000f00 */
[----:B------:R-:W-:Y:S01]  /*b810*/  VIADD R38, R188, UR39 ;  /* 0x00000027bc267c36 */ /* 0x000fe20008000000 */
[----:B------:R-:W-:Y:S02]  /*b820*/  SHF.R.U64 R24, R24, 0x3, RZ ;  /* 0x0000000318187819 */ /* 0x000fe400000012ff */
[----:B------:R-:W-:Y:S01]  /*b830*/  LOP3.LUT R26, R26, R27, RZ, 0x3c, !PT ;  /* 0x0000001b1a1a7212 */ /* 0x000fe200078e3cff */
[--C-:B------:R-:W-:Y:S01]  /*b840*/  IMAD.X R27, RZ, RZ, R35.reuse, P3 ;  /* 0x000000ffff1b7224 */ /* 0x100fe200018e0623 */
[----:B------:R-:W-:Y:S01]  /*b850*/  LOP3.LUT R24, R24, R25, RZ, 0x3c, !PT ;  /* 0x0000001918187212 */ /* 0x000fe200078e3cff */
[----:B------:R-:W-:Y:S01]  /*b860*/  IMAD.X R25, RZ, RZ, R35, P2 ;  /* 0x000000ffff197224 */ /* 0x000fe200010e0623 */
[----:B------:R-:W-:Y:S02]  /*b870*/  MOV R93, R42 ;  /* 0x0000002a005d7202 */ /* 0x000fe40000000f00 */
[----:B------:R-:W-:-:S02]  /*b880*/  IADD3 R31, P5, R34, 0x2000, RZ ;  /* 0x00002000221f7810 */ /* 0x000fc40007fbe0ff */
[----:B------:R-:W-:Y:S01]  /*b890*/  IADD3 R29, P4, R34, 0x3000, RZ ;  /* 0x00003000221d7810 */ /* 0x000fe20007f9e0ff */
[----:B0-----:R-:W-:Y:S01]  /*b8a0*/  @P1 IMAD.HI.U32 R5, R40, R107, RZ ;  /* 0x0000006b28051227 */ /* 0x001fe200078e00ff */
[----:B------:R-:W-:Y:S02]  /*b8b0*/  F2FP.F16.F32.PACK_AB R7, R97, R100 ;  /* 0x000000646107723e */ /* 0x000fe400000000ff */
[----:B------:R-:W-:Y:S01]  /*b8c0*/  LOP3.LUT R3, R34, 0x380, RZ, 0xc0, !PT ;  /* 0x0000038022037812 */ /* 0x000fe200078ec0ff */
[----:B------:R-:W-:Y:S01]  /*b8d0*/  IMAD.MOV.U32 R4, RZ, RZ, R40 ;  /* 0x000000ffff047224 */ /* 0x000fe200078e0028 */
[----:B-1----:R-:W-:Y:S02]  /*b8e0*/  @P1 SHF.R.U32.HI R4, RZ, R104, R5 ;  /* 0x00000068ff041219 */ /* 0x002fe40000011605 */
[----:B------:R-:W-:Y:S02]  /*b8f0*/  MOV R104, R10 ;  /* 0x0000000a00687202 */ /* 0x000fe40000000f00 */
[--C-:B------:R-:W-:Y:S01]  /*b900*/  SHF.R.S32.HI R5, RZ, 0x1f, R4.reuse ;  /* 0x0000001fff057819 */ /* 0x100fe20000011404 */
[----:B------:R-:W-:Y:S01]  /*b910*/  IMAD.MOV R6, RZ, RZ, -R4 ;  /* 0x000000ffff067224 */ /* 0x000fe200078e0a04 */
[----:B------:R-:W-:-:S02]  /*b920*/  IADD3 R12, P0, R4, UR6, RZ ;  /* 0x00000006040c7c10 */ /* 0x000fc4000ff1e0ff */
[----:B------:R-:W-:Y:S01]  /*b930*/  F2FP.F16.F32.PACK_AB R4, R92, R91 ;  /* 0x0000005b5c04723e */ /* 0x000fe200000000ff */
[----:B------:R-:W-:Y:S01]  /*b940*/  IMAD R11, R23, R6, R40 ;  /* 0x00000006170b7224 */ /* 0x000fe200078e0228 */
[----:B------:R-:W-:Y:S01]  /*b950*/  IADD3.X R13, R5, UR7, R14, P0, !PT ;  /* 0x00000007050d7c10 */ /* 0x000fe200087fe40e */
[----:B------:R-:W-:Y:S01]  /*b960*/  ULDC.64 UR6, c[0x0][0xb88] ;  /* 0x0002e20000067ab9 */ /* 0x000fe20000000a00 */
[----:B------:R-:W-:Y:S02]  /*b970*/  F2FP.F16.F32.PACK_AB R5, R99, R102 ;  /* 0x000000666305723e */ /* 0x000fe400000000ff */
[----:B------:R-:W-:Y:S01]  /*b980*/  SHF.R.S32.HI R10, RZ, 0x1f, R11 ;  /* 0x0000001fff0a7819 */ /* 0x000fe2000001140b */
[----:B------:R-:W-:Y:S01]  /*b990*/  IMAD.WIDE.U32 R12, R11, UR6, R12 ;  /* 0x000000060b0c7c25 */ /* 0x000fe2000f8e000c */
[----:B------:R-:W-:Y:S02]  /*b9a0*/  F2FP.F16.F32.PACK_AB R6, R94, R89 ;  /* 0x000000595e06723e */ /* 0x000fe400000000ff */
[----:B------:R-:W-:Y:S01]  /*b9b0*/  MOV R14, R8 ;  /* 0x00000008000e7202 */ /* 0x000fe20000000f00 */
[----:B------:R-:W-:Y:S01]  /*b9c0*/  IMAD R10, R10, UR6, RZ ;  /* 0x000000060a0a7c24 */ /* 0x000fe2000f8e02ff */
[----:B------:R-:W-:Y:S01]  /*b9d0*/  F2FP.F16.F32.PACK_AB R8, R90, R37 ;  /* 0x000000255a08723e */ /* 0x000fe200000000ff */
[----:B------:R0:W-:Y:S01]  /*b9e0*/  STSM.16.M88.4 [R15], R4 ;  /* 0x000000040f007844 */ /* 0x0001e20000000200 */
[----:B------:R-:W-:Y:S01]  /*b9f0*/  IMAD R37, R23, UR5, RZ ;  /* 0x0000000517257c24 */ /* 0x000fe2000f8e02ff */
[----:B------:R-:W-:Y:S01]  /*ba00*/  LOP3.LUT P0, RZ, R186, 0x3, RZ, 0xc0, !PT ;  /* 0x00000003baff7812 */ /* 0x000fe2000780c0ff */
[----:B------:R-:W-:Y:S01]  /*ba10*/  IMAD R39, R11, UR7, R10 ;  /* 0x000000070b277c24 */ /* 0x000fe2000f8e020a */
[----:B------:R-:W-:Y:S01]  /*ba20*/  ULDC.64 UR6, c[0x0][0xb50] ;  /* 0x0002d40000067ab9 */ /* 0x000fe20000000a00 */
[----:B------:R-:W-:-:S02]  /*ba30*/  F2FP.F16.F32.PACK_AB R9, R95, R98 ;  /* 0x000000625f09723e */ /* 0x000fc400000000ff */
[----:B------:R-:W-:Y:S02]  /*ba40*/  F2FP.F16.F32.PACK_AB R10, R45, R44 ;  /* 0x0000002c2d0a723e */ /* 0x000fe400000000ff */
[----:B------:R-:W-:Y:S02]  /*ba50*/  F2FP.F16.F32.PACK_AB R11, R47, R46 ;  /* 0x0000002e2f0b723e */ /* 0x000fe400000000ff */
[----:B------:R-:W-:Y:S02]  /*ba60*/  LEA R40, P3, R12, UR6, 0x2 ;  /* 0x000000060c287c11 */ /* 0x000fe4000f8610ff */
[CC--:B------:R-:W-:Y:S01]  /*ba70*/  ISETP.GE.OR P2, PT, R38.reuse, R37.reuse, P0 ;  /* 0x000000252600720c */ /* 0x0c0fe20000746670 */
[----:B------:R1:W-:Y:S01]  /*ba80*/  STSM.16.M88.4 [R14], R8 ;  /* 0x000000080e007844 */ /* 0x0003e20000000200 */
[----:B------:R-:W-:Y:S01]  /*ba90*/  LOP3.LUT R30, R31, 0x380, RZ, 0xc0, !PT ;  /* 0x000003801f1e7812 */ /* 0x000fe200078ec0ff */
[----:B0-----:R-:W-:Y:S01]  /*baa0*/  VIADD R4, R38, 0x8 ;  /* 0x0000000826047836 */ /* 0x001fe20000000000 */
[----:B------:R-:W-:Y:S01]  /*bab0*/  F2FP.F16.F32.PACK_AB R6, R53, R52 ;  /* 0x000000343506723e */ /* 0x000fe200000000ff */
[----:B------:R-:W-:Y:S01]  /*bac0*/  IMAD.IADD R5, R13, 0x1, R39 ;  /* 0x000000010d057824 */ /* 0x000fe200078e0227 */
[----:B------:R-:W-:Y:S01]  /*bad0*/  F2FP.F16.F32.PACK_AB R7, R55, R54 ;  /* 0x000000363707723e */ /* 0x000fe200000000ff */
[----:B------:R-:W-:Y:S01]  /*bae0*/  SHFL.IDX PT, R38, R40, RZ, 0x1c1f ;  /* 0x001c1fff28267589 */ /* 0x000fe200000e0000 */
[----:B------:R-:W-:-:S02]  /*baf0*/  ISETP.GE.OR P0, PT, R4, R37, P0 ;  /* 0x000000250400720c */ /* 0x000fc40000706670 */
[----:B------:R-:W-:Y:S01]  /*bb00*/  LEA.HI.X R41, R12, UR7, R5, 0x2, P3 ;  /* 0x000000070c297c11 */ /* 0x000fe200098f1405 */
[----:B------:R-:W-:Y:S01]  /*bb10*/  SHFL.IDX PT, R90, R40, 0x1, 0x1c1f ;  /* 0x003c1f00285a7f89 */ /* 0x000fe200000e0000 */
[----:B------:R-:W-:Y:S02]  /*bb20*/  F2FP.F16.F32.PACK_AB R4, R49, R48 ;  /* 0x000000303104723e */ /* 0x000fe400000000ff */
[----:B------:R-:W-:Y:S01]  /*bb30*/  F2FP.F16.F32.PACK_AB R5, R51, R50 ;  /* 0x000000323305723e */ /* 0x000fe200000000ff */
[----:B------:R-:W0:Y:S01]  /*bb40*/  SHFL.IDX PT, R39, R41, RZ, 0x1c1f ;  /* 0x001c1fff29277589 */ /* 0x000e2200000e0000 */
[----:B------:R-:W-:Y:S02]  /*bb50*/  F2FP.F16.F32.PACK_AB R12, R57, R56 ;  /* 0x00000038390c723e */ /* 0x000fe400000000ff */
[----:B------:R-:W-:Y:S01]  /*bb60*/  F2FP.F16.F32.PACK_AB R13, R59, R58 ;  /* 0x0000003a3b0d723e */ /* 0x000fe200000000ff */
[----:B------:R-:W-:Y:S01]  /*bb70*/  STSM.16.M88.4 [R104], R4 ;  /* 0x0000000468007844 */ /* 0x000fe20000000200 */
[----:B-1----:R-:W-:-:S02]  /*bb80*/  F2FP.F16.F32.PACK_AB R14, R61, R60 ;  /* 0x0000003c3d0e723e */ /* 0x002fc400000000ff */
[----:B------:R-:W-:Y:S01]  /*bb90*/  F2FP.F16.F32.PACK_AB R15, R63, R62 ;  /* 0x0000003e3f0f723e */ /* 0x000fe200000000ff */
[----:B------:R-:W1:Y:S01]  /*bba0*/  SHFL.IDX PT, R91, R41, 0x1, 0x1c1f ;  /* 0x003c1f00295b7f89 */ /* 0x000e6200000e0000 */
[----:B------:R-:W-:Y:S01]  /*bbb0*/  F2FP.F16.F32.PACK_AB R8, R65, R64 ;  /* 0x000000404108723e */ /* 0x000fe200000000ff */
[----:B------:R-:W2:Y:S01]  /*bbc0*/  @P1 LDC R61, c[0x0][0xbec] ;  /* 0x0002fb00ff3d1b82 */ /* 0x000ea20000000800 */
[----:B------:R-:W-:Y:S01]  /*bbd0*/  F2FP.F16.F32.PACK_AB R9, R67, R66 ;  /* 0x000000424309723e */ /* 0x000fe200000000ff */
[----:B------:R-:W-:Y:S01]  /*bbe0*/  STSM.16.M88.4 [R103], R12 ;  /* 0x0000000c67007844 */ /* 0x000fe20000000200 */
[----:B------:R-:W-:Y:S02]  /*bbf0*/  F2FP.F16.F32.PACK_AB R10, R69, R68 ;  /* 0x00000044450a723e */ /* 0x000fe400000000ff */
[----:B------:R-:W-:Y:S01]  /*bc00*/  F2FP.F16.F32.PACK_AB R11, R71, R70 ;  /* 0x00000046470b723e */ /* 0x000fe200000000ff */
[----:B------:R-:W-:Y:S01]  /*bc10*/  UIMAD UR5, UR12, UR8, URZ ;  /* 0x000000080c0572a4 */ /* 0x000fe2000f8e023f */
[----:B------:R-:W-:-:S02]  /*bc20*/  LOP3.LUT R28, R29, 0x380, RZ, 0xc0, !PT ;  /* 0x000003801d1c7812 */ /* 0x000fc400078ec0ff */
[----:B------:R-:W-:Y:S01]  /*bc30*/  SHF.R.U64 R3, R3, 0x3, RZ ;  /* 0x0000000303037819 */ /* 0x000fe200000012ff */
[----:B------:R-:W-:Y:S01]  /*bc40*/  STSM.16.M88.4 [R101], R8 ;  /* 0x0000000865007844 */ /* 0x000fe20000000200 */
[----:B------:R-:W-:Y:S01]  /*bc50*/  UIMAD.WIDE.U32 UR6, UR14, UR8, URZ ;  /* 0x000000080e0672a5 */ /* 0x000fe2000f8e003f */
[----:B------:R-:W-:Y:S02]  /*bc60*/  SHF.R.U64 R30, R30, 0x3, RZ ;  /* 0x000000031e1e7819 */ /* 0x000fe400000012ff */
[----:B------:R-:W-:Y:S01]  /*bc70*/  STSM.16.M88.4 [R96], R72 ;  /* 0x0000004860007844 */ /* 0x000fe20000000200 */
[----:B------:R-:W-:Y:S01]  /*bc80*/  UIMAD UR5, UR14, UR9, UR5 ;  /* 0x000000090e0572a4 */ /* 0x000fe2000f8e0205 */
[----:B------:R-:W-:Y:S02]  /*bc90*/  SHF.R.U64 R28, R28, 0x3, RZ ;  /* 0x000000031c1c7819 */ /* 0x000fe400000012ff */
[----:B------:R-:W-:Y:S01]  /*bca0*/  STSM.16.M88.4 [R93], R80 ;  /* 0x000000505d007844 */ /* 0x000fe20000000200 */
[----:B------:R-:W-:Y:S01]  /*bcb0*/  UIMAD UR8, UR13, UR10, URZ ;  /* 0x0000000a0d0872a4 */ /* 0x000fe2000f8e023f */
[----:B------:R-:W-:Y:S01]  /*bcc0*/  LOP3.LUT R34, R3, R34, RZ, 0x3c, !PT ;  /* 0x0000002203227212 */ /* 0x000fe200078e3cff */
[----:B------:R-:W-:Y:S01]  /*bcd0*/  UIADD3 UR7, UR7, UR5, URZ ;  /* 0x0000000507077290 */ /* 0x000fe2000fffe03f */
[----:B------:R-:W-:Y:S01]  /*bce0*/  BAR.SYNC.DEFER_BLOCKING 0x1, 0x100 ;  /* 0x0044000000007b1d */ /* 0x000fe20000010000 */
[--C-:B------:R-:W-:Y:S01]  /*bcf0*/  IMAD.X R3, RZ, RZ, R35.reuse, P6 ;  /* 0x000000ffff037224 */ /* 0x100fe200030e0623 */
[----:B------:R-:W-:Y:S01]  /*bd00*/  LOP3.LUT R30, R30, R31, RZ, 0x3c, !PT ;  /* 0x0000001f1e1e7212 */ /* 0x000fe200078e3cff */
[----:B------:R-:W-:Y:S01]  /*bd10*/  UIMAD UR5, UR61, UR11, UR8 ;  /* 0x0000000b3d0572a4 */ /* 0x000fe2000f8e0208 */
[----:B------:R-:W-:Y:S01]  /*bd20*/  LOP3.LUT R28, R28, R29, RZ, 0x3c, !PT ;  /* 0x0000001d1c1c7212 */ /* 0x000fe200078e3cff */
[----:B------:R-:W-:Y:S01]  /*bd30*/  UIMAD.WIDE.U32 UR6, UR61, UR10, UR6 ;  /* 0x0000000a3d0672a5 */ /* 0x000fe2000f8e0006 */
[--C-:B------:R-:W-:Y:S01]  /*bd40*/  IMAD.X R31, RZ, RZ, R35.reuse, P5 ;  /* 0x000000ffff1f7224 */ /* 0x100fe200028e0623 */
[----:B------:R-:W-:Y:S01]  /*bd50*/  ULDC.64 UR8, c[0x0][0xae0] ;  /* 0x0002b80000087ab9 */ /* 0x000fe20000000a00 */
[----:B------:R-:W-:Y:S01]  /*bd60*/  IMAD.X R29, RZ, RZ, R35, P4 ;  /* 0x000000ffff1d7224 */ /* 0x000fe200020e0623 */
[----:B0-----:R0:W-:Y:S04]  /*bd70*/  @!P2 ST.E desc[UR16][R38.64], R88 ;  /* 0x000000582600a985 */ /* 0x0011e8000c101910 */
[----:B-1----:R1:W-:Y:S04]  /*bd80*/  @!P0 ST.E desc[UR16][R90.64], R0 ;  /* 0x000000005a008985 */ /* 0x0023e8000c101910 */
[----:B------:R3:W5:Y:S01]  /*bd90*/  LD.E.128 R52, desc[UR16][R24.64] ;  /* 0x0000001018347980 */ /* 0x000762000c101d00 */
[----:B0-----:R-:W0:Y:S03]  /*bda0*/  @P1 LDC R39, c[0x0][0xbf0] ;  /* 0x0002fc00ff271b82 */ /* 0x001e260000000800 */
[----:B------:R4:W5:Y:S01]  /*bdb0*/  LD.E.128 R12, desc[UR16][R20.64] ;  /* 0x00000010140c7980 */ /* 0x000962000c101d00 */
[----:B-1----:R-:W-:Y:S01]  /*bdc0*/  IMAD R0, R22, 0x20, R184 ;  /* 0x0000002016007824 */ /* 0x002fe200078e02b8 */
[----:B------:R-:W-:-:S02]  /*bdd0*/  UIADD3 UR5, UR7, UR5, URZ ;  /* 0x0000000507057290 */ /* 0x000fc4000fffe03f */
[----:B------:R1:W5:Y:S01]  /*bde0*/  LD.E.128 R8, desc[UR16][R2.64] ;  /* 0x0000001002087980 */ /* 0x000362000c101d00 */
[----:B---3--:R-:W-:-:S03]  /*bdf0*/  VIADD R24, R0, UR39 ;  /* 0x0000002700187c36 */ /* 0x008fc60008000000 */
[----:B------:R-:W5:Y:S01]  /*be00*/  LD.E.128 R48, desc[UR16][R34.64] ;  /* 0x0000001022307980 */ /* 0x000f62000c101d00 */
[----:B--2---:R-:W-:-:S03]  /*be10*/  @P1 IMAD.HI.U32 R0, R24, R61, RZ ;  /* 0x0000003d18001227 */ /* 0x004fc600078e00ff */
[----:B------:R-:W5:Y:S01]  /*be20*/  LD.E.128 R44, desc[UR16][R32.64] ;  /* 0x00000010202c7980 */ /* 0x000f62000c101d00 */
[----:B----4-:R-:W-:-:S03]  /*be30*/  IMAD.MOV.U32 R21, RZ, RZ, R24 ;  /* 0x000000ffff157224 */ /* 0x010fc600078e0018 */
[----:B------:R-:W5:Y:S04]  /*be40*/  LD.E.128 R40, desc[UR16][R30.64] ;  /* 0x000000101e287980 */ /* 0x000f68000c101d00 */
[----:B------:R-:W5:Y:S01]  /*be50*/  LD.E.128 R4, desc[UR16][R28.64] ;  /* 0x000000101c047980 */ /* 0x000f62000c101d00 */
[----:B0-----:R-:W-:-:S03]  /*be60*/  @P1 SHF.R.U32.HI R21, RZ, R39, R0 ;  /* 0x00000027ff151219 */ /* 0x001fc60000011600 */
        /* <DEDUP_REMOVED lines=8> */
[----:B--2---:R-:W2:Y:S01]  /*bef0*/  FENCE.VIEW.ASYNC.S ;  /* 0x00000000000073c6 */ /* 0x004ea20000000000 */
[----:B-1----:R-:W-:-:S02]  /*bf00*/  IMAD.U32 R3, RZ, RZ, UR7 ;  /* 0x00000007ff037e24 */ /* 0x002fc4000f8e00ff */
[----:B------:R-:W-:Y:S02]  /*bf10*/  IMAD R0, R0, UR8, RZ ;  /* 0x0000000800007c24 */ /* 0x000fe4000f8e02ff */
[----:B------:R-:W-:Y:S02]  /*bf20*/  IMAD R23, R23, R20, R24 ;  /* 0x0000001417177224 */ /* 0x000fe400078e0218 */
[----:B------:R-:W-:Y:S01]  /*bf30*/  IMAD.U32 R2, RZ, RZ, UR6 ;  /* 0x00000006ff027e24 */ /* 0x000fe2000f8e00ff */
[----:B------:R-:W-:Y:S01]  /*bf40*/  ULDC.64 UR6, c[0x0][0xad8] ;  /* 0x0002b60000067ab9 */ /* 0x000fe20000000a00 */
[----:B------:R-:W-:Y:S02]  /*bf50*/  IMAD.U32 R3, RZ, RZ, UR5 ;  /* 0x00000005ff037e24 */ /* 0x000fe4000f8e00ff */
[C---:B------:R-:W-:Y:S01]  /*bf60*/  IMAD R25, R21.reuse, UR9, R0 ;  /* 0x0000000915197c24 */ /* 0x040fe2000f8e0200 */
[----:B------:R-:W-:Y:S01]  /*bf70*/  SHF.R.S32.HI R0, RZ, 0x1f, R23 ;  /* 0x0000001fff007819 */ /* 0x000fe20000011417 */
[----:B------:R-:W-:-:S04]  /*bf80*/  IMAD.WIDE.U32 R2, R21, UR8, R2 ;  /* 0x0000000815027c25 */ /* 0x000fc8000f8e0002 */
[----:B------:R-:W-:Y:S02]  /*bf90*/  IMAD.IADD R3, R3, 0x1, R25 ;  /* 0x0000000103037824 */ /* 0x000fe400078e0219 */
[----:B------:R-:W-:Y:S02]  /*bfa0*/  IMAD R20, R0, UR6, RZ ;  /* 0x0000000600147c24 */ /* 0x000fe4000f8e02ff */
[----:B0-----:R-:W-:Y:S02]  /*bfb0*/  VIADD R26, R184, UR39 ;  /* 0x00000027b81a7c36 */ /* 0x001fe40008000000 */
[C---:B------:R-:W-:Y:S02]  /*bfc0*/  IMAD R21, R23.reuse, UR7, R20 ;  /* 0x0000000717157c24 */ /* 0x040fe4000f8e0214 */
[----:B------:R-:W-:Y:S01]  /*bfd0*/  IMAD.WIDE.U32 R2, R23, UR6, R2 ;  /* 0x0000000617027c25 */ /* 0x000fe2000f8e0002 */
[----:B------:R-:W-:Y:S01]  /*bfe0*/  ISETP.GE.AND P2, PT, R26, R37, PT ;  /* 0x000000251a00720c */ /* 0x000fe20003f46270 */
[----:B------:R-:W-:-:S02]  /*bff0*/  ULDC.64 UR6, c[0x0][0xa80] ;  /* 0x0002a00000067ab9 */ /* 0x000fc40000000a00 */
[----:B------:R-:W-:Y:S01]  /*c000*/  VIADD R0, R26, 0x20 ;  /* 0x000000201a007836 */ /* 0x000fe20000000000 */
[----:B------:R-:W-:Y:S01]  /*c010*/  LEA R23, P3, R2, UR6, 0x1 ;  /* 0x0000000602177c11 */ /* 0x000fe2000f8608ff */
[----:B------:R-:W-:Y:S01]  /*c020*/  IMAD.IADD R3, R3, 0x1, R21 ;  /* 0x0000000103037824 */ /* 0x000fe200078e0215 */
[----:B------:R-:W-:Y:S02]  /*c030*/  IADD3 R36, R36, 0x34820, RZ ;  /* 0x0003482024247810 */ /* 0x000fe40007ffe0ff */
[-C--:B------:R-:W-:Y:S01]  /*c040*/  ISETP.GE.AND P0, PT, R0, R37.reuse, PT ;  /* 0x000000250000720c */ /* 0x080fe20003f06270 */
[----:B------:R-:W-:Y:S01]  /*c050*/  VIADD R0, R26, 0x40 ;  /* 0x000000401a007836 */ /* 0x000fe20000000000 */
[----:B------:R-:W-:Y:S02]  /*c060*/  LEA.HI.X R24, R2, UR7, R3, 0x1, P3 ;  /* 0x0000000702187c11 */ /* 0x000fe400098f0c03 */
[----:B------:R-:W-:Y:S01]  /*c070*/  PRMT R36, RZ, 0x654, R36 ;  /* 0x00000654ff247816 */ /* 0x000fe20000000024 */
[----:B--2---:R0:W1:Y:S01]  /*c080*/  SHFL.IDX PT, R20, R23, RZ, 0x181f ;  /* 0x00181fff17147589 */ /* 0x00406200000e0000 */
        /* <DEDUP_REMOVED lines=13> */
[----:B-----5:R3:W-:Y:S04]  /*c160*/  @!P2 ST.E.128 desc[UR6][R2.64], R48 ;  /* 0x000000300200a985 */ /* 0x0207e8000c101d06 */
[----:B------:R3:W-:Y:S02]  /*c170*/  @!P3 ST.E.128 desc[UR6][R20.64], R56 ;  /* 0x000000381400b985 */ /* 0x0007e4000c101d06 */
.L_x_2270:
[----:B------:R-:W-:Y:S05]  /*c180*/  BSYNC B1 ;  /* 0x0000000000017941 */ /* 0x000fea0003800000 */
.L_x_2269:
        /* <DEDUP_REMOVED lines=12> */
[----:B-----5:R3:W-:Y:S04]  /*c250*/  @!P3 ST.E.128 desc[UR6][R2.64], R44 ;  /* 0x0000002c0200b985 */ /* 0x0207e8000c101d06 */
[----:B------:R3:W-:Y:S02]  /*c260*/  @!P4 ST.E.128 desc[UR6][R20.64], R52 ;  /* 0x000000341400c985 */ /* 0x0007e4000c101d06 */
.L_x_2272:
[----:B------:R-:W-:Y:S05]  /*c270*/  BSYNC B1 ;  /* 0x0000000000017941 */ /* 0x000fea0003800000 */
.L_x_2271:
        /* <DEDUP_REMOVED lines=12> */
[----:B-----5:R3:W-:Y:S04]  /*c340*/  @!P2 ST.E.128 desc[UR6][R2.64], R40 ;  /* 0x000000280200a985 */ /* 0x0207e8000c101d06 */
[----:B------:R3:W-:Y:S02]  /*c350*/  @!P3 ST.E.128 desc[UR6][R20.64], R12 ;  /* 0x0000000c1400b985 */ /* 0x0007e4000c101d06 */
.L_x_2274:
[----:B------:R-:W-:Y:S05]  /*c360*/  BSYNC B1 ;  /* 0x0000000000017941 */ /* 0x000fea0003800000 */
.L_x_2273:
[----:B0-----:R-:W-:Y:S01]  /*c370*/  VIADD R0, R26, 0x60 ;  /* 0x000000601a007836 */ /* 0x001fe20000000000 */
[----:B--2-4-:R-:W4:Y:S04]  /*c380*/  SHFL.IDX PT, R24, R24, 0x3, 0x181f ;  /* 0x00781f0018187f89 */ /* 0x014f2800000e0000 */
[----:B------:R-:W-:Y:S01]  /*c390*/  ISETP.GE.AND P0, PT, R0, R37, PT ;  /* 0x000000250000720c */ /* 0x000fe20003f06270 */
[----:B------:R-:W0:-:S12]  /*c3a0*/  SHFL.IDX PT, R23, R23, 0x3, 0x181f ;  /* 0x00781f0017177f89 */ /* 0x000e1800000e0000 */
[----:B------:R-:W-:Y:S05]  /*c3b0*/  @P0 BRA `(.L_x_2275) ;  /* 0x0000000800a80947 */ /* 0x000fea0003800000 */
[----:B------:R-:W-:Y:S01]  /*c3c0*/  ULDC UR5, c[0x0][0xac8] ;  /* 0x0002b20000057ab9 */ /* 0x000fe20000000800 */
[----:B------:R-:W-:Y:S01]  /*c3d0*/  ULDC.64 UR6, c[0x0][0x208] ;  /* 0x0000820000067ab9 */ /* 0x000fe20000000a00 */
[----:B------:R-:W-:-:S13]  /*c3e0*/  ISETP.GE.AND P1, PT, R16, UR5, PT ;  /* 0x0000000510007c0c */ /* 0x000fda000bf26270 */
[----:B0--3--:R-:W-:-:S04]  /*c3f0*/  @!P1 LEA R2, P0, R16, R23, 0x1 ;  /* 0x0000001710029211 */ /* 0x009fc800078008ff */
[----:B----4-:R-:W-:Y:S02]  /*c400*/  @!P1 LEA.HI.X R3, R16, R24, R192, 0x1, P0 ;  /* 0x0000001810039211 */ /* 0x010fe400000f0cc0 */
        /* <DEDUP_REMOVED lines=8> */
.L_x_2268:
[----:B------:R-:W0:Y:S01]  /*c490*/  LDC R8, c[0x0][0xbe8] ;  /* 0x0002fa00ff087b82 */ /* 0x000e220000000800 */
[----:B------:R-:W-:Y:S01]  /*c4a0*/  R2UR UR5, R23 ;  /* 0x00000000170572ca */ /* 0x000fe200000e0000 */
[----:B------:R-:W-:Y:S01]  /*c4b0*/  USHF.R.S32.HI UR9, URZ, 0x1f, UR61 ;  /* 0x0000001f3f097899 */ /* 0x000fe2000801143d */
[----:B------:R-:W-:Y:S01]  /*c4c0*/  ISETP.GE.AND P0, PT, R193, 0x80, PT ;  /* 0x00000080c100780c */ /* 0x000fe20003f06270 */
[----:B------:R-:W-:Y:S01]  /*c4d0*/  BSSY B1, `(.L_x_2276) ;  /* 0x0000031000017945 */ /* 0x000fe20003800000 */
[----:B------:R-:W-:-:S09]  /*c4e0*/  IMAD R6, R22, 0x20, R184 ;  /* 0x0000002016067824 */ /* 0x000fd200078e02b8 */
[----:B------:R-:W-:Y:S01]  /*c4f0*/  USHF.R.S32.HI UR8, URZ, 0x1f, UR5 ;  /* 0x0000001f3f087899 */ /* 0x000fe20008011405 */
[----:B0-----:R-:W-:-:S13]  /*c500*/  ISETP.NE.AND P1, PT, R8, 0x1, PT ;  /* 0x000000010800780c */ /* 0x001fda0003f25270 */
[----:B------:R-:W0:Y:S08]  /*c510*/  @P1 LDC R9, c[0x0][0xbec] ;  /* 0x0002fb00ff091b82 */ /* 0x000e300000000800 */
[----:B------:R-:W1:Y:S01]  /*c520*/  @P1 LDC R11, c[0x0][0xbf0] ;  /* 0x0002fc00ff0b1b82 */ /* 0x000e620000000800 */
[----:B------:R-:W-:Y:S05]  /*c530*/  @P0 BRA `(.L_x_2277) ;  /* 0x0000000000a80947 */ /* 0x000fea0003800000 */
[----:B------:R-:W2:Y:S01]  /*c540*/  S2R R0, SR_TID.X ;  /* 0x0000000000007919 */ /* 0x000ea20000002100 */
[----:B------:R-:W3:Y:S01]  /*c550*/  LDC R3, c[0x0][0xbe8] ;  /* 0x0002fa00ff037b82 */ /* 0x000ee20000000800 */
[----:B------:R-:W-:Y:S01]  /*c560*/  IMAD.U32 R4, RZ, RZ, UR39 ;  /* 0x00000027ff047e24 */ /* 0x000fe2000f8e00ff */
[----:B------:R-:W-:Y:S02]  /*c570*/  ULDC UR5, c[0x0][0xa88] ;  /* 0x0002a20000057ab9 */ /* 0x000fe40000000800 */
[----:B---3--:R-:W-:Y:S02]  /*c580*/  IMAD R5, R3, UR5, RZ ;  /* 0x0000000503057c24 */ /* 0x008fe4000f8e02ff */
[----:B--2---:R-:W-:-:S04]  /*c590*/  IADD3 R4, R4, -0x80, R0 ;  /* 0xffffff8004047810 */ /* 0x004fc80007ffe000 */
[----:B------:R-:W-:-:S13]  /*c5a0*/  ISETP.GE.AND P0, PT, R4, R5, PT ;  /* 0x000000050400720c */ /* 0x000fda0003f06270 */
[----:B------:R-:W-:Y:S05]  /*c5b0*/  @P0 BRA `(.L_x_2277) ;  /* 0x0000000000880947 */ /* 0x000fea0003800000 */
[----:B------:R-:W-:Y:S01]  /*c5c0*/  ISETP.NE.AND P0, PT, R3, 0x1, PT ;  /* 0x000000010300780c */ /* 0x000fe20003f05270 */
[----:B------:R-:W-:Y:S01]  /*c5d0*/  ULDC.64 UR10, c[0x0][0xb90] ;  /* 0x0002e400000a7ab9 */ /* 0x000fe20000000a00 */
[----:B------:R-:W-:Y:S01]  /*c5e0*/  R2UR UR12, R23 ;  /* 0x00000000170c72ca */ /* 0x000fe200000e0000 */
[----:B------:R-:W-:Y:S01]  /*c5f0*/  UIMAD UR5, UR8, UR10, URZ ;  /* 0x0000000a080572a4 */ /* 0x000fe2000f8e023f */
[----:B------:R-:W-:-:S09]  /*c600*/  IMAD.MOV.U32 R2, RZ, RZ, R4 ;  /* 0x000000ffff027224 */ /* 0x000fd200078e0004 */
[----:B------:R-:W2:Y:S02]  /*c610*/  @P0 LDC R5, c[0x0][0xbec] ;  /* 0x0002fb00ff050b82 */ /* 0x000ea40000000800 */
[----:B------:R-:W-:Y:S02]  /*c620*/  UIMAD.WIDE.U32 UR6, UR12, UR10, URZ ;  /* 0x0000000a0c0672a5 */ /* 0x000fe4000f8e003f */
[----:B------:R-:W-:-:S03]  /*c630*/  UIMAD UR5, UR12, UR11, UR5 ;  /* 0x0000000b0c0572a4 */ /* 0x000fc6000f8e0205 */
[----:B------:R-:W-:Y:S01]  /*c640*/  ULDC.64 UR10, c[0x0][0xb98] ;  /* 0x0002e600000a7ab9 */ /* 0x000fe20000000a00 */
[----:B------:R-:W3:Y:S01]  /*c650*/  @P0 LDC R7, c[0x0][0xbf0] ;  /* 0x0002fc00ff070b82 */ /* 0x000ee20000000800 */
[----:B------:R-:W-:Y:S02]  /*c660*/  UIADD3 UR7, UR7, UR5, URZ ;  /* 0x0000000507077290 */ /* 0x000fe4000fffe03f */
[----:B------:R-:W-:Y:S02]  /*c670*/  UIMAD UR5, UR9, UR10, URZ ;  /* 0x0000000a090572a4 */ /* 0x000fe4000f8e023f */
[----:B------:R-:W-:Y:S02]  /*c680*/  UIMAD.WIDE.U32 UR6, UR61, UR10, UR6 ;  /* 0x0000000a3d0672a5 */ /* 0x000fe4000f8e0006 */
[----:B------:R-:W-:Y:S01]  /*c690*/  UIMAD UR5, UR61, UR11, UR5 ;  /* 0x0000000b3d0572a4 */ /* 0x000fe2000f8e0205 */
[----:B------:R-:W-:Y:S02]  /*c6a0*/  ULDC.64 UR12, c[0x0][0x208] ;  /* 0x00008200000c7ab9 */ /* 0x000fe40000000a00 */
[----:B------:R-:W-:Y:S01]  /*c6b0*/  ULDC.64 UR10, c[0x0][0xb88] ;  /* 0x0002e200000a7ab9 */ /* 0x000fe20000000a00 */
[----:B--2---:R-:W-:-:S05]  /*c6c0*/  @P0 IMAD.HI.U32 R0, R4, R5, RZ ;  /* 0x0000000504000227 */ /* 0x004fca00078e00ff */
[----:B---3--:R-:W-:-:S05]  /*c6d0*/  @P0 SHF.R.U32.HI R2, RZ, R7, R0 ;  /* 0x00000007ff020219 */ /* 0x008fca0000011600 */
[----:B------:R-:W-:-:S04]  /*c6e0*/  IMAD.MOV R5, RZ, RZ, -R2 ;  /* 0x000000ffff057224 */ /* 0x000fc800078e0a02 */
[----:B------:R-:W-:Y:S01]  /*c6f0*/  IMAD R5, R3, R5, R4 ;  /* 0x0000000503057224 */ /* 0x000fe200078e0204 */
[----:B------:R-:W-:Y:S01]  /*c700*/  SHF.R.S32.HI R3, RZ, 0x1f, R2 ;  /* 0x0000001fff037819 */ /* 0x000fe20000011402 */
[----:B------:R-:W-:Y:S01]  /*c710*/  IMAD.U32 R4, RZ, RZ, UR5 ;  /* 0x00000005ff047e24 */ /* 0x000fe2000f8e00ff */
        /* <DEDUP_REMOVED lines=12> */
.L_x_2277:
[----:B------:R-:W-:Y:S05]  /*c7e0*/  BSYNC B1 ;  /* 0x0000000000017941 */ /* 0x000fea0003800000 */
.L_x_2276:
[----:B------:R-:W-:Y:S01]  /*c7f0*/  R2UR UR12, R23 ;  /* 0x00000000170c72ca */ /* 0x000fe200000e0000 */
[----:B------:R-:W-:Y:S01]  /*c800*/  ULDC.64 UR10, c[0x0][0xae8] ;  /* 0x0002ba00000a7ab9 */ /* 0x000fe20000000a00 */
[----:B------:R-:W-:Y:S01]  /*c810*/  VIADD R6, R6, UR39 ;  /* 0x0000002706067c36 */ /* 0x000fe20008000000 */
[----:B------:R-:W-:Y:S01]  /*c820*/  UIMAD UR5, UR8, UR10, URZ ;  /* 0x0000000a080572a4 */ /* 0x000fe2000f8e023f */
[----:B------:R-:W-:Y:S02]  /*c830*/  BSSY B1, `(.L_x_2278) ;  /* 0x0000035000017945 */ /* 0x000fe40003800000 */
[----:B0-----:R-:W-:-:S04]  /*c840*/  @P1 IMAD.HI.U32 R0, R6, R9, RZ ;  /* 0x0000000906001227 */ /* 0x001fc800078e00ff */
[----:B--2---:R-:W-:Y:S01]  /*c850*/  IMAD.MOV.U32 R5, RZ, RZ, R6 ;  /* 0x000000ffff057224 */ /* 0x004fe200078e0006 */
[----:B-1----:R-:W-:Y:S02]  /*c860*/  @P1 SHF.R.U32.HI R5, RZ, R11, R0 ;  /* 0x0000000bff051219 */ /* 0x002fe40000011600 */
[----:B------:R-:W-:Y:S02]  /*c870*/  UIMAD.WIDE.U32 UR6, UR12, UR10, URZ ;  /* 0x0000000a0c0672a5 */ /* 0x000fe4000f8e003f */
[----:B------:R-:W-:Y:S01]  /*c880*/  UIMAD UR5, UR12, UR11, UR5 ;  /* 0x0000000b0c0572a4 */ /* 0x000fe2000f8e0205 */
[--C-:B------:R-:W-:Y:S01]  /*c890*/  SHF.R.S32.HI R0, RZ, 0x1f, R5.reuse ;  /* 0x0000001fff007819 */ /* 0x100fe20000011405 */
[----:B------:R-:W-:Y:S01]  /*c8a0*/  IMAD.MOV R7, RZ, RZ, -R5 ;  /* 0x000000ffff077224 */ /* 0x000fe200078e0a05 */
[----:B------:R-:W-:Y:S01]  /*c8b0*/  ULDC.64 UR10, c[0x0][0xaf0] ;  /* 0x0002bc00000a7ab9 */ /* 0x000fe20000000a00 */
[----:B------:R-:W-:Y:S02]  /*c8c0*/  UIADD3 UR7, UR7, UR5, URZ ;  /* 0x0000000507077290 */ /* 0x000fe4000fffe03f */
[----:B------:R-:W-:Y:S01]  /*c8d0*/  UIMAD UR5, UR9, UR10, URZ ;  /* 0x0000000a090572a4 */ /* 0x000fe2000f8e023f */
[----:B------:R-:W-:Y:S01]  /*c8e0*/  IMAD R7, R8, R7, R6 ;  /* 0x0000000708077224 */ /* 0x000fe200078e0206 */
[----:B------:R-:W-:Y:S01]  /*c8f0*/  UIMAD.WIDE.U32 UR6, UR61, UR10, UR6 ;  /* 0x0000000a3d0672a5 */ /* 0x000fe2000f8e0006 */
[----:B------:R-:W-:Y:S01]  /*c900*/  VIADD R6, R184, UR39 ;  /* 0x00000027b8067c36 */ /* 0x000fe20008000000 */
[----:B------:R-:W-:Y:S01]  /*c910*/  UIMAD UR5, UR61, UR11, UR5 ;  /* 0x0000000b3d0572a4 */ /* 0x000fe2000f8e0205 */
[----:B------:R-:W-:-:S03]  /*c920*/  ULDC.64 UR8, c[0x0][0xae0] ;  /* 0x0002b80000087ab9 */ /* 0x000fc60000000a00 */
[----:B------:R-:W-:Y:S01]  /*c930*/  UIADD3 UR5, UR7, UR5, URZ ;  /* 0x0000000507057290 */ /* 0x000fe2000fffe03f */
[----:B------:R-:W-:Y:S01]  /*c940*/  IMAD R0, R0, UR8, RZ ;  /* 0x0000000800007c24 */ /* 0x000fe2000f8e02ff */
[----:B------:R-:W-:Y:S01]  /*c950*/  MOV R3, UR7 ;  /* 0x0000000700037c02 */ /* 0x000fe20008000f00 */
[----:B------:R-:W-:Y:S01]  /*c960*/  IMAD.U32 R2, RZ, RZ, UR6 ;  /* 0x00000006ff027e24 */ /* 0x000fe2000f8e00ff */
[----:B------:R-:W-:Y:S01]  /*c970*/  ULDC.64 UR6, c[0x0][0xad8] ;  /* 0x0002b60000067ab9 */ /* 0x000fe20000000a00 */
[C---:B------:R-:W-:Y:S01]  /*c980*/  IMAD R9, R5.reuse, UR9, R0 ;  /* 0x0000000905097c24 */ /* 0x040fe2000f8e0200 */
[----:B------:R-:W-:Y:S01]  /*c990*/  SHF.R.S32.HI R0, RZ, 0x1f, R7 ;  /* 0x0000001fff007819 */ /* 0x000fe20000011407 */
[----:B------:R-:W-:Y:S01]  /*c9a0*/  IMAD.U32 R3, RZ, RZ, UR5 ;  /* 0x00000005ff037e24 */ /* 0x000fe2000f8e00ff */
[----:B------:R-:W-:Y:S01]  /*c9b0*/  ULDC UR5, c[0x0][0xa88] ;  /* 0x0002a20000057ab9 */ /* 0x000fe20000000800 */
[----:B------:R-:W-:-:S04]  /*c9c0*/  IMAD.WIDE.U32 R2, R5, UR8, R2 ;  /* 0x0000000805027c25 */ /* 0x000fc8000f8e0002 */
[----:B------:R-:W-:Y:S02]  /*c9d0*/  IMAD.IADD R3, R3, 0x1, R9 ;  /* 0x0000000103037824 */ /* 0x000fe400078e0209 */
[----:B------:R-:W-:Y:S02]  /*c9e0*/  IMAD R4, R0, UR6, RZ ;  /* 0x0000000600047c24 */ /* 0x000fe4000f8e02ff */
[----:B------:R-:W-:Y:S02]  /*c9f0*/  IMAD R9, R8, UR5, RZ ;  /* 0x0000000508097c24 */ /* 0x000fe4000f8e02ff */
        /* <DEDUP_REMOVED lines=24> */
.L_x_2279:
[----:B------:R-:W-:Y:S05]  /*cb80*/  BSYNC B1 ;  /* 0x0000000000017941 */ /* 0x000fea0003800000 */
.L_x_2278:
        /* <DEDUP_REMOVED lines=14> */
.L_x_2281:
[----:B------:R-:W-:Y:S05]  /*cc70*/  BSYNC B1 ;  /* 0x0000000000017941 */ /* 0x000fea0003800000 */
.L_x_2280:
        /* <DEDUP_REMOVED lines=14> */
.L_x_2283:
[----:B------:R-:W-:Y:S05]  /*cd60*/  BSYNC B1 ;  /* 0x0000000000017941 */ /* 0x000fea0003800000 */
.L_x_2282:
        /* <DEDUP_REMOVED lines=15> */
.L_x_2275:
[----:B------:R-:W-:Y:S05]  /*ce60*/  BSYNC B0 ;  /* 0x0000000000007941 */ /* 0x000fea0003800000 */
.L_x_2267:
[----:B------:R-:W-:Y:S02]  /*ce70*/  ULDC UR5, c[0x0][0xc38] ;  /* 0x00030e0000057ab9 */ /* 0x000fe40000000800 */
[----:B------:R-:W-:-:S06]  /*ce80*/  UISETP.GE.AND UP0, UPT, UR4, UR5, UPT ;  /* 0x000000050400728c */ /* 0x000fcc000bf06270 */
[----:B------:R-:W-:-:S13]  /*ce90*/  PLOP3.LUT P0, PT, PT, PT, UP0, 0x80, 0x0 ;  /* 0x000000000000781c */ /* 0x000fda0003f0f008 */
[----:B------:R-:W-:Y:S05]  /*cea0*/  @!P0 BRA `(.L_x_2284) ;  /* 0xffffff3c00c48947 */ /* 0x000fea000383ffff */
[----:B------:R-:W-:Y:S05]  /*ceb0*/  EXIT ;  /* 0x000000000000794d */ /* 0x000fea0003800000 */
.L_x_2232:
[----:B------:R-:W-:-:S08]  /*cec0*/  NOP ;  /* 0x0000000000007918 */ /* 0x000fd00000000000 */
[----:B0-----:R-:W0:-:S00]  /*ced0*/  USETMAXREG.DEALLOC.CTAPOOL 0x18 ;  /* 0x00000018000079c8 */ /* 0x001e0000080e0500 */
[----:B0-----:R-:W-:-:S06]  /*cee0*/  LOP3.LUT R0, R0, 0x3, RZ, 0xc0, !PT ;  /* 0x0000000300007812 */ /* 0x001fcc00078ec0ff */
[----:B------:R-:W0:Y:S01]  /*cef0*/  S2UR UR6, SR_CTAID.X ;  /* 0x00000000000679c3 */ /* 0x000e220000002500 */
[----:B------:R-:W-:Y:S01]  /*cf00*/  IMAD.MOV.U32 R18, RZ, RZ, RZ ;  /* 0x000000ffff127224 */ /* 0x000fe200078e00ff */
[----:B------:R-:W1:Y:S02]  /*cf10*/  SHFL.IDX PT, R0, R0, RZ, 0x1f ;  /* 0x00001fff00007589 */ /* 0x000e6400000e0000 */
[----:B-1----:R-:W-:-:S04]  /*cf20*/  ISETP.NE.AND P0, PT, R0, RZ, PT ;  /* 0x000000ff0000720c */ /* 0x002fc80003f05270 */
[----:B------:R-:W0:Y:S01]  /*cf30*/  LDC R0, c[0x0][0xc38] ;  /* 0x00030e00ff007b82 */ /* 0x000e220000000800 */
[----:B------:R-:W-:-:S05]  /*cf40*/  P2R R2, PR, RZ, 0x1 ;  /* 0x00000001ff027803 */ /* 0x000fca0000000000 */
[----:B------:R1:W-:Y:S03]  /*cf50*/  STL [R1+0x20], R2 ;  /* 0x0000200201007387 */ /* 0x0003e60000100800 */
[----:B------:R-:W-:Y:S06]  /*cf60*/  @P0 BAR.ARV 0x4, 0x180 ;  /* 0x0106000000000b1d */ /* 0x000fec0000002000 */
[----:B------:R1:W-:Y:S01]  /*cf70*/  STL [R1+0x1c], RZ ;  /* 0x00001cff01007387 */ /* 0x0003e20000100800 */
[----:B0-----:R-:W-:Y:S01]  /*cf80*/  ISETP.LE.AND P0, PT, R0, UR6, PT ;  /* 0x0000000600007c0c */ /* 0x001fe2000bf03270 */
[----:B------:R-:W-:-:S05]  /*cf90*/  IMAD.MOV.U32 R0, RZ, RZ, 0x1 ;  /* 0x00000001ff007424 */ /* 0x000fca00078e00ff */
[----:B------:R1:W-:Y:S07]  /*cfa0*/  STL [R1+0x4], R0 ;  /* 0x0000040001007387 */ /* 0x0003ee0000100800 */
[----:B------:R-:W-:Y:S05]  /*cfb0*/  @P0 BRA `(.L_x_2285) ;  /* 0x0000004400600947 */ /* 0x000fea0003800000 */
[----:B------:R-:W0:Y:S01]  /*cfc0*/  S2R R6, SR_TID.X ;  /* 0x0000000000067919 */ /* 0x000e220000002100 */
[----:B------:R-:W2:Y:S01]  /*cfd0*/  S2UR UR5, SR_CgaCtaId ;  /* 0x00000000000579c3 */ /* 0x000ea20000008800 */
[----:B------:R-:W-:Y:S01]  /*cfe0*/  UMOV UR4, 0x400 ;  /* 0x0000040000047882 */ /* 0x000fe20000000000 */
[----:B------:R-:W-:Y:S01]  /*cff0*/  IMAD.MOV.U32 R18, RZ, RZ, RZ ;  /* 0x000000ffff127224 */ /* 0x000fe200078e00ff */
[----:B------:R-:W-:Y:S01]  /*d000*/  ULDC UR43, c[0x0][0xc] ;  /* 0x00000300002b7ab9 */ /* 0x000fe20000000800 */
[----:B------:R-:W-:Y:S01]  /*d010*/  ULDC.64 UR38, c[0x0][0x198] ;  /* 0x0000660000267ab9 */ /* 0x000fe20000000a00 */
[----:B--2---:R-:W-:-:S06]  /*d020*/  ULEA UR4, UR5, UR4, 0x18 ;  /* 0x0000000405047291 */ /* 0x004fcc000f8ec03f */
[----:B------:R-:W-:Y:S01]  /*d030*/  IMAD.U32 R17, RZ, RZ, UR4 ;  /* 0x00000004ff117e24 */ /* 0x000fe2000f8e00ff */
[C---:B0-----:R-:W-:Y:S01]  /*d040*/  LOP3.LUT R5, R6.reuse, 0x7f, RZ, 0xc0, !PT ;  /* 0x0000007f06057812 */ /* 0x041fe200078ec0ff */
[----:B-1----:R-:W-:-:S05]  /*d050*/  IMAD.SHL.U32 R0, R6, 0x8, RZ ;  /* 0x0000000806007824 */ /* 0x002fca00078e00ff */
        /* <DEDUP_REMOVED lines=9> */
[----:B------:R-:W-:Y:S01]  /*d0f0*/  IMAD.MOV.U32 R2, RZ, RZ, 0x1 ;  /* 0x00000001ff027424 */ /* 0x000fe200078e00ff */
[----:B------:R-:W-:Y:S02]  /*d100*/  MOV R3, UR6 ;  /* 0x0000000600037c02 */ /* 0x000fe40008000f00 */
[----:B------:R-:W-:Y:S04]  /*d110*/  STL [R1+0x14], R4 ;  /* 0x0000140401007387 */ /* 0x000fe80000100800 */
[----:B------:R-:W-:Y:S04]  /*d120*/  STL [R1+0x18], R3 ;  /* 0x0000180301007387 */ /* 0x000fe80000100800 */
[----:B------:R0:W-:Y:S04]  /*d130*/  STL [R1+0x4], R2 ;  /* 0x0000040201007387 */ /* 0x0001e80000100800 */
[----:B------:R1:W-:Y:S01]  /*d140*/  STL [R1+0x1c], RZ ;  /* 0x00001cff01007387 */ /* 0x0003e20000100800 */
[----:B0-----:R-:W-:-:S02]  /*d150*/  LOP3.LUT R2, R0, 0x40, RZ, 0xfc, !PT ;  /* 0x0000004000027812 */ /* 0x001fc400078efcff */
[----:B-1----:R-:W-:-:S07]  /*d160*/  LOP3.LUT R0, R0, 0x80, RZ, 0xfc, !PT ;  /* 0x0000008000007812 */ /* 0x002fce00078efcff */
.L_x_2375:
        /* <DEDUP_REMOVED lines=23> */
.L_x_2286:
[----:B------:R-:W-:Y:S01]  /*d2e0*/  ULDC UR8, c[0x0][0xc54] ;  /* 0x0003150000087ab9 */ /* 0x000fe20000000800 */
[----:B------:R-:W-:Y:S01]  /*d2f0*/  UMOV UR7, UR9 ;  /* 0x0000000900077c82 */ /* 0x000fe20008000000 */
[----:B------:R-:W-:-:S11]  /*d300*/  UISETP.NE.AND UP0, UPT, UR8, 0x1, UPT ;  /* 0x000000010800788c */ /* 0x000fd6000bf05270 */
[----:B------:R-:W-:Y:S02]  /*d310*/  @UP0 ULDC.64 UR10, c[0x0][0xc58] ;  /* 0x00031600000a0ab9 */ /* 0x000fe40000000a00 */
[----:B------:R-:W-:-:S04]  /*d320*/  UIMAD.WIDE.U32 UR4, UR9, UR10, URZ ;  /* 0x0000000a090472a5 */ /* 0x000fc8000f8e003f */
[----:B------:R-:W-:-:S04]  /*d330*/  @UP0 USHF.R.U32.HI UR7, URZ, UR11, UR5 ;  /* 0x0000000b3f070299 */ /* 0x000fc80008011605 */
[----:B------:R-:W-:-:S12]  /*d340*/  UIMAD UR8, UR7, UR8, URZ ;  /* 0x00000008070872a4 */ /* 0x000fd8000f8e023f */
.L_x_2287:
[----:B------:R-:W-:Y:S01]  /*d350*/  ULOP3.LUT UR42, URZ, UR7, URZ, 0x33, !UPT ;  /* 0x000000073f2a7292 */ /* 0x000fe2000f8e333f */
[----:B------:R-:W-:Y:S01]  /*d360*/  BSSY B7, `(.L_x_2288) ;  /* 0x0000400000077945 */ /* 0x000fe20003800000 */
[----:B------:R-:W-:Y:S01]  /*d370*/  ULDC UR5, c[0x0][0x448] ;  /* 0x0001120000057ab9 */ /* 0x000fe20000000800 */
[----:B------:R-:W-:Y:S01]  /*d380*/  ULDC UR4, c[0x0][0xc3c] ;  /* 0x00030f0000047ab9 */ /* 0x000fe20000000800 */
[----:B------:R-:W-:Y:S02]  /*d390*/  UISETP.NE.AND UP1, UPT, UR5, 0x1, UPT ;  /* 0x000000010500788c */ /* 0x000fe4000bf25270 */
[----:B------:R-:W-:Y:S01]  /*d3a0*/  UIADD3 UR42, UR42, UR4, URZ ;  /* 0x000000042a2a7290 */ /* 0x000fe2000fffe03f */
[----:B------:R-:W-:Y:S01]  /*d3b0*/  ULDC.64 UR10, c[0x0][0x418] ;  /* 0x00010600000a7ab9 */ /* 0x000fe20000000a00 */
[----:B------:R-:W-:Y:S01]  /*d3c0*/  ULDC UR5, c[0x0][0x288] ;  /* 0x0000a20000057ab9 */ /* 0x000fe20000000800 */
[----:B------:R-:W-:Y:S02]  /*d3d0*/  UISETP.NE.U32.AND UP0, UPT, UR10, URZ, UPT ;  /* 0x0000003f0a00728c */ /* 0x000fe4000bf05070 */
[----:B------:R-:W-:-:S02]  /*d3e0*/  USHF.L.U32 UR7, UR42, 0x7, URZ ;  /* 0x000000072a077899 */ /* 0x000fc4000800063f */
[----:B------:R-:W-:Y:S02]  /*d3f0*/  UISETP.NE.AND.EX UP0, UPT, UR11, URZ, UPT, UP0 ;  /* 0x0000003f0b00728c */ /* 0x000fe4000bf05300 */
[----:B------:R-:W-:Y:S01]  /*d400*/  UIADD3 UR7, UR7, 0x7f, URZ ;  /* 0x0000007f07077890 */ /* 0x000fe2000fffe03f */
[----:B------:R-:W-:Y:S01]  /*d410*/  ULDC UR4, c[0x0][0x424] ;  /* 0x0001090000047ab9 */ /* 0x000fe20000000800 */
[----:B------:R-:W-:Y:S02]  /*d420*/  UIADD3 UR13, -UR5, 0x80, URZ ;  /* 0x00000080050d7890 */ /* 0x000fe4000fffe13f */
[----:B------:R-:W-:Y:S01]  /*d430*/  USEL UR11, UR4, 0x1, UP0 ;  /* 0x00000001040b7887 */ /* 0x000fe20008000000 */
[----:B------:R-:W-:Y:S01]  /*d440*/  @UP1 ULDC UR5, c[0x0][0x44c] ;  /* 0x0001130000051ab9 */ /* 0x000fe20000000800 */
[----:B------:R-:W-:Y:S01]  /*d450*/  ULDC UR12, c[0x0][0x2f0] ;  /* 0x0000bc00000c7ab9 */ /* 0x000fe20000000800 */
[----:B------:R-:W-:Y:S01]  /*d460*/  UIMAD.WIDE.U32 UR4, UR7, UR5, URZ ;  /* 0x00000005070472a5 */ /* 0x000fe2000f8e003f */
[----:B------:R-:W-:Y:S01]  /*d470*/  @UP1 ULDC UR14, c[0x0][0x450] ;  /* 0x00011400000e1ab9 */ /* 0x000fe20000000800 */
[----:B------:R-:W-:-:S02]  /*d480*/  UIMAD UR13, UR11, UR12, UR13 ;  /* 0x0000000c0b0d72a4 */ /* 0x000fc4000f8e020d */
[----:B------:R-:W-:Y:S02]  /*d490*/  @UP1 USHF.R.U32.HI UR7, URZ, UR14, UR5 ;  /* 0x0000000e3f071299 */ /* 0x000fe40008011605 */
[----:B------:R-:W-:Y:S02]  /*d4a0*/  UIMAD UR11, UR11, UR12, 0x7f ;  /* 0x0000007f0b0b74a4 */ /* 0x000fe4000f8e020c */
[----:B------:R-:W-:Y:S02]  /*d4b0*/  UIADD3 UR7, UR13, UR7, URZ ;  /* 0x000000070d077290 */ /* 0x000fe4000fffe03f */
[----:B------:R-:W-:Y:S02]  /*d4c0*/  UIADD3 UR8, UR9, -UR8, URZ ;  /* 0x8000000809087290 */ /* 0x000fe4000fffe03f */
[----:B------:R-:W-:Y:S02]  /*d4d0*/  USHF.R.S32.HI UR9, URZ, 0x1f, UR11 ;  /* 0x0000001f3f097899 */ /* 0x000fe4000801140b */
[----:B------:R-:W-:-:S02]  /*d4e0*/  USHF.R.S32.HI UR4, URZ, 0x1f, UR7 ;  /* 0x0000001f3f047899 */ /* 0x000fc40008011407 */
[----:B------:R-:W-:Y:S02]  /*d4f0*/  ULEA.HI UR9, UR9, UR11, URZ, 0x7 ;  /* 0x0000000b09097291 */ /* 0x000fe4000f8f383f */
[----:B------:R-:W-:Y:S01]  /*d500*/  ULEA.HI UR7, UR4, UR7, URZ, 0x7 ;  /* 0x0000000704077291 */ /* 0x000fe2000f8f383f */
[----:B------:R-:W-:Y:S01]  /*d510*/  ULDC UR10, c[0x0][0xc48] ;  /* 0x00031200000a7ab9 */ /* 0x000fe20000000800 */
[----:B------:R-:W-:Y:S02]  /*d520*/  USHF.R.S32.HI UR9, URZ, 0x7, UR9 ;  /* 0x000000073f097899 */ /* 0x000fe40008011409 */
[----:B------:R-:W-:Y:S02]  /*d530*/  USHF.R.S32.HI UR7, URZ, 0x7, UR7 ;  /* 0x000000073f077899 */ /* 0x000fe40008011407 */
[----:B------:R-:W-:Y:S02]  /*d540*/  UISETP.NE.AND UP0, UPT, UR10, 0x1, UPT ;  /* 0x000000010a00788c */ /* 0x000fe4000bf05270 */
[----:B------:R-:W-:Y:S01]  /*d550*/  UISETP.LT.AND UP1, UPT, UR9, UR7, UPT ;  /* 0x000000070900728c */ /* 0x000fe2000bf21270 */
[----:B------:R-:W-:-:S03]  /*d560*/  ULDC UR5, c[0x0][0xc54] ;  /* 0x0003150000057ab9 */ /* 0x000fc60000000800 */
[----:B------:R-:W-:Y:S02]  /*d570*/  USEL UR41, UR9, UR7, UP1 ;  /* 0x0000000709297287 */ /* 0x000fe40008800000 */
[----:B------:R-:W-:-:S03]  /*d580*/  UIMAD UR8, UR6, UR5, UR8 ;  /* 0x00000005060872a4 */ /* 0x000fc6000f8e0208 */
[----:B------:R-:W-:Y:S01]  /*d590*/  @UP0 ULDC UR5, c[0x0][0xc4c] ;  /* 0x0003130000050ab9 */ /* 0x000fe20000000800 */
[----:B------:R-:W-:Y:S01]  /*d5a0*/  ISETP.LT.AND P0, PT, RZ, UR41, PT ;  /* 0x00000029ff007c0c */ /* 0x000fe2000bf01270 */
[----:B------:R-:W-:Y:S01]  /*d5b0*/  UIMAD.WIDE.U32 UR4, UR8, UR5, URZ ;  /* 0x00000005080472a5 */ /* 0x000fe2000f8e003f */
[----:B------:R-:W-:Y:S01]  /*d5c0*/  @UP0 ULDC UR6, c[0x0][0xc50] ;  /* 0x0003140000060ab9 */ /* 0x000fe20000000800 */
[----:B------:R-:W-:Y:S02]  /*d5d0*/  UMOV UR40, UR8 ;  /* 0x0000000800287c82 */ /* 0x000fe40008000000 */
[----:B------:R-:W-:-:S04]  /*d5e0*/  @UP0 USHF.R.U32.HI UR40, URZ, UR6, UR5 ;  /* 0x000000063f280299 */ /* 0x000fc80008011605 */
[----:B------:R-:W-:-:S04]  /*d5f0*/  UIADD3 UR36, -UR40, URZ, URZ ;  /* 0x0000003f28247290 */ /* 0x000fc8000fffe13f */
[----:B------:R-:W-:Y:S01]  /*d600*/  UIMAD UR36, UR10, UR36, UR8 ;  /* 0x000000240a2472a4 */ /* 0x000fe2000f8e0208 */
[----:B------:R-:W-:Y:S11]  /*d610*/  @P0 BRA `(.L_x_2289) ;  /* 0x00000000004c0947 */ /* 0x000ff60003800000 */
        /* <DEDUP_REMOVED lines=19> */
.L_x_2289:
        /* <DEDUP_REMOVED lines=20> */
.L_x_2292:
[----:B------:R-:W-:Y:S05]  /*d890*/  BSYNC B6 ;  /* 0x0000000000067941 */ /* 0x000fea0003800000 */
.L_x_2291:
        /* <DEDUP_REMOVED lines=20> */
.L_x_2295:
[----:B------:R0:W1:Y:S01]  /*d9e0*/  LDC.64 R2, c[0x4][R16] ;  /* 0x0100000010027b82 */ /* 0x0000620000000a00 */
[----:B------:R-:W-:Y:S01]  /*d9f0*/  ULDC.64 UR6, c[0x4][0xb8] ;  /* 0x01002e0000067ab9 */ /* 0x000fe20000000a00 */
[----:B------:R-:W-:Y:S01]  /*da00*/  ULDC.64 UR8, c[0x4][0xc0] ;  /* 0x0100300000087ab9 */ /* 0x000fe20000000a00 */
[----:B------:R-:W-:Y:S01]  /*da10*/  ULDC.64 UR4, c[0x4][0x18] ;  /* 0x0100060000047ab9 */ /* 0x000fe20000000a00 */
[----:B------:R-:W-:Y:S01]  /*da20*/  IMAD.U32 R4, RZ, RZ, UR6 ;  /* 0x00000006ff047e24 */ /* 0x000fe2000f8e00ff */
[----:B------:R-:W-:Y:S01]  /*da30*/  MOV R12, 0x1 ;  /* 0x00000001000c7802 */ /* 0x000fe20000000f00 */
[----:B------:R-:W-:Y:S02]  /*da40*/  IMAD.U32 R5, RZ, RZ, UR7 ;  /* 0x00000007ff057e24 */ /* 0x000fe4000f8e00ff */
[----:B------:R-:W-:Y:S02]  /*da50*/  IMAD.U32 R6, RZ, RZ, UR8 ;  /* 0x00000008ff067e24 */ /* 0x000fe4000f8e00ff */
[----:B------:R-:W-:-:S02]  /*da60*/  IMAD.U32 R7, RZ, RZ, UR9 ;  /* 0x00000009ff077e24 */ /* 0x000fc4000f8e00ff */
[----:B------:R-:W-:Y:S02]  /*da70*/  IMAD.U32 R10, RZ, RZ, UR4 ;  /* 0x00000004ff0a7e24 */ /* 0x000fe4000f8e00ff */
[----:B------:R-:W-:Y:S02]  /*da80*/  IMAD.U32 R11, RZ, RZ, UR5 ;  /* 0x00000005ff0b7e24 */ /* 0x000fe4000f8e00ff */
[----:B------:R-:W-:Y:S02]  /*da90*/  IMAD.MOV.U32 R8, RZ, RZ, 0x70 ;  /* 0x00000070ff087424 */ /* 0x000fe400078e00ff */
[----:B0-----:R-:W-:-:S07]  /*daa0*/  IMAD.MOV.U32 R13, RZ, RZ, RZ ;  /* 0x000000ffff0d7224 */ /* 0x001fce00078e00ff */
[----:B------:R-:W-:-:S07]  /*dab0*/  LEPC R20, `(.L_x_2294) ;  /* 0x000000001014794e */ /* 0x000fce0000000000 */
[----:B-1----:R-:W-:Y:S05]  /*dac0*/  CALL.ABS.NOINC R2 ;  /* 0x0000000002007343 */ /* 0x002fea0003c00000 */
.L_x_2294:
[----:B------:R-:W-:Y:S05]  /*dad0*/  BSYNC B6 ;  /* 0x0000000000067941 */ /* 0x000fea0003800000 */
.L_x_2293:
[----:B------:R-:W-:Y:S01]  /*dae0*/  ULDC.64 UR4, c[0x0][0x9f8] ;  /* 0x00027e0000047ab9 */ /* 0x000fe20000000a00 */
[----:B------:R-:W-:Y:S01]  /*daf0*/  IMAD.U32 R7, RZ, RZ, UR40 ;  /* 0x00000028ff077e24 */ /* 0x000fe2000f8e00ff */
[----:B------:R-:W-:Y:S01]  /*db00*/  UISETP.NE.U32.AND UP0, UPT, UR4, URZ, UPT ;  /* 0x0000003f0400728c */ /* 0x000fe2000bf05070 */
[----:B------:R-:W-:-:S03]  /*db10*/  ULDC.64 UR6, c[0x0][0x208] ;  /* 0x0000820000067ab9 */ /* 0x000fc60000000a00 */
[----:B------:R-:W-:-:S06]  /*db20*/  UISETP.NE.AND.EX UP0, UPT, UR5, URZ, UPT, UP0 ;  /* 0x0000003f0500728c */ /* 0x000fcc000bf05300 */
[----:B------:R-:W-:-:S05]  /*db30*/  PLOP3.LUT P0, PT, PT, PT, UP0, 0x80, 0x0 ;  /* 0x000000000000781c */ /* 0x000fca0003f0f008 */
[----:B------:R-:W-:Y:S02]  /*db40*/  @UP0 ULDC.64 UR4, c[0x0][0x9f8] ;  /* 0x00027e0000040ab9 */ /* 0x000fe40000000a00 */
[----:B------:R-:W-:-:S06]  /*db50*/  @UP0 UIMAD.WIDE UR4, UR40, 0x4, UR4 ;  /* 0x00000004280408a5 */ /* 0x000fcc000f8e0204 */
[----:B------:R-:W-:Y:S02]  /*db60*/  IMAD.U32 R2, RZ, RZ, UR4 ;  /* 0x00000004ff027e24 */ /* 0x000fe4000f8e00ff */
[----:B------:R-:W-:-:S05]  /*db70*/  IMAD.U32 R3, RZ, RZ, UR5 ;  /* 0x00000005ff037e24 */ /* 0x000fca000f8e00ff */
[----:B------:R0:W2:Y:S01]  /*db80*/  @P0 LDG.E R7, desc[UR6][R2.64] ;  /* 0x0000000602070981 */ /* 0x0000a2000c1e1900 */
        /* <DEDUP_REMOVED lines=9> */
[----:B------:R-:W-:Y:S02]  /*dc20*/  P2R R4, PR, RZ, 0x2 ;  /* 0x00000002ff047803 */ /* 0x000fe40000000000 */
[----:B--2---:R-:W-:Y:S01]  /*dc30*/  SHF.R.S32.HI R8, RZ, 0x1f, R7 ;  /* 0x0000001fff087819 */ /* 0x004fe20000011407 */
[----:B------:R0:W-:Y:S01]  /*dc40*/  STL [R1], R7 ;  /* 0x0000000701007387 */ /* 0x0001e20000100800 */
[----:B------:R-:W-:-:S03]  /*dc50*/  SEL R16, R7, RZ, !P1 ;  /* 0x000000ff07107207 */ /* 0x000fc60004800000 */
[----:B------:R0:W-:Y:S04]  /*dc60*/  STL [R1+0x10], R4 ;  /* 0x0000100401007387 */ /* 0x0001e80000100800 */
[----:B------:R0:W-:Y:S01]  /*dc70*/  STL [R1+0x8], R8 ;  /* 0x0000080801007387 */ /* 0x0001e20000100800 */
[----:B------:R-:W-:Y:S05]  /*dc80*/  BRA.DIV UR4, `(.L_x_2296) ;  /* 0x0000003e04c47947 */ /* 0x000fea000b800000 */
[----:B------:R1:W2:Y:S02]  /*dc90*/  SHFL.IDX PT, R14, R0, RZ, 0x1f ;  /* 0x00001fff000e7589 */ /* 0x0002a400000e0000 */
.L_x_2390:
[----:B------:R-:W-:Y:S02]  /*dca0*/  PLOP3.LUT P2, PT, PT, PT, PT, 0x8, 0x0 ;  /* 0x000000000000781c */ /* 0x000fe40003f4e170 */
[----:B--2---:R-:W-:Y:S02]  /*dcb0*/  ISETP.NE.AND P0, PT, R14, RZ, PT ;  /* 0x000000ff0e00720c */ /* 0x004fe40003f05270 */
[----:B-1----:R-:W-:-:S05]  /*dcc0*/  P2R R0, PR, RZ, 0x4 ;  /* 0x00000004ff007803 */ /* 0x002fca0000000000 */
[----:B------:R1:W-:Y:S06]  /*dcd0*/  STL [R1+0xc], R0 ;  /* 0x00000c0001007387 */ /* 0x0003ec0000100800 */
[----:B------:R-:W-:Y:S05]  /*dce0*/  @P0 BRA `(.L_x_2297) ;  /* 0x0000000400200947 */ /* 0x000fea0003800000 */
[----:B------:R-:W-:-:S03]  /*dcf0*/  UMOV UR4, 0xffffffff ;  /* 0xffffffff00047882 */ /* 0x000fc60000000000 */
[----:B------:R-:W-:Y:S05]  /*dd00*/  BRA.DIV UR4, `(.L_x_2298) ;  /* 0x0000003e04c47947 */ /* 0x000fea000b800000 */
[----:B------:R-:W-:-:S13]  /*dd10*/  ELECT P6, URZ, PT ;  /* 0x00000000003f782f */ /* 0x000fda00038c0000 */
.L_x_2393:
[----:B------:R-:W-:Y:S05]  /*dd20*/  @!P6 BRA `(.L_x_2297) ;  /* 0x000000040010e947 */ /* 0x000fea0003800000 */
[----:B------:R-:W-:Y:S01]  /*dd30*/  IMAD.MOV.U32 R16, RZ, RZ, R7 ;  /* 0x000000ffff107224 */ /* 0x000fe200078e0007 */
[----:B------:R-:W-:Y:S06]  /*dd40*/  @!P1 BRA `(.L_x_2299) ;  /* 0x0000000000489947 */ /* 0x000fec0003800000 */
[----:B------:R-:W2:Y:S01]  /*dd50*/  LDC R6, c[0x0][0x43c] ;  /* 0x00010f00ff067b82 */ /* 0x000ea20000000800 */
[----:B------:R-:W-:Y:S01]  /*dd60*/  ULDC.64 UR4, c[0x0][0x428] ;  /* 0x00010a0000047ab9 */ /* 0x000fe20000000a00 */
[----:B------:R-:W-:Y:S01]  /*dd70*/  ULDC.64 UR6, c[0x0][0x208] ;  /* 0x0000820000067ab9 */ /* 0x000fe20000000a00 */
[----:B--2---:R-:W-:-:S13]  /*dd80*/  ISETP.NE.AND P0, PT, R6, 0x1, PT ;  /* 0x000000010600780c */ /* 0x004fda0003f05270 */
[----:B0-----:R-:W1:Y:S02]  /*dd90*/  @P0 LDC.64 R4, c[0x0][0x440] ;  /* 0x00011000ff040b82 */ /* 0x001e640000000a00 */
[----:B-1----:R-:W-:-:S04]  /*dda0*/  @P0 IMAD.HI.U32 R0, R19, R4, RZ ;  /* 0x0000000413000227 */ /* 0x002fc800078e00ff */
        /* <DEDUP_REMOVED lines=12> */
.L_x_2299:
[----:B--2---:R-:W2:Y:S01]  /*de70*/  LDL R2, [R1+0x4] ;  /* 0x0000040001027983 */ /* 0x004ea20000100800 */
[----:B-1----:R-:W-:Y:S01]  /*de80*/  IMAD R0, R18, 0x8, R17 ;  /* 0x0000000812007824 */ /* 0x002fe200078e0211 */
[----:B--2---:R-:W-:-:S04]  /*de90*/  SHF.L.U32 R2, R2, 0x1f, RZ ;  /* 0x0000001f02027819 */ /* 0x004fc800000006ff */
[----:B------:R-:W1:Y:S02]  /*dea0*/  SYNCS.PHASECHK.TRANS64.TRYWAIT P0, [R0+URZ+0x34840], R2 ;  /* 0x03484002000075a7 */ /* 0x000e64000800017f */
[----:B-1----:R-:W-:Y:S05]  /*deb0*/  @!P0 BRA `(.L_x_2300) ;  /* 0x0000003c00788947 */ /* 0x002fea0003800000 */
.L_x_2394:
        /* <DEDUP_REMOVED lines=11> */
.L_x_2301:
[----:B------:R-:W-:Y:S01]  /*df70*/  R2UR UR33, R0 ;  /* 0x00000000002172ca */ /* 0x000fe200000e0000 */
[----:B-1----:R-:W-:Y:S01]  /*df80*/  IMAD R0, R18, 0xc000, R17 ;  /* 0x0000c00012007824 */ /* 0x002fe200078e0211 */
[----:B------:R-:W-:Y:S01]  /*df90*/  R2UR UR35, R19 ;  /* 0x00000000132372ca */ /* 0x000fe200000e0000 */
[----:B------:R-:W-:Y:S01]  /*dfa0*/  UIADD3 UR4, UP0, UR38, 0x370, URZ ;  /* 0x0000037026047890 */ /* 0x000fe2000ff1e03f */
[----:B-----5:R-:W-:Y:S01]  /*dfb0*/  R2UR UR37, R16 ;  /* 0x00000000102572ca */ /* 0x020fe200000e0000 */
[----:B------:R-:W-:Y:S01]  /*dfc0*/  UMOV UR6, 0x0 ;  /* 0x0000000000067882 */ /* 0x000fe20000000000 */
[----:B------:R-:W-:Y:S01]  /*dfd0*/  R2UR UR8, R0 ;  /* 0x00000000000872ca */ /* 0x000fe200000e0000 */
[----:B------:R-:W-:Y:S01]  /*dfe0*/  UIADD3.X UR5, URZ, UR39, URZ, UP0, !UPT ;  /* 0x000000273f057290 */ /* 0x000fe200087fe43f */
[----:B------:R-:W-:Y:S01]  /*dff0*/  PLOP3.LUT P0, PT, PT, PT, PT, 0x80, 0x0 ;  /* 0x000000000000781c */ /* 0x000fe20003f0f070 */
[----:B------:R-:W-:Y:S01]  /*e000*/  UMOV UR7, 0x14f00000 ;  /* 0x14f0000000077882 */ /* 0x000fe20000000000 */
[----:B------:R-:W-:Y:S01]  /*e010*/  UMOV UR34, URZ ;  /* 0x0000003f00227c82 */ /* 0x000fe20008000000 */
[----:B------:R-:W-:Y:S01]  /*e020*/  UMOV UR18, 0x40 ;  /* 0x0000004000127882 */ /* 0x000fe20000000000 */
[----:B------:R-:W-:Y:S01]  /*e030*/  P2R R0, PR, RZ, 0x1 ;  /* 0x00000001ff007803 */ /* 0x000fe20000000000 */
[----:B------:R-:W-:-:S02]  /*e040*/  UIADD3 UR33, UR33, 0x34830, URZ ;  /* 0x0003483021217890 */ /* 0x000fc4000fffe03f */
[----:B------:R-:W-:Y:S01]  /*e050*/  USHF.L.U32 UR35, UR35, 0x7, URZ ;  /* 0x0000000723237899 */ /* 0x000fe2000800063f */
[----:B------:R-:W-:Y:S01]  /*e060*/  UMOV UR20, UR36 ;  /* 0x0000002400147c82 */ /* 0x000fe20008000000 */
[----:B------:R-:W-:Y:S02]  /*e070*/  UMOV UR21, UR37 ;  /* 0x0000002500157c82 */ /* 0x000fe40008000000 */
[----:B------:R-:W-:Y:S01]  /*e080*/  UIADD3 UR32, UR8, 0x1c400, URZ ;  /* 0x0001c40008207890 */ /* 0x000fe2000fffe03f */
[----:B------:R2:W-:Y:S01]  /*e090*/  STL [R1+0xc], R0 ;  /* 0x00000c0001007387 */ /* 0x0005e20000100800 */
[----:B------:R-:W-:Y:S02]  /*e0a0*/  UIADD3 UR16, UR8, 0x20400, URZ ;  /* 0x0002040008107890 */ /* 0x000fe4000fffe03f */
[----:B------:R-:W-:Y:S01]  /*e0b0*/  UIADD3 UR8, UR8, 0x24400, URZ ;  /* 0x0002440008087890 */ /* 0x000fe2000fffe03f */
[----:B------:R-:W-:Y:S01]  /*e0c0*/  UMOV UR17, UR33 ;  /* 0x0000002100117c82 */ /* 0x000fe20008000000 */
[----:B------:R-:W-:Y:S01]  /*e0d0*/  UMOV UR19, UR35 ;  /* 0x0000002300137c82 */ /* 0x000fe20008000000 */
[----:B------:R-:W-:Y:S01]  /*e0e0*/  UMOV UR10, 0x80 ;  /* 0x00000080000a7882 */ /* 0x000fe20000000000 */
[----:B------:R-:W-:Y:S01]  /*e0f0*/  UMOV UR12, UR36 ;  /* 0x00000024000c7c82 */ /* 0x000fe20008000000 */
[----:B------:R-:W-:Y:S01]  /*e100*/  UMOV UR13, UR37 ;  /* 0x00000025000d7c82 */ /* 0x000fe20008000000 */
[----:B------:R-:W-:Y:S01]  /*e110*/  UMOV UR9, UR33 ;  /* 0x0000002100097c82 */ /* 0x000fe20008000000 */
[----:B------:R-:W-:Y:S01]  /*e120*/  UMOV UR11, UR35 ;  /* 0x00000023000b7c82 */ /* 0x000fe20008000000 */
[----:B------:R2:W-:Y:S01]  /*e130*/  UTMALDG.4D [UR32], [UR4], desc[UR6] ;  /* 0x00000620040075b4 */ /* 0x0005e20008019000 */
[----:B------:R2:W-:Y:S01]  /*e140*/  UTMALDG.4D [UR16], [UR4], desc[UR6] ;  /* 0x00000610040075b4 */ /* 0x0005e20008019000 */
[----:B------:R2:W-:Y:S02]  /*e150*/  UTMALDG.4D [UR8], [UR4], desc[UR6] ;  /* 0x00000608040075b4 */ /* 0x0005e40008019000 */
[----:B--2---:R-:W-:Y:S01]  /*e160*/  NOP ;  /* 0x0000000000007918 */ /* 0x004fe20000000000 */
.L_x_2297:
[----:B-1----:R-:W-:Y:S01]  /*e170*/  VIADD R0, R17, 0x10400 ;  /* 0x0001040011007836 */ /* 0x002fe20000000000 */
[----:B------:R-:W-:Y:S05]  /*e180*/  WARPSYNC.ALL ;  /* 0x0000000000007948 */ /* 0x000fea0003800000 */
[----:B------:R-:W-:Y:S01]  /*e190*/  BAR.SYNC.DEFER_BLOCKING 0x8, 0x180 ;  /* 0x0206000000007b1d */ /* 0x000fe20000010000 */
[----:B------:R-:W-:-:S05]  /*e1a0*/  LOP3.LUT P0, RZ, R0, 0x3ff, RZ, 0xc0, !PT ;  /* 0x000003ff00ff7812 */ /* 0x000fca000780c0ff */
[----:B------:R-:W-:Y:S08]  /*e1b0*/  BSSY B6, `(.L_x_2302) ;  /* 0x0000012000067945 */ /* 0x000ff00003800000 */
[----:B------:R-:W-:Y:S05]  /*e1c0*/  @!P0 BRA `(.L_x_2303) ;  /* 0x0000000000408947 */ /* 0x000fea0003800000 */
[----:B------:R-:W-:Y:S01]  /*e1d0*/  MOV R2, 0x0 ;  /* 0x0000000000027802 */ /* 0x000fe20000000f00 */
[----:B------:R-:W-:Y:S01]  /*e1e0*/  ULDC.64 UR6, c[0x4][0xb8] ;  /* 0x01002e0000067ab9 */ /* 0x000fe20000000a00 */
[----:B------:R-:W-:Y:S01]  /*e1f0*/  ULDC.64 UR8, c[0x4][0xc0] ;  /* 0x0100300000087ab9 */ /* 0x000fe20000000a00 */
[----:B------:R-:W-:Y:S01]  /*e200*/  ULDC.64 UR4, c[0x4][0x20] ;  /* 0x0100080000047ab9 */ /* 0x000fe20000000a00 */
[----:B0-----:R-:W-:Y:S01]  /*e210*/  MOV R4, UR6 ;  /* 0x0000000600047c02 */ /* 0x001fe20008000f00 */
[----:B------:R-:W-:Y:S01]  /*e220*/  IMAD.U32 R5, RZ, RZ, UR7 ;  /* 0x00000007ff057e24 */ /* 0x000fe2000f8e00ff */
        /* <DEDUP_REMOVED lines=10> */
.L_x_2303:
[----:B------:R-:W-:Y:S05]  /*e2d0*/  BSYNC B6 ;  /* 0x0000000000067941 */ /* 0x000fea0003800000 */
.L_x_2302:
[----:B0-----:R-:W0:Y:S01]  /*e2e0*/  LDC R7, c[0x0][0x448] ;  /* 0x00011200ff077b82 */ /* 0x001e220000000800 */
[----:B------:R-:W1:Y:S01]  /*e2f0*/  S2R R0, SR_TID.X ;  /* 0x0000000000007919 */ /* 0x000e620000002100 */
[----:B------:R-:W-:Y:S01]  /*e300*/  USHF.R.S32.HI UR4, URZ, 0x1f, UR36 ;  /* 0x0000001f3f047899 */ /* 0x000fe20008011424 */
[----:B------:R-:W-:Y:S01]  /*e310*/  ULDC.64 UR8, c[0x0][0x2d8] ;  /* 0x0000b60000087ab9 */ /* 0x000fe20000000a00 */
[----:B------:R-:W2:Y:S02]  /*e320*/  S2R R2, SR_TID.X ;  /* 0x0000000000027919 */ /* 0x000ea40000002100 */
[----:B------:R-:W-:Y:S02]  /*e330*/  UIMAD UR6, UR4, UR8, URZ ;  /* 0x00000008040672a4 */ /* 0x000fe4000f8e023f */
[----:B------:R-:W-:Y:S01]  /*e340*/  UIMAD.WIDE.U32 UR4, UR36, UR8, URZ ;  /* 0x00000008240472a5 */ /* 0x000fe2000f8e003f */
[----:B------:R-:W3:Y:S01]  /*e350*/  S2R R8, SR_TID.X ;  /* 0x0000000000087919 */ /* 0x000ee20000002100 */
[----:B------:R-:W-:-:S02]  /*e360*/  UIMAD UR6, UR36, UR9, UR6 ;  /* 0x00000009240672a4 */ /* 0x000fc4000f8e0206 */
[----:B------:R-:W-:Y:S01]  /*e370*/  USHF.R.S32.HI UR7, URZ, 0x1f, UR40 ;  /* 0x0000001f3f077899 */ /* 0x000fe20008011428 */
[----:B------:R-:W4:Y:S01]  /*e380*/  S2R R10, SR_TID.X ;  /* 0x00000000000a7919 */ /* 0x000f220000002100 */
[----:B------:R-:W-:Y:S01]  /*e390*/  UIADD3 UR5, UR5, UR6, URZ ;  /* 0x0000000605057290 */ /* 0x000fe2000fffe03f */
[----:B------:R-:W-:-:S03]  /*e3a0*/  ULDC.64 UR8, c[0x0][0x2e0] ;  /* 0x0000b80000087ab9 */ /* 0x000fc60000000a00 */
[----:B------:R-:W-:Y:S02]  /*e3b0*/  UIMAD.WIDE.U32 UR4, UR40, UR8, UR4 ;  /* 0x00000008280472a5 */ /* 0x000fe4000f8e0004 */
[----:B------:R-:W-:Y:S01]  /*e3c0*/  UIMAD UR6, UR7, UR8, URZ ;  /* 0x00000008070672a4 */ /* 0x000fe2000f8e023f */
[----:B0-----:R-:W-:-:S03]  /*e3d0*/  ISETP.NE.AND P0, PT, R7, 0x1, PT ;  /* 0x000000010700780c */ /* 0x001fc60003f05270 */
[----:B------:R-:W-:Y:S01]  /*e3e0*/  UIMAD UR6, UR40, UR9, UR6 ;  /* 0x00000009280672a4 */ /* 0x000fe2000f8e0206 */
[----:B------:R-:W-:-:S03]  /*e3f0*/  IMAD.U32 R5, RZ, RZ, UR5 ;  /* 0x00000005ff057e24 */ /* 0x000fc6000f8e00ff */
[----:B------:R-:W-:Y:S01]  /*e400*/  UIADD3 UR6, UR5, UR6, URZ ;  /* 0x0000000605067290 */ /* 0x000fe2000fffe03f */
[----:B-1----:R-:W-:-:S05]  /*e410*/  IMAD.SHL.U32 R4, R0, 0x10, RZ ;  /* 0x0000001000047824 */ /* 0x002fca00078e00ff */
[----:B------:R-:W0:Y:S01]  /*e420*/  @P0 LDC R3, c[0x0][0x44c] ;  /* 0x00011300ff030b82 */ /* 0x000e220000000800 */
[----:B--2---:R-:W-:Y:S01]  /*e430*/  LOP3.LUT R2, R2, 0x7f, RZ, 0xc0, !PT ;  /* 0x0000007f02027812 */ /* 0x004fe200078ec0ff */
[----:B---3--:R-:W-:-:S03]  /*e440*/  IMAD.SHL.U32 R8, R8, 0x8, RZ ;  /* 0x0000000808087824 */ /* 0x008fc600078e00ff */
[----:B------:R-:W-:-:S03]  /*e450*/  SHF.R.U32.HI R2, RZ, 0x3, R2 ;  /* 0x00000003ff027819 */ /* 0x000fc60000011602 */
[----:B------:R-:W1:Y:S01]  /*e460*/  @P0 LDC R0, c[0x0][0x450] ;  /* 0x00011400ff000b82 */ /* 0x000e620000000800 */
[----:B------:R-:W-:Y:S01]  /*e470*/  LOP3.LUT R4, R2, 0x70, R4, 0xf8, !PT ;  /* 0x0000007002047812 */ /* 0x000fe200078ef804 */
[----:B------:R-:W-:Y:S01]  /*e480*/  IMAD.U32 R2, RZ, RZ, UR42 ;  /* 0x0000002aff027e24 */ /* 0x000fe2000f8e00ff */
[----:B------:R-:W-:Y:S01]  /*e490*/  LOP3.LUT R8, R8, 0x38, RZ, 0xc0, !PT ;  /* 0x0000003808087812 */ /* 0x000fe200078ec0ff */
[----:B----4-:R-:W-:Y:S02]  /*e4a0*/  IMAD.SHL.U32 R9, R10, 0x8, RZ ;  /* 0x000000080a097824 */ /* 0x010fe400078e00ff */
[----:B------:R-:W-:Y:S01]  /*e4b0*/  IMAD R2, R2, 0x80, R4 ;  /* 0x0000008002027824 */ /* 0x000fe200078e0204 */
[C---:B------:R-:W-:Y:S01]  /*e4c0*/  LOP3.LUT R11, R8.reuse, 0x40, RZ, 0xfc, !PT ;  /* 0x00000040080b7812 */ /* 0x040fe200078efcff */
[----:B------:R-:W-:Y:S01]  /*e4d0*/  IMAD.U32 R4, RZ, RZ, UR4 ;  /* 0x00000004ff047e24 */ /* 0x000fe2000f8e00ff */
[----:B------:R-:W-:Y:S01]  /*e4e0*/  ULDC.64 UR4, c[0x0][0x2d0] ;  /* 0x0000b40000047ab9 */ /* 0x000fe20000000a00 */
[----:B------:R-:W-:Y:S01]  /*e4f0*/  IMAD.MOV.U32 R6, RZ, RZ, R2 ;  /* 0x000000ffff067224 */ /* 0x000fe200078e0002 */
[----:B------:R-:W-:-:S02]  /*e500*/  LOP3.LUT R8, R8, 0x80, RZ, 0xfc, !PT ;  /* 0x0000008008087812 */ /* 0x000fc400078efcff */
[----:B------:R-:W-:Y:S01]  /*e510*/  LOP3.LUT R9, R9, 0x38, RZ, 0xc0, !PT ;  /* 0x0000003809097812 */ /* 0x000fe200078ec0ff */
[----:B0-----:R-:W-:-:S05]  /*e520*/  @P0 IMAD.HI.U32 R3, R2, R3, RZ ;  /* 0x0000000302030227 */ /* 0x001fca00078e00ff */
[----:B-1----:R-:W-:Y:S02]  /*e530*/  @P0 SHF.R.U32.HI R6, RZ, R0, R3 ;  /* 0x00000000ff060219 */ /* 0x002fe40000011603 */
[----:B------:R-:W-:Y:S01]  /*e540*/  MOV R3, UR6 ;  /* 0x0000000600037c02 */ /* 0x000fe20008000f00 */
[----:B------:R-:W-:Y:S02]  /*e550*/  ULDC.64 UR6, c[0x0][0x280] ;  /* 0x0000a00000067ab9 */ /* 0x000fe40000000a00 */
        /* <DEDUP_REMOVED lines=21> */
[----:B------:R-:W-:-:S02]  /*e6b0*/  LOP3.LUT R10, R10, 0x7f, RZ, 0xc0, !PT ;  /* 0x0000007f0a0a7812 */ /* 0x000fc400078ec0ff */
[----:B------:R-:W-:Y:S02]  /*e6c0*/  LEA.HI.X R4, R2, UR7, R4, 0x1, P3 ;  /* 0x0000000702047c11 */ /* 0x000fe400098f0c04 */
[----:B------:R-:W-:Y:S01]  /*e6d0*/  SHF.R.U32.HI R10, RZ, 0x3, R10 ;  /* 0x00000003ff0a7819 */ /* 0x000fe2000001160a */
[----:B0-----:R-:W-:Y:S06]  /*e6e0*/  BRA.DIV UR4, `(.L_x_2304) ;  /* 0x0000003604807947 */ /* 0x001fec000b800000 */
[----:B------:R-:W0:Y:S01]  /*e6f0*/  SHFL.IDX PT, R6, R0, RZ, 0x181f ;  /* 0x00181fff00067589 */ /* 0x000e2200000e0000 */
[----:B------:R-:W-:Y:S01]  /*e700*/  IMAD.U32 R2, RZ, RZ, UR42 ;  /* 0x0000002aff027e24 */ /* 0x000fe2000f8e00ff */
[----:B------:R-:W-:Y:S01]  /*e710*/  ULDC UR4, c[0x0][0x288] ;  /* 0x0000a20000047ab9 */ /* 0x000fe20000000800 */
[----:B------:R-:W-:Y:S01]  /*e720*/  ULDC.64 UR6, c[0x0][0x208] ;  /* 0x0000820000067ab9 */ /* 0x000fe20000000a00 */
[----:B------:R-:W1:Y:S01]  /*e730*/  SHFL.IDX PT, R5, R4, RZ, 0x181f ;  /* 0x00181fff04057589 */ /* 0x000e6200000e0000 */
[----:B------:R-:W-:Y:S02]  /*e740*/  IMAD R3, R7, UR4, RZ ;  /* 0x0000000407037c24 */ /* 0x000fe4000f8e02ff */
[----:B------:R-:W-:-:S05]  /*e750*/  IMAD R2, R2, 0x80, R10 ;  /* 0x0000008002027824 */ /* 0x000fca00078e020a */
[----:B------:R-:W-:-:S13]  /*e760*/  ISETP.GE.AND P4, PT, R2, R3, PT ;  /* 0x000000030200720c */ /* 0x000fda0003f86270 */
[----:B0-----:R-:W-:-:S05]  /*e770*/  @!P4 LEA R6, P3, R9, R6, 0x1 ;  /* 0x000000060906c211 */ /* 0x001fca00078608ff */
[----:B-1----:R-:W-:-:S04]  /*e780*/  @!P4 IMAD.X R5, RZ, RZ, R5, P3 ;  /* 0x000000ffff05c224 */ /* 0x002fc800018e0605 */
[----:B------:R-:W-:Y:S02]  /*e790*/  @!P4 IMAD.MOV.U32 R7, RZ, RZ, R5 ;  /* 0x000000ffff07c224 */ /* 0x000fe400078e0005 */
[----:B------:R-:W-:-:S03]  /*e7a0*/  VIADD R5, R2, 0x10 ;  /* 0x0000001002057836 */ /* 0x000fc60000000000 */
[----:B------:R-:W-:Y:S01]  /*e7b0*/  @!PT LDS RZ, [RZ] ;  /* 0x00000000fffff984 */ /* 0x000fe20000000800 */
[----:B-----5:R-:W-:Y:S04]  /*e7c0*/  @!P4 LDGSTS.E.BYPASS.LTC128B.128 [R8+0x10400], desc[UR6][R6.64], !P0 ;  /* 0x104000000608cfae */ /* 0x020fe8000c101d46 */
[----:B------:R-:W-:Y:S04]  /*e7d0*/  @!P4 LDGSTS.E.BYPASS.LTC128B.128 [R8+0x14400], desc[UR6][R6.64+0x80], !P1 ;  /* 0x144000800608cfae */ /* 0x000fe8000c901d46 */
[----:B------:R0:W-:Y:S01]  /*e7e0*/  @!P4 LDGSTS.E.BYPASS.LTC128B.128 [R8+0x18400], desc[UR6][R6.64+0x100], !P2 ;  /* 0x184001000608cfae */ /* 0x0001e2000d101d46 */
[----:B------:R-:W-:-:S03]  /*e7f0*/  ISETP.GE.AND P4, PT, R5, R3, PT ;  /* 0x000000030500720c */ /* 0x000fc60003f86270 */
[----:B------:R-:W-:Y:S04]  /*e800*/  SHFL.IDX PT, R5, R4, 0x1, 0x181f ;  /* 0x00381f0004057f89 */ /* 0x000fe800000e0000 */
[----:B0-----:R-:W0:Y:S06]  /*e810*/  SHFL.IDX PT, R6, R0, 0x1, 0x181f ;  /* 0x00381f0000067f89 */ /* 0x001e2c00000e0000 */
[----:B0-----:R-:W-:-:S05]  /*e820*/  @!P4 LEA R6, P3, R9, R6, 0x1 ;  /* 0x000000060906c211 */ /* 0x001fca00078608ff */
[----:B------:R-:W-:-:S05]  /*e830*/  @!P4 IMAD.X R5, RZ, RZ, R5, P3 ;  /* 0x000000ffff05c224 */ /* 0x000fca00018e0605 */
[----:B------:R-:W-:Y:S01]  /*e840*/  @!P4 MOV R7, R5 ;  /* 0x000000050007c202 */ /* 0x000fe20000000f00 */
[----:B------:R-:W-:-:S04]  /*e850*/  VIADD R5, R2, 0x20 ;  /* 0x0000002002057836 */ /* 0x000fc80000000000 */
        /* <DEDUP_REMOVED lines=45> */
[----:B------:R-:W-:Y:S04]  /*eb30*/  SHFL.IDX PT, R4, R4, 0x7, 0x181f ;  /* 0x00f81f0004047f89 */ /* 0x000fe800000e0000 */
[----:B0-----:R-:W0:Y:S04]  /*eb40*/  SHFL.IDX PT, R6, R0, 0x6, 0x181f ;  /* 0x00d81f0000067f89 */ /* 0x001e2800000e0000 */
[----:B------:R-:W1:Y:S01]  /*eb50*/  SHFL.IDX PT, R0, R0, 0x7, 0x181f ;  /* 0x00f81f0000007f89 */ /* 0x000e6200000e0000 */
[----:B0-----:R-:W-:-:S04]  /*eb60*/  @!P4 LEA R6, P3, R9, R6, 0x1 ;  /* 0x000000060906c211 */ /* 0x001fc800078608ff */
[----:B------:R-:W-:-:S05]  /*eb70*/  @!P4 IADD3.X R5, RZ, R5, RZ, P3, !PT ;  /* 0x00000005ff05c210 */ /* 0x000fca0001ffe4ff */
[----:B------:R-:W-:-:S05]  /*eb80*/  @!P4 IMAD.MOV.U32 R7, RZ, RZ, R5 ;  /* 0x000000ffff07c224 */ /* 0x000fca00078e0005 */
[----:B------:R0:W-:Y:S04]  /*eb90*/  @!P4 LDGSTS.E.BYPASS.LTC128B.128 [R8+0x13400], desc[UR6][R6.64], !P0 ;  /* 0x134000000608cfae */ /* 0x0001e8000c101d46 */
[----:B------:R0:W-:Y:S04]  /*eba0*/  @!P4 LDGSTS.E.BYPASS.LTC128B.128 [R8+0x17400], desc[UR6][R6.64+0x80], !P1 ;  /* 0x174000800608cfae */ /* 0x0001e8000c901d46 */
[----:B-1----:R0:W-:Y:S02]  /*ebb0*/  @!P4 LDGSTS.E.BYPASS.LTC128B.128 [R8+0x1b400], desc[UR6][R6.64+0x100], !P2 ;  /* 0x1b4001000608cfae */ /* 0x0021e4000d101d46 */
.L_x_2411:
[----:B------:R-:W-:Y:S01]  /*ebc0*/  VIADD R2, R2, 0x70 ;  /* 0x0000007002027836 */ /* 0x000fe20000000000 */
[----:B------:R-:W-:Y:S04]  /*ebd0*/  BSSY B0, `(.L_x_2305) ;  /* 0x000000c000007945 */ /* 0x000fe80003800000 */
[----:B------:R-:W-:-:S13]  /*ebe0*/  ISETP.GE.AND P3, PT, R2, R3, PT ;  /* 0x000000030200720c */ /* 0x000fda0003f66270 */
[----:B------:R-:W-:Y:S05]  /*ebf0*/  @P3 BRA `(.L_x_2306) ;  /* 0x0000000000243947 */ /* 0x000fea0003800000 */
[----:B------:R-:W-:Y:S01]  /*ec00*/  LEA R2, P3, R9, R0, 0x1 ;  /* 0x0000000009027211 */ /* 0x000fe200078608ff */
        /* <DEDUP_REMOVED lines=8> */
.L_x_2306:
[----:B------:R-:W-:Y:S05]  /*ec90*/  BSYNC B0 ;  /* 0x0000000000007941 */ /* 0x000fea0003800000 */
.L_x_2305:
[----:B------:R-:W-:Y:S01]  /*eca0*/  NOP ;  /* 0x0000000000007918 */ /* 0x000fe20000000000 */
[----:B------:R-:W-:Y:S01]  /*ecb0*/  PLOP3.LUT P0, PT, PT, PT, PT, 0x80, 0x0 ;  /* 0x000000000000781c */ /* 0x000fe20003f0f070 */
[----:B0-----:R-:W-:-:S12]  /*ecc0*/  VIADD R6, R17, 0x34800 ;  /* 0x0003480011067836 */ /* 0x001fd80000000000 */
.L_x_2307:
[----:B------:R-:W-:Y:S02]  /*ecd0*/  PLOP3.LUT P1, PT, P1, P0, PT, 0xa2, 0x0 ;  /* 0x000000000000781c */ /* 0x000fe40000f21472 */
[----:B------:R-:W-:-:S08]  /*ece0*/  @P0 R2UR P1, UR4, R17 ;  /* 0x00000000110402ca */ /* 0x000fd00000020000 */
[----:B------:R-:W-:-:S05]  /*ecf0*/  @P0 PLOP3.LUT P0, PT, P1, PT, PT, 0x80, 0x0 ;  /* 0x000000000000081c */ /* 0x000fca0000f0f070 */
[----:B------:R-:W-:Y:S01]  /*ed00*/  @!P1 SYNCS.ARRIVE.TRANS64.RED.A0T1 RZ, [UR4+0x34800], RZ ;  /* 0x034800ffffff99a7 */ /* 0x000fe20008200404 */
[----:B------:R-:W-:Y:S07]  /*ed10*/  @!P1 ARRIVES.LDGSTSBAR.64.TRANSCNT [UR4+0x34800] ;  /* 0x03480000ff0099b0 */ /* 0x000fee0008000a84 */
[----:B------:R-:W-:Y:S05]  /*ed20*/  @P0 BRA.U.ANY `(.L_x_2307) ;  /* 0xfffffffd00e80947 */ /* 0x000fea000393ffff */
[----:B-1----:R-:W2:Y:S02]  /*ed30*/  LDL.LU R2, [R1+0x1c] ;  /* 0x00001c0001027983 */ /* 0x002ea40000300800 */
        /* <DEDUP_REMOVED lines=11> */
.L_x_2412:
[----:B------:R-:W-:Y:S05]  /*edf0*/  BSYNC B0 ;  /* 0x0000000000007941 */ /* 0x000fea0003800000 */
.L_x_2308:
[----:B------:R-:W-:-:S06]  /*ee00*/  UISETP.GE.AND UP0, UPT, UR41, 0x2, UPT ;  /* 0x000000022900788c */ /* 0x000fcc000bf06270 */
[----:B------:R-:W-:-:S13]  /*ee10*/  PLOP3.LUT P0, PT, PT, PT, UP0, 0x80, 0x0 ;  /* 0x000000000000781c */ /* 0x000fda0003f0f008 */
[----:B------:R-:W-:Y:S05]  /*ee20*/  @!P0 BRA `(.L_x_2310) ;  /* 0x0000001c00f88947 */ /* 0x000fea0003800000 */
[----:B------:R-:W-:Y:S02]  /*ee30*/  ULOP3.LUT UR4, UR41, 0x1, URZ, 0xc0, !UPT ;  /* 0x0000000129047892 */ /* 0x000fe4000f8ec03f */
[----:B------:R-:W-:Y:S02]  /*ee40*/  IMAD.U32 R7, RZ, RZ, UR41 ;  /* 0x00000029ff077e24 */ /* 0x000fe4000f8e00ff */
[----:B------:R-:W-:Y:S02]  /*ee50*/  UISETP.NE.U32.AND UP0, UPT, UR4, 0x1, UPT ;  /* 0x000000010400788c */ /* 0x000fe4000bf05070 */
[----:B------:R-:W-:-:S04]  /*ee60*/  VIADD R7, R7, 0xfffffffe ;  /* 0xfffffffe07077836 */ /* 0x000fc80000000000 */
[----:B0-----:R-:W-:Y:S01]  /*ee70*/  IMAD.MOV.U32 R0, RZ, RZ, R7 ;  /* 0x000000ffff007224 */ /* 0x001fe200078e0007 */
[----:B------:R-:W-:-:S13]  /*ee80*/  PLOP3.LUT P0, PT, PT, PT, UP0, 0x80, 0x0 ;  /* 0x000000000000781c */ /* 0x000fda0003f0f008 */
[----:B------:R-:W-:Y:S05]  /*ee90*/  @!P0 BRA `(.L_x_2311) ;  /* 0x0000000800a08947 */ /* 0x000fea0003800000 */
[----:B------:R-:W2:Y:S04]  /*eea0*/  LDL R3, [R1+0xc] ;  /* 0x00000c0001037983 */ /* 0x000ea80000100800 */
[----:B------:R-:W3:Y:S01]  /*eeb0*/  LDL R2, [R1+0x4] ;  /* 0x0000040001027983 */ /* 0x000ee20000100800 */
[----:B------:R-:W-:Y:S01]  /*eec0*/  VIADD R0, R18, 0x1 ;  /* 0x0000000112007836 */ /* 0x000fe20000000000 */
[----:B------:R-:W-:Y:S04]  /*eed0*/  BSSY B0, `(.L_x_2312) ;  /* 0x00000a0000007945 */ /* 0x000fe80003800000 */
[----:B------:R-:W-:-:S04]  /*eee0*/  ISETP.NE.AND P0, PT, R0, 0x2, PT ;  /* 0x000000020000780c */ /* 0x000fc80003f05270 */
[----:B------:R-:W-:Y:S02]  /*eef0*/  SEL R9, RZ, 0x1, P0 ;  /* 0x00000001ff097807 */ /* 0x000fe40000000000 */
[----:B------:R-:W-:Y:S02]  /*ef00*/  SEL R0, R0, RZ, P0 ;  /* 0x000000ff00007207 */ /* 0x000fe40000000000 */
[----:B--2---:R-:W-:Y:S02]  /*ef10*/  ISETP.NE.AND P1, PT, R3, RZ, PT ;  /* 0x000000ff0300720c */ /* 0x004fe40003f25270 */
[----:B---3--:R-:W-:-:S11]  /*ef20*/  LOP3.LUT R9, R2, R9, RZ, 0x3c, !PT ;  /* 0x0000000902097212 */ /* 0x008fd600078e3cff */
[----:B------:R-:W-:Y:S05]  /*ef30*/  @!P1 BRA `(.L_x_2313) ;  /* 0x0000000800649947 */ /* 0x000fea0003800000 */
[----:B------:R-:W2:Y:S01]  /*ef40*/  LDL R2, [R1+0x10] ;  /* 0x0000100001027983 */ /* 0x000ea20000100800 */
[----:B------:R-:W-:Y:S02]  /*ef50*/  IMAD.MOV.U32 R4, RZ, RZ, R16 ;  /* 0x000000ffff047224 */ /* 0x000fe400078e0010 */
[----:B------:R-:W-:Y:S01]  /*ef60*/  IMAD.MOV.U32 R8, RZ, RZ, R7 ;  /* 0x000000ffff087224 */ /* 0x000fe200078e0007 */
[----:B--2---:R-:W-:-:S13]  /*ef70*/  ISETP.NE.AND P1, PT, R2, RZ, PT ;  /* 0x000000ff0200720c */ /* 0x004fda0003f25270 */
        /* <DEDUP_REMOVED lines=10> */
[----:B------:R-:W-:Y:S02]  /*f020*/  @P0 SHF.R.U32.HI R4, RZ, R3, R2 ;  /* 0x00000003ff040219 */ /* 0x000fe40000011602 */
[----:B------:R-:W0:Y:S02]  /*f030*/  LDC.64 R2, c[0x0][0x418] ;  /* 0x00010600ff027b82 */ /* 0x000e240000000a00 */
[----:B------:R-:W-:-:S05]  /*f040*/  IADD3 R8, -R4, RZ, RZ ;  /* 0x000000ff04087210 */ /* 0x000fca0007ffe1ff */
[----:B------:R-:W-:Y:S01]  /*f050*/  IMAD R8, R5, R8, R7 ;  /* 0x0000000805087224 */ /* 0x000fe200078e0207 */
[----:B------:R-:W-:Y:S01]  /*f060*/  SHF.R.S32.HI R5, RZ, 0x1f, R4 ;  /* 0x0000001fff057819 */ /* 0x000fe20000011404 */
[----:B--2---:R-:W-:-:S04]  /*f070*/  IMAD R10, R10, UR4, RZ ;  /* 0x000000040a0a7c24 */ /* 0x004fc8000f8e02ff */
[C---:B---3--:R-:W-:Y:S02]  /*f080*/  IMAD R10, R11.reuse, UR5, R10 ;  /* 0x000000050b0a7c24 */ /* 0x048fe4000f8e020a */
[----:B------:R-:W-:-:S04]  /*f090*/  IMAD.WIDE.U32 R4, R11, UR4, R4 ;  /* 0x000000040b047c25 */ /* 0x000fc8000f8e0004 */
[----:B------:R-:W-:Y:S01]  /*f0a0*/  IMAD.IADD R5, R10, 0x1, R5 ;  /* 0x000000010a057824 */ /* 0x000fe200078e0205 */
[----:B0-----:R-:W-:-:S04]  /*f0b0*/  LEA R2, P0, R4, R2, 0x2 ;  /* 0x0000000204027211 */ /* 0x001fc800078010ff */
[----:B------:R-:W-:-:S05]  /*f0c0*/  LEA.HI.X R3, R4, R3, R5, 0x2, P0 ;  /* 0x0000000304037211 */ /* 0x000fca00000f1405 */
[----:B------:R0:W5:Y:S04]  /*f0d0*/  LDG.E R4, desc[UR6][R2.64] ;  /* 0x0000000602047981 */ /* 0x000168000c1e1900 */
.L_x_2314:
[----:B0-----:R-:W-:Y:S01]  /*f0e0*/  IMAD R2, R0, 0x8, R17 ;  /* 0x0000000800027824 */ /* 0x001fe200078e0211 */
[----:B------:R-:W-:Y:S01]  /*f0f0*/  SHF.L.U32 R3, R9, 0x1f, RZ ;  /* 0x0000001f09037819 */ /* 0x000fe200000006ff */
[----:B------:R-:W-:Y:S03]  /*f100*/  BSSY B1, `(.L_x_2315) ;  /* 0x0000003000017945 */ /* 0x000fe60003800000 */
[----:B------:R-:W0:Y:S02]  /*f110*/  SYNCS.PHASECHK.TRANS64.TRYWAIT P0, [R2+URZ+0x34840], R3 ;  /* 0x03484003020075a7 */ /* 0x000e24000800017f */
[----:B0-----:R-:W-:Y:S05]  /*f120*/  @!P0 BRA `(.L_x_2316) ;  /* 0x0000003400cc8947 */ /* 0x001fea0003800000 */
.L_x_2413:
[----:B------:R-:W-:Y:S05]  /*f130*/  BSYNC B1 ;  /* 0x0000000000017941 */ /* 0x000fea0003800000 */
.L_x_2315:
        /* <DEDUP_REMOVED lines=12> */
.L_x_2318:
[----:B------:R-:W-:Y:S05]  /*f200*/  BSYNC B1 ;  /* 0x0000000000017941 */ /* 0x000fea0003800000 */
.L_x_2317:
[----:B------:R-:W-:Y:S01]  /*f210*/  IMAD.MOV.U32 R10, RZ, RZ, RZ ;  /* 0x000000ffff0a7224 */ /* 0x000fe200078e00ff */
[----:B------:R-:W-:Y:S01]  /*f220*/  R2UR UR11, R8 ;  /* 0x00000000080b72ca */ /* 0x000fe200000e0000 */
[----:B0-----:R-:W-:Y:S01]  /*f230*/  IMAD R3, R0, 0xc000, R17 ;  /* 0x0000c00000037824 */ /* 0x001fe200078e0211 */
[----:B------:R-:W-:Y:S01]  /*f240*/  UIADD3 UR4, UP0, UR38, 0x370, URZ ;  /* 0x0000037026047890 */ /* 0x000fe2000ff1e03f */
[----:B------:R-:W-:Y:S01]  /*f250*/  PLOP3.LUT P0, PT, PT, PT, PT, 0x80, 0x0 ;  /* 0x000000000000781c */ /* 0x000fe20003f0f070 */
[----:B------:R-:W-:Y:S01]  /*f260*/  VIADD R2, R2, 0x34830 ;  /* 0x0003483002027836 */ /* 0x000fe20000000000 */
[----:B------:R-:W-:Y:S01]  /*f270*/  R2UR UR10, R10 ;  /* 0x000000000a0a72ca */ /* 0x000fe200000e0000 */
[----:B------:R-:W-:Y:S01]  /*f280*/  VIADD R5, R3, 0x1c400 ;  /* 0x0001c40003057836 */ /* 0x000fe20000000000 */
[----:B------:R-:W-:Y:S01]  /*f290*/  UIADD3.X UR5, URZ, UR39, URZ, UP0, !UPT ;  /* 0x000000273f057290 */ /* 0x000fe200087fe43f */
[----:B------:R-:W-:Y:S01]  /*f2a0*/  UMOV UR6, 0x0 ;  /* 0x0000000000067882 */ /* 0x000fe20000000000 */
[----:B------:R-:W-:-:S04]  /*f2b0*/  UMOV UR7, 0x14f00000 ;  /* 0x14f0000000077882 */ /* 0x000fc80000000000 */
[----:B------:R-:W-:-:S12]  /*f2c0*/  USHF.L.U32 UR11, UR11, 0x7, URZ ;  /* 0x000000070b0b7899 */ /* 0x000fd8000800063f */
.L_x_2319:
[----:B------:R-:W-:-:S13]  /*f2d0*/  @P0 ELECT P2, URZ, PT ;  /* 0x00000000003f082f */ /* 0x000fda0003840000 */
[----:B-----5:R-:W-:Y:S01]  /*f2e0*/  @P2 R2UR UR13, R4 ;  /* 0x00000000040d22ca */ /* 0x020fe200000e0000 */
[----:B------:R-:W-:Y:S01]  /*f2f0*/  UMOV UR12, UR36 ;  /* 0x00000024000c7c82 */ /* 0x000fe20008000000 */
        /* <DEDUP_REMOVED lines=12> */
.L_x_2320:
[----:B------:R-:W-:-:S13]  /*f3c0*/  @P0 ELECT P2, URZ, PT ;  /* 0x00000000003f082f */ /* 0x000fda0003840000 */
[----:B------:R-:W-:Y:S01]  /*f3d0*/  @P2 R2UR UR13, R4 ;  /* 0x00000000040d22ca */ /* 0x000fe200000e0000 */
[----:B------:R-:W-:Y:S01]  /*f3e0*/  UMOV UR12, UR36 ;  /* 0x00000024000c7c82 */ /* 0x000fe20008000000 */
        /* <DEDUP_REMOVED lines=11> */
.L_x_2321:
        /* <DEDUP_REMOVED lines=15> */
.L_x_2414:
[----:B------:R-:W-:Y:S05]  /*f590*/  BSYNC B1 ;  /* 0x0000000000017941 */ /* 0x000fea0003800000 */
.L_x_2322:
[----:B------:R-:W-:Y:S01]  /*f5a0*/  BSSY B1, `(.L_x_2324) ;  /* 0x000000c000017945 */ /* 0x000fe20003800000 */
[----:B------:R-:W-:Y:S02]  /*f5b0*/  IMAD.MOV.U32 R12, RZ, RZ, 0x0 ;  /* 0x00000000ff0c7424 */ /* 0x000fe400078e00ff */
[----:B------:R-:W-:Y:S01]  /*f5c0*/  IMAD.MOV.U32 R13, RZ, RZ, 0x14f00000 ;  /* 0x14f00000ff0d7424 */ /* 0x000fe200078e00ff */
[----:B------:R-:W-:Y:S06]  /*f5d0*/  @P1 BRA `(.L_x_2325) ;  /* 0x0000000000201947 */ /* 0x000fec0003800000 */
[----:B------:R-:W1:Y:S01]  /*f5e0*/  S2R R5, SR_TID.X ;  /* 0x0000000000057919 */ /* 0x000e620000002100 */
[----:B0-----:R-:W-:Y:S01]  /*f5f0*/  IMAD R2, R18, 0x8, R17 ;  /* 0x0000000812027824 */ /* 0x001fe200078e0211 */
[----:B------:R-:W-:-:S04]  /*f600*/  MOV R3, 0x8000 ;  /* 0x0000800000037802 */ /* 0x000fc80000000f00 */
[----:B------:R2:W-:Y:S01]  /*f610*/  SYNCS.ARRIVE.TRANS64 RZ, [R2+URZ+0x34850], R3 ;  /* 0x0348500302ff79a7 */ /* 0x0005e2000800003f */
[----:B-1----:R-:W-:-:S04]  /*f620*/  LOP3.LUT R5, R5, 0x1f, RZ, 0xc0, !PT ;  /* 0x0000001f05057812 */ /* 0x002fc800078ec0ff */
[----:B------:R-:W-:-:S13]  /*f630*/  ISETP.NE.AND P0, PT, R5, RZ, PT ;  /* 0x000000ff0500720c */ /* 0x000fda0003f05270 */
[----:B--2---:R-:W-:Y:S05]  /*f640*/  @!P0 BRA `(.L_x_2325) ;  /* 0x0000000000048947 */ /* 0x004fea0003800000 */
[----:B------:R-:W-:Y:S01]  /*f650*/  BPT.TRAP 0x1 ;  /* 0x000000040000795c */ /* 0x000fe20000300000 */
.L_x_2325:
[----:B------:R-:W-:Y:S05]  /*f660*/  BSYNC B1 ;  /* 0x0000000000017941 */ /* 0x000fea0003800000 */
.L_x_2324:
[----:B------:R-:W-:Y:S01]  /*f670*/  R2UR UR6, R12 ;  /* 0x000000000c0672ca */ /* 0x000fe200000e0000 */
[C-C-:B0-----:R-:W-:Y:S01]  /*f680*/  IMAD R2, R18.reuse, 0x8, R17.reuse ;  /* 0x0000000812027824 */ /* 0x141fe200078e0211 */
[----:B------:R-:W-:Y:S01]  /*f690*/  R2UR UR7, R13 ;  /* 0x000000000d0772ca */ /* 0x000fe200000e0000 */
[----:B------:R-:W-:Y:S01]  /*f6a0*/  IMAD R3, R18, 0x8000, R17 ;  /* 0x0000800012037824 */ /* 0x000fe200078e0211 */
[----:B------:R-:W-:Y:S01]  /*f6b0*/  R2UR UR10, R10 ;  /* 0x000000000a0a72ca */ /* 0x000fe200000e0000 */
[----:B------:R-:W-:Y:S01]  /*f6c0*/  UIADD3 UR4, UP0, UR38, 0x470, URZ ;  /* 0x0000047026047890 */ /* 0x000fe2000ff1e03f */
[----:B------:R-:W-:Y:S01]  /*f6d0*/  PLOP3.LUT P0, PT, PT, PT, PT, 0x80, 0x0 ;  /* 0x000000000000781c */ /* 0x000fe20003f0f070 */
[----:B------:R-:W-:Y:S02]  /*f6e0*/  IMAD.SHL.U32 R5, R19, 0x80, RZ ;  /* 0x0000008013057824 */ /* 0x000fe400078e00ff */
[----:B------:R-:W-:Y:S01]  /*f6f0*/  VIADD R2, R2, 0x34850 ;  /* 0x0003485002027836 */ /* 0x000fe20000000000 */
[----:B------:R-:W-:Y:S01]  /*f700*/  UIADD3.X UR5, URZ, UR39, URZ, UP0, !UPT ;  /* 0x000000273f057290 */ /* 0x000fe200087fe43f */
[----:B------:R-:W-:-:S11]  /*f710*/  VIADD R10, R3, 0x400 ;  /* 0x00000400030a7836 */ /* 0x000fd60000000000 */
.L_x_2326:
        /* <DEDUP_REMOVED lines=15> */
.L_x_2327:
        /* <DEDUP_REMOVED lines=12> */
.L_x_2313:
[----:B------:R-:W-:Y:S05]  /*f8d0*/  BSYNC B0 ;  /* 0x0000000000007941 */ /* 0x000fea0003800000 */
.L_x_2312:
[----:B------:R0:W-:Y:S01]  /*f8e0*/  STL [R1+0x4], R9 ;  /* 0x0000040901007387 */ /* 0x0001e20000100800 */
[----:B------:R-:W-:Y:S01]  /*f8f0*/  UIADD3 UR4, UR41, -0x3, URZ ;  /* 0xfffffffd29047890 */ /* 0x000fe2000fffe03f */
[----:B------:R-:W-:-:S05]  /*f900*/  IMAD.MOV.U32 R18, RZ, RZ, R0 ;  /* 0x000000ffff127224 */ /* 0x000fca00078e0000 */
[----:B------:R-:W-:-:S07]  /*f910*/  IMAD.U32 R0, RZ, RZ, UR4 ;  /* 0x00000004ff007e24 */ /* 0x000fce000f8e00ff */
.L_x_2311:
[----:B------:R-:W-:Y:S01]  /*f920*/  ISETP.NE.AND P0, PT, R7, RZ, PT ;  /* 0x000000ff0700720c */ /* 0x000fe20003f05270 */
[----:B------:R-:W-:-:S12]  /*f930*/  BSSY B0, `(.L_x_2310) ;  /* 0x000014d000007945 */ /* 0x000fd80003800000 */
[----:B------:R-:W-:Y:S05]  /*f940*/  @!P0 BRA `(.L_x_2328) ;  /* 0x00000014002c8947 */ /* 0x000fea0003800000 */
[----:B------:R-:W-:-:S07]  /*f950*/  IMAD.MOV.U32 R8, RZ, RZ, R16 ;  /* 0x000000ffff087224 */ /* 0x000fce00078e0010 */
.L_x_2361:
        /* <DEDUP_REMOVED lines=8> */
[----:B--2---:R-:W-:Y:S02]  /*f9e0*/  ISETP.NE.AND P1, PT, R3, RZ, PT ;  /* 0x000000ff0300720c */ /* 0x004fe40003f25270 */
[----:B---3--:R-:W-:-:S11]  /*f9f0*/  LOP3.LUT R5, R2, R5, RZ, 0x3c, !PT ;  /* 0x0000000502057212 */ /* 0x008fd600078e3cff */
[----:B-1----:R-:W-:Y:S05]  /*fa00*/  @!P1 BRA `(.L_x_2330) ;  /* 0x0000000800609947 */ /* 0x002fea0003800000 */
[----:B------:R-:W2:Y:S01]  /*fa10*/  LDL R2, [R1+0x10] ;  /* 0x0000100001027983 */ /* 0x000ea20000100800 */
[----:B------:R-:W-:Y:S01]  /*fa20*/  IMAD.MOV.U32 R7, RZ, RZ, R0 ;  /* 0x000000ffff077224 */ /* 0x000fe200078e0000 */
[----:B--2---:R-:W-:-:S13]  /*fa30*/  ISETP.NE.AND P1, PT, R2, RZ, PT ;  /* 0x000000ff0200720c */ /* 0x004fda0003f25270 */
[----:B------:R-:W-:Y:S05]  /*fa40*/  @!P1 BRA `(.L_x_2331) ;  /* 0x0000000000549947 */ /* 0x000fea0003800000 */
[----:B------:R-:W2:Y:S01]  /*fa50*/  LDL R10, [R1+0x8] ;  /* 0x00000800010a7983 */ /* 0x000ea20000100800 */
[----:B------:R-:W1:Y:S01]  /*fa60*/  LDC R8, c[0x0][0x43c] ;  /* 0x00010f00ff087b82 */ /* 0x000e620000000800 */
[----:B------:R-:W-:Y:S02]  /*fa70*/  ULDC.64 UR4, c[0x0][0x428] ;  /* 0x00010a0000047ab9 */ /* 0x000fe40000000a00 */
[----:B0-----:R-:W3:Y:S01]  /*fa80*/  LDL R9, [R1] ;  /* 0x0000000001097983 */ /* 0x001ee20000100800 */
[----:B------:R-:W-:Y:S01]  /*fa90*/  ULDC.64 UR6, c[0x0][0x208] ;  /* 0x0000820000067ab9 */ /* 0x000fe20000000a00 */
[----:B-1----:R-:W-:-:S13]  /*faa0*/  ISETP.NE.AND P0, PT, R8, 0x1, PT ;  /* 0x000000010800780c */ /* 0x002fda0003f05270 */
[----:B------:R-:W0:Y:S02]  /*fab0*/  @P0 LDC.64 R2, c[0x0][0x440] ;  /* 0x00011000ff020b82 */ /* 0x000e240000000a00 */
[----:B0-----:R-:W-:Y:S01]  /*fac0*/  @P0 IMAD.HI.U32 R7, R0, R2, RZ ;  /* 0x0000000200070227 */ /* 0x001fe200078e00ff */
[----:B------:R-:W-:-:S04]  /*fad0*/  MOV R2, R0 ;  /* 0x0000000000027202 */ /* 0x000fc80000000f00 */
        /* <DEDUP_REMOVED lines=12> */
.L_x_2331:
[----:B------:R-:W-:Y:S01]  /*fba0*/  IMAD R3, R4, 0x8, R17 ;  /* 0x0000000804037824 */ /* 0x000fe200078e0211 */
[----:B------:R-:W-:Y:S01]  /*fbb0*/  SHF.L.U32 R2, R5, 0x1f, RZ ;  /* 0x0000001f05027819 */ /* 0x000fe200000006ff */
[----:B------:R-:W-:Y:S03]  /*fbc0*/  BSSY B2, `(.L_x_2332) ;  /* 0x0000003000027945 */ /* 0x000fe60003800000 */
[----:B------:R-:W2:Y:S02]  /*fbd0*/  SYNCS.PHASECHK.TRANS64.TRYWAIT P0, [R3+URZ+0x34840], R2 ;  /* 0x03484002030075a7 */ /* 0x000ea4000800017f */
[----:B--2---:R-:W-:Y:S05]  /*fbe0*/  @!P0 BRA `(.L_x_2333) ;  /* 0x0000002c00448947 */ /* 0x004fea0003800000 */
.L_x_2415:
[----:B------:R-:W-:Y:S05]  /*fbf0*/  BSYNC B2 ;  /* 0x0000000000027941 */ /* 0x000fea0003800000 */
.L_x_2332:
        /* <DEDUP_REMOVED lines=12> */
.L_x_2335:
[----:B------:R-:W-:Y:S05]  /*fcc0*/  BSYNC B2 ;  /* 0x0000000000027941 */ /* 0x000fea0003800000 */
.L_x_2334:
[----:B------:R-:W-:Y:S01]  /*fcd0*/  IMAD.MOV.U32 R12, RZ, RZ, RZ ;  /* 0x000000ffff0c7224 */ /* 0x000fe200078e00ff */
[----:B------:R-:W-:Y:S01]  /*fce0*/  UIADD3 UR4, UP0, UR38, 0x370, URZ ;  /* 0x0000037026047890 */ /* 0x000fe2000ff1e03f */
[----:B------:R-:W-:Y:S01]  /*fcf0*/  IMAD R9, R4, 0xc000, R17 ;  /* 0x0000c00004097824 */ /* 0x000fe200078e0211 */
[----:B------:R-:W-:Y:S01]  /*fd00*/  PLOP3.LUT P0, PT, PT, PT, PT, 0x80, 0x0 ;  /* 0x000000000000781c */ /* 0x000fe20003f0f070 */
[----:B--2---:R-:W-:Y:S01]  /*fd10*/  VIADD R3, R3, 0x34830 ;  /* 0x0003483003037836 */ /* 0x004fe20000000000 */
[----:B------:R-:W-:Y:S01]  /*fd20*/  R2UR UR10, R12 ;  /* 0x000000000c0a72ca */ /* 0x000fe200000e0000 */
[----:B------:R-:W-:Y:S01]  /*fd30*/  IMAD.SHL.U32 R2, R7, 0x80, RZ ;  /* 0x0000008007027824 */ /* 0x000fe200078e00ff */
[----:B------:R-:W-:Y:S01]  /*fd40*/  UIADD3.X UR5, URZ, UR39, URZ, UP0, !UPT ;  /* 0x000000273f057290 */ /* 0x000fe200087fe43f */
[----:B------:R-:W-:Y:S01]  /*fd50*/  VIADD R10, R9, 0x1c400 ;  /* 0x0001c400090a7836 */ /* 0x000fe20000000000 */
[----:B------:R-:W-:Y:S01]  /*fd60*/  UMOV UR6, 0x0 ;  /* 0x0000000000067882 */ /* 0x000fe20000000000 */
[----:B------:R-:W-:-:S10]  /*fd70*/  UMOV UR7, 0x14f00000 ;  /* 0x14f0000000077882 */ /* 0x000fd40000000000 */
.L_x_2336:
        /* <DEDUP_REMOVED lines=16> */
.L_x_2337:
        /* <DEDUP_REMOVED lines=15> */
.L_x_2338:
        /* <DEDUP_REMOVED lines=16> */
.L_x_2416:
[----:B------:R-:W-:Y:S05]  /*10070*/  BSYNC B2 ;  /* 0x0000000000027941 */ /* 0x000fea0003800000 */
.L_x_2339:
[----:B------:R-:W-:Y:S01]  /*10080*/  BSSY B2, `(.L_x_2341) ;  /* 0x000000b000027945 */ /* 0x000fe20003800000 */
[----:B------:R-:W-:Y:S01]  /*10090*/  IMAD.MOV.U32 R10, RZ, RZ, 0x0 ;  /* 0x00000000ff0a7424 */ /* 0x000fe200078e00ff */
[----:B------:R-:W-:Y:S02]  /*100a0*/  MOV R11, 0x14f00000 ;  /* 0x14f00000000b7802 */ /* 0x000fe40000000f00 */
        /* <DEDUP_REMOVED lines=8> */
.L_x_2342:
[----:B------:R-:W-:Y:S05]  /*10130*/  BSYNC B2 ;  /* 0x0000000000027941 */ /* 0x000fea0003800000 */
.L_x_2341:
[----:B------:R-:W-:Y:S01]  /*10140*/  R2UR UR10, R12 ;  /* 0x000000000c0a72ca */ /* 0x000fe200000e0000 */
[----:B------:R-:W-:Y:S01]  /*10150*/  IMAD R18, R18, 0x8000, R17 ;  /* 0x0000800012127824 */ /* 0x000fe200078e0211 */
[----:B------:R-:W-:Y:S01]  /*10160*/  R2UR UR6, R10 ;  /* 0x000000000a0672ca */ /* 0x000fe200000e0000 */
[----:B------:R-:W-:Y:S01]  /*10170*/  UIADD3 UR4, UP0, UR38, 0x470, URZ ;  /* 0x0000047026047890 */ /* 0x000fe2000ff1e03f */
[----:B------:R-:W-:Y:S01]  /*10180*/  R2UR UR7, R11 ;  /* 0x000000000b0772ca */ /* 0x000fe200000e0000 */
[----:B0-----:R-:W-:Y:S01]  /*10190*/  IMAD.SHL.U32 R3, R19, 0x80, RZ ;  /* 0x0000008013037824 */ /* 0x001fe200078e00ff */
[----:B------:R-:W-:Y:S01]  /*101a0*/  PLOP3.LUT P0, PT, PT, PT, PT, 0x80, 0x0 ;  /* 0x000000000000781c */ /* 0x000fe20003f0f070 */
[----:B------:R-:W-:Y:S01]  /*101b0*/  VIADD R2, R2, 0x50 ;  /* 0x0000005002027836 */ /* 0x000fe20000000000 */
[----:B------:R-:W-:Y:S01]  /*101c0*/  UIADD3.X UR5, URZ, UR39, URZ, UP0, !UPT ;  /* 0x000000273f057290 */ /* 0x000fe200087fe43f */
[----:B------:R-:W-:-:S11]  /*101d0*/  VIADD R9, R18, 0x400 ;  /* 0x0000040012097836 */ /* 0x000fd60000000000 */
.L_x_2343:
        /* <DEDUP_REMOVED lines=15> */
.L_x_2344:
        /* <DEDUP_REMOVED lines=12> */
.L_x_2330:
[----:B------:R-:W-:Y:S05]  /*10390*/  BSYNC B1 ;  /* 0x0000000000017941 */ /* 0x000fea0003800000 */
.L_x_2329:
        /* <DEDUP_REMOVED lines=8> */
[----:B------:R1:W-:Y:S02]  /*10420*/  STL [R1+0x4], R10 ;  /* 0x0000040a01007387 */ /* 0x0003e40000100800 */
[----:B------:R-:W-:Y:S05]  /*10430*/  @!P1 BRA `(.L_x_2346) ;  /* 0x0000000800609947 */ /* 0x000fea0003800000 */
[----:B------:R-:W2:Y:S01]  /*10440*/  LDL R3, [R1+0x10] ;  /* 0x0000100001037983 */ /* 0x000ea20000100800 */
[----:B------:R-:W-:Y:S01]  /*10450*/  VIADD R7, R0, 0xffffffff ;  /* 0xffffffff00077836 */ /* 0x000fe20000000000 */
[----:B--2---:R-:W-:-:S13]  /*10460*/  ISETP.NE.AND P1, PT, R3, RZ, PT ;  /* 0x000000ff0300720c */ /* 0x004fda0003f25270 */
[----:B------:R-:W-:Y:S05]  /*10470*/  @!P1 BRA `(.L_x_2347) ;  /* 0x0000000000549947 */ /* 0x000fea0003800000 */
[----:B------:R-:W2:Y:S01]  /*10480*/  LDL R12, [R1+0x8] ;  /* 0x00000800010c7983 */ /* 0x000ea20000100800 */
[----:B0-----:R-:W0:Y:S01]  /*10490*/  LDC R9, c[0x0][0x43c] ;  /* 0x00010f00ff097b82 */ /* 0x001e220000000800 */
[----:B------:R-:W-:Y:S02]  /*104a0*/  ULDC.64 UR4, c[0x0][0x428] ;  /* 0x00010a0000047ab9 */ /* 0x000fe40000000a00 */
[----:B------:R-:W3:Y:S01]  /*104b0*/  LDL R11, [R1] ;  /* 0x00000000010b7983 */ /* 0x000ee20000100800 */
        /* <DEDUP_REMOVED lines=17> */
.L_x_2347:
[----:B------:R-:W-:Y:S01]  /*105d0*/  LEA R2, R18, R17, 0x3 ;  /* 0x0000001112027211 */ /* 0x000fe200078e18ff */
[----:B------:R-:W-:Y:S01]  /*105e0*/  BSSY B2, `(.L_x_2348) ;  /* 0x0000004000027945 */ /* 0x000fe20003800000 */
[----:B------:R-:W-:-:S04]  /*105f0*/  SHF.L.U32 R3, R10, 0x1f, RZ ;  /* 0x0000001f0a037819 */ /* 0x000fc800000006ff */
[----:B------:R-:W3:Y:S02]  /*10600*/  SYNCS.PHASECHK.TRANS64.TRYWAIT P0, [R2+URZ+0x34840], R3 ;  /* 0x03484003020075a7 */ /* 0x000ee4000800017f */
[----:B---3--:R-:W-:Y:S05]  /*10610*/  @!P0 BRA `(.L_x_2349) ;  /* 0x0000002000e08947 */ /* 0x008fea0003800000 */
.L_x_2417:
[----:B------:R-:W-:Y:S05]  /*10620*/  BSYNC B2 ;  /* 0x0000000000027941 */ /* 0x000fea0003800000 */
.L_x_2348:
[----:B0-2---:R-:W0:Y:S01]  /*10630*/  S2R R9, SR_TID.X ;  /* 0x0000000000097919 */ /* 0x005e220000002100 */
[----:B------:R-:W-:Y:S01]  /*10640*/  BSSY B2, `(.L_x_2350) ;  /* 0x000000b000027945 */ /* 0x000fe20003800000 */
[----:B0-----:R-:W-:-:S04]  /*10650*/  LOP3.LUT R9, R9, 0x7f, RZ, 0xc0, !PT ;  /* 0x0000007f09097812 */ /* 0x001fc800078ec0ff */
[----:B------:R-:W-:-:S13]  /*10660*/  ISETP.NE.AND P1, PT, R9, RZ, PT ;  /* 0x000000ff0900720c */ /* 0x000fda0003f25270 */
[----:B------:R-:W-:Y:S05]  /*10670*/  @P1 BRA `(.L_x_2351) ;  /* 0x00000000001c1947 */ /* 0x000fea0003800000 */
[----:B------:R-:W0:Y:S01]  /*10680*/  S2R R9, SR_TID.X ;  /* 0x0000000000097919 */ /* 0x000e220000002100 */
[----:B---3--:R-:W-:-:S04]  /*10690*/  IMAD.MOV.U32 R3, RZ, RZ, 0xc000 ;  /* 0x0000c000ff037424 */ /* 0x008fc800078e00ff */
[----:B------:R2:W-:Y:S01]  /*106a0*/  SYNCS.ARRIVE.TRANS64 RZ, [R2+URZ+0x34830], R3 ;  /* 0x0348300302ff79a7 */ /* 0x0005e2000800003f */
[----:B0-----:R-:W-:-:S04]  /*106b0*/  LOP3.LUT R9, R9, 0x1f, RZ, 0xc0, !PT ;  /* 0x0000001f09097812 */ /* 0x001fc800078ec0ff */
[----:B------:R-:W-:-:S13]  /*106c0*/  ISETP.NE.AND P0, PT, R9, RZ, PT ;  /* 0x000000ff0900720c */ /* 0x000fda0003f05270 */
[----:B--2---:R-:W-:Y:S05]  /*106d0*/  @!P0 BRA `(.L_x_2351) ;  /* 0x0000000000048947 */ /* 0x004fea0003800000 */
[----:B------:R-:W-:Y:S01]  /*106e0*/  BPT.TRAP 0x1 ;  /* 0x000000040000795c */ /* 0x000fe20000300000 */
.L_x_2351:
[----:B------:R-:W-:Y:S05]  /*106f0*/  BSYNC B2 ;  /* 0x0000000000027941 */ /* 0x000fea0003800000 */
.L_x_2350:
[----:B------:R-:W-:Y:S01]  /*10700*/  IMAD.MOV.U32 R12, RZ, RZ, RZ ;  /* 0x000000ffff0c7224 */ /* 0x000fe200078e00ff */
[----:B------:R-:W-:Y:S01]  /*10710*/  UIADD3 UR4, UP0, UR38, 0x370, URZ ;  /* 0x0000037026047890 */ /* 0x000fe2000ff1e03f */
[C---:B---3--:R-:W-:Y:S01]  /*10720*/  IMAD R3, R18.reuse, 0x8, R6 ;  /* 0x0000000812037824 */ /* 0x048fe200078e0206 */
[----:B------:R-:W-:Y:S01]  /*10730*/  PLOP3.LUT P0, PT, PT, PT, PT, 0x80, 0x0 ;  /* 0x000000000000781c */ /* 0x000fe20003f0f070 */
[----:B------:R-:W-:Y:S01]  /*10740*/  IMAD R9, R18, 0xc000, R17 ;  /* 0x0000c00012097824 */ /* 0x000fe200078e0211 */
[----:B------:R-:W-:Y:S01]  /*10750*/  R2UR UR10, R12 ;  /* 0x000000000c0a72ca */ /* 0x000fe200000e0000 */
[----:B------:R-:W-:Y:S01]  /*10760*/  VIADD R3, R3, 0x30 ;  /* 0x0000003003037836 */ /* 0x000fe20000000000 */
[----:B------:R-:W-:Y:S01]  /*10770*/  UIADD3.X UR5, URZ, UR39, URZ, UP0, !UPT ;  /* 0x000000273f057290 */ /* 0x000fe200087fe43f */
[----:B------:R-:W-:Y:S01]  /*10780*/  IMAD.SHL.U32 R2, R7, 0x80, RZ ;  /* 0x0000008007027824 */ /* 0x000fe200078e00ff */
[----:B------:R-:W-:Y:S01]  /*10790*/  UMOV UR6, 0x0 ;  /* 0x0000000000067882 */ /* 0x000fe20000000000 */
[----:B-1----:R-:W-:Y:S01]  /*107a0*/  VIADD R10, R9, 0x1c400 ;  /* 0x0001c400090a7836 */ /* 0x002fe20000000000 */
[----:B------:R-:W-:-:S09]  /*107b0*/  UMOV UR7, 0x14f00000 ;  /* 0x14f0000000077882 */ /* 0x000fd20000000000 */
.L_x_2352:
        /* <DEDUP_REMOVED lines=16> */
.L_x_2353:
        /* <DEDUP_REMOVED lines=15> */
.L_x_2354:
        /* <DEDUP_REMOVED lines=15> */
.L_x_2418:
[----:B------:R-:W-:Y:S05]  /*10aa0*/  BSYNC B2 ;  /* 0x0000000000027941 */ /* 0x000fea0003800000 */
.L_x_2355:
        /* <DEDUP_REMOVED lines=11> */
.L_x_2358:
[----:B------:R-:W-:Y:S05]  /*10b60*/  BSYNC B2 ;  /* 0x0000000000027941 */ /* 0x000fea0003800000 */
.L_x_2357:
[----:B------:R-:W-:Y:S01]  /*10b70*/  R2UR UR10, R12 ;  /* 0x000000000c0a72ca */ /* 0x000fe200000e0000 */
[----:B------:R-:W-:Y:S01]  /*10b80*/  UIADD3 UR4, UP0, UR38, 0x470, URZ ;  /* 0x0000047026047890 */ /* 0x000fe2000ff1e03f */
[----:B------:R-:W-:Y:S01]  /*10b90*/  R2UR UR6, R10 ;  /* 0x000000000a0672ca */ /* 0x000fe200000e0000 */
[----:B------:R-:W-:Y:S01]  /*10ba0*/  IMAD.SHL.U32 R3, R19, 0x80, RZ ;  /* 0x0000008013037824 */ /* 0x000fe200078e00ff */
[----:B------:R-:W-:Y:S01]  /*10bb0*/  R2UR UR7, R11 ;  /* 0x000000000b0772ca */ /* 0x000fe200000e0000 */
[----:B0-----:R-:W-:Y:S01]  /*10bc0*/  VIADD R2, R2, 0x50 ;  /* 0x0000005002027836 */ /* 0x001fe20000000000 */
[----:B------:R-:W-:Y:S01]  /*10bd0*/  LEA R4, R4, R17, 0xf ;  /* 0x0000001104047211 */ /* 0x000fe200078e78ff */
[----:B------:R-:W-:Y:S01]  /*10be0*/  UIADD3.X UR5, URZ, UR39, URZ, UP0, !UPT ;  /* 0x000000273f057290 */ /* 0x000fe200087fe43f */
[----:B------:R-:W-:-:S03]  /*10bf0*/  PLOP3.LUT P0, PT, PT, PT, PT, 0x80, 0x0 ;  /* 0x000000000000781c */ /* 0x000fc60003f0f070 */
[----:B------:R-:W-:-:S10]  /*10c00*/  VIADD R5, R4, 0x400 ;  /* 0x0000040004057836 */ /* 0x000fd40000000000 */
.L_x_2359:
        /* <DEDUP_REMOVED lines=15> */
.L_x_2360:
        /* <DEDUP_REMOVED lines=12> */
.L_x_2346:
[----:B------:R-:W-:Y:S05]  /*10dc0*/  BSYNC B1 ;  /* 0x0000000000017941 */ /* 0x000fea0003800000 */
.L_x_2345:
[C---:B------:R-:W-:Y:S01]  /*10dd0*/  ISETP.GT.AND P0, PT, R0.reuse, 0x1, PT ;  /* 0x000000010000780c */ /* 0x040fe20003f04270 */
[----:B------:R-:W-:-:S12]  /*10de0*/  VIADD R0, R0, 0xfffffffe ;  /* 0xfffffffe00007836 */ /* 0x000fd80000000000 */
[----:B------:R-:W-:Y:S05]  /*10df0*/  @P0 BRA `(.L_x_2361) ;  /* 0xffffffe800d80947 */ /* 0x000fea000383ffff */
.L_x_2328:
[----:B------:R-:W-:Y:S05]  /*10e00*/  BSYNC B0 ;  /* 0x0000000000007941 */ /* 0x000fea0003800000 */
.L_x_2310:
[----:B0-----:R-:W0:Y:S01]  /*10e10*/  S2R R0, SR_TID.X ;  /* 0x0000000000007919 */ /* 0x001e220000002100 */
[----:B------:R-:W-:Y:S01]  /*10e20*/  BSSY B0, `(.L_x_2362) ;  /* 0x0000012000007945 */ /* 0x000fe20003800000 */
[----:B0-----:R-:W-:-:S04]  /*10e30*/  LOP3.LUT R6, R0, 0x7f, RZ, 0xc0, !PT ;  /* 0x0000007f00067812 */ /* 0x001fc800078ec0ff */
[----:B------:R-:W-:-:S13]  /*10e40*/  ISETP.NE.AND P1, PT, R6, RZ, PT ;  /* 0x000000ff0600720c */ /* 0x000fda0003f25270 */
[----:B------:R-:W-:Y:S05]  /*10e50*/  @P1 BRA `(.L_x_2363) ;  /* 0x0000000000381947 */ /* 0x000fea0003800000 */
[----:B------:R-:W0:Y:S01]  /*10e60*/  S2R R3, SR_LANEID ;  /* 0x0000000000037919 */ /* 0x000e220000000000 */
[----:B------:R-:W-:Y:S01]  /*10e70*/  VOTEU.ANY UR4, UPT, PT ;  /* 0x0000000000047886 */ /* 0x000fe200038e0100 */
[----:B------:R-:W2:Y:S01]  /*10e80*/  LDC.64 R4, c[0x0][0xc80] ;  /* 0x00032000ff047b82 */ /* 0x000ea20000000a00 */
[----:B------:R-:W0:Y:S01]  /*10e90*/  FLO.U32 R0, UR4 ;  /* 0x0000000400007d00 */ /* 0x000e2200080e0000 */
[----:B------:R-:W-:-:S07]  /*10ea0*/  ULDC.64 UR6, c[0x0][0x208] ;  /* 0x0000820000067ab9 */ /* 0x000fce0000000a00 */
[----:B------:R-:W2:Y:S01]  /*10eb0*/  POPC R2, UR4 ;  /* 0x0000000400027d09 */ /* 0x000ea20008000000 */
[----:B0-----:R-:W-:-:S13]  /*10ec0*/  ISETP.EQ.U32.AND P0, PT, R0, R3, PT ;  /* 0x000000030000720c */ /* 0x001fda0003f02070 */
[----:B--2---:R-:W2:Y:S01]  /*10ed0*/  @P0 ATOMG.E.ADD.STRONG.GPU PT, R5, desc[UR6][R4.64], R2 ;  /* 0x00000002040509a8 */ /* 0x004ea200081ee1c6 */
[----:B------:R-:W0:Y:S02]  /*10ee0*/  S2R R3, SR_LTMASK ;  /* 0x0000000000037919 */ /* 0x000e240000003900 */
[----:B0-----:R-:W-:-:S06]  /*10ef0*/  LOP3.LUT R3, R3, UR4, RZ, 0xc0, !PT ;  /* 0x0000000403037c12 */ /* 0x001fcc000f8ec0ff */
[----:B------:R-:W0:Y:S01]  /*10f00*/  POPC R3, R3 ;  /* 0x0000000300037309 */ /* 0x000e220000000000 */
[----:B--2---:R-:W0:Y:S02]  /*10f10*/  SHFL.IDX PT, R0, R5, R0, 0x1f ;  /* 0x00001f0005007589 */ /* 0x004e2400000e0000 */
[----:B0-----:R-:W-:-:S05]  /*10f20*/  IADD3 R0, R0, UR43, R3 ;  /* 0x0000002b00007c10 */ /* 0x001fca000fffe003 */
[----:B------:R0:W-:Y:S02]  /*10f30*/  STL [R1+0x18], R0 ;  /* 0x0000180001007387 */ /* 0x0001e40000100800 */
.L_x_2363:
[----:B------:R-:W-:Y:S05]  /*10f40*/  BSYNC B0 ;  /* 0x0000000000007941 */ /* 0x000fea0003800000 */
.L_x_2362:
[----:B0-----:R-:W2:Y:S01]  /*10f50*/  LDL.LU R0, [R1+0xc] ;  /* 0x00000c0001007983 */ /* 0x001ea20000300800 */
[----:B------:R-:W-:Y:S01]  /*10f60*/  BSSY B0, `(.L_x_2364) ;  /* 0x0000038000007945 */ /* 0x000fe20003800000 */
[----:B--2---:R-:W-:-:S13]  /*10f70*/  ISETP.NE.AND P0, PT, R0, RZ, PT ;  /* 0x000000ff0000720c */ /* 0x004fda0003f05270 */
        /* <DEDUP_REMOVED lines=8> */
.L_x_2419:
[----:B------:R-:W-:Y:S05]  /*11000*/  BSYNC B1 ;  /* 0x0000000000017941 */ /* 0x000fea0003800000 */
.L_x_2366:
        /* <DEDUP_REMOVED lines=9> */
.L_x_2369:
[----:B------:R-:W-:Y:S05]  /*110a0*/  BSYNC B1 ;  /* 0x0000000000017941 */ /* 0x000fea0003800000 */
.L_x_2368:
[----:B------:R-:W-:Y:S01]  /*110b0*/  IMAD R2, R18, 0x8000, R17 ;  /* 0x0000800012027824 */ /* 0x000fe200078e0211 */
[----:B------:R-:W-:Y:S01]  /*110c0*/  UIADD3 UR4, UP0, UR38, 0x470, URZ ;  /* 0x0000047026047890 */ /* 0x000fe2000ff1e03f */
[----:B------:R-:W-:Y:S01]  /*110d0*/  IMAD.SHL.U32 R19, R19, 0x80, RZ ;  /* 0x0000008013137824 */ /* 0x000fe200078e00ff */
[----:B------:R-:W-:Y:S01]  /*110e0*/  PLOP3.LUT P0, PT, PT, PT, PT, 0x80, 0x0 ;  /* 0x000000000000781c */ /* 0x000fe20003f0f070 */
[----:B0-----:R-:W-:Y:S01]  /*110f0*/  VIADD R0, R0, 0x34850 ;  /* 0x0003485000007836 */ /* 0x001fe20000000000 */
[----:B------:R-:W-:Y:S01]  /*11100*/  UIADD3.X UR5, URZ, UR39, URZ, UP0, !UPT ;  /* 0x000000273f057290 */ /* 0x000fe200087fe43f */
[----:B------:R-:W-:Y:S01]  /*11110*/  VIADD R3, R2, 0x400 ;  /* 0x0000040002037836 */ /* 0x000fe20000000000 */
[----:B------:R-:W-:Y:S01]  /*11120*/  UMOV UR6, 0x0 ;  /* 0x0000000000067882 */ /* 0x000fe20000000000 */
[----:B------:R-:W-:Y:S01]  /*11130*/  UMOV UR7, 0x14f00000 ;  /* 0x14f0000000077882 */ /* 0x000fe20000000000 */
[----:B------:R-:W-:-:S08]  /*11140*/  UMOV UR10, URZ ;  /* 0x0000003f000a7c82 */ /* 0x000fd00008000000 */
.L_x_2370:
        /* <DEDUP_REMOVED lines=15> */
.L_x_2371:
        /* <DEDUP_REMOVED lines=10> */
.L_x_2365:
[----:B------:R-:W-:Y:S05]  /*112e0*/  BSYNC B0 ;  /* 0x0000000000007941 */ /* 0x000fea0003800000 */
.L_x_2364:
[----:B------:R-:W2:Y:S01]  /*112f0*/  LDL.LU R3, [R1+0x4] ;  /* 0x0000040001037983 */ /* 0x000ea20000300800 */
[----:B------:R-:W-:-:S05]  /*11300*/  VIADD R18, R18, 0x1 ;  /* 0x0000000112127836 */ /* 0x000fca0000000000 */
[----:B------:R-:W-:-:S04]  /*11310*/  ISETP.NE.AND P0, PT, R18, 0x2, PT ;  /* 0x000000021200780c */ /* 0x000fc80003f05270 */
[----:B------:R-:W-:Y:S02]  /*11320*/  SEL R0, RZ, 0x1, P0 ;  /* 0x00000001ff007807 */ /* 0x000fe40000000000 */
[----:B------:R-:W-:Y:S02]  /*11330*/  SEL R18, R18, RZ, P0 ;  /* 0x000000ff12127207 */ /* 0x000fe40000000000 */
[----:B--2---:R-:W-:-:S05]  /*11340*/  LOP3.LUT R3, R3, R0, RZ, 0x3c, !PT ;  /* 0x0000000003037212 */ /* 0x004fca00078e3cff */
[----:B------:R2:W-:Y:S02]  /*11350*/  STL [R1+0x4], R3 ;  /* 0x0000040301007387 */ /* 0x0005e40000100800 */
.L_x_2290:
[----:B------:R-:W-:Y:S05]  /*11360*/  BSYNC B7 ;  /* 0x0000000000077941 */ /* 0x000fea0003800000 */
.L_x_2288:
[----:B0-----:R-:W3:Y:S04]  /*11370*/  LDL R0, [R1+0x20] ;  /* 0x0000200001007983 */ /* 0x001ee80000100800 */
[----:B------:R0:W5:Y:S01]  /*11380*/  LDL R2, [R1+0x18] ;  /* 0x0000180001027983 */ /* 0x0001620000100800 */
[----:B---3--:R-:W-:-:S13]  /*11390*/  ISETP.NE.AND P0, PT, R0, RZ, PT ;  /* 0x000000ff0000720c */ /* 0x008fda0003f05270 */
[----:B0-----:R-:W-:Y:S05]  /*113a0*/  @!P0 BRA `(.L_x_2372) ;  /* 0x0000000000288947 */ /* 0x001fea0003800000 */
[----:B------:R-:W-:Y:S05]  /*113b0*/  WARPSYNC.ALL ;  /* 0x0000000000007948 */ /* 0x000fea0003800000 */
[----:B------:R-:W0:Y:S08]  /*113c0*/  S2UR UR5, SR_CgaCtaId ;  /* 0x00000000000579c3 */ /* 0x000e300000008800 */
[----:B------:R-:W-:Y:S06]  /*113d0*/  BAR.SYNC.DEFER_BLOCKING 0x5, 0x180 ;  /* 0x0146000000007b1d */ /* 0x000fec0000010000 */
[----:B------:R-:W-:-:S02]  /*113e0*/  UMOV UR4, 0x400 ;  /* 0x0000040000047882 */ /* 0x000fc40000000000 */
[----:B0-----:R-:W-:-:S06]  /*113f0*/  ULEA UR4, UR5, UR4, 0x18 ;  /* 0x0000000405047291 */ /* 0x001fcc000f8ec03f */
[----:B------:R-:W-:-:S05]  /*11400*/  IMAD.U32 R17, RZ, RZ, UR4 ;  /* 0x00000004ff117e24 */ /* 0x000fca000f8e00ff */
[----:B-----5:R-:W0:Y:S04]  /*11410*/  LDS R2, [R17+0x348d0] ;  /* 0x0348d00011027984 */ /* 0x020e280000000800 */
[----:B0-----:R0:W-:Y:S01]  /*11420*/  STL [R1+0x18], R2 ;  /* 0x0000180201007387 */ /* 0x0011e20000100800 */
[----:B------:R-:W-:Y:S06]  /*11430*/  BAR.ARV 0x4, 0x180 ;  /* 0x0106000000007b1d */ /* 0x000fec0000002000 */
[----:B------:R-:W-:Y:S05]  /*11440*/  BRA `(.L_x_2373) ;  /* 0x00000000002c7947 */ /* 0x000fea0003800000 */
.L_x_2372:
[----:B------:R-:W-:-:S03]  /*11450*/  UMOV UR4, 0xffffffff ;  /* 0xffffffff00047882 */ /* 0x000fc60000000000 */
[----:B------:R-:W-:Y:S05]  /*11460*/  BRA.DIV UR4, `(.L_x_2374) ;  /* 0x0000001604887947 */ /* 0x000fea000b800000 */
[----:B-----5:R0:W3:Y:S02]  /*11470*/  SHFL.IDX PT, R14, R2, RZ, 0x1f ;  /* 0x00001fff020e7589 */ /* 0x0200e400000e0000 */
.L_x_2422:
[----:B--2---:R-:W2:Y:S01]  /*11480*/  @!P1 S2R R3, SR_CgaCtaId ;  /* 0x0000000000039919 */ /* 0x004ea20000008800 */
[----:B------:R-:W-:Y:S05]  /*11490*/  WARPSYNC.ALL ;  /* 0x0000000000007948 */ /* 0x000fea0003800000 */
[----:B------:R-:W-:Y:S01]  /*114a0*/  BAR.SYNC.DEFER_BLOCKING 0x4, 0x180 ;  /* 0x0106000000007b1d */ /* 0x000fe20000010000 */
[----:B------:R-:W-:-:S05]  /*114b0*/  @!P1 MOV R0, 0x400 ;  /* 0x0000040000009802 */ /* 0x000fca0000000f00 */
[----:B---3--:R3:W-:Y:S01]  /*114c0*/  STL [R1+0x18], R14 ;  /* 0x0000180e01007387 */ /* 0x0087e20000100800 */
[----:B--2---:R-:W-:-:S05]  /*114d0*/  @!P1 LEA R17, R3, R0, 0x18 ;  /* 0x0000000003119211 */ /* 0x004fca00078ec0ff */
[----:B------:R3:W-:Y:S01]  /*114e0*/  @!P1 STS [R17+0x348d0], R2 ;  /* 0x0348d00211009388 */ /* 0x0007e20000000800 */
[----:B------:R-:W-:Y:S06]  /*114f0*/  BAR.ARV 0x5, 0x180 ;  /* 0x0146000000007b1d */ /* 0x000fec0000002000 */
.L_x_2373:
[----:B------:R-:W4:Y:S01]  /*11500*/  LDL R0, [R1+0x18] ;  /* 0x0000180001007983 */ /* 0x000f220000100800 */
[----:B------:R-:W-:Y:S02]  /*11510*/  ULDC UR4, c[0x0][0xc38] ;  /* 0x00030e0000047ab9 */ /* 0x000fe40000000800 */
[----:B----4-:R-:W-:-:S13]  /*11520*/  ISETP.GE.AND P0, PT, R0, UR4, PT ;  /* 0x0000000400007c0c */ /* 0x010fda000bf06270 */
[----:B------:R-:W-:Y:S05]  /*11530*/  @!P0 BRA `(.L_x_2375) ;  /* 0xffffffbc000c8947 */ /* 0x000fea000383ffff */
.L_x_2285:
[----:B-1----:R-:W4:Y:S01]  /*11540*/  LDL.LU R0, [R1+0x1c] ;  /* 0x00001c0001007983 */ /* 0x002f220000300800 */
[----:B------:R-:W-:Y:S01]  /*11550*/  BSSY B0, `(.L_x_2376) ;  /* 0x000000b000007945 */ /* 0x000fe20003800000 */
[----:B------:R-:W1:Y:S01]  /*11560*/  S2R R5, SR_CgaCtaId ;  /* 0x0000000000057919 */ /* 0x000e620000008800 */
[----:B----4-:R-:W-:-:S05]  /*11570*/  VIADD R0, R0, 0x1 ;  /* 0x0000000100007836 */ /* 0x010fca0000000000 */
[----:B0--3--:R-:W-:-:S04]  /*11580*/  LEA.HI R2, R0, R0, RZ, 0x1 ;  /* 0x0000000000027211 */ /* 0x009fc800078f08ff */
[----:B--2---:R-:W-:-:S05]  /*11590*/  LOP3.LUT R3, R2, 0xfffffffe, RZ, 0xc0, !PT ;  /* 0xfffffffe02037812 */ /* 0x004fca00078ec0ff */
[----:B------:R-:W-:Y:S01]  /*115a0*/  IMAD.IADD R3, R0, 0x1, -R3 ;  /* 0x0000000100037824 */ /* 0x000fe200078e0a03 */
[----:B------:R-:W-:-:S04]  /*115b0*/  MOV R0, 0x400 ;  /* 0x0000040000007802 */ /* 0x000fc80000000f00 */
[----:B-1----:R-:W-:Y:S02]  /*115c0*/  LEA R0, R5, R0, 0x18 ;  /* 0x0000000005007211 */ /* 0x002fe400078ec0ff */
[----:B------:R-:W-:-:S04]  /*115d0*/  SHF.L.U32 R3, R3, 0x1f, RZ ;  /* 0x0000001f03037819 */ /* 0x000fc800000006ff */
[----:B------:R-:W0:Y:S02]  /*115e0*/  SYNCS.PHASECHK.TRANS64.TRYWAIT P0, [R0+URZ+0x34820], R3 ;  /* 0x03482003000075a7 */ /* 0x000e24000800017f */
[----:B0-----:R-:W-:Y:S05]  /*115f0*/  @!P0 BRA `(.L_x_2377) ;  /* 0x00000014004c8947 */ /* 0x001fea0003800000 */
.L_x_2423:
[----:B------:R-:W-:Y:S05]  /*11600*/  BSYNC B0 ;  /* 0x0000000000007941 */ /* 0x000fea0003800000 */
.L_x_2376:
[----:B------:R-:W-:-:S03]  /*11610*/  UMOV UR4, 0xffffffff ;  /* 0xffffffff00047882 */ /* 0x000fc60000000000 */
[----:B------:R-:W-:Y:S05]  /*11620*/  BRA.DIV UR4, `(.L_x_2378) ;  /* 0x0000001604547947 */ /* 0x000fea000b800000 */
[----:B------:R-:W1:Y:S02]  /*11630*/  S2R R2, SR_TID.X ;  /* 0x0000000000027919 */ /* 0x000e640000002100 */
[----:B-1----:R-:W-:-:S04]  /*11640*/  SHF.R.U32.HI R2, RZ, 0x5, R2 ;  /* 0x00000005ff027819 */ /* 0x002fc80000011602 */
[----:B------:R-:W-:-:S05]  /*11650*/  LOP3.LUT R2, R2, 0x3, RZ, 0xc0, !PT ;  /* 0x0000000302027812 */ /* 0x000fca00078ec0ff */
[----:B------:R1:W2:Y:S02]  /*11660*/  SHFL.IDX PT, R14, R2, RZ, 0x1f ;  /* 0x00001fff020e7589 */ /* 0x0002a400000e0000 */
.L_x_2426:
[----:B--2---:R-:W-:Y:S01]  /*11670*/  ISETP.NE.AND P0, PT, R14, RZ, PT ;  /* 0x000000ff0e00720c */ /* 0x004fe20003f05270 */
[----:B------:R-:W-:-:S12]  /*11680*/  BSSY B0, `(.L_x_2379) ;  /* 0x0000027000007945 */ /* 0x000fd80003800000 */
[----:B------:R-:W-:Y:S05]  /*11690*/  @P0 BRA `(.L_x_2380) ;  /* 0x0000000000940947 */ /* 0x000fea0003800000 */
[----:B------:R-:W-:-:S03]  /*116a0*/  UMOV UR4, 0xffffffff ;  /* 0xffffffff00047882 */ /* 0x000fc60000000000 */
[----:B------:R-:W-:Y:S05]  /*116b0*/  BRA.DIV UR4, `(.L_x_2381) ;  /* 0x0000001604647947 */ /* 0x000fea000b800000 */
[----:B------:R-:W-:-:S13]  /*116c0*/  ELECT P6, URZ, PT ;  /* 0x00000000003f782f */ /* 0x000fda00038c0000 */
.L_x_2429:
        /* <DEDUP_REMOVED lines=8> */
.L_x_2382:
        /* <DEDUP_REMOVED lines=13> */
.L_x_2430:
[----:B------:R-:W1:Y:S02]  /*11820*/  SYNCS.PHASECHK.TRANS64.TRYWAIT P0, [R3+URZ], R2 ;  /* 0x00000002030075a7 */ /* 0x000e64000800017f */
[----:B-1----:R-:W-:Y:S05]  /*11830*/  @!P0 BRA `(.L_x_2384) ;  /* 0x0000001400388947 */ /* 0x002fea0003800000 */
.L_x_2431:
[----:B------:R-:W-:Y:S05]  /*11840*/  @!P2 BRA `(.L_x_2385) ;  /* 0x000000000004a947 */ /* 0x000fea0003800000 */
[----:B------:R-:W-:Y:S01]  /*11850*/  BPT.TRAP 0x1 ;  /* 0x000000040000795c */ /* 0x000fe20000300000 */
.L_x_2385:
[----:B-1----:R-:W-:-:S04]  /*11860*/  VIADD R3, R0, 0x34860 ;  /* 0x0003486000037836 */ /* 0x002fc80000000000 */
[----:B------:R-:W-:-:S04]  /*11870*/  IMAD R18, R18, 0x8, R3 ;  /* 0x0000000812127824 */ /* 0x000fc800078e0203 */
[----:B------:R-:W1:Y:S02]  /*11880*/  SYNCS.PHASECHK.TRANS64.TRYWAIT P0, [R18+URZ], R5 ;  /* 0x00000005120075a7 */ /* 0x000e64000800017f */
[----:B-1----:R-:W-:Y:S05]  /*11890*/  @!P0 BRA `(.L_x_2386) ;  /* 0x0000001400348947 */ /* 0x002fea0003800000 */
.L_x_2432:
[----:B------:R-:W-:-:S07]  /*118a0*/  IMAD R3, R4, 0x8, R3 ;  /* 0x0000000804037824 */ /* 0x000fce00078e0203 */
.L_x_2387:
[----:B--2---:R2:W3:Y:S02]  /*118b0*/  SYNCS.PHASECHK.TRANS64.TRYWAIT P0, [R3+URZ], R2 ;  /* 0x00000002030075a7 */ /* 0x0044e4000800017f */
[----:B---3--:R-:W-:Y:S05]  /*118c0*/  @!P0 NANOSLEEP.SYNCS 0x989680 ;  /* 0x009896800000895d */ /* 0x008fea0003900000 */
[----:B------:R-:W3:Y:S02]  /*118d0*/  @!P0 SYNCS.PHASECHK.TRANS64 P0, [R3+URZ], R2 ;  /* 0x00000002030085a7 */ /* 0x000ee4000800007f */
[----:B---3--:R-:W-:Y:S05]  /*118e0*/  @!P0 BRA `(.L_x_2387) ;  /* 0xfffffffc00f08947 */ /* 0x008fea000383ffff */
.L_x_2380:
[----:B------:R-:W-:Y:S05]  /*118f0*/  BSYNC B0 ;  /* 0x0000000000007941 */ /* 0x000fea0003800000 */
.L_x_2379:
[----:B------:R-:W-:Y:S05]  /*11900*/  EXIT ;  /* 0x000000000000794d */ /* 0x000fea0003800000 */
.L_x_2238:
[----:B0-----:R-:W-:-:S04]  /*11910*/  IMAD.U32 R3, RZ, RZ, UR38 ;  /* 0x00000026ff037e24 */ /* 0x001fc8000f8e00ff */
[----:B------:R0:W1:Y:S03]  /*11920*/  SYNCS.PHASECHK.TRANS64.TRYWAIT P1, [R3+URZ+0x34800], R0 ;  /* 0x03480000030075a7 */ /* 0x000066000802017f */
[----:B-1----:R-:W-:Y:S05]  /*11930*/  @!P1 NANOSLEEP.SYNCS 0x989680 ;  /* 0x009896800000995d */ /* 0x002fea0003900000 */
[----:B------:R-:W1:Y:S02]  /*11940*/  @!P1 SYNCS.PHASECHK.TRANS64 P1, [R3+URZ+0x34800], R0 ;  /* 0x03480000030095a7 */ /* 0x000e64000802007f */
[----:B-1----:R-:W-:Y:S05]  /*11950*/  @!P1 BRA `(.L_x_2238) ;  /* 0xfffffffc00ec9947 */ /* 0x002fea000383ffff */
[----:B------:R-:W-:Y:S05]  /*11960*/  BRA `(.L_x_2388) ;  /* 0xfffffefc00787947 */ /* 0x000fea000383ffff */
.L_x_2242:
[----:B-1----:R1:W2:Y:S02]  /*11970*/  SYNCS.PHASECHK.TRANS64.TRYWAIT P2, [R0+URZ+0x34830], R3 ;  /* 0x03483003000075a7 */ /* 0x0022a4000804017f */
[----:B--2---:R-:W-:Y:S05]  /*11980*/  @!P2 NANOSLEEP.SYNCS 0x989680 ;  /* 0x009896800000a95d */ /* 0x004fea0003900000 */
[----:B------:R-:W2:Y:S02]  /*11990*/  @!P2 SYNCS.PHASECHK.TRANS64 P2, [R0+URZ+0x34830], R3 ;  /* 0x034830030000a5a7 */ /* 0x000ea4000804007f */
[----:B--2---:R-:W-:Y:S05]  /*119a0*/  @!P2 BRA `(.L_x_2242) ;  /* 0xfffffffc00f0a947 */ /* 0x004fea000383ffff */
[----:B------:R-:W-:Y:S05]  /*119b0*/  BRA `(.L_x_2241) ;  /* 0xfffffefc009c7947 */ /* 0x000fea000383ffff */
.L_x_2247:
[----:B-1----:R-:W-:-:S04]  /*119c0*/  MOV R10, UR8 ;  /* 0x00000008000a7c02 */ /* 0x002fc80008000f00 */
[----:B------:R1:W2:Y:S03]  /*119d0*/  SYNCS.PHASECHK.TRANS64.TRYWAIT P3, [R10+URZ+0x34830], R5 ;  /* 0x034830050a0075a7 */ /* 0x0002a6000806017f */
[----:B--2---:R-:W-:Y:S05]  /*119e0*/  @!P3 NANOSLEEP.SYNCS 0x989680 ;  /* 0x009896800000b95d */ /* 0x004fea0003900000 */
[----:B------:R-:W2:Y:S02]  /*119f0*/  @!P3 SYNCS.PHASECHK.TRANS64 P3, [R10+URZ+0x34830], R5 ;  /* 0x034830050a00b5a7 */ /* 0x000ea4000806007f */
[----:B--2---:R-:W-:Y:S05]  /*11a00*/  @!P3 BRA `(.L_x_2247) ;  /* 0xfffffffc00ecb947 */ /* 0x004fea000383ffff */
[----:B------:R-:W-:Y:S05]  /*11a10*/  BRA `(.L_x_2246) ;  /* 0xffffff2c00607947 */ /* 0x000fea000383ffff */
.L_x_2251:
[----:B01----:R-:W-:-:S04]  /*11a20*/  IMAD.U32 R5, RZ, RZ, UR9 ;  /* 0x00000009ff057e24 */ /* 0x003fc8000f8e00ff */
[----:B------:R0:W1:Y:S03]  /*11a30*/  SYNCS.PHASECHK.TRANS64.TRYWAIT P3, [R5+URZ+0x34850], R0 ;  /* 0x03485000050075a7 */ /* 0x000066000806017f */
[----:B-1----:R-:W-:Y:S05]  /*11a40*/  @!P3 NANOSLEEP.SYNCS 0x989680 ;  /* 0x009896800000b95d */ /* 0x002fea0003900000 */
[----:B------:R-:W1:Y:S02]  /*11a50*/  @!P3 SYNCS.PHASECHK.TRANS64 P3, [R5+URZ+0x34850], R0 ;  /* 0x034850000500b5a7 */ /* 0x000e64000806007f */
[----:B-1----:R-:W-:Y:S05]  /*11a60*/  @!P3 BRA `(.L_x_2251) ;  /* 0xfffffffc00ecb947 */ /* 0x002fea000383ffff */
[----:B------:R-:W-:Y:S05]  /*11a70*/  BRA `(.L_x_2250) ;  /* 0xffffff3400a07947 */ /* 0x000fea000383ffff */
.L_x_2257:
[----:B-1----:R-:W-:-:S04]  /*11a80*/  IMAD.U32 R10, RZ, RZ, UR8 ;  /* 0x00000008ff0a7e24 */ /* 0x002fc8000f8e00ff */
[----:B------:R1:W2:Y:S03]  /*11a90*/  SYNCS.PHASECHK.TRANS64.TRYWAIT P2, [R10+URZ+0x34830], R5 ;  /* 0x034830050a0075a7 */ /* 0x0002a6000804017f */
[----:B--2---:R-:W-:Y:S05]  /*11aa0*/  @!P2 NANOSLEEP.SYNCS 0x989680 ;  /* 0x009896800000a95d */ /* 0x004fea0003900000 */
[----:B------:R-:W2:Y:S02]  /*11ab0*/  @!P2 SYNCS.PHASECHK.TRANS64 P2, [R10+URZ+0x34830], R5 ;  /* 0x034830050a00a5a7 */ /* 0x000ea4000804007f */
[----:B--2---:R-:W-:Y:S05]  /*11ac0*/  @!P2 BRA `(.L_x_2257) ;  /* 0xfffffffc00eca947 */ /* 0x004fea000383ffff */
[----:B------:R-:W-:Y:S05]  /*11ad0*/  BRA `(.L_x_2256) ;  /* 0xffffff5c00f47947 */ /* 0x000fea000383ffff */
.L_x_2261:
[----:B01----:R-:W-:-:S04]  /*11ae0*/  IMAD.U32 R5, RZ, RZ, UR8 ;  /* 0x00000008ff057e24 */ /* 0x003fc8000f8e00ff */
[----:B------:R0:W1:Y:S03]  /*11af0*/  SYNCS.PHASECHK.TRANS64.TRYWAIT P2, [R5+URZ+0x34850], R0 ;  /* 0x03485000050075a7 */ /* 0x000066000804017f */
[----:B-1----:R-:W-:Y:S05]  /*11b00*/  @!P2 NANOSLEEP.SYNCS 0x989680 ;  /* 0x009896800000a95d */ /* 0x002fea0003900000 */
[----:B------:R-:W1:Y:S02]  /*11b10*/  @!P2 SYNCS.PHASECHK.TRANS64 P2, [R5+URZ+0x34850], R0 ;  /* 0x034850000500a5a7 */ /* 0x000e64000804007f */
[----:B-1----:R-:W-:Y:S05]  /*11b20*/  @!P2 BRA `(.L_x_2261) ;  /* 0xfffffffc00eca947 */ /* 0x002fea000383ffff */
[----:B------:R-:W-:Y:S05]  /*11b30*/  BRA `(.L_x_2260) ;  /* 0xffffff6800347947 */ /* 0x000fea000383ffff */
.L_x_2266:
[----:B-1----:R-:W-:-:S04]  /*11b40*/  IMAD.U32 R7, RZ, RZ, UR5 ;  /* 0x00000005ff077e24 */ /* 0x002fc8000f8e00ff */
[----:B------:R1:W2:Y:S03]  /*11b50*/  SYNCS.PHASECHK.TRANS64.TRYWAIT P0, [R7+URZ+0x34850], R0 ;  /* 0x03485000070075a7 */ /* 0x0002a6000800017f */
[----:B--2---:R-:W-:Y:S05]  /*11b60*/  @!P0 NANOSLEEP.SYNCS 0x989680 ;  /* 0x009896800000895d */ /* 0x004fea0003900000 */
[----:B------:R-:W2:Y:S02]  /*11b70*/  @!P0 SYNCS.PHASECHK.TRANS64 P0, [R7+URZ+0x34850], R0 ;  /* 0x03485000070085a7 */ /* 0x000ea4000800007f */
[----:B--2---:R-:W-:Y:S05]  /*11b80*/  @!P0 BRA `(.L_x_2266) ;  /* 0xfffffffc00ec8947 */ /* 0x004fea000383ffff */
[----:B------:R-:W-:Y:S05]  /*11b90*/  BRA `(.L_x_2265) ;  /* 0xffffff8c000c7947 */ /* 0x000fea000383ffff */
.L_x_2296:
[----:B------:R-:W-:Y:S02]  /*11ba0*/  IMAD.MOV.U32 R13, RZ, RZ, R0 ;  /* 0x000000ffff0d7224 */ /* 0x000fe400078e0000 */
[----:B------:R-:W-:Y:S02]  /*11bb0*/  IMAD.MOV.U32 R12, RZ, RZ, RZ ;  /* 0x000000ffff0c7224 */ /* 0x000fe400078e00ff */
[----:B------:R-:W-:Y:S02]  /*11bc0*/  IMAD.MOV.U32 R11, RZ, RZ, 0x1f ;  /* 0x0000001fff0b7424 */ /* 0x000fe400078e00ff */
[----:B------:R-:W-:-:S07]  /*11bd0*/  IMAD.MOV.U32 R15, RZ, RZ, -0x1 ;  /* 0xffffffffff0f7424 */ /* 0x000fce00078e00ff */
[----:B0-----:R-:W-:Y:S05]  /*11be0*/  WARPSYNC.COLLECTIVE R15, `(.L_x_2389) ;  /* 0x000000000f087348 */ /* 0x001fea0003c00000 */
[----:B------:R1:W2:Y:S02]  /*11bf0*/  SHFL.IDX P6, R14, R13, R12, R11 ;  /* 0x0000000c0d0e7389 */ /* 0x0002a400000c000b */
[----:B012---:R-:W-:Y:S01]  /*11c00*/  ENDCOLLECTIVE ;  /* 0x000000000000791b */ /* 0x007fe20003800000 */
.L_x_2389:
[----:B------:R-:W-:Y:S05]  /*11c10*/  BRA `(.L_x_2390) ;  /* 0xffffffc000207947 */ /* 0x000fea000383ffff */
.L_x_2298:
[----:B------:R-:W-:Y:S01]  /*11c20*/  BSSY B0, `(.L_x_2391) ;  /* 0x0000006000007945 */ /* 0x000fe20003800000 */
[----:B------:R-:W-:-:S07]  /*11c30*/  IMAD.MOV.U32 R15, RZ, RZ, -0x1 ;  /* 0xffffffffff0f7424 */ /* 0x000fce00078e00ff */
[----:B01----:R-:W-:Y:S05]  /*11c40*/  WARPSYNC.COLLECTIVE R15, `(.L_x_2392) ;  /* 0x000000000f0c7348 */ /* 0x003fea0003c00000 */
[----:B------:R-:W-:Y:S02]  /*11c50*/  ELECT P6, UR62, PT ;  /* 0x00000000003e782f */ /* 0x000fe400038c0000 */
[----:B------:R-:W-:Y:S01]  /*11c60*/  MOV R14, UR62 ;  /* 0x0000003e000e7c02 */ /* 0x000fe20008000f00 */
[----:B01----:R-:W-:Y:S10]  /*11c70*/  ENDCOLLECTIVE ;  /* 0x000000000000791b */ /* 0x003ff40003800000 */
.L_x_2392:
[----:B------:R-:W-:Y:S05]  /*11c80*/  BSYNC B0 ;  /* 0x0000000000007941 */ /* 0x000fea0003800000 */
.L_x_2391:
[----:B------:R-:W-:Y:S05]  /*11c90*/  BRA `(.L_x_2393) ;  /* 0xffffffc000207947 */ /* 0x000fea000383ffff */
.L_x_2300:
[----:B-1----:R1:W2:Y:S02]  /*11ca0*/  SYNCS.PHASECHK.TRANS64.TRYWAIT P0, [R0+URZ+0x34840], R2 ;  /* 0x03484002000075a7 */ /* 0x0022a4000800017f */
[----:B--2---:R-:W-:Y:S05]  /*11cb0*/  @!P0 NANOSLEEP.SYNCS 0x989680 ;  /* 0x009896800000895d */ /* 0x004fea0003900000 */
[----:B------:R-:W2:Y:S02]  /*11cc0*/  @!P0 SYNCS.PHASECHK.TRANS64 P0, [R0+URZ+0x34840], R2 ;  /* 0x03484002000085a7 */ /* 0x000ea4000800007f */
[----:B--2---:R-:W-:Y:S05]  /*11cd0*/  @!P0 BRA `(.L_x_2300) ;  /* 0xfffffffc00f08947 */ /* 0x004fea000383ffff */
[----:B------:R-:W-:Y:S05]  /*11ce0*/  BRA `(.L_x_2394) ;  /* 0xffffffc000747947 */ /* 0x000fea000383ffff */
.L_x_2304:
[----:B------:R-:W-:Y:S02]  /*11cf0*/  IMAD.MOV.U32 R13, RZ, RZ, R4 ;  /* 0x000000ffff0d7224 */ /* 0x000fe400078e0004 */
[----:B------:R-:W-:Y:S02]  /*11d00*/  IMAD.MOV.U32 R12, RZ, RZ, RZ ;  /* 0x000000ffff0c7224 */ /* 0x000fe400078e00ff */
[----:B------:R-:W-:Y:S02]  /*11d10*/  IMAD.MOV.U32 R11, RZ, RZ, 0x181f ;  /* 0x0000181fff0b7424 */ /* 0x000fe400078e00ff */
[----:B------:R-:W-:Y:S02]  /*11d20*/  IMAD.MOV.U32 R15, RZ, RZ, -0x1 ;  /* 0xffffffffff0f7424 */ /* 0x000fe400078e00ff */
[----:B------:R-:W-:-:S07]  /*11d30*/  IMAD.U32 R2, RZ, RZ, UR42 ;  /* 0x0000002aff027e24 */ /* 0x000fce000f8e00ff */
[----:B-----5:R-:W-:Y:S05]  /*11d40*/  WARPSYNC.COLLECTIVE R15, `(.L_x_2395) ;  /* 0x000000000f087348 */ /* 0x020fea0003c00000 */
[----:B------:R0:W1:Y:S02]  /*11d50*/  SHFL.IDX P6, R14, R13, R12, R11 ;  /* 0x0000000c0d0e7389 */ /* 0x00006400000c000b */
[----:B01---5:R-:W-:Y:S01]  /*11d60*/  ENDCOLLECTIVE ;  /* 0x000000000000791b */ /* 0x023fe20003800000 */
.L_x_2395:
[----:B------:R-:W-:Y:S02]  /*11d70*/  IMAD R2, R2, 0x80, R10 ;  /* 0x0000008002027824 */ /* 0x000fe400078e020a */
[----:B------:R-:W-:Y:S01]  /*11d80*/  IMAD.MOV.U32 R13, RZ, RZ, R0 ;  /* 0x000000ffff0d7224 */ /* 0x000fe200078e0000 */
[----:B------:R-:W-:-:S07]  /*11d90*/  MOV R5, R14 ;  /* 0x0000000e00057202 */ /* 0x000fce0000000f00 */
[----:B------:R-:W-:Y:S05]  /*11da0*/  WARPSYNC.COLLECTIVE R15, `(.L_x_2396) ;  /* 0x000000000f087348 */ /* 0x000fea0003c00000 */
[----:B------:R0:W1:Y:S02]  /*11db0*/  SHFL.IDX P6, R14, R13, R12, R11 ;  /* 0x0000000c0d0e7389 */ /* 0x00006400000c000b */
[----:B01----:R-:W-:Y:S01]  /*11dc0*/  ENDCOLLECTIVE ;  /* 0x000000000000791b */ /* 0x003fe20003800000 */
.L_x_2396:
        /* <DEDUP_REMOVED lines=8> */
[----:B------:R-:W-:-:S04]  /*11e50*/  @!P4 IMAD.X R5, RZ, RZ, R5, P3 ;  /* 0x000000ffff05c224 */ /* 0x000fc800018e0605 */
        /* <DEDUP_REMOVED lines=12> */
.L_x_2397:
[----:B------:R-:W-:Y:S02]  /*11f20*/  IMAD.MOV.U32 R13, RZ, RZ, R0 ;  /* 0x000000ffff0d7224 */ /* 0x000fe400078e0000 */
[----:B------:R-:W-:-:S07]  /*11f30*/  IMAD.MOV.U32 R5, RZ, RZ, R14 ;  /* 0x000000ffff057224 */ /* 0x000fce00078e000e */
[----:B------:R-:W-:Y:S05]  /*11f40*/  WARPSYNC.COLLECTIVE R15, `(.L_x_2398) ;  /* 0x000000000f087348 */ /* 0x000fea0003c00000 */
[----:B------:R0:W1:Y:S02]  /*11f50*/  SHFL.IDX P6, R14, R13, R12, R11 ;  /* 0x0000000c0d0e7389 */ /* 0x00006400000c000b */
[----:B01----:R-:W-:Y:S01]  /*11f60*/  ENDCOLLECTIVE ;  /* 0x000000000000791b */ /* 0x003fe20003800000 */
.L_x_2398:
[----:B------:R-:W-:Y:S01]  /*11f70*/  ULDC.64 UR4, c[0x0][0x208] ;  /* 0x0000820000047ab9 */ /* 0x000fe20000000a00 */
[----:B------:R-:W-:Y:S02]  /*11f80*/  IMAD.MOV.U32 R13, RZ, RZ, R4 ;  /* 0x000000ffff0d7224 */ /* 0x000fe400078e0004 */
[----:B------:R-:W-:Y:S02]  /*11f90*/  IMAD.MOV.U32 R12, RZ, RZ, 0x2 ;  /* 0x00000002ff0c7424 */ /* 0x000fe400078e00ff */
[----:B------:R-:W-:-:S05]  /*11fa0*/  IMAD.MOV.U32 R6, RZ, RZ, R14 ;  /* 0x000000ffff067224 */ /* 0x000fca00078e000e */
[----:B------:R-:W-:-:S05]  /*11fb0*/  @!P4 LEA R6, P3, R9, R6, 0x1 ;  /* 0x000000060906c211 */ /* 0x000fca00078608ff */
[----:B------:R-:W-:-:S05]  /*11fc0*/  @!P4 IMAD.X R5, RZ, RZ, R5, P3 ;  /* 0x000000ffff05c224 */ /* 0x000fca00018e0605 */
[----:B------:R-:W-:Y:S01]  /*11fd0*/  @!P4 MOV R7, R5 ;  /* 0x000000050007c202 */ /* 0x000fe20000000f00 */
[----:B------:R-:W-:-:S04]  /*11fe0*/  VIADD R5, R2, 0x20 ;  /* 0x0000002002057836 */ /* 0x000fc80000000000 */
        /* <DEDUP_REMOVED lines=10> */
.L_x_2399:
[----:B------:R-:W-:Y:S02]  /*12090*/  IMAD.MOV.U32 R13, RZ, RZ, R0 ;  /* 0x000000ffff0d7224 */ /* 0x000fe400078e0000 */
[----:B------:R-:W-:-:S07]  /*120a0*/  IMAD.MOV.U32 R5, RZ, RZ, R14 ;  /* 0x000000ffff057224 */ /* 0x000fce00078e000e */
[----:B------:R-:W-:Y:S05]  /*120b0*/  WARPSYNC.COLLECTIVE R15, `(.L_x_2400) ;  /* 0x000000000f087348 */ /* 0x000fea0003c00000 */
[----:B------:R0:W1:Y:S02]  /*120c0*/  SHFL.IDX P6, R14, R13, R12, R11 ;  /* 0x0000000c0d0e7389 */ /* 0x00006400000c000b */
[----:B01----:R-:W-:Y:S01]  /*120d0*/  ENDCOLLECTIVE ;  /* 0x000000000000791b */ /* 0x003fe20003800000 */
.L_x_2400:
[----:B------:R-:W-:Y:S01]  /*120e0*/  ULDC.64 UR4, c[0x0][0x208] ;  /* 0x0000820000047ab9 */ /* 0x000fe20000000a00 */
[----:B------:R-:W-:Y:S02]  /*120f0*/  IMAD.MOV.U32 R13, RZ, RZ, R4 ;  /* 0x000000ffff0d7224 */ /* 0x000fe400078e0004 */
[----:B------:R-:W-:Y:S02]  /*12100*/  IMAD.MOV.U32 R12, RZ, RZ, 0x3 ;  /* 0x00000003ff0c7424 */ /* 0x000fe400078e00ff */
[----:B------:R-:W-:-:S05]  /*12110*/  IMAD.MOV.U32 R6, RZ, RZ, R14 ;  /* 0x000000ffff067224 */ /* 0x000fca00078e000e */
        /* <DEDUP_REMOVED lines=14> */
.L_x_2401:
[----:B------:R-:W-:Y:S02]  /*12200*/  IMAD.MOV.U32 R13, RZ, RZ, R0 ;  /* 0x000000ffff0d7224 */ /* 0x000fe400078e0000 */
[----:B------:R-:W-:-:S07]  /*12210*/  IMAD.MOV.U32 R5, RZ, RZ, R14 ;  /* 0x000000ffff057224 */ /* 0x000fce00078e000e */
[----:B------:R-:W-:Y:S05]  /*12220*/  WARPSYNC.COLLECTIVE R15, `(.L_x_2402) ;  /* 0x000000000f087348 */ /* 0x000fea0003c00000 */
[----:B------:R0:W1:Y:S02]  /*12230*/  SHFL.IDX P6, R14, R13, R12, R11 ;  /* 0x0000000c0d0e7389 */ /* 0x00006400000c000b */
[----:B01----:R-:W-:Y:S01]  /*12240*/  ENDCOLLECTIVE ;  /* 0x000000000000791b */ /* 0x003fe20003800000 */
.L_x_2402:
[----:B------:R-:W-:Y:S01]  /*12250*/  ULDC.64 UR4, c[0x0][0x208] ;  /* 0x0000820000047ab9 */ /* 0x000fe20000000a00 */
[----:B------:R-:W-:Y:S02]  /*12260*/  IMAD.MOV.U32 R13, RZ, RZ, R4 ;  /* 0x000000ffff0d7224 */ /* 0x000fe400078e0004 */
[----:B------:R-:W-:Y:S01]  /*12270*/  IMAD.MOV.U32 R12, RZ, RZ, 0x4 ;  /* 0x00000004ff0c7424 */ /* 0x000fe200078e00ff */
[----:B------:R-:W-:-:S04]  /*12280*/  MOV R6, R14 ;  /* 0x0000000e00067202 */ /* 0x000fc80000000f00 */
        /* <DEDUP_REMOVED lines=14> */
.L_x_2403:
[----:B------:R-:W-:Y:S02]  /*12370*/  IMAD.MOV.U32 R13, RZ, RZ, R0 ;  /* 0x000000ffff0d7224 */ /* 0x000fe400078e0000 */
[----:B------:R-:W-:-:S07]  /*12380*/  IMAD.MOV.U32 R5, RZ, RZ, R14 ;  /* 0x000000ffff057224 */ /* 0x000fce00078e000e */
[----:B------:R-:W-:Y:S05]  /*12390*/  WARPSYNC.COLLECTIVE R15, `(.L_x_2404) ;  /* 0x000000000f087348 */ /* 0x000fea0003c00000 */
[----:B------:R0:W1:Y:S02]  /*123a0*/  SHFL.IDX P6, R14, R13, R12, R11 ;  /* 0x0000000c0d0e7389 */ /* 0x00006400000c000b */
[----:B01----:R-:W-:Y:S01]  /*123b0*/  ENDCOLLECTIVE ;  /* 0x000000000000791b */ /* 0x003fe20003800000 */
.L_x_2404:
        /* <DEDUP_REMOVED lines=18> */
.L_x_2405:
[----:B------:R-:W-:Y:S01]  /*124e0*/  IMAD.MOV.U32 R13, RZ, RZ, R0 ;  /* 0x000000ffff0d7224 */ /* 0x000fe200078e0000 */
[----:B------:R-:W-:-:S07]  /*124f0*/  MOV R5, R14 ;  /* 0x0000000e00057202 */ /* 0x000fce0000000f00 */
[----:B------:R-:W-:Y:S05]  /*12500*/  WARPSYNC.COLLECTIVE R15, `(.L_x_2406) ;  /* 0x000000000f087348 */ /* 0x000fea0003c00000 */
[----:B------:R0:W1:Y:S02]  /*12510*/  SHFL.IDX P6, R14, R13, R12, R11 ;  /* 0x0000000c0d0e7389 */ /* 0x00006400000c000b */
[----:B01----:R-:W-:Y:S01]  /*12520*/  ENDCOLLECTIVE ;  /* 0x000000000000791b */ /* 0x003fe20003800000 */
.L_x_2406:
        /* <DEDUP_REMOVED lines=18> */
.L_x_2407:
[----:B------:R-:W-:Y:S02]  /*12650*/  IMAD.MOV.U32 R13, RZ, RZ, R0 ;  /* 0x000000ffff0d7224 */ /* 0x000fe400078e0000 */
[----:B------:R-:W-:-:S07]  /*12660*/  IMAD.MOV.U32 R5, RZ, RZ, R14 ;  /* 0x000000ffff057224 */ /* 0x000fce00078e000e */
[----:B------:R-:W-:Y:S05]  /*12670*/  WARPSYNC.COLLECTIVE R15, `(.L_x_2408) ;  /* 0x000000000f087348 */ /* 0x000fea0003c00000 */
[----:B------:R0:W1:Y:S02]  /*12680*/  SHFL.IDX P6, R14, R13, R12, R11 ;  /* 0x0000000c0d0e7389 */ /* 0x00006400000c000b */
[----:B01----:R-:W-:Y:S01]  /*12690*/  ENDCOLLECTIVE ;  /* 0x000000000000791b */ /* 0x003fe20003800000 */
.L_x_2408:
[----:B------:R-:W-:Y:S01]  /*126a0*/  ULDC.64 UR4, c[0x0][0x208] ;  /* 0x0000820000047ab9 */ /* 0x000fe20000000a00 */
[----:B------:R-:W-:Y:S01]  /*126b0*/  IMAD.MOV.U32 R13, RZ, RZ, R4 ;  /* 0x000000ffff0d7224 */ /* 0x000fe200078e0004 */
[----:B------:R-:W-:Y:S01]  /*126c0*/  MOV R12, 0x7 ;  /* 0x00000007000c7802 */ /* 0x000fe20000000f00 */
[----:B------:R-:W-:-:S05]  /*126d0*/  IMAD.MOV.U32 R6, RZ, RZ, R14 ;  /* 0x000000ffff067224 */ /* 0x000fca00078e000e */
[----:B------:R-:W-:-:S05]  /*126e0*/  @!P4 LEA R6, P3, R9, R6, 0x1 ;  /* 0x000000060906c211 */ /* 0x000fca00078608ff */
[----:B------:R-:W-:-:S04]  /*126f0*/  @!P4 IMAD.X R5, RZ, RZ, R5, P3 ;  /* 0x000000ffff05c224 */ /* 0x000fc800018e0605 */
        /* <DEDUP_REMOVED lines=10> */
.L_x_2409:
[----:B------:R-:W-:Y:S02]  /*127a0*/  IMAD.MOV.U32 R13, RZ, RZ, R0 ;  /* 0x000000ffff0d7224 */ /* 0x000fe400078e0000 */
[----:B------:R-:W-:-:S07]  /*127b0*/  IMAD.MOV.U32 R4, RZ, RZ, R14 ;  /* 0x000000ffff047224 */ /* 0x000fce00078e000e */
[----:B------:R-:W-:Y:S05]  /*127c0*/  WARPSYNC.COLLECTIVE R15, `(.L_x_2410) ;  /* 0x000000000f087348 */ /* 0x000fea0003c00000 */
[----:B------:R0:W1:Y:S02]  /*127d0*/  SHFL.IDX P6, R14, R13, R12, R11 ;  /* 0x0000000c0d0e7389 */ /* 0x00006400000c000b */
[----:B01----:R-:W-:Y:S01]  /*127e0*/  ENDCOLLECTIVE ;  /* 0x000000000000791b */ /* 0x003fe20003800000 */
.L_x_2410:
[----:B------:R-:W-:Y:S01]  /*127f0*/  IMAD.MOV.U32 R0, RZ, RZ, R14 ;  /* 0x000000ffff007224 */ /* 0x000fe200078e000e */
[----:B------:R-:W-:Y:S06]  /*12800*/  BRA `(.L_x_2411) ;  /* 0xffffffc000ec7947 */ /* 0x000fec000383ffff */
.L_x_2309:
[----:B0-----:R0:W1:Y:S02]  /*12810*/  SYNCS.PHASECHK.TRANS64.TRYWAIT P0, [R17+URZ+0x34820], R0 ;  /* 0x03482000110075a7 */ /* 0x001064000800017f */
[----:B-1----:R-:W-:Y:S05]  /*12820*/  @!P0 NANOSLEEP.SYNCS 0x989680 ;  /* 0x009896800000895d */ /* 0x002fea0003900000 */
[----:B------:R-:W1:Y:S02]  /*12830*/  @!P0 SYNCS.PHASECHK.TRANS64 P0, [R17+URZ+0x34820], R0 ;  /* 0x03482000110085a7 */ /* 0x000e64000800007f */
[----:B-1----:R-:W-:Y:S05]  /*12840*/  @!P0 BRA `(.L_x_2309) ;  /* 0xfffffffc00f08947 */ /* 0x002fea000383ffff */
[----:B------:R-:W-:Y:S05]  /*12850*/  BRA `(.L_x_2412) ;  /* 0xffffffc400647947 */ /* 0x000fea000383ffff */
.L_x_2316:
[----:B0-----:R0:W1:Y:S02]  /*12860*/  SYNCS.PHASECHK.TRANS64.TRYWAIT P0, [R2+URZ+0x34840], R3 ;  /* 0x03484003020075a7 */ /* 0x001064000800017f */
[----:B-1----:R-:W-:Y:S05]  /*12870*/  @!P0 NANOSLEEP.SYNCS 0x989680 ;  /* 0x009896800000895d */ /* 0x002fea0003900000 */
[----:B------:R-:W1:Y:S02]  /*12880*/  @!P0 SYNCS.PHASECHK.TRANS64 P0, [R2+URZ+0x34840], R3 ;  /* 0x03484003020085a7 */ /* 0x000e64000800007f */
[----:B-1----:R-:W-:Y:S05]  /*12890*/  @!P0 BRA `(.L_x_2316) ;  /* 0xfffffffc00f08947 */ /* 0x002fea000383ffff */
[----:B------:R-:W-:Y:S05]  /*128a0*/  BRA `(.L_x_2413) ;  /* 0xffffffc800207947 */ /* 0x000fea000383ffff */
.L_x_2323:
[----:B0-----:R0:W1:Y:S02]  /*128b0*/  SYNCS.PHASECHK.TRANS64.TRYWAIT P0, [R3+URZ+0x60], R2 ;  /* 0x00006002030075a7 */ /* 0x001064000800017f */
[----:B-1----:R-:W-:Y:S05]  /*128c0*/  @!P0 NANOSLEEP.SYNCS 0x989680 ;  /* 0x009896800000895d */ /* 0x002fea0003900000 */
[----:B------:R-:W1:Y:S02]  /*128d0*/  @!P0 SYNCS.PHASECHK.TRANS64 P0, [R3+URZ+0x60], R2 ;  /* 0x00006002030085a7 */ /* 0x000e64000800007f */
[----:B-1----:R-:W-:Y:S05]  /*128e0*/  @!P0 BRA `(.L_x_2323) ;  /* 0xfffffffc00f08947 */ /* 0x002fea000383ffff */
[----:B------:R-:W-:Y:S05]  /*128f0*/  BRA `(.L_x_2414) ;  /* 0xffffffcc00247947 */ /* 0x000fea000383ffff */
.L_x_2333:
[----:B--2---:R2:W3:Y:S02]  /*12900*/  SYNCS.PHASECHK.TRANS64.TRYWAIT P0, [R3+URZ+0x34840], R2 ;  /* 0x03484002030075a7 */ /* 0x0044e4000800017f */
[----:B---3--:R-:W-:Y:S05]  /*12910*/  @!P0 NANOSLEEP.SYNCS 0x989680 ;  /* 0x009896800000895d */ /* 0x008fea0003900000 */
[----:B------:R-:W3:Y:S02]  /*12920*/  @!P0 SYNCS.PHASECHK.TRANS64 P0, [R3+URZ+0x34840], R2 ;  /* 0x03484002030085a7 */ /* 0x000ee4000800007f */
[----:B---3--:R-:W-:Y:S05]  /*12930*/  @!P0 BRA `(.L_x_2333) ;  /* 0xfffffffc00f08947 */ /* 0x008fea000383ffff */
[----:B------:R-:W-:Y:S05]  /*12940*/  BRA `(.L_x_2415) ;  /* 0xffffffd000a87947 */ /* 0x000fea000383ffff */
.L_x_2340:
[----:B0-----:R0:W1:Y:S02]  /*12950*/  SYNCS.PHASECHK.TRANS64.TRYWAIT P0, [R2+URZ+0x60], R3 ;  /* 0x00006003020075a7 */ /* 0x001064000800017f */
[----:B-1----:R-:W-:Y:S05]  /*12960*/  @!P0 NANOSLEEP.SYNCS 0x989680 ;  /* 0x009896800000895d */ /* 0x002fea0003900000 */
[----:B------:R-:W1:Y:S02]  /*12970*/  @!P0 SYNCS.PHASECHK.TRANS64 P0, [R2+URZ+0x60], R3 ;  /* 0x00006003020085a7 */ /* 0x000e64000800007f */
[----:B-1----:R-:W-:Y:S05]  /*12980*/  @!P0 BRA `(.L_x_2340) ;  /* 0xfffffffc00f08947 */ /* 0x002fea000383ffff */
[----:B------:R-:W-:Y:S05]  /*12990*/  BRA `(.L_x_2416) ;  /* 0xffffffd400b47947 */ /* 0x000fea000383ffff */
.L_x_2349:
[----:B---3--:R3:W4:Y:S02]  /*129a0*/  SYNCS.PHASECHK.TRANS64.TRYWAIT P0, [R2+URZ+0x34840], R3 ;  /* 0x03484003020075a7 */ /* 0x008724000800017f */
[----:B----4-:R-:W-:Y:S05]  /*129b0*/  @!P0 NANOSLEEP.SYNCS 0x989680 ;  /* 0x009896800000895d */ /* 0x010fea0003900000 */
[----:B------:R-:W4:Y:S02]  /*129c0*/  @!P0 SYNCS.PHASECHK.TRANS64 P0, [R2+URZ+0x34840], R3 ;  /* 0x03484003020085a7 */ /* 0x000f24000800007f */
[----:B----4-:R-:W-:Y:S05]  /*129d0*/  @!P0 BRA `(.L_x_2349) ;  /* 0xfffffffc00f08947 */ /* 0x010fea000383ffff */
[----:B------:R-:W-:Y:S05]  /*129e0*/  BRA `(.L_x_2417) ;  /* 0xffffffdc000c7947 */ /* 0x000fea000383ffff */
.L_x_2356:
[----:B0-----:R0:W1:Y:S02]  /*129f0*/  SYNCS.PHASECHK.TRANS64.TRYWAIT P0, [R2+URZ+0x60], R5 ;  /* 0x00006005020075a7 */ /* 0x001064000800017f */
[----:B-1----:R-:W-:Y:S05]  /*12a00*/  @!P0 NANOSLEEP.SYNCS 0x989680 ;  /* 0x009896800000895d */ /* 0x002fea0003900000 */
[----:B------:R-:W1:Y:S02]  /*12a10*/  @!P0 SYNCS.PHASECHK.TRANS64 P0, [R2+URZ+0x60], R5 ;  /* 0x00006005020085a7 */ /* 0x000e64000800007f */
[----:B-1----:R-:W-:Y:S05]  /*12a20*/  @!P0 BRA `(.L_x_2356) ;  /* 0xfffffffc00f08947 */ /* 0x002fea000383ffff */
[----:B------:R-:W-:Y:S05]  /*12a30*/  BRA `(.L_x_2418) ;  /* 0xffffffe000187947 */ /* 0x000fea000383ffff */
.L_x_2367:
[----:B0-----:R0:W2:Y:S02]  /*12a40*/  SYNCS.PHASECHK.TRANS64.TRYWAIT P0, [R0+URZ+0x34860], R3 ;  /* 0x03486003000075a7 */ /* 0x0010a4000800017f */
[----:B--2---:R-:W-:Y:S05]  /*12a50*/  @!P0 NANOSLEEP.SYNCS 0x989680 ;  /* 0x009896800000895d */ /* 0x004fea0003900000 */
[----:B------:R-:W2:Y:S02]  /*12a60*/  @!P0 SYNCS.PHASECHK.TRANS64 P0, [R0+URZ+0x34860], R3 ;  /* 0x03486003000085a7 */ /* 0x000ea4000800007f */
[----:B--2---:R-:W-:Y:S05]  /*12a70*/  @!P0 BRA `(.L_x_2367) ;  /* 0xfffffffc00f08947 */ /* 0x004fea000383ffff */
[----:B------:R-:W-:Y:S05]  /*12a80*/  BRA `(.L_x_2419) ;  /* 0xffffffe4005c7947 */ /* 0x000fea000383ffff */
.L_x_2374:
[----:B------:R-:W-:Y:S01]  /*12a90*/  BSSY B0, `(.L_x_2420) ;  /* 0x0000008000007945 */ /* 0x000fe20003800000 */
[----:B-----5:R-:W-:Y:S02]  /*12aa0*/  IMAD.MOV.U32 R13, RZ, RZ, R2 ;  /* 0x000000ffff0d7224 */ /* 0x020fe400078e0002 */
[----:B------:R-:W-:Y:S02]  /*12ab0*/  IMAD.MOV.U32 R12, RZ, RZ, RZ ;  /* 0x000000ffff0c7224 */ /* 0x000fe400078e00ff */
[----:B------:R-:W-:Y:S02]  /*12ac0*/  IMAD.MOV.U32 R11, RZ, RZ, 0x1f ;  /* 0x0000001fff0b7424 */ /* 0x000fe400078e00ff */
[----:B------:R-:W-:-:S07]  /*12ad0*/  IMAD.MOV.U32 R15, RZ, RZ, -0x1 ;  /* 0xffffffffff0f7424 */ /* 0x000fce00078e00ff */
[----:B-12---:R-:W-:Y:S05]  /*12ae0*/  WARPSYNC.COLLECTIVE R15, `(.L_x_2421) ;  /* 0x000000000f087348 */ /* 0x006fea0003c00000 */
[----:B------:R0:W3:Y:S02]  /*12af0*/  SHFL.IDX P6, R14, R13, R12, R11 ;  /* 0x0000000c0d0e7389 */ /* 0x0000e400000c000b */
[----:B0123--:R-:W-:Y:S01]  /*12b00*/  ENDCOLLECTIVE ;  /* 0x000000000000791b */ /* 0x00ffe20003800000 */
.L_x_2421:
[----:B------:R-:W-:Y:S05]  /*12b10*/  BSYNC B0 ;  /* 0x0000000000007941 */ /* 0x000fea0003800000 */
.L_x_2420:
[----:B------:R-:W-:Y:S05]  /*12b20*/  BRA `(.L_x_2422) ;  /* 0xffffffe800547947 */ /* 0x000fea000383ffff */
.L_x_2377:
[----:B0-----:R0:W1:Y:S02]  /*12b30*/  SYNCS.PHASECHK.TRANS64.TRYWAIT P0, [R0+URZ+0x34820], R3 ;  /* 0x03482003000075a7 */ /* 0x001064000800017f */
[----:B-1----:R-:W-:Y:S05]  /*12b40*/  @!P0 NANOSLEEP.SYNCS 0x989680 ;  /* 0x009896800000895d */ /* 0x002fea0003900000 */
[----:B------:R-:W1:Y:S02]  /*12b50*/  @!P0 SYNCS.PHASECHK.TRANS64 P0, [R0+URZ+0x34820], R3 ;  /* 0x03482003000085a7 */ /* 0x000e64000800007f */
[----:B-1----:R-:W-:Y:S05]  /*12b60*/  @!P0 BRA `(.L_x_2377) ;  /* 0xfffffffc00f08947 */ /* 0x002fea000383ffff */
[----:B------:R-:W-:Y:S05]  /*12b70*/  BRA `(.L_x_2423) ;  /* 0xffffffe800a07947 */ /* 0x000fea000383ffff */
.L_x_2378:
        /* <DEDUP_REMOVED lines=11> */
.L_x_2425:
[----:B------:R-:W-:Y:S05]  /*12c30*/  BSYNC B0 ;  /* 0x0000000000007941 */ /* 0x000fea0003800000 */
.L_x_2424:
[----:B------:R-:W-:Y:S05]  /*12c40*/  BRA `(.L_x_2426) ;  /* 0xffffffe800887947 */ /* 0x000fea000383ffff */
.L_x_2381:
[----:B------:R-:W-:Y:S01]  /*12c50*/  BSSY B1, `(.L_x_2427) ;  /* 0x0000006000017945 */ /* 0x000fe20003800000 */
[----:B------:R-:W-:-:S07]  /*12c60*/  IMAD.MOV.U32 R15, RZ, RZ, -0x1 ;  /* 0xffffffffff0f7424 */ /* 0x000fce00078e00ff */
[----:B01----:R-:W-:Y:S05]  /*12c70*/  WARPSYNC.COLLECTIVE R15, `(.L_x_2428) ;  /* 0x000000000f0c7348 */ /* 0x003fea0003c00000 */
[----:B------:R-:W-:Y:S02]  /*12c80*/  ELECT P6, UR62, PT ;  /* 0x00000000003e782f */ /* 0x000fe400038c0000 */
[----:B------:R-:W-:Y:S01]  /*12c90*/  MOV R14, UR62 ;  /* 0x0000003e000e7c02 */ /* 0x000fe20008000f00 */
[----:B01----:R-:W-:Y:S10]  /*12ca0*/  ENDCOLLECTIVE ;  /* 0x000000000000791b */ /* 0x003ff40003800000 */
.L_x_2428:
[----:B------:R-:W-:Y:S05]  /*12cb0*/  BSYNC B1 ;  /* 0x0000000000017941 */ /* 0x000fea0003800000 */
.L_x_2427:
[----:B------:R-:W-:Y:S05]  /*12cc0*/  BRA `(.L_x_2429) ;  /* 0xffffffe800807947 */ /* 0x000fea000383ffff */
.L_x_2383:
[----:B0-----:R0:W1:Y:S02]  /*12cd0*/  SYNCS.PHASECHK.TRANS64.TRYWAIT P0, [R6+URZ], R5 ;  /* 0x00000005060075a7 */ /* 0x001064000800017f */
[----:B-1----:R-:W-:Y:S05]  /*12ce0*/  @!P0 NANOSLEEP.SYNCS 0x989680 ;  /* 0x009896800000895d */ /* 0x002fea0003900000 */
[----:B------:R-:W1:Y:S02]  /*12cf0*/  @!P0 SYNCS.PHASECHK.TRANS64 P0, [R6+URZ], R5 ;  /* 0x00000005060085a7 */ /* 0x000e64000800007f */
[----:B-1----:R-:W-:Y:S05]  /*12d00*/  @!P0 BRA `(.L_x_2383) ;  /* 0xfffffffc00f08947 */ /* 0x002fea000383ffff */
[----:B------:R-:W-:Y:S05]  /*12d10*/  BRA `(.L_x_2430) ;  /* 0xffffffe800c07947 */ /* 0x000fea000383ffff */
.L_x_2384:
[----:B-1----:R1:W2:Y:S02]  /*12d20*/  SYNCS.PHASECHK.TRANS64.TRYWAIT P0, [R3+URZ], R2 ;  /* 0x00000002030075a7 */ /* 0x0022a4000800017f */
[----:B--2---:R-:W-:Y:S05]  /*12d30*/  @!P0 NANOSLEEP.SYNCS 0x989680 ;  /* 0x009896800000895d */ /* 0x004fea0003900000 */
[----:B------:R-:W2:Y:S02]  /*12d40*/  @!P0 SYNCS.PHASECHK.TRANS64 P0, [R3+URZ], R2 ;  /* 0x00000002030085a7 */ /* 0x000ea4000800007f */
[----:B--2---:R-:W-:Y:S05]  /*12d50*/  @!P0 BRA `(.L_x_2384) ;  /* 0xfffffffc00f08947 */ /* 0x004fea000383ffff */
[----:B------:R-:W-:Y:S05]  /*12d60*/  BRA `(.L_x_2431) ;  /* 0xffffffe800b47947 */ /* 0x000fea000383ffff */
.L_x_2386:
[----:B-1----:R1:W2:Y:S02]  /*12d70*/  SYNCS.PHASECHK.TRANS64.TRYWAIT P0, [R18+URZ], R5 ;  /* 0x00000005120075a7 */ /* 0x0022a4000800017f */
[----:B--2---:R-:W-:Y:S05]  /*12d80*/  @!P0 NANOSLEEP.SYNCS 0x989680 ;  /* 0x009896800000895d */ /* 0x004fea0003900000 */
[----:B------:R-:W2:Y:S02]  /*12d90*/  @!P0 SYNCS.PHASECHK.TRANS64 P0, [R18+URZ], R5 ;  /* 0x00000005120085a7 */ /* 0x000ea4000800007f */
[----:B--2---:R-:W-:Y:S05]  /*12da0*/  @!P0 BRA `(.L_x_2386) ;  /* 0xfffffffc00f08947 */ /* 0x004fea000383ffff */
[----:B------:R-:W-:Y:S05]  /*12db0*/  BRA `(.L_x_2432) ;  /* 0xffffffe800b87947 */ /* 0x000fea000383ffff */
.L_x_2433:
        /* <DEDUP_REMOVED lines=12> */
.L_x_3200:


//--------------------- .text._ZN7cutlass13device_kernelIN5flash11enable_sm90INS1_16FlashAttnFwdSm90INS1_25CollectiveMainloopFwdSm90ILi2EN4cute5tupleIJNS5_1CILi1EEES8_S8_EEENS6_IJNS7_ILi128EEESA_NS7_ILi192EEEEEELi128ENS_6half_tEfNS_4arch4Sm90ELb1ELb0ELb1ELb1ELb0ELb0ELb0ELb1ELb1ELb1ELb0ELb0EEENS1_21CollectiveEpilogueFwdINS6_IJSA_SA_SA_EEES9_SD_SF_Li256ELb1ELb1ELb0ELb0EEENS1_36VarlenDynamicPersistentTileSchedulerILi128ELi128ELi256ELi128ELb0ELb1ELb1ELb1ELb1ELb1EEEEEEEEEvNT_6ParamsE --------------------------
	.section	.text._ZN7cutlass13device_kernelIN5flash11enable_sm90INS1_16FlashAttnFwdSm90INS1_25CollectiveMainloopFwdSm90ILi2EN4cute5tupleIJNS5_1CILi1EEES8_S8_EEENS6_IJNS7_ILi128EEESA_NS7_ILi192EEEEEELi128ENS_6half_tEfNS_4arch4Sm90ELb1ELb0ELb1ELb1ELb0ELb0ELb0ELb1ELb1ELb1ELb0ELb0EEENS1_21CollectiveEpilogueFwdINS6_IJSA_SA_SA_EEES9_SD_SF_Li256ELb1ELb1ELb0ELb0EEENS1_36VarlenDynamicPersistentTileSchedulerILi128ELi128ELi256ELi128ELb0ELb1ELb1ELb1ELb1ELb1EEEEEEEEEvNT_6ParamsE,"ax",@progbits
	.align	128
.text._ZN7cutlass13device_kernelIN5flash11enable_sm90INS1_16FlashAttnFwdSm90INS1_25CollectiveMainloopFwdSm90ILi2EN4cute5tupleIJNS5_1CILi1EEES8_S8_EEENS6_IJNS7_ILi128EEESA_NS7_ILi192EEEEEELi128ENS_6half_tEfNS_4arch4Sm90ELb1ELb0ELb1ELb1ELb0ELb0ELb0ELb1ELb1ELb1ELb0ELb0EEENS1_21CollectiveEpilogueFwdINS6_IJSA_SA_SA_EEES9_SD_SF_Li256ELb1ELb1ELb0ELb0EEENS1_36VarlenDynamicPersistentTileSchedulerILi128ELi128ELi256ELi128ELb0ELb1ELb1ELb1ELb1ELb1EEEEEEEEEvNT_6ParamsE:
        .type           _ZN7cutlass13device_kernelIN5flash11enable_sm90INS1_16FlashAttnFwdSm90INS1_25CollectiveMainloopFwdSm90ILi2EN4cute5tupleIJNS5_1CILi1EEES8_S8_EEENS6_IJNS7_ILi128EEESA_NS7_ILi192EEEEEELi128ENS_6half_tEfNS_4arch4Sm90ELb1ELb0ELb1ELb1ELb0ELb0ELb0ELb1ELb1ELb1ELb0ELb0EEENS1_21CollectiveEpilogueFwdINS6_IJSA_SA_SA_EEES9_SD_SF_Li256ELb1ELb1ELb0ELb0EEENS1_36VarlenDynamicPersistentTileSchedulerILi128ELi128ELi256ELi128ELb0ELb1ELb1ELb1ELb1ELb1EEEEEEEEEvNT_6ParamsE,@function
        .size           _ZN7cutlass13device_kernelIN5flash11enable_sm90INS1_16FlashAttnFwdSm90INS1_25CollectiveMainloopFwdSm90ILi2EN4cute5tupleIJNS5_1CILi1EEES8_S8_EEENS6_IJNS7_ILi128EEESA_NS7_ILi192EEEEEELi128ENS_6half_tEfNS_4arch4Sm90ELb1ELb0ELb1ELb1ELb0ELb0ELb0ELb1ELb1ELb1ELb0ELb0EEENS1_21CollectiveEpilogueFwdINS6_IJSA_SA_SA_EEES9_SD_SF_Li256ELb1ELb1ELb0ELb0EEENS1_36VarlenDynamicPersistentTileSchedulerILi128ELi128ELi256ELi128ELb0ELb1ELb1ELb1ELb1ELb1EEEEEEEEEvNT_6ParamsE,(.L_x_3201 - _ZN7cutlass13device_kernelIN5flash11enable_sm90INS1_16FlashAttnFwdSm90INS1_25CollectiveMainloopFwdSm90ILi2EN4cute5tupleIJNS5_1CILi1EEES8_S8_EEENS6_IJNS7_ILi128EEESA_NS7_ILi192EEEEEELi128ENS_6half_tEfNS_4arch4Sm90ELb1ELb0ELb1ELb1ELb0ELb0ELb0ELb1ELb1ELb1ELb0ELb0EEENS1_21CollectiveEpilogueFwdINS6_IJSA_SA_SA_EEES9_SD_SF_Li256ELb1ELb1ELb0ELb0EEENS1_36VarlenDynamicPersistentTileSchedulerILi128ELi128ELi256ELi128ELb0ELb1ELb1ELb1ELb1ELb1EEEEEEEEEvNT_6ParamsE)
        .other          _ZN7cutlass13device_kernelIN5flash11enable_sm90INS1_16FlashAttnFwdSm90INS1_25CollectiveMainloopFwdSm90ILi2EN4cute5tupleIJNS5_1CILi1EEES8_S8_EEENS6_IJNS7_ILi128EEESA_NS7_ILi192EEEEEELi128ENS_6half_tEfNS_4arch4Sm90ELb1ELb0ELb1ELb1ELb0ELb0ELb0ELb1ELb1ELb1ELb0ELb0EEENS1_21CollectiveEpilogueFwdINS6_IJSA_SA_SA_EEES9_SD_SF_Li256ELb1ELb1ELb0ELb0EEENS1_36VarlenDynamicPersistentTileSchedulerILi128ELi128ELi256ELi128ELb0ELb1ELb1ELb1ELb1ELb1EEEEEEEEEvNT_6ParamsE,@"STO_CUDA_ENTRY STV_DEFAULT"
_ZN7cutlass13device_kernelIN5flash11enable_sm90INS1_16FlashAttnFwdSm90INS1_25CollectiveMainloopFwdSm90ILi2EN4cute5tupleIJNS5_1CILi1EEES8_S8_EEENS6_IJNS7_ILi128EEESA_NS7_ILi192EEEEEELi128ENS_6half_tEfNS_4arch4Sm90ELb1ELb0ELb1ELb1ELb0ELb0ELb0ELb1ELb1ELb1ELb0ELb0EEENS1_21CollectiveEpilogueFwdINS6_IJSA_SA_SA_EEES9_SD_SF_Li256ELb1ELb1ELb0ELb0EEENS1_36VarlenDynamicPersistentTileSchedulerILi128ELi128ELi256ELi128ELb0ELb1ELb1ELb1ELb1ELb1EEEEEEEEEvNT_6ParamsE:
        /* <DEDUP_REMOVED lines=17> */
.L_x_2435:
[----:B------:R-:W-:Y:S05]  /*0110*/  BSYNC B0 ;  /* 0x0000000000007941 */ /* 0x000fea0003800000 */
.L_x_2434:
        /* <DEDUP_REMOVED lines=40> */
.L_x_2436:
        /* <DEDUP_REMOVED lines=22> */
.L_x_2437:
        /* <DEDUP_REMOVED lines=18> */
.L_x_2438:
        /* <DEDUP_REMOVED lines=22> */
.L_x_2439:
        /* <DEDUP_REMOVED lines=22> */
.L_x_2440:
        /* <DEDUP_REMOVED lines=8> */
.L_x_2442:
        /* <DEDUP_REMOVED lines=14> */
[----:B------:R-:W2:Y:S01]  /*0a40*/  LDL.LU R12, [R1+0x54] ;  /* 0x00005400010c7983 */ /* 0x000ea20000300800 */
[----:B------:R-:W1:Y:S02]  /*0a50*/  S2R R0, SR_TID.X ;  /* 0x0000000000007919 */ /* 0x000e640000002100 */
[----:B-1----:R-:W-:-:S05]  /*0a60*/  VIADD R198, R0, 0xffffff80 ;  /* 0xffffff8000c67836 */ /* 0x002fca0000000000 */
[----:B------:R-:W-:-:S04]  /*0a70*/  SHF.R.S32.HI R3, RZ, 0x1f, R198 ;  /* 0x0000001fff037819 */ /* 0x000fc800000114c6 */
[CC--:B------:R-:W-:Y:S02]  /*0a80*/  LEA.HI R0, R3.reuse, R198.reuse, RZ, 0x7 ;  /* 0x000000c603007211 */ /* 0x0c0fe400078f38ff */
[----:B0-----:R-:W-:Y:S02]  /*0a90*/  LEA.HI R2, R3, R198, RZ, 0x4 ;  /* 0x000000c603027211 */ /* 0x001fe400078f20ff */
[----:B------:R-:W-:Y:S02]  /*0aa0*/  LOP3.LUT R5, R0, 0xffffff80, RZ, 0xc0, !PT ;  /* 0xffffff8000057812 */ /* 0x000fe400078ec0ff */
[----:B------:R-:W-:-:S03]  /*0ab0*/  SHF.R.S32.HI R7, RZ, 0x4, R2 ;  /* 0x00000004ff077819 */ /* 0x000fc60000011402 */
[----:B------:R-:W-:Y:S01]  /*0ac0*/  IMAD.IADD R192, R198, 0x1, -R5 ;  /* 0x00000001c6c07824 */ /* 0x000fe200078e0a05 */
[C---:B------:R-:W-:Y:S02]  /*0ad0*/  LOP3.LUT R5, R2.reuse, 0x3fffff0, RZ, 0xc0, !PT ;  /* 0x03fffff002057812 */ /* 0x040fe400078ec0ff */
[----:B------:R-:W-:Y:S02]  /*0ae0*/  LEA.HI R2, R2, R7, RZ, 0x1 ;  /* 0x0000000702027211 */ /* 0x000fe400078f08ff */
[----:B------:R-:W-:Y:S02]  /*0af0*/  SHF.R.S32.HI R9, RZ, 0x1f, R192 ;  /* 0x0000001fff097819 */ /* 0x000fe400000114c0 */
[----:B------:R-:W-:Y:S02]  /*0b00*/  LEA.HI R4, R3, R198, RZ, 0x5 ;  /* 0x000000c603047211 */ /* 0x000fe400078f28ff */
[----:B------:R-:W-:Y:S02]  /*0b10*/  LEA.HI R6, R9, R192, RZ, 0x2 ;  /* 0x000000c009067211 */ /* 0x000fe400078f10ff */
[----:B------:R-:W-:-:S02]  /*0b20*/  LOP3.LUT R2, R2, 0x1ffffffe, RZ, 0xc0, !PT ;  /* 0x1ffffffe02027812 */ /* 0x000fc400078ec0ff */
[-C--:B------:R-:W-:Y:S01]  /*0b30*/  LEA.HI R10, R3, R198.reuse, RZ, 0x2 ;  /* 0x000000c6030a7211 */ /* 0x080fe200078f10ff */
[----:B------:R-:W-:Y:S01]  /*0b40*/  IMAD.SHL.U32 R4, R4, 0x20, RZ ;  /* 0x0000002004047824 */ /* 0x000fe200078e00ff */
[----:B------:R-:W-:Y:S01]  /*0b50*/  SHF.R.S32.HI R8, RZ, 0x2, R6 ;  /* 0x00000002ff087819 */ /* 0x000fe20000011406 */
[----:B------:R-:W-:Y:S01]  /*0b60*/  IMAD.IADD R2, R7, 0x1, -R2 ;  /* 0x0000000107027824 */ /* 0x000fe200078e0a02 */
[----:B------:R-:W-:Y:S02]  /*0b70*/  SHF.R.S32.HI R11, RZ, 0x1f, R6 ;  /* 0x0000001fff0b7819 */ /* 0x000fe40000011406 */
[----:B------:R-:W-:Y:S02]  /*0b80*/  LEA.HI R3, R3, R198, RZ, 0x3 ;  /* 0x000000c603037211 */ /* 0x000fe400078f18ff */
[----:B------:R-:W-:Y:S02]  /*0b90*/  LOP3.LUT R7, R10, 0xfffffffc, RZ, 0xc0, !PT ;  /* 0xfffffffc0a077812 */ /* 0x000fe400078ec0ff */
[----:B------:R-:W-:-:S02]  /*0ba0*/  LEA.HI R11, R11, R8, RZ, 0x3 ;  /* 0x000000080b0b7211 */ /* 0x000fc400078f18ff */
[----:B------:R-:W-:Y:S02]  /*0bb0*/  SHF.R.S32.HI R193, RZ, 0x7, R0 ;  /* 0x00000007ffc17819 */ /* 0x000fe40000011400 */
[----:B------:R-:W-:Y:S01]  /*0bc0*/  LOP3.LUT R187, R3, 0xfffffff8, RZ, 0xc0, !PT ;  /* 0xfffffff803bb7812 */ /* 0x000fe200078ec0ff */
[----:B------:R-:W-:Y:S01]  /*0bd0*/  IMAD.IADD R5, R198, 0x1, -R5 ;  /* 0x00000001c6057824 */ /* 0x000fe200078e0a05 */
[----:B------:R-:W-:Y:S01]  /*0be0*/  LOP3.LUT R4, R4, 0xfffffc00, RZ, 0xc0, !PT ;  /* 0xfffffc0004047812 */ /* 0x000fe200078ec0ff */
[----:B------:R-:W-:Y:S01]  /*0bf0*/  IMAD.IADD R7, R198, 0x1, -R7 ;  /* 0x00000001c6077824 */ /* 0x000fe200078e0a07 */
[----:B------:R-:W-:Y:S02]  /*0c00*/  LOP3.LUT R11, R11, 0xfffffff8, RZ, 0xc0, !PT ;  /* 0xfffffff80b0b7812 */ /* 0x000fe400078ec0ff */
[----:B------:R-:W-:Y:S02]  /*0c10*/  LEA.HI R9, R9, R192, RZ, 0x5 ;  /* 0x000000c009097211 */ /* 0x000fe400078f28ff */
[----:B------:R-:W-:Y:S01]  /*0c20*/  LEA.HI R0, R0, R193, RZ, 0x1 ;  /* 0x000000c100007211 */ /* 0x000fe200078f08ff */
[----:B------:R-:W-:Y:S01]  /*0c30*/  IMAD.IADD R187, R198, 0x1, -R187 ;  /* 0x00000001c6bb7824 */ /* 0x000fe200078e0abb */
[----:B------:R-:W-:Y:S01]  /*0c40*/  SHF.R.S32.HI R9, RZ, 0x5, R9 ;  /* 0x00000005ff097819 */ /* 0x000fe20000011409 */
[----:B------:R-:W-:Y:S01]  /*0c50*/  IMAD R5, R5, 0x40, R4 ;  /* 0x0000004005057824 */ /* 0x000fe200078e0204 */
[----:B------:R-:W-:Y:S01]  /*0c60*/  LEA.HI R4, R7, R7, RZ, 0x1 ;  /* 0x0000000707047211 */ /* 0x000fe200078f08ff */
[----:B------:R-:W-:Y:S01]  /*0c70*/  IMAD.IADD R8, R8, 0x1, -R11 ;  /* 0x0000000108087824 */ /* 0x000fe200078e0a0b */
[----:B------:R-:W-:-:S02]  /*0c80*/  LOP3.LUT R0, R0, 0x3fffffe, RZ, 0xc0, !PT ;  /* 0x03fffffe00007812 */ /* 0x000fc400078ec0ff */
[----:B------:R-:W-:Y:S01]  /*0c90*/  SHF.L.U32 R22, R187, 0x3, RZ ;  /* 0x00000003bb167819 */ /* 0x000fe200000006ff */
[----:B------:R-:W-:Y:S01]  /*0ca0*/  IMAD R9, R9, 0x10, R8 ;  /* 0x0000001009097824 */ /* 0x000fe200078e0208 */
[----:B------:R-:W-:Y:S01]  /*0cb0*/  LOP3.LUT R4, R4, 0x1ffffffe, RZ, 0xc0, !PT ;  /* 0x1ffffffe04047812 */ /* 0x000fe200078ec0ff */
[----:B------:R-:W-:Y:S01]  /*0cc0*/  IMAD.IADD R0, R193, 0x1, -R0 ;  /* 0x00000001c1007824 */ /* 0x000fe200078e0a00 */
[----:B------:R-:W-:Y:S01]  /*0cd0*/  LOP3.LUT R23, R6, 0x7ffffffc, RZ, 0xc0, !PT ;  /* 0x7ffffffc06177812 */ /* 0x000fe200078ec0ff */
[----:B------:R-:W-:Y:S02]  /*0ce0*/  VIADD R186, R22, 0x40 ;  /* 0x0000004016ba7836 */ /* 0x000fe40000000000 */
[----:B------:R-:W-:Y:S02]  /*0cf0*/  IMAD.IADD R7, R7, 0x1, -R4 ;  /* 0x0000000107077824 */ /* 0x000fe400078e0a04 */
[----:B------:R-:W-:Y:S01]  /*0d00*/  IMAD R194, R0, 0x40, R9 ;  /* 0x0000004000c27824 */ /* 0x000fe200078e0209 */
[----:B------:R-:W-:Y:S01]  /*0d10*/  SHF.R.S32.HI R190, RZ, 0x3, R3 ;  /* 0x00000003ffbe7819 */ /* 0x000fe20000011403 */
[----:B------:R-:W-:Y:S01]  /*0d20*/  IMAD R195, R2, 0x8, R5 ;  /* 0x0000000802c37824 */ /* 0x000fe200078e0205 */
[----:B------:R-:W-:Y:S01]  /*0d30*/  SHF.R.S32.HI R197, RZ, 0x1f, R22 ;  /* 0x0000001fffc57819 */ /* 0x000fe20000011416 */
[----:B------:R-:W-:Y:S01]  /*0d40*/  IMAD.MOV.U32 R191, RZ, RZ, RZ ;  /* 0x000000ffffbf7224 */ /* 0x000fe200078e00ff */
[----:B------:R-:W-:Y:S01]  /*0d50*/  SHF.R.S32.HI R196, RZ, 0x1f, R186 ;  /* 0x0000001fffc47819 */ /* 0x000fe200000114ba */
[----:B------:R-:W-:-:S02]  /*0d60*/  IMAD.IADD R23, R192, 0x1, -R23 ;  /* 0x00000001c0177824 */ /* 0x000fc400078e0a17 */
[----:B------:R-:W-:Y:S01]  /*0d70*/  IMAD R184, R7, 0x8, R194 ;  /* 0x0000000807b87824 */ /* 0x000fe200078e02c2 */
[----:B------:R-:W-:Y:S01]  /*0d80*/  UMOV UR38, URZ ;  /* 0x0000003f00267c82 */ /* 0x000fe20008000000 */
[----:B------:R-:W-:Y:S01]  /*0d90*/  UMOV UR36, URZ ;  /* 0x0000003f00247c82 */ /* 0x000fe20008000000 */
[----:B--2---:R-:W-:-:S07]  /*0da0*/  LOP3.LUT R19, R12, 0x1, RZ, 0xfc, !PT ;  /* 0x000000010c137812 */ /* 0x004fce00078efcff */
.L_x_2496:
[----:B0--3--:R-:W0:Y:S01]  /*0db0*/  LDC.64 R2, c[0x0][0xc88] ;  /* 0x00032200ff027b82 */ /* 0x009e220000000a00 */
[----:B------:R-:W-:Y:S01]  /*0dc0*/  ULDC.64 UR4, c[0x0][0xa28] ;  /* 0x00028a0000047ab9 */ /* 0x000fe20000000a00 */
[----:B------:R-:W-:Y:S01]  /*0dd0*/  ULDC.64 UR6, c[0x0][0xa18] ;  /* 0x0002860000067ab9 */ /* 0x000fe20000000a00 */
[----:B------:R-:W-:Y:S01]  /*0de0*/  IMAD.MOV.U32 R7, RZ, RZ, RZ ;  /* 0x000000ffff077224 */ /* 0x000fe200078e00ff */
[----:B------:R-:W-:Y:S01]  /*0df0*/  ULDC.64 UR8, c[0x0][0xa20] ;  /* 0x0002880000087ab9 */ /* 0x000fe20000000a00 */
[----:B0-----:R-:W-:-:S05]  /*0e00*/  IMAD.WIDE R2, R47, 0x4, R2 ;  /* 0x000000042f027825 */ /* 0x001fca00078e0202 */
[----:B--2---:R-:W2:Y:S01]  /*0e10*/  LDG.E R185, desc[UR56][R2.64] ;  /* 0x0000003802b97981 */ /* 0x004ea2000c1e1900 */
[----:B------:R-:W-:Y:S02]  /*0e20*/  ISETP.NE.U32.AND P0, PT, RZ, UR4, PT ;  /* 0x00000004ff007c0c */ /* 0x000fe4000bf05070 */
[----:B------:R-:W-:Y:S02]  /*0e30*/  ISETP.NE.U32.AND P1, PT, RZ, UR6, PT ;  /* 0x00000006ff007c0c */ /* 0x000fe4000bf25070 */
[----:B------:R-:W-:Y:S02]  /*0e40*/  ISETP.NE.AND.EX P0, PT, RZ, UR5, PT, P0 ;  /* 0x00000005ff007c0c */ /* 0x000fe4000bf05300 */
[----:B------:R-:W-:Y:S02]  /*0e50*/  ISETP.NE.AND.EX P1, PT, RZ, UR7, PT, P1 ;  /* 0x00000007ff007c0c */ /* 0x000fe4000bf25310 */
[----:B--2---:R-:W-:-:S09]  /*0e60*/  SHF.R.S32.HI R189, RZ, 0x1f, R185 ;  /* 0x0000001fffbd7819 */ /* 0x004fd200000114b9 */
[----:B------:R-:W-:Y:S01]  /*0e70*/  @P0 LEA R4, P2, R185, UR4, 0x2 ;  /* 0x00000004b9040c11 */ /* 0x000fe2000f8410ff */
[----:B------:R-:W-:-:S03]  /*0e80*/  ULDC UR4, c[0x0][0x288] ;  /* 0x0000a20000047ab9 */ /* 0x000fc60000000800 */
[C-C-:B------:R-:W-:Y:S02]  /*0e90*/  @P0 LEA.HI.X R5, R185.reuse, UR5, R189.reuse, 0x2, P2 ;  /* 0x00000005b9050c11 */ /* 0x140fe400090f14bd */
[C---:B------:R-:W-:Y:S01]  /*0ea0*/  @P1 LEA R2, P2, R185.reuse, UR6, 0x2 ;  /* 0x00000006b9021c11 */ /* 0x040fe2000f8410ff */
[----:B------:R-:W-:Y:S01]  /*0eb0*/  IMAD.U32 R17, RZ, RZ, UR4 ;  /* 0x00000004ff117e24 */ /* 0x000fe2000f8e00ff */
[----:B------:R-:W-:Y:S01]  /*0ec0*/  ULDC.64 UR4, c[0x0][0x418] ;  /* 0x0001060000047ab9 */ /* 0x000fe20000000a00 */
[----:B------:R0:W5:Y:S01]  /*0ed0*/  @P0 LDG.E R7, desc[UR56][R4.64] ;  /* 0x0000003804070981 */ /* 0x000162000c1e1900 */
[----:B------:R-:W-:-:S05]  /*0ee0*/  @P1 LEA.HI.X R3, R185, UR7, R189, 0x2, P2 ;  /* 0x00000007b9031c11 */ /* 0x000fca00090f14bd */
[----:B------:R0:W5:Y:S01]  /*0ef0*/  @P1 LDG.E R17, desc[UR56][R2.64] ;  /* 0x0000003802111981 */ /* 0x000162000c1e1900 */
[----:B------:R-:W-:Y:S01]  /*0f00*/  UISETP.NE.U32.AND UP0, UPT, UR4, URZ, UPT ;  /* 0x0000003f0400728c */ /* 0x000fe2000bf05070 */
[----:B------:R-:W-:Y:S02]  /*0f10*/  ISETP.NE.U32.AND P2, PT, RZ, UR8, PT ;  /* 0x00000008ff007c0c */ /* 0x000fe4000bf45070 */
[----:B------:R-:W-:Y:S01]  /*0f20*/  ULDC UR4, c[0x0][0x424] ;  /* 0x0001090000047ab9 */ /* 0x000fe20000000800 */
[----:B------:R-:W-:Y:S01]  /*0f30*/  UISETP.NE.AND.EX UP0, UPT, UR5, URZ, UPT, UP0 ;  /* 0x0000003f0500728c */ /* 0x000fe2000bf05300 */
[----:B------:R-:W-:Y:S02]  /*0f40*/  ISETP.NE.AND.EX P2, PT, RZ, UR9, PT, P2 ;  /* 0x00000009ff007c0c */ /* 0x000fe4000bf45320 */
[----:B------:R-:W-:Y:S01]  /*0f50*/  ULDC UR5, c[0x0][0x2f0] ;  /* 0x0000bc0000057ab9 */ /* 0x000fe20000000800 */
[----:B------:R-:W-:-:S04]  /*0f60*/  USEL UR4, UR4, 0x1, UP0 ;  /* 0x0000000104047887 */ /* 0x000fc80008000000 */
[----:B------:R-:W-:Y:S01]  /*0f70*/  UIMAD UR4, UR4, UR5, URZ ;  /* 0x00000005040472a4 */ /* 0x000fe2000f8e023f */
[----:B0---4-:R-:W-:Y:S11]  /*0f80*/  @P1 BRA `(.L_x_2443) ;  /* 0x0000000000241947 */ /* 0x011ff60003800000 */
        /* <DEDUP_REMOVED lines=8> */
[----:B--2---:R-:W-:-:S07]  /*1010*/  IMAD.IADD R17, R0, 0x1, -R17 ;  /* 0x0000000100117824 */ /* 0x004fce00078e0a11 */
.L_x_2443:
[----:B------:R-:W-:Y:S02]  /*1020*/  IMAD.U32 R16, RZ, RZ, UR4 ;  /* 0x00000004ff107e24 */ /* 0x000fe4000f8e00ff */
[----:B------:R-:W-:Y:S01]  /*1030*/  IMAD.MOV.U32 R188, RZ, RZ, R46 ;  /* 0x000000ffffbc7224 */ /* 0x000fe200078e002e */
[----:B------:R-:W-:Y:S06]  /*1040*/  @!P2 BRA `(.L_x_2444) ;  /* 0x000000000010a947 */ /* 0x000fec0003800000 */
[----:B------:R-:W-:-:S04]  /*1050*/  LEA R2, P0, R185, UR8, 0x2 ;  /* 0x00000008b9027c11 */ /* 0x000fc8000f8010ff */
[----:B------:R-:W-:-:S05]  /*1060*/  LEA.HI.X R3, R185, UR9, R189, 0x2, P0 ;  /* 0x00000009b9037c11 */ /* 0x000fca00080f14bd */
[----:B------:R0:W5:Y:S01]  /*1070*/  LDG.E R16, desc[UR56][R2.64] ;  /* 0x0000003802107981 */ /* 0x000162000c1e1900 */
[----:B------:R-:W-:Y:S05]  /*1080*/  BRA `(.L_x_2445) ;  /* 0x0000000000247947 */ /* 0x000fea0003800000 */
.L_x_2444:
[----:B------:R-:W-:Y:S02]  /*1090*/  ULDC.64 UR4, c[0x0][0xa08] ;  /* 0x0002820000047ab9 */ /* 0x000fe40000000a00 */
[----:B------:R-:W-:-:S04]  /*10a0*/  ISETP.NE.U32.AND P0, PT, RZ, UR4, PT ;  /* 0x00000004ff007c0c */ /* 0x000fc8000bf05070 */
[----:B------:R-:W-:-:S13]  /*10b0*/  ISETP.NE.AND.EX P0, PT, RZ, UR5, PT, P0 ;  /* 0x00000005ff007c0c */ /* 0x000fda000bf05300 */
[----:B------:R-:W-:Y:S05]  /*10c0*/  @!P0 BRA `(.L_x_2445) ;  /* 0x0000000000148947 */ /* 0x000fea0003800000 */
[----:B------:R-:W0:Y:S02]  /*10d0*/  LDC.64 R2, c[0x0][0xa08] ;  /* 0x00028200ff027b82 */ /* 0x000e240000000a00 */
[----:B0-----:R-:W-:-:S05]  /*10e0*/  IMAD.WIDE R2, R185, 0x4, R2 ;  /* 0x00000004b9027825 */ /* 0x001fca00078e0202 */
[----:B------:R-:W2:Y:S04]  /*10f0*/  LDG.E R16, desc[UR56][R2.64] ;  /* 0x0000003802107981 */ /* 0x000ea8000c1e1900 */
[----:B------:R-:W2:Y:S02]  /*1100*/  LDG.E R5, desc[UR56][R2.64+0x4] ;  /* 0x0000043802057981 */ /* 0x000ea4000c1e1900 */
[----:B--2---:R-:W-:-:S07]  /*1110*/  IMAD.IADD R16, R5, 0x1, -R16 ;  /* 0x0000000105107824 */ /* 0x004fce00078e0a10 */
.L_x_2445:
[----:B------:R-:W1:Y:S01]  /*1120*/  LDC R0, c[0x0][0x448] ;  /* 0x00011200ff007b82 */ /* 0x000e620000000800 */
[----:B------:R-:W-:Y:S01]  /*1130*/  IMAD.SHL.U32 R18, R45, 0x80, RZ ;  /* 0x000000802d127824 */ /* 0x000fe200078e00ff */
[----:B------:R-:W-:Y:S01]  /*1140*/  CS2R R86, SRZ ;  /* 0x0000000000567805 */ /* 0x000fe2000001ff00 */
[----:B-----5:R-:W-:Y:S01]  /*1150*/  IMAD.IADD R16, R16, 0x1, -R7 ;  /* 0x0000000110107824 */ /* 0x020fe200078e0a07 */
        /* <DEDUP_REMOVED lines=20> */
[----:B-1----:R-:W-:Y:S01]  /*12a0*/  ISETP.NE.AND P0, PT, R0, 0x1, PT ;  /* 0x000000010000780c */ /* 0x002fe20003f05270 */
[----:B------:R-:W-:Y:S01]  /*12b0*/  VIADD R0, R18, 0x7f ;  /* 0x0000007f12007836 */ /* 0x000fe20000000000 */
[----:B------:R-:W-:-:S02]  /*12c0*/  CS2R R32, SRZ ;  /* 0x0000000000207805 */ /* 0x000fc4000001ff00 */
[----:B------:R-:W-:Y:S02]  /*12d0*/  CS2R R42, SRZ ;  /* 0x00000000002a7805 */ /* 0x000fe4000001ff00 */
[----:B------:R-:W-:Y:S02]  /*12e0*/  CS2R R40, SRZ ;  /* 0x0000000000287805 */ /* 0x000fe4000001ff00 */
[----:B------:R-:W-:Y:S02]  /*12f0*/  CS2R R38, SRZ ;  /* 0x0000000000267805 */ /* 0x000fe4000001ff00 */
[----:B------:R-:W-:Y:S02]  /*1300*/  CS2R R36, SRZ ;  /* 0x0000000000247805 */ /* 0x000fe4000001ff00 */
[----:B------:R-:W-:Y:S01]  /*1310*/  CS2R R34, SRZ ;  /* 0x0000000000227805 */ /* 0x000fe2000001ff00 */
[----:B------:R-:W-:Y:S01]  /*1320*/  IMAD.MOV.U32 R89, RZ, RZ, RZ ;  /* 0x000000ffff597224 */ /* 0x000fe200078e00ff */
[----:B------:R-:W-:-:S02]  /*1330*/  CS2R R90, SRZ ;  /* 0x00000000005a7805 */ /* 0x000fc4000001ff00 */
[----:B------:R-:W-:Y:S01]  /*1340*/  CS2R R6, SRZ ;  /* 0x0000000000067805 */ /* 0x000fe2000001ff00 */
[----:B------:R-:W-:Y:S01]  /*1350*/  IMAD.MOV.U32 R30, RZ, RZ, RZ ;  /* 0x000000ffff1e7224 */ /* 0x000fe200078e00ff */
[----:B0-----:R-:W0:Y:S01]  /*1360*/  @P0 LDC R3, c[0x0][0x44c] ;  /* 0x00011300ff030b82 */ /* 0x001e220000000800 */
[----:B------:R-:W-:Y:S02]  /*1370*/  IMAD.MOV.U32 R8, RZ, RZ, RZ ;  /* 0x000000ffff087224 */ /* 0x000fe400078e00ff */
[----:B------:R-:W-:Y:S02]  /*1380*/  IMAD.MOV.U32 R93, RZ, RZ, RZ ;  /* 0x000000ffff5d7224 */ /* 0x000fe400078e00ff */
[----:B------:R-:W-:Y:S02]  /*1390*/  IMAD.MOV.U32 R10, RZ, RZ, RZ ;  /* 0x000000ffff0a7224 */ /* 0x000fe400078e00ff */
[----:B------:R-:W-:Y:S01]  /*13a0*/  IMAD.MOV.U32 R95, RZ, RZ, RZ ;  /* 0x000000ffff5f7224 */ /* 0x000fe200078e00ff */
[----:B------:R-:W1:Y:S01]  /*13b0*/  @P0 LDC R5, c[0x0][0x450] ;  /* 0x00011400ff050b82 */ /* 0x000e620000000800 */
[----:B0-----:R-:W-:Y:S01]  /*13c0*/  @P0 IMAD.HI.U32 R2, R0, R3, RZ ;  /* 0x0000000300020227 */ /* 0x001fe200078e00ff */
[----:B------:R-:W-:-:S04]  /*13d0*/  IADD3 R3, R16, 0x80, -R17 ;  /* 0x0000008010037810 */ /* 0x000fc80007ffe811 */
[----:B-1----:R-:W-:Y:S01]  /*13e0*/  @P0 SHF.R.U32.HI R0, RZ, R5, R2 ;  /* 0x00000005ff000219 */ /* 0x002fe20000011602 */
[----:B------:R-:W-:Y:S01]  /*13f0*/  VIADD R2, R16, 0x7f ;  /* 0x0000007f10027836 */ /* 0x000fe20000000000 */
[----:B------:R-:W-:-:S03]  /*1400*/  PLOP3.LUT P0, PT, PT, PT, PT, 0x80, 0x0 ;  /* 0x000000000000781c */ /* 0x000fc60003f0f070 */
[----:B------:R-:W-:Y:S01]  /*1410*/  IMAD.IADD R0, R3, 0x1, R0 ;  /* 0x0000000103007824 */ /* 0x000fe200078e0200 */
[----:B------:R-:W-:-:S04]  /*1420*/  SHF.R.S32.HI R3, RZ, 0x1f, R2 ;  /* 0x0000001fff037819 */ /* 0x000fc80000011402 */
[----:B------:R-:W-:Y:S02]  /*1430*/  SHF.R.S32.HI R5, RZ, 0x1f, R0 ;  /* 0x0000001fff057819 */ /* 0x000fe40000011400 */
[----:B------:R-:W-:Y:S02]  /*1440*/  LEA.HI R3, R3, R2, RZ, 0x7 ;  /* 0x0000000203037211 */ /* 0x000fe400078f38ff */
[----:B------:R-:W-:Y:S01]  /*1450*/  LEA.HI R5, R5, R0, RZ, 0x7 ;  /* 0x0000000005057211 */ /* 0x000fe200078f38ff */
[----:B------:R-:W-:Y:S01]  /*1460*/  IMAD.MOV.U32 R0, RZ, RZ, RZ ;  /* 0x000000ffff007224 */ /* 0x000fe200078e00ff */
[----:B------:R-:W-:Y:S02]  /*1470*/  SHF.R.S32.HI R3, RZ, 0x7, R3 ;  /* 0x00000007ff037819 */ /* 0x000fe40000011403 */
[----:B------:R-:W-:Y:S02]  /*1480*/  SHF.R.S32.HI R88, RZ, 0x7, R5 ;  /* 0x00000007ff587819 */ /* 0x000fe40000011405 */
[----:B------:R-:W-:-:S02]  /*1490*/  MOV R2, RZ ;  /* 0x000000ff00027202 */ /* 0x000fc40000000f00 */
[----:B------:R-:W-:-:S04]  /*14a0*/  VIMNMX R88, R3, R88, PT ;  /* 0x0000005803587248 */ /* 0x000fc80003fe0100 */
[----:B------:R-:W-:-:S13]  /*14b0*/  ISETP.GE.AND P1, PT, R88, 0x1, PT ;  /* 0x000000015800780c */ /* 0x000fda0003f26270 */
[----:B------:R-:W-:Y:S05]  /*14c0*/  @!P1 BRA `(.L_x_2446) ;  /* 0x0000009800189947 */ /* 0x000fea0003800000 */
        /* <DEDUP_REMOVED lines=31> */
.L_x_2447:
[----:B------:R-:W-:Y:S02]  /*16c0*/  LEA.HI R0, R191, R191, RZ, 0x1 ;  /* 0x000000bfbf007211 */ /* 0x000fe400078f08ff */
[----:B------:R-:W-:Y:S02]  /*16d0*/  ISETP.NE.AND P0, PT, R19, 0x3, PT ;  /* 0x000000031300780c */ /* 0x000fe40003f05270 */
[----:B------:R-:W-:-:S05]  /*16e0*/  LOP3.LUT R0, R0, 0xfffffffe, RZ, 0xc0, !PT ;  /* 0xfffffffe00007812 */ /* 0x000fca00078ec0ff */
[----:B------:R-:W-:-:S05]  /*16f0*/  IMAD.IADD R0, R191, 0x1, -R0 ;  /* 0x00000001bf007824 */ /* 0x000fca00078e0a00 */
[----:B------:R-:W-:-:S04]  /*1700*/  SHF.L.U32 R0, R0, 0x1f, RZ ;  /* 0x0000001f00007819 */ /* 0x000fc800000006ff */
[----:B------:R-:W0:Y:S02]  /*1710*/  SYNCS.PHASECHK.TRANS64.TRYWAIT P1, [UR37+0x34800], R0 ;  /* 0x03480000ff0075a7 */ /* 0x000e240008020165 */
[----:B0-----:R-:W-:Y:S05]  /*1720*/  @!P1 BRA `(.L_x_2448) ;  /* 0x0000011800d89947 */ /* 0x001fea0003800000 */
.L_x_2621:
[----:B------:R-:W-:Y:S05]  /*1730*/  @!P0 BRA `(.L_x_2449) ;  /* 0x0000000000048947 */ /* 0x000fea0003800000 */
[----:B------:R-:W-:Y:S01]  /*1740*/  BPT.TRAP 0x1 ;  /* 0x000000040000795c */ /* 0x000fe20000300000 */
.L_x_2449:
[----:B0-----:R-:W-:Y:S01]  /*1750*/  IMAD.U32 R3, RZ, RZ, UR38 ;  /* 0x00000026ff037e24 */ /* 0x001fe2000f8e00ff */
[----:B------:R-:W-:-:S04]  /*1760*/  MOV R0, UR36 ;  /* 0x0000002400007c02 */ /* 0x000fc80008000f00 */
[----:B------:R-:W-:Y:S02]  /*1770*/  LEA R0, R0, UR37, 0x3 ;  /* 0x0000002500007c11 */ /* 0x000fe4000f8e18ff */
[----:B------:R-:W-:-:S04]  /*1780*/  SHF.L.U32 R3, R3, 0x1f, RZ ;  /* 0x0000001f03037819 */ /* 0x000fc800000006ff */
[----:B------:R0:W1:Y:S01]  /*1790*/  SYNCS.PHASECHK.TRANS64.TRYWAIT P2, [R0+URZ+0x34830], R3 ;  /* 0x03483003000075a7 */ /* 0x000062000804017f */
[----:B------:R-:W-:Y:S05]  /*17a0*/  @!P0 BRA `(.L_x_2450) ;  /* 0x0000000000048947 */ /* 0x000fea0003800000 */
[----:B------:R-:W-:Y:S01]  /*17b0*/  BPT.TRAP 0x1 ;  /* 0x000000040000795c */ /* 0x000fe20000300000 */
.L_x_2450:
[----:B------:R-:W2:Y:S02]  /*17c0*/  S2R R2, SR_TID.X ;  /* 0x0000000000027919 */ /* 0x000ea40000002100 */
[----:B--2---:R-:W-:Y:S01]  /*17d0*/  LOP3.LUT P1, RZ, R2, 0x7f, RZ, 0xc0, !PT ;  /* 0x0000007f02ff7812 */ /* 0x004fe2000782c0ff */
[----:B-1----:R-:W-:-:S12]  /*17e0*/  @P2 BRA `(.L_x_2451) ;  /* 0x0000000000082947 */ /* 0x002fd80003800000 */
[----:B------:R-:W1:Y:S02]  /*17f0*/  SYNCS.PHASECHK.TRANS64.TRYWAIT P2, [R0+URZ+0x34830], R3 ;  /* 0x03483003000075a7 */ /* 0x000e64000804017f */
[----:B-1----:R-:W-:Y:S05]  /*1800*/  @!P2 BRA `(.L_x_2452) ;  /* 0x0000011800b8a947 */ /* 0x002fea0003800000 */
.L_x_2451:
[----:B------:R-:W-:Y:S05]  /*1810*/  WARPSYNC.ALL ;  /* 0x0000000000007948 */ /* 0x000fea0003800000 */
[----:B------:R-:W-:Y:S01]  /*1820*/  UIADD3 UR4, UR37, 0x1c400, URZ ;  /* 0x0001c40025047890 */ /* 0x000fe2000fffe03f */
[----:B------:R-:W-:Y:S01]  /*1830*/  WARPGROUP.ARRIVE ;  /* 0x00000000000079c5 */ /* 0x000fe20000000000 */
[----:B------:R-:W-:Y:S01]  /*1840*/  ULOP3.LUT UR52, UR52, 0x10000, URZ, 0xfc, !UPT ;  /* 0x0001000034347892 */ /* 0x000fe2000f8efc3f */
[----:B------:R-:W2:Y:S01]  /*1850*/  LDC R5, c[0x0][0x448] ;  /* 0x00011200ff057b82 */ /* 0x000ea20000000800 */
[----:B------:R-:W-:Y:S01]  /*1860*/  USHF.R.U32.HI UR4, URZ, 0x4, UR4 ;  /* 0x000000043f047899 */ /* 0x000fe20008011604 */
[----:B01----:R-:W-:Y:S01]  /*1870*/  @!P1 VIADD R0, R0, 0x34840 ;  /* 0x0003484000009836 */ /* 0x003fe20000000000 */
[----:B------:R-:W-:Y:S01]  /*1880*/  UMOV UR53, 0x40000040 ;  /* 0x4000004000357882 */ /* 0x000fe20000000000 */
[----:B------:R-:W-:Y:S01]  /*1890*/  UMOV UR55, 0x40000040 ;  /* 0x4000004000377882 */ /* 0x000fe20000000000 */
[----:B------:R-:W-:Y:S01]  /*18a0*/  ULOP3.LUT UR4, UR4, 0x3fff, URZ, 0xc0, !UPT ;  /* 0x00003fff04047892 */ /* 0x000fe2000f8ec03f */
[----:B------:R-:W-:Y:S01]  /*18b0*/  CS2R R150, SRZ ;  /* 0x0000000000967805 */ /* 0x000fe2000001ff00 */
[----:B------:R-:W-:Y:S01]  /*18c0*/  UMOV UR5, 0x40000040 ;  /* 0x4000004000057882 */ /* 0x000fe20000000000 */
[----:B------:R-:W-:Y:S01]  /*18d0*/  UMOV UR7, 0x40000040 ;  /* 0x4000004000077882 */ /* 0x000fe20000000000 */
[----:B------:R-:W-:Y:S01]  /*18e0*/  ULOP3.LUT UR39, UR4, 0x10000, URZ, 0xfc, !UPT ;  /* 0x0001000004277892 */ /* 0x000fe2000f8efc3f */
[----:B------:R-:W-:Y:S01]  /*18f0*/  @!P1 PRMT R0, RZ, 0x654, R0 ;  /* 0x00000654ff009816 */ /* 0x000fe20000000000 */
[----:B------:R-:W-:Y:S01]  /*1900*/  UIADD3 UR4, UR52, 0x2, URZ ;  /* 0x0000000234047890 */ /* 0x000fe2000fffe03f */
[----:B------:R-:W-:Y:S01]  /*1910*/  CS2R R148, SRZ ;  /* 0x0000000000947805 */ /* 0x000fe2000001ff00 */
[----:B------:R-:W-:Y:S01]  /*1920*/  UIMAD UR54, UR36, 0xc00, UR39 ;  /* 0x00000c00243678a4 */ /* 0x000fe2000f8e0227 */
[----:B------:R-:W-:Y:S01]  /*1930*/  CS2R R146, SRZ ;  /* 0x0000000000927805 */ /* 0x000fe2000001ff00 */
[----:B------:R-:W-:Y:S01]  /*1940*/  UIADD3 UR8, UR52, 0x4, URZ ;  /* 0x0000000434087890 */ /* 0x000fe2000fffe03f */
[----:B------:R-:W-:Y:S01]  /*1950*/  CS2R R144, SRZ ;  /* 0x0000000000907805 */ /* 0x000fe2000001ff00 */
[----:B------:R-:W-:Y:S01]  /*1960*/  UIADD3 UR6, UR54, 0x2, URZ ;  /* 0x0000000236067890 */ /* 0x000fe2000fffe03f */
[----:B------:R-:W-:Y:S01]  /*1970*/  CS2R R142, SRZ ;  /* 0x00000000008e7805 */ /* 0x000fe2000001ff00 */
[----:B------:R-:W-:Y:S01]  /*1980*/  UIADD3 UR10, UR54, 0x4, URZ ;  /* 0x00000004360a7890 */ /* 0x000fe2000fffe03f */
[----:B------:R-:W-:Y:S01]  /*1990*/  CS2R R140, SRZ ;  /* 0x00000000008c7805 */ /* 0x000fe2000001ff00 */
[----:B------:R-:W-:Y:S01]  /*19a0*/  UMOV UR9, 0x40000040 ;  /* 0x4000004000097882 */ /* 0x000fe20000000000 */
[----:B------:R-:W-:Y:S01]  /*19b0*/  HGMMA.64x128x16.F32 R24, gdesc[UR52], RZ, !UPT, gsb0 ;  /* 0x01e00000341879f0 */ /* 0x000fe2000c0008ff */
[----:B------:R-:W-:Y:S01]  /*19c0*/  UMOV UR11, 0x40000040 ;  /* 0x40000040000b7882 */ /* 0x000fe20000000000 */
[----:B------:R-:W-:Y:S01]  /*19d0*/  UIADD3 UR12, UR52, 0x6, URZ ;  /* 0x00000006340c7890 */ /* 0x000fe2000fffe03f */
[----:B--2---:R-:W-:Y:S01]  /*19e0*/  ISETP.NE.AND P2, PT, R5, 0x1, PT ;  /* 0x000000010500780c */ /* 0x004fe20003f45270 */
[----:B------:R-:W-:Y:S01]  /*19f0*/  UIADD3 UR14, UR54, 0x6, URZ ;  /* 0x00000006360e7890 */ /* 0x000fe2000fffe03f */
[----:B------:R-:W-:Y:S01]  /*1a00*/  IMAD.IADD R5, R184, 0x1, R18 ;  /* 0x00000001b8057824 */ /* 0x000fe200078e0212 */
        /* <DEDUP_REMOVED lines=11> */
[----:B------:R-:W0:Y:S01]  /*1ac0*/  @P2 LDC R6, c[0x0][0x44c] ;  /* 0x00011300ff062b82 */ /* 0x000e220000000800 */
        /* <DEDUP_REMOVED lines=22> */
[----:B0-----:R-:W-:Y:S01]  /*1c30*/  @P2 IMAD.HI.U32 R6, R5, R6, RZ ;  /* 0x0000000605062227 */ /* 0x001fe200078e00ff */
        /* <DEDUP_REMOVED lines=10> */
[----:B------:R-:W-:-:S02]  /*1ce0*/  WARPGROUP.DEPBAR.LE gsb0, 0x0 ;  /* 0x00008000000079c5 */ /* 0x000fc40000010000 */
[----:B------:R-:W-:-:S06]  /*1cf0*/  WARPGROUP.ARRIVE ;  /* 0x00000000000079c5 */ /* 0x000fcc0000000000 */
[----:B------:R-:W-:Y:S01]  /*1d00*/  HGMMA.64x128x16.F32 R24, gdesc[UR4], R24, gsb0 ;  /* 0x01e00000041879f0 */ /* 0x000fe20008000818 */
[----:B------:R-:W-:Y:S01]  /*1d10*/  ULDC UR6, c[0x0][0x9d8] ;  /* 0x0002760000067ab9 */ /* 0x000fe20000000800 */
[----:B------:R-:W-:Y:S01]  /*1d20*/  ULDC UR7, c[0x0][0x988] ;  /* 0x0002620000077ab9 */ /* 0x000fe20000000800 */
        /* <DEDUP_REMOVED lines=35> */
[----:B------:R0:W-:Y:S01]  /*1f60*/  MUFU.TANH R32, R27 ;  /* 0x0000001b00207308 */ /* 0x0001e20000002400 */
[----:B------:R-:W-:Y:S01]  /*1f70*/  FMUL.FTZ R28, R29, UR6 ;  /* 0x000000061d1c7c20 */ /* 0x000fe20008410000 */
[----:B------:R-:W-:Y:S01]  /*1f80*/  FMUL.FTZ R30, R30, UR6 ;  /* 0x000000061e1e7c20 */ /* 0x000fe20008410000 */
[----:B------:R-:W-:Y:S01]  /*1f90*/  FMUL.FTZ R31, R31, UR6 ;  /* 0x000000061f1f7c20 */ /* 0x000fe20008410000 */
[----:B------:R-:W-:Y:S01]  /*1fa0*/  FMUL.FTZ R34, R34, UR6 ;  /* 0x0000000622227c20 */ /* 0x000fe20008410000 */
[----:B------:R-:W-:Y:S01]  /*1fb0*/  FMUL.FTZ R35, R35, UR6 ;  /* 0x0000000623237c20 */ /* 0x000fe20008410000 */
[----:B------:R-:W-:Y:S01]  /*1fc0*/  FMUL.FTZ R38, R38, UR6 ;  /* 0x0000000626267c20 */ /* 0x000fe20008410000 */
[----:B------:R-:W-:Y:S01]  /*1fd0*/  FMUL.FTZ R39, R39, UR6 ;  /* 0x0000000627277c20 */ /* 0x000fe20008410000 */
[----:B------:R1:W2:Y:S01]  /*1fe0*/  MUFU.TANH R100, R26 ;  /* 0x0000001a00647308 */ /* 0x0002a20000002400 */
[----:B0-----:R-:W0:Y:S01]  /*1ff0*/  @P2 LDC R27, c[0x0][0x450] ;  /* 0x00011400ff1b2b82 */ /* 0x001e220000000800 */
[----:B------:R-:W-:Y:S01]  /*2000*/  FMUL.FTZ R42, R42, UR6 ;  /* 0x000000062a2a7c20 */ /* 0x000fe20008410000 */
[----:B------:R-:W-:Y:S01]  /*2010*/  FMUL.FTZ R43, R43, UR6 ;  /* 0x000000062b2b7c20 */ /* 0x000fe20008410000 */
[----:B------:R-:W-:Y:S01]  /*2020*/  FMUL.FTZ R46, R46, UR6 ;  /* 0x000000062e2e7c20 */ /* 0x000fe20008410000 */
[----:B------:R-:W-:Y:S01]  /*2030*/  FMUL.FTZ R47, R47, UR6 ;  /* 0x000000062f2f7c20 */ /* 0x000fe20008410000 */
[----:B------:R-:W-:Y:S01]  /*2040*/  FMUL.FTZ R50, R50, UR6 ;  /* 0x0000000632327c20 */ /* 0x000fe20008410000 */
[----:B------:R-:W-:Y:S01]  /*2050*/  FMUL.FTZ R51, R51, UR6 ;  /* 0x0000000633337c20 */ /* 0x000fe20008410000 */
[----:B------:R3:W4:Y:S01]  /*2060*/  MUFU.TANH R102, R30 ;  /* 0x0000001e00667308 */ /* 0x0007220000002400 */
[----:B-1----:R-:W-:-:S02]  /*2070*/  IMAD.MOV.U32 R26, RZ, RZ, R5 ;  /* 0x000000ffff1a7224 */ /* 0x002fc400078e0005 */
[----:B------:R-:W-:Y:S01]  /*2080*/  FMUL.FTZ R54, R54, UR6 ;  /* 0x0000000636367c20 */ /* 0x000fe20008410000 */
[----:B------:R-:W-:Y:S02]  /*2090*/  IMAD.MOV.U32 R5, RZ, RZ, -0x80 ;  /* 0xffffff80ff057424 */ /* 0x000fe400078e00ff */
[----:B------:R-:W-:Y:S01]  /*20a0*/  FMUL.FTZ R55, R55, UR6 ;  /* 0x0000000637377c20 */ /* 0x000fe20008410000 */
[----:B------:R-:W-:Y:S01]  /*20b0*/  FMUL.FTZ R58, R58, UR6 ;  /* 0x000000063a3a7c20 */ /* 0x000fe20008410000 */
[----:B------:R-:W-:Y:S01]  /*20c0*/  FMUL.FTZ R20, R24, UR6 ;  /* 0x0000000618147c20 */ /* 0x000fe20008410000 */
[----:B------:R-:W-:Y:S01]  /*20d0*/  IMAD R5, R88, R5, 0x80 ;  /* 0x0000008058057424 */ /* 0x000fe200078e0205 */
[----:B------:R1:W5:Y:S01]  /*20e0*/  MUFU.TANH R104, R31 ;  /* 0x0000001f00687308 */ /* 0x0003620000002400 */
[----:B------:R-:W-:Y:S01]  /*20f0*/  FMUL.FTZ R24, R33, UR6 ;  /* 0x0000000621187c20 */ /* 0x000fe20008410000 */
[----:B------:R-:W-:Y:S01]  /*2100*/  FMUL.FTZ R59, R59, UR6 ;  /* 0x000000063b3b7c20 */ /* 0x000fe20008410000 */
[----:B---3--:R-:W-:-:S02]  /*2110*/  VIADD R30, R5, 0x1 ;  /* 0x00000001051e7836 */ /* 0x008fc40000000000 */
[----:B------:R-:W-:Y:S01]  /*2120*/  FMUL.FTZ R62, R62, UR6 ;  /* 0x000000063e3e7c20 */ /* 0x000fe20008410000 */
[----:B------:R-:W-:Y:S01]  /*2130*/  FMUL.FTZ R70, R70, UR6 ;  /* 0x0000000646467c20 */ /* 0x000fe20008410000 */
[----:B------:R-:W-:Y:S01]  /*2140*/  FMUL.FTZ R63, R63, UR6 ;  /* 0x000000063f3f7c20 */ /* 0x000fe20008410000 */
[----:B------:R-:W-:Y:S01]  /*2150*/  IMAD R30, R23, -0x2, R30 ;  /* 0xfffffffe171e7824 */ /* 0x000fe200078e021e */
[----:B------:R-:W3:Y:S01]  /*2160*/  MUFU.TANH R34, R34 ;  /* 0x0000002200227308 */ /* 0x000ee20000002400 */
[----:B0-----:R-:W-:Y:S01]  /*2170*/  @P2 SHF.R.U32.HI R26, RZ, R27, R6 ;  /* 0x0000001bff1a2219 */ /* 0x001fe20000011606 */
[----:B------:R-:W-:Y:S02]  /*2180*/  IMAD.IADD R6, R16, 0x1, R5 ;  /* 0x0000000110067824 */ /* 0x000fe400078e0205 */
[----:B------:R-:W-:Y:S01]  /*2190*/  FMUL.FTZ R66, R66, UR6 ;  /* 0x0000000642427c20 */ /* 0x000fe20008410000 */
[----:B------:R-:W-:Y:S01]  /*21a0*/  IADD3 R98, -R17, R30, R16 ;  /* 0x0000001e11627210 */ /* 0x000fe20007ffe110 */
[----:B------:R-:W-:Y:S01]  /*21b0*/  FMUL.FTZ R67, R67, UR6 ;  /* 0x0000000643437c20 */ /* 0x000fe20008410000 */
[----:B------:R-:W0:Y:S01]  /*21c0*/  SHFL.IDX PT, R29, R26, 0x1, 0x1c1f ;  /* 0x003c1f001a1d7f89 */ /* 0x000e2200000e0000 */
[----:B------:R-:W-:Y:S01]  /*21d0*/  IMAD R27, R23, -0x2, R6 ;  /* 0xfffffffe171b7824 */ /* 0x000fe200078e0206 */
        /* <DEDUP_REMOVED lines=17> */
[----:B------:R-:W3:Y:S01]  /*22f0*/  SHFL.IDX PT, R26, R26, RZ, 0x1c1f ;  /* 0x001c1fff1a1a7589 */ /* 0x000ee200000e0000 */
[----:B------:R-:W-:Y:S01]  /*2300*/  FMUL.FTZ R25, R25, UR6 ;  /* 0x0000000619197c20 */ /* 0x000fe20008410000 */
[----:B------:R-:W-:Y:S01]  /*2310*/  FMUL.FTZ R60, R60, UR6 ;  /* 0x000000063c3c7c20 */ /* 0x000fe20008410000 */
[----:B------:R-:W-:Y:S01]  /*2320*/  FMUL.FTZ R64, R64, UR6 ;  /* 0x0000000640407c20 */ /* 0x000fe20008410000 */
[----:B------:R-:W-:Y:S01]  /*2330*/  FMUL.FTZ R14, R37, UR6 ;  /* 0x00000006250e7c20 */ /* 0x000fe20008410000 */
[----:B0-----:R-:W-:Y:S01]  /*2340*/  VIADDMNMX R29, R29, R98, R27, PT ;  /* 0x000000621d1d7246 */ /* 0x001fe2000380011b */
[----:B------:R-:W-:Y:S01]  /*2350*/  FMUL.FTZ R68, R68, UR6 ;  /* 0x0000000644447c20 */ /* 0x000fe20008410000 */
[----:B------:R-:W0:Y:S01]  /*2360*/  MUFU.TANH R42, R42 ;  /* 0x0000002a002a7308 */ /* 0x000e220000002400 */
[----:B------:R-:W-:Y:S01]  /*2370*/  FMUL.FTZ R72, R72, UR6 ;  /* 0x0000000648487c20 */ /* 0x000fe20008410000 */
[----:B------:R-:W-:Y:S01]  /*2380*/  ISETP.GT.AND P3, PT, R29, RZ, PT ;  /* 0x000000ff1d00720c */ /* 0x000fe20003f64270 */
[----:B------:R-:W-:Y:S01]  /*2390*/  FMUL.FTZ R13, R41, UR6 ;  /* 0x00000006290d7c20 */ /* 0x000fe20008410000 */
[C---:B------:R-:W-:Y:S01]  /*23a0*/  ISETP.GT.AND P4, PT, R29.reuse, 0x1, PT ;  /* 0x000000011d00780c */ /* 0x040fe20003f84270 */
[----:B------:R-:W-:Y:S01]  /*23b0*/  FMUL.FTZ R76, R76, UR6 ;  /* 0x000000064c4c7c20 */ /* 0x000fe20008410000 */
[----:B------:R-:W-:Y:S01]  /*23c0*/  ISETP.GT.AND P5, PT, R29, 0x8, PT ;  /* 0x000000081d00780c */ /* 0x000fe20003fa4270 */
[----:B------:R-:W-:Y:S01]  /*23d0*/  FMUL.FTZ R10, R45, UR6 ;  /* 0x000000062d0a7c20 */ /* 0x000fe20008410000 */
[----:B--2---:R-:W-:Y:S01]  /*23e0*/  FSEL R100, R100, -INF , P3 ;  /* 0xff80000064647808 */ /* 0x004fe20001800000 */
[----:B------:R-:W2:Y:S01]  /*23f0*/  MUFU.TANH R43, R43 ;  /* 0x0000002b002b7308 */ /* 0x000ea20000002400 */
[----:B-1----:R-:W-:Y:S01]  /*2400*/  FSEL R31, R32, -INF , P4 ;  /* 0xff800000201f7808 */ /* 0x002fe20002000000 */
[----:B------:R-:W-:Y:S01]  /*2410*/  FMUL.FTZ R80, R80, UR6 ;  /* 0x0000000650507c20 */ /* 0x000fe20008410000 */
[----:B------:R-:W-:Y:S01]  /*2420*/  ISETP.GT.AND P3, PT, R29, 0x9, PT ;  /* 0x000000091d00780c */ /* 0x000fe20003f64270 */
[----:B------:R-:W-:Y:S01]  /*2430*/  FMUL.FTZ R9, R49, UR6 ;  /* 0x0000000631097c20 */ /* 0x000fe20008410000 */
[----:B----4-:R-:W-:Y:S01]  /*2440*/  FSEL R102, R102, -INF , P5 ;  /* 0xff80000066667808 */ /* 0x010fe20002800000 */
[----:B------:R-:W-:Y:S01]  /*2450*/  FMUL.FTZ R84, R84, UR6 ;  /* 0x0000000654547c20 */ /* 0x000fe20008410000 */
[----:B------:R-:W-:Y:S01]  /*2460*/  FMNMX.FTZ R5, R100, R31, !PT ;  /* 0x0000001f64057209 */ /* 0x000fe20007810000 */
[----:B------:R-:W1:Y:S01]  /*2470*/  MUFU.TANH R46, R46 ;  /* 0x0000002e002e7308 */ /* 0x000e620000002400 */
[----:B------:R-:W-:Y:S01]  /*2480*/  ISETP.GT.AND P4, PT, R29, 0x10, PT ;  /* 0x000000101d00780c */ /* 0x000fe20003f84270 */
[----:B------:R-:W-:Y:S01]  /*2490*/  FMUL.FTZ R4, R53, UR6 ;  /* 0x0000000635047c20 */ /* 0x000fe20008410000 */
[----:B-----5:R-:W-:Y:S01]  /*24a0*/  FSEL R104, R104, -INF , P3 ;  /* 0xff80000068687808 */ /* 0x020fe20001800000 */
[----:B------:R-:W-:Y:S01]  /*24b0*/  FMUL.FTZ R3, R57, UR6 ;  /* 0x0000000639037c20 */ /* 0x000fe20008410000 */
[----:B------:R-:W-:Y:S01]  /*24c0*/  FMNMX.FTZ R5, R102, R5, !PT ;  /* 0x0000000566057209 */ /* 0x000fe20007810000 */
[----:B------:R-:W-:Y:S01]  /*24d0*/  FMUL.FTZ R61, R61, UR6 ;  /* 0x000000063d3d7c20 */ /* 0x000fe20008410000 */
[----:B------:R-:W-:Y:S01]  /*24e0*/  ISETP.GT.AND P3, PT, R29, 0x11, PT ;  /* 0x000000111d00780c */ /* 0x000fe20003f64270 */
[----:B------:R-:W4:Y:S01]  /*24f0*/  MUFU.TANH R47, R47 ;  /* 0x0000002f002f7308 */ /* 0x000f220000002400 */
[----:B---3--:R-:W-:Y:S01]  /*2500*/  FSEL R106, R34, -INF , P4 ;  /* 0xff800000226a7808 */ /* 0x008fe20002000000 */
[----:B------:R-:W-:Y:S01]  /*2510*/  FMUL.FTZ R65, R65, UR6 ;  /* 0x0000000641417c20 */ /* 0x000fe20008410000 */
[----:B------:R-:W-:Y:S01]  /*2520*/  FMNMX.FTZ R5, R104, R5, !PT ;  /* 0x0000000568057209 */ /* 0x000fe20007810000 */
[----:B------:R-:W-:Y:S01]  /*2530*/  FMUL.FTZ R69, R69, UR6 ;  /* 0x0000000645457c20 */ /* 0x000fe20008410000 */
[----:B------:R-:W-:Y:S01]  /*2540*/  ISETP.GT.AND P4, PT, R29, 0x18, PT ;  /* 0x000000181d00780c */ /* 0x000fe20003f84270 */
[----:B------:R-:W-:Y:S01]  /*2550*/  FMUL.FTZ R73, R73, UR6 ;  /* 0x0000000649497c20 */ /* 0x000fe20008410000 */
[----:B------:R-:W-:Y:S01]  /*2560*/  FSEL R108, R35, -INF , P3 ;  /* 0xff800000236c7808 */ /* 0x000fe20001800000 */
[----:B------:R-:W3:Y:S01]  /*2570*/  MUFU.TANH R50, R50 ;  /* 0x0000003200327308 */ /* 0x000ee20000002400 */
[----:B------:R-:W-:Y:S01]  /*2580*/  FMNMX.FTZ R5, R106, R5, !PT ;  /* 0x000000056a057209 */ /* 0x000fe20007810000 */
[----:B------:R-:W-:Y:S01]  /*2590*/  FMUL.FTZ R77, R77, UR6 ;  /* 0x000000064d4d7c20 */ /* 0x000fe20008410000 */
[----:B------:R-:W-:Y:S01]  /*25a0*/  ISETP.GT.AND P3, PT, R29, 0x19, PT ;  /* 0x000000191d00780c */ /* 0x000fe20003f64270 */
[----:B------:R-:W-:Y:S01]  /*25b0*/  FMUL.FTZ R81, R81, UR6 ;  /* 0x0000000651517c20 */ /* 0x000fe20008410000 */
[----:B------:R-:W-:Y:S01]  /*25c0*/  FSEL R110, R38, -INF , P4 ;  /* 0xff800000266e7808 */ /* 0x000fe20002000000 */
[----:B------:R-:W-:Y:S01]  /*25d0*/  FMUL.FTZ R85, R85, UR6 ;  /* 0x0000000655557c20 */ /* 0x000fe20008410000 */
[----:B------:R-:W-:Y:S01]  /*25e0*/  FMNMX.FTZ R5, R108, R5, !PT ;  /* 0x000000056c057209 */ /* 0x000fe20007810000 */
[----:B------:R-:W5:Y:S01]  /*25f0*/  MUFU.TANH R51, R51 ;  /* 0x0000003300337308 */ /* 0x000f620000002400 */
[----:B------:R-:W-:Y:S01]  /*2600*/  ISETP.GT.AND P4, PT, R29, 0x20, PT ;  /* 0x000000201d00780c */ /* 0x000fe20003f84270 */
[----:B------:R5:W-:Y:S01]  /*2610*/  @!P1 SYNCS.ARRIVE.TRANS64.RED.A1T0 RZ, [R0+URZ], RZ ;  /* 0x000000ff00ff99a7 */ /* 0x000be2000810043f */
[----:B------:R-:W-:-:S02]  /*2620*/  FSEL R112, R39, -INF , P3 ;  /* 0xff80000027707808 */ /* 0x000fc40001800000 */
[----:B------:R-:W-:Y:S02]  /*2630*/  FMNMX.FTZ R5, R110, R5, !PT ;  /* 0x000000056e057209 */ /* 0x000fe40007810000 */
[C---:B------:R-:W-:Y:S01]  /*2640*/  ISETP.GT.AND P3, PT, R29.reuse, 0x21, PT ;  /* 0x000000211d00780c */ /* 0x040fe20003f64270 */
[----:B------:R-:W5:Y:S01]  /*2650*/  MUFU.TANH R54, R54 ;  /* 0x0000003600367308 */ /* 0x000f620000002400 */
[----:B0-----:R-:W-:Y:S02]  /*2660*/  FSEL R114, R42, -INF , P4 ;  /* 0xff8000002a727808 */ /* 0x001fe40002000000 */
[----:B------:R-:W-:Y:S02]  /*2670*/  FMNMX.FTZ R5, R112, R5, !PT ;  /* 0x0000000570057209 */ /* 0x000fe40007810000 */
[----:B------:R-:W-:Y:S02]  /*2680*/  ISETP.GT.AND P4, PT, R29, 0x28, PT ;  /* 0x000000281d00780c */ /* 0x000fe40003f84270 */
[----:B--2---:R-:W-:Y:S01]  /*2690*/  FSEL R96, R43, -INF , P3 ;  /* 0xff8000002b607808 */ /* 0x004fe20001800000 */
[----:B------:R-:W-:Y:S01]  /*26a0*/  MUFU.TANH R55, R55 ;  /* 0x0000003700377308 */ /* 0x000fe20000002400 */
[----:B------:R-:W-:-:S02]  /*26b0*/  FMNMX.FTZ R5, R114, R5, !PT ;  /* 0x0000000572057209 */ /* 0x000fc40007810000 */
[C---:B------:R-:W-:Y:S02]  /*26c0*/  ISETP.GT.AND P3, PT, R29.reuse, 0x29, PT ;  /* 0x000000291d00780c */ /* 0x040fe40003f64270 */
[----:B-1----:R-:W-:Y:S02]  /*26d0*/  FSEL R94, R46, -INF , P4 ;  /* 0xff8000002e5e7808 */ /* 0x002fe40002000000 */
[----:B------:R-:W-:Y:S01]  /*26e0*/  FMNMX.FTZ R5, R96, R5, !PT ;  /* 0x0000000560057209 */ /* 0x000fe20007810000 */
[----:B------:R-:W0:Y:S01]  /*26f0*/  MUFU.TANH R58, R58 ;  /* 0x0000003a003a7308 */ /* 0x000e220000002400 */
[----:B------:R-:W-:Y:S02]  /*2700*/  ISETP.GT.AND P4, PT, R29, 0x30, PT ;  /* 0x000000301d00780c */ /* 0x000fe40003f84270 */
[----:B----4-:R-:W-:Y:S02]  /*2710*/  FSEL R92, R47, -INF , P3 ;  /* 0xff8000002f5c7808 */ /* 0x010fe40001800000 */
[----:B------:R-:W-:Y:S01]  /*2720*/  FMNMX.FTZ R33, R94, R5, !PT ;  /* 0x000000055e217209 */ /* 0x000fe20007810000 */
[----:B------:R-:W-:Y:S01]  /*2730*/  FMUL.FTZ R5, R74, UR6 ;  /* 0x000000064a057c20 */ /* 0x000fe20008410000 */
[----:B------:R-:W-:Y:S01]  /*2740*/  ISETP.GT.AND P3, PT, R29, 0x31, PT ;  /* 0x000000311d00780c */ /* 0x000fe20003f64270 */
[----:B------:R-:W-:Y:S01]  /*2750*/  MUFU.TANH R59, R59 ;  /* 0x0000003b003b7308 */ /* 0x000fe20000002400 */
[----:B---3--:R-:W-:-:S02]  /*2760*/  FSEL R90, R50, -INF , P4 ;  /* 0xff800000325a7808 */ /* 0x008fc40002000000 */
[----:B------:R-:W-:Y:S02]  /*2770*/  FMNMX.FTZ R33, R92, R33, !PT ;  /* 0x000000215c217209 */ /* 0x000fe40007810000 */
[----:B------:R-:W-:Y:S02]  /*2780*/  ISETP.GT.AND P4, PT, R29, 0x38, PT ;  /* 0x000000381d00780c */ /* 0x000fe40003f84270 */
[----:B-----5:R-:W-:Y:S01]  /*2790*/  FSEL R74, R51, -INF , P3 ;  /* 0xff800000334a7808 */ /* 0x020fe20001800000 */
[----:B------:R-:W1:Y:S01]  /*27a0*/  MUFU.TANH R30, R62 ;  /* 0x0000003e001e7308 */ /* 0x000e620000002400 */
[----:B------:R-:W-:Y:S02]  /*27b0*/  FMNMX.FTZ R33, R90, R33, !PT ;  /* 0x000000215a217209 */ /* 0x000fe40007810000 */
[----:B------:R-:W-:Y:S02]  /*27c0*/  ISETP.GT.AND P3, PT, R29, 0x39, PT ;  /* 0x000000391d00780c */ /* 0x000fe40003f64270 */
[----:B------:R-:W-:-:S02]  /*27d0*/  FMNMX.FTZ R33, R74, R33, !PT ;  /* 0x000000214a217209 */ /* 0x000fc40007810000 */
[----:B------:R-:W-:Y:S01]  /*27e0*/  VIADDMNMX R27, R26, R98, R27, PT ;  /* 0x000000621a1b7246 */ /* 0x000fe2000380011b */
[----:B------:R2:W-:Y:S03]  /*27f0*/  MUFU.TANH R38, R70 ;  /* 0x0000004600267308 */ /* 0x0005e60000002400 */
[----:B------:R-:W-:-:S05]  /*2800*/  ISETP.GT.AND P5, PT, R27, 0x8, PT ;  /* 0x000000081b00780c */ /* 0x000fca0003fa4270 */
[----:B------:R-:W3:Y:S01]  /*2810*/  MUFU.TANH R63, R63 ;  /* 0x0000003f003f7308 */ /* 0x000ee20000002400 */
[----:B--2---:R-:W-:Y:S02]  /*2820*/  FSEL R70, R54, -INF , P4 ;  /* 0xff80000036467808 */ /* 0x004fe40002000000 */
[C---:B------:R-:W-:Y:S02]  /*2830*/  ISETP.GT.AND P4, PT, R29.reuse, 0x40, PT ;  /* 0x000000401d00780c */ /* 0x040fe40003f84270 */
[----:B------:R-:W-:Y:S02]  /*2840*/  FMNMX.FTZ R33, R70, R33, !PT ;  /* 0x0000002146217209 */ /* 0x000fe40007810000 */
[----:B0-----:R-:W-:Y:S01]  /*2850*/  FSEL R62, R58, -INF , P4 ;  /* 0xff8000003a3e7808 */ /* 0x001fe20002000000 */
[----:B------:R0:W2:Y:S01]  /*2860*/  MUFU.TANH R32, R66 ;  /* 0x0000004200207308 */ /* 0x0000a20000002400 */
[----:B------:R-:W-:-:S04]  /*2870*/  ISETP.GT.AND P4, PT, R29, 0x48, PT ;  /* 0x000000481d00780c */ /* 0x000fc80003f84270 */
[----:B-1----:R-:W-:Y:S02]  /*2880*/  FSEL R30, R30, -INF , P4 ;  /* 0xff8000001e1e7808 */ /* 0x002fe40002000000 */
[----:B------:R-:W-:Y:S01]  /*2890*/  ISETP.GT.AND P4, PT, R29, 0x50, PT ;  /* 0x000000501d00780c */ /* 0x000fe20003f84270 */
[----:B------:R-:W1:Y:S01]  /*28a0*/  MUFU.TANH R36, R67 ;  /* 0x0000004300247308 */ /* 0x000e620000002400 */
[----:B0-----:R-:W-:Y:S02]  /*28b0*/  FSEL R66, R55, -INF , P3 ;  /* 0xff80000037427808 */ /* 0x001fe40001800000 */
[----:B------:R-:W-:Y:S02]  /*28c0*/  ISETP.GT.AND P3, PT, R29, 0x41, PT ;  /* 0x000000411d00780c */ /* 0x000fe40003f64270 */
[----:B------:R-:W-:Y:S02]  /*28d0*/  FMNMX.FTZ R33, R66, R33, !PT ;  /* 0x0000002142217209 */ /* 0x000fe40007810000 */
[----:B------:R-:W-:Y:S01]  /*28e0*/  FSEL R58, R59, -INF , P3 ;  /* 0xff8000003b3a7808 */ /* 0x000fe20001800000 */
[----:B------:R-:W0:Y:S01]  /*28f0*/  MUFU.TANH R44, R71 ;  /* 0x00000047002c7308 */ /* 0x000e220000002400 */
[----:B------:R-:W-:-:S02]  /*2900*/  FMNMX.FTZ R33, R62, R33, !PT ;  /* 0x000000213e217209 */ /* 0x000fc40007810000 */
[----:B------:R-:W-:Y:S02]  /*2910*/  ISETP.GT.AND P3, PT, R29, 0x49, PT ;  /* 0x000000491d00780c */ /* 0x000fe40003f64270 */
[----:B------:R-:W-:Y:S02]  /*2920*/  FMNMX.FTZ R33, R58, R33, !PT ;  /* 0x000000213a217209 */ /* 0x000fe40007810000 */
[----:B---3--:R-:W-:Y:S01]  /*2930*/  FSEL R34, R63, -INF , P3 ;  /* 0xff8000003f227808 */ /* 0x008fe20001800000 */
[----:B------:R-:W3:Y:S01]  /*2940*/  MUFU.TANH R5, R5 ;  /* 0x0000000500057308 */ /* 0x000ee20000002400 */
[----:B------:R-:W-:Y:S02]  /*2950*/  FMNMX.FTZ R33, R30, R33, !PT ;  /* 0x000000211e217209 */ /* 0x000fe40007810000 */
[----:B------:R-:W-:Y:S02]  /*2960*/  ISETP.GT.AND P3, PT, R29, 0x51, PT ;  /* 0x000000511d00780c */ /* 0x000fe40003f64270 */
[----:B--2---:R-:W-:-:S02]  /*2970*/  FSEL R32, R32, -INF , P4 ;  /* 0xff80000020207808 */ /* 0x004fc40002000000 */
[----:B------:R-:W-:Y:S01]  /*2980*/  FMNMX.FTZ R33, R34, R33, !PT ;  /* 0x0000002122217209 */ /* 0x000fe20007810000 */
[----:B------:R-:W2:Y:S01]  /*2990*/  MUFU.TANH R40, R75 ;  /* 0x0000004b00287308 */ /* 0x000ea20000002400 */
[C---:B------:R-:W-:Y:S02]  /*29a0*/  ISETP.GT.AND P4, PT, R29.reuse, 0x58, PT ;  /* 0x000000581d00780c */ /* 0x040fe40003f84270 */
[----:B-1----:R-:W-:Y:S02]  /*29b0*/  FSEL R36, R36, -INF , P3 ;  /* 0xff80000024247808 */ /* 0x002fe40001800000 */
[----:B------:R-:W-:Y:S02]  /*29c0*/  FMNMX.FTZ R33, R32, R33, !PT ;  /* 0x0000002120217209 */ /* 0x000fe40007810000 */
[----:B------:R-:W-:Y:S01]  /*29d0*/  ISETP.GT.AND P3, PT, R29, 0x59, PT ;  /* 0x000000591d00780c */ /* 0x000fe20003f64270 */
[----:B------:R-:W1:Y:S01]  /*29e0*/  MUFU.TANH R46, R78 ;  /* 0x0000004e002e7308 */ /* 0x000e620000002400 */
[----:B------:R-:W-:-:S02]  /*29f0*/  FSEL R38, R38, -INF , P4 ;  /* 0xff80000026267808 */ /* 0x000fc40002000000 */
[----:B------:R-:W-:Y:S02]  /*2a00*/  FMNMX.FTZ R33, R36, R33, !PT ;  /* 0x0000002124217209 */ /* 0x000fe40007810000 */
[C---:B------:R-:W-:Y:S02]  /*2a10*/  ISETP.GT.AND P4, PT, R29.reuse, 0x60, PT ;  /* 0x000000601d00780c */ /* 0x040fe40003f84270 */
[----:B0-----:R-:W-:Y:S01]  /*2a20*/  FSEL R44, R44, -INF , P3 ;  /* 0xff8000002c2c7808 */ /* 0x001fe20001800000 */
[----:B------:R-:W0:Y:S01]  /*2a30*/  MUFU.TANH R48, R79 ;  /* 0x0000004f00307308 */ /* 0x000e220000002400 */
[----:B------:R-:W-:Y:S02]  /*2a40*/  FMNMX.FTZ R33, R38, R33, !PT ;  /* 0x0000002126217209 */ /* 0x000fe40007810000 */
[----:B------:R-:W-:Y:S02]  /*2a50*/  ISETP.GT.AND P3, PT, R29, 0x61, PT ;  /* 0x000000611d00780c */ /* 0x000fe40003f64270 */
[----:B---3--:R-:W-:-:S02]  /*2a60*/  FSEL R42, R5, -INF , P4 ;  /* 0xff800000052a7808 */ /* 0x008fc40002000000 */
[----:B------:R-:W-:Y:S01]  /*2a70*/  FMNMX.FTZ R33, R44, R33, !PT ;  /* 0x000000212c217209 */ /* 0x000fe20007810000 */
[----:B------:R-:W3:Y:S01]  /*2a80*/  MUFU.TANH R50, R82 ;  /* 0x0000005200327308 */ /* 0x000ee20000002400 */
[C---:B------:R-:W-:Y:S02]  /*2a90*/  ISETP.GT.AND P4, PT, R29.reuse, 0x68, PT ;  /* 0x000000681d00780c */ /* 0x040fe40003f84270 */
[----:B--2---:R-:W-:Y:S02]  /*2aa0*/  FSEL R40, R40, -INF , P3 ;  /* 0xff80000028287808 */ /* 0x004fe40001800000 */
[----:B------:R-:W-:Y:S02]  /*2ab0*/  FMNMX.FTZ R33, R42, R33, !PT ;  /* 0x000000212a217209 */ /* 0x000fe40007810000 */
[----:B------:R-:W-:Y:S01]  /*2ac0*/  ISETP.GT.AND P3, PT, R29, 0x69, PT ;  /* 0x000000691d00780c */ /* 0x000fe20003f64270 */
[----:B------:R-:W2:Y:S01]  /*2ad0*/  MUFU.TANH R52, R83 ;  /* 0x0000005300347308 */ /* 0x000ea20000002400 */
[----:B-1----:R-:W-:-:S02]  /*2ae0*/  FSEL R46, R46, -INF , P4 ;  /* 0xff8000002e2e7808 */ /* 0x002fc40002000000 */
        /* <DEDUP_REMOVED lines=8> */
[----:B------:R-:W1:Y:S01]  /*2b70*/  MUFU.TANH R54, R87 ;  /* 0x0000005700367308 */ /* 0x000e620000002400 */
[C---:B------:R-:W-:Y:S02]  /*2b80*/  ISETP.GT.AND P4, PT, R29.reuse, 0x78, PT ;  /* 0x000000781d00780c */ /* 0x040fe40003f84270 */
[----:B--2---:R-:W-:Y:S02]  /*2b90*/  FSEL R52, R52, -INF , P3 ;  /* 0xff80000034347808 */ /* 0x004fe40001800000 */
[----:B------:R-:W-:Y:S02]  /*2ba0*/  FMNMX.FTZ R33, R50, R33, !PT ;  /* 0x0000002132217209 */ /* 0x000fe40007810000 */
[----:B------:R-:W-:Y:S01]  /*2bb0*/  ISETP.GT.AND P3, PT, R29, 0x79, PT ;  /* 0x000000791d00780c */ /* 0x000fe20003f64270 */
[----:B------:R-:W-:Y:S01]  /*2bc0*/  MUFU.TANH R20, R20 ;  /* 0x0000001400147308 */ /* 0x000fe20000002400 */
[----:B0-----:R-:W-:-:S02]  /*2bd0*/  FSEL R56, R56, -INF , P4 ;  /* 0xff80000038387808 */ /* 0x001fc40002000000 */
[----:B------:R-:W-:Y:S02]  /*2be0*/  FMNMX.FTZ R33, R52, R33, !PT ;  /* 0x0000002134217209 */ /* 0x000fe40007810000 */
[----:B------:R-:W-:Y:S02]  /*2bf0*/  ISETP.GT.AND P4, PT, R27, 0x1, PT ;  /* 0x000000011b00780c */ /* 0x000fe40003f84270 */
[----:B------:R-:W-:Y:S01]  /*2c00*/  FMNMX.FTZ R33, R56, R33, !PT ;  /* 0x0000002138217209 */ /* 0x000fe20007810000 */
[----:B------:R-:W0:Y:S01]  /*2c10*/  MUFU.TANH R25, R25 ;  /* 0x0000001900197308 */ /* 0x000e220000002400 */
[----:B-1----:R-:W-:-:S04]  /*2c20*/  FSEL R54, R54, -INF , P3 ;  /* 0xff80000036367808 */ /* 0x002fc80001800000 */
[----:B------:R-:W-:-:S03]  /*2c30*/  FMNMX.FTZ R33, R54, R33, !PT ;  /* 0x0000002136217209 */ /* 0x000fc60007810000 */
[----:B------:R-:W1:Y:S02]  /*2c40*/  MUFU.TANH R89, R89 ;  /* 0x0000005900597308 */ /* 0x000e640000002400 */
[----:B------:R-:W2:Y:S06]  /*2c50*/  SHFL.BFLY PT, R6, R33, 0x2, 0x1f ;  /* 0x0c401f0021067f89 */ /* 0x000eac00000e0000 */
[----:B------:R-:W3:Y:S01]  /*2c60*/  MUFU.TANH R28, R28 ;  /* 0x0000001c001c7308 */ /* 0x000ee20000002400 */
[----:B0-----:R-:W-:Y:S02]  /*2c70*/  FSEL R25, R25, -INF , P4 ;  /* 0xff80000019197808 */ /* 0x001fe40002000000 */
[----:B------:R-:W-:-:S05]  /*2c80*/  ISETP.GT.AND P4, PT, R27, 0x10, PT ;  /* 0x000000101b00780c */ /* 0x000fca0003f84270 */
[----:B------:R-:W0:Y:S08]  /*2c90*/  MUFU.TANH R21, R21 ;  /* 0x0000001500157308 */ /* 0x000e300000002400 */
[----:B------:R-:W-:Y:S01]  /*2ca0*/  MUFU.TANH R24, R24 ;  /* 0x0000001800187308 */ /* 0x000fe20000002400 */
[----:B--2---:R-:W-:-:S05]  /*2cb0*/  FMNMX.FTZ R6, R33, R6, !PT ;  /* 0x0000000621067209 */ /* 0x004fca0007810000 */
[----:B------:R-:W2:Y:S02]  /*2cc0*/  SHFL.BFLY PT, R5, R6, 0x1, 0x1f ;  /* 0x0c201f0006057f89 */ /* 0x000ea400000e0000 */
[----:B------:R-:W-:Y:S08]  /*2cd0*/  MUFU.TANH R35, R60 ;  /* 0x0000003c00237308 */ /* 0x000ff00000002400 */
[----:B------:R-:W4:Y:S08]  /*2ce0*/  MUFU.TANH R15, R15 ;  /* 0x0000000f000f7308 */ /* 0x000f300000002400 */
[----:B------:R1:W-:Y:S01]  /*2cf0*/  MUFU.TANH R37, R64 ;  /* 0x0000004000257308 */ /* 0x0003e20000002400 */
[----:B--2---:R-:W-:Y:S01]  /*2d00*/  FMNMX.FTZ R6, R6, R5, !PT ;  /* 0x0000000506067209 */ /* 0x004fe20007810000 */
[----:B------:R-:W-:Y:S01]  /*2d10*/  IMAD.U32 R5, RZ, RZ, UR7 ;  /* 0x00000007ff057e24 */ /* 0x000fe2000f8e00ff */
[----:B-1----:R-:W-:-:S05]  /*2d20*/  FSEL R64, R89, -INF , P5 ;  /* 0xff80000059407808 */ /* 0x002fca0002800000 */
[----:B------:R-:W-:Y:S01]  /*2d30*/  MUFU.TANH R14, R14 ;  /* 0x0000000e000e7308 */ /* 0x000fe20000002400 */
[C---:B------:R-:W-:Y:S01]  /*2d40*/  FSETP.NEU.FTZ.AND P3, PT, R6.reuse, -INF , PT ;  /* 0xff8000000600780b */ /* 0x040fe20003f7d000 */
[----:B------:R-:W-:-:S05]  /*2d50*/  FMUL.FTZ R29, R6, R5 ;  /* 0x00000005061d7220 */ /* 0x000fca0000410000 */
[----:B------:R-:W-:Y:S01]  /*2d60*/  FSEL R33, R29, RZ, P3 ;  /* 0x000000ff1d217208 */ /* 0x000fe20001800000 */
[----:B------:R3:W-:Y:S01]  /*2d70*/  MUFU.TANH R39, R68 ;  /* 0x0000004400277308 */ /* 0x0007e20000002400 */
[----:B------:R-:W-:-:S03]  /*2d80*/  ISETP.GT.AND P3, PT, R27, RZ, PT ;  /* 0x000000ff1b00720c */ /* 0x000fc60003f64270 */
[-CC-:B------:R-:W-:Y:S01]  /*2d90*/  FFMA.FTZ R181, R100, R5.reuse, -R33.reuse ;  /* 0x0000000564b57223 */ /* 0x180fe20000010821 */
[----:B------:R-:W-:Y:S01]  /*2da0*/  FSEL R60, R20, -INF , P3 ;  /* 0xff800000143c7808 */ /* 0x000fe20001800000 */
[--C-:B------:R-:W-:Y:S01]  /*2db0*/  FFMA.FTZ R183, R102, R5, -R33.reuse ;  /* 0x0000000566b77223 */ /* 0x100fe20000010821 */
[C---:B------:R-:W-:Y:S01]  /*2dc0*/  ISETP.GT.AND P3, PT, R27.reuse, 0x9, PT ;  /* 0x000000091b00780c */ /* 0x040fe20003f64270 */
[----:B------:R-:W1:Y:S01]  /*2dd0*/  MUFU.TANH R12, R12 ;  /* 0x0000000c000c7308 */ /* 0x000e620000002400 */
[----:B------:R-:W-:Y:S01]  /*2de0*/  FMNMX.FTZ R29, R60, R25, !PT ;  /* 0x000000193c1d7209 */ /* 0x000fe20007810000 */
[-CC-:B------:R-:W-:Y:S01]  /*2df0*/  FFMA.FTZ R20, R104, R5.reuse, -R33.reuse ;  /* 0x0000000568147223 */ /* 0x180fe20000010821 */
[----:B---3--:R-:W-:Y:S01]  /*2e00*/  FSEL R68, R28, -INF , P3 ;  /* 0xff8000001c447808 */ /* 0x008fe20001800000 */
[--C-:B------:R-:W-:Y:S01]  /*2e10*/  FFMA.FTZ R177, R106, R5, -R33.reuse ;  /* 0x000000056ab17223 */ /* 0x100fe20000010821 */
[----:B------:R-:W-:Y:S01]  /*2e20*/  FMNMX.FTZ R29, R64, R29, !PT ;  /* 0x0000001d401d7209 */ /* 0x000fe20007810000 */
[--C-:B------:R-:W-:Y:S01]  /*2e30*/  FFMA.FTZ R108, R108, R5, -R33.reuse ;  /* 0x000000056c6c7223 */ /* 0x100fe20000010821 */
[----:B------:R-:W-:Y:S01]  /*2e40*/  ISETP.GT.AND P3, PT, R27, 0x11, PT ;  /* 0x000000111b00780c */ /* 0x000fe20003f64270 */
[----:B------:R0:W-:Y:S01]  /*2e50*/  MUFU.TANH R41, R72 ;  /* 0x0000004800297308 */ /* 0x0001e20000002400 */
[----:B------:R-:W-:Y:S01]  /*2e60*/  FMNMX.FTZ R29, R68, R29, !PT ;  /* 0x0000001d441d7209 */ /* 0x000fe20007810000 */
[-CC-:B------:R-:W-:Y:S01]  /*2e70*/  FFMA.FTZ R175, R94, R5.reuse, -R33.reuse ;  /* 0x000000055eaf7223 */ /* 0x180fe20000010821 */
[-CC-:B------:R-:W-:Y:S01]  /*2e80*/  FFMA.FTZ R179, R110, R5.reuse, -R33.reuse ;  /* 0x000000056eb37223 */ /* 0x180fe20000010821 */
[-CC-:B------:R-:W-:Y:S01]  /*2e90*/  FFMA.FTZ R169, R90, R5.reuse, -R33.reuse ;  /* 0x000000055aa97223 */ /* 0x180fe20000010821 */
[-CC-:B------:R-:W-:Y:S01]  /*2ea0*/  FFMA.FTZ R173, R114, R5.reuse, -R33.reuse ;  /* 0x0000000572ad7223 */ /* 0x180fe20000010821 */
[-CC-:B------:R-:W-:Y:S01]  /*2eb0*/  FFMA.FTZ R171, R70, R5.reuse, -R33.reuse ;  /* 0x0000000546ab7223 */ /* 0x180fe20000010821 */
[-CC-:B------:R-:W-:Y:S01]  /*2ec0*/  FFMA.FTZ R165, R62, R5.reuse, -R33.reuse ;  /* 0x000000053ea57223 */ /* 0x180fe20000010821 */
[----:B------:R-:W-:Y:S01]  /*2ed0*/  MUFU.TANH R13, R13 ;  /* 0x0000000d000d7308 */ /* 0x000fe20000002400 */
[----:B0-----:R-:W-:Y:S01]  /*2ee0*/  FSEL R72, R21, -INF , P4 ;  /* 0xff80000015487808 */ /* 0x001fe20002000000 */
[-CC-:B------:R-:W-:Y:S01]  /*2ef0*/  FFMA.FTZ R28, R58, R5.reuse, -R33.reuse ;  /* 0x000000053a1c7223 */ /* 0x180fe20000010821 */
[----:B------:R-:W-:Y:S01]  /*2f00*/  ISETP.GT.AND P4, PT, R27, 0x18, PT ;  /* 0x000000181b00780c */ /* 0x000fe20003f84270 */
[--C-:B------:R-:W-:Y:S01]  /*2f10*/  FFMA.FTZ R31, R31, R5, -R33.reuse ;  /* 0x000000051f1f7223 */ /* 0x100fe20000010821 */
[----:B------:R-:W-:Y:S01]  /*2f20*/  FMNMX.FTZ R29, R72, R29, !PT ;  /* 0x0000001d481d7209 */ /* 0x000fe20007810000 */
[-CC-:B------:R-:W-:Y:S01]  /*2f30*/  FFMA.FTZ R157, R42, R5.reuse, -R33.reuse ;  /* 0x000000052a9d7223 */ /* 0x180fe20000010821 */
[----:B----4-:R-:W-:Y:S01]  /*2f40*/  FSEL R78, R15, -INF , P4 ;  /* 0xff8000000f4e7808 */ /* 0x010fe20002000000 */
[----:B------:R0:W-:Y:S01]  /*2f50*/  MUFU.TANH R116, R76 ;  /* 0x0000004c00747308 */ /* 0x0001e20000002400 */
[C---:B------:R-:W-:Y:S01]  /*2f60*/  ISETP.GT.AND P4, PT, R27.reuse, 0x20, PT ;  /* 0x000000201b00780c */ /* 0x040fe20003f84270 */
[-CC-:B------:R-:W-:Y:S01]  /*2f70*/  FFMA.FTZ R167, R30, R5.reuse, -R33.reuse ;  /* 0x000000051ea77223 */ /* 0x180fe20000010821 */
[-CC-:B------:R-:W-:Y:S01]  /*2f80*/  FFMA.FTZ R161, R32, R5.reuse, -R33.reuse ;  /* 0x0000000520a17223 */ /* 0x180fe20000010821 */
[-CC-:B------:R-:W-:Y:S01]  /*2f90*/  FFMA.FTZ R30, R34, R5.reuse, -R33.reuse ;  /* 0x00000005221e7223 */ /* 0x180fe20000010821 */
[----:B-1----:R-:W-:Y:S01]  /*2fa0*/  FSEL R82, R12, -INF , P4 ;  /* 0xff8000000c527808 */ /* 0x002fe20002000000 */
[-CC-:B------:R-:W-:Y:S01]  /*2fb0*/  FFMA.FTZ R12, R112, R5.reuse, -R33.reuse ;  /* 0x00000005700c7223 */ /* 0x180fe20000010821 */
[C---:B------:R-:W-:Y:S01]  /*2fc0*/  ISETP.GT.AND P4, PT, R27.reuse, 0x28, PT ;  /* 0x000000281b00780c */ /* 0x040fe20003f84270 */
[----:B------:R-:W1:Y:S01]  /*2fd0*/  MUFU.TANH R11, R11 ;  /* 0x0000000b000b7308 */ /* 0x000e620000002400 */
[----:B0-----:R-:W-:Y:S01]  /*2fe0*/  FSEL R76, R24, -INF , P3 ;  /* 0xff800000184c7808 */ /* 0x001fe20001800000 */
[-CC-:B------:R-:W-:Y:S01]  /*2ff0*/  FFMA.FTZ R24, R66, R5.reuse, -R33.reuse ;  /* 0x0000000542187223 */ /* 0x180fe20000010821 */
[----:B------:R-:W-:Y:S01]  /*3000*/  ISETP.GT.AND P3, PT, R27, 0x19, PT ;  /* 0x000000191b00780c */ /* 0x000fe20003f64270 */
[--C-:B------:R-:W-:Y:S01]  /*3010*/  FFMA.FTZ R32, R36, R5, -R33.reuse ;  /* 0x0000000524207223 */ /* 0x100fe20000010821 */
[----:B------:R-:W-:Y:S01]  /*3020*/  FMNMX.FTZ R29, R76, R29, !PT ;  /* 0x0000001d4c1d7209 */ /* 0x000fe20007810000 */
[-CC-:B------:R-:W-:Y:S01]  /*3030*/  FFMA.FTZ R163, R38, R5.reuse, -R33.reuse ;  /* 0x0000000526a37223 */ /* 0x180fe20000010821 */
[--C-:B------:R-:W-:Y:S01]  /*3040*/  FFMA.FTZ R34, R44, R5, -R33.reuse ;  /* 0x000000052c227223 */ /* 0x100fe20000010821 */
[----:B------:R-:W-:Y:S01]  /*3050*/  MUFU.TANH R10, R10 ;  /* 0x0000000a000a7308 */ /* 0x000fe20000002400 */
[----:B------:R-:W-:Y:S01]  /*3060*/  FMNMX.FTZ R29, R78, R29, !PT ;  /* 0x0000001d4e1d7209 */ /* 0x000fe20007810000 */
[-CC-:B------:R-:W-:Y:S01]  /*3070*/  FFMA.FTZ R36, R40, R5.reuse, -R33.reuse ;  /* 0x0000000528247223 */ /* 0x180fe20000010821 */
[-CC-:B------:R-:W-:Y:S01]  /*3080*/  FFMA.FTZ R159, R46, R5.reuse, -R33.reuse ;  /* 0x000000052e9f7223 */ /* 0x180fe20000010821 */
[-CC-:B------:R-:W-:Y:S01]  /*3090*/  FFMA.FTZ R38, R48, R5.reuse, -R33.reuse ;  /* 0x0000000530267223 */ /* 0x180fe20000010821 */
[-CC-:B------:R-:W-:Y:S01]  /*30a0*/  FFMA.FTZ R153, R50, R5.reuse, -R33.reuse ;  /* 0x0000000532997223 */ /* 0x180fe20000010821 */
[-CC-:B------:R-:W-:Y:S01]  /*30b0*/  FFMA.FTZ R52, R52, R5.reuse, -R33.reuse ;  /* 0x0000000534347223 */ /* 0x180fe20000010821 */
[----:B------:R-:W-:Y:S01]  /*30c0*/  FFMA.FTZ R155, R56, R5, -R33 ;  /* 0x00000005389b7223 */ /* 0x000fe20000010821 */
[----:B------:R0:W-:Y:S01]  /*30d0*/  MUFU.TANH R118, R80 ;  /* 0x0000005000767308 */ /* 0x0001e20000002400 */
[----:B-1----:R-:W-:Y:S01]  /*30e0*/  FSEL R86, R11, -INF , P4 ;  /* 0xff8000000b567808 */ /* 0x002fe20002000000 */
[----:B------:R-:W1:Y:S01]  /*30f0*/  @P2 LDC R46, c[0x0][0x450] ;  /* 0x00011400ff2e2b82 */ /* 0x000e620000000800 */
[----:B------:R-:W-:-:S05]  /*3100*/  ISETP.GT.AND P4, PT, R27, 0x30, PT ;  /* 0x000000301b00780c */ /* 0x000fca0003f84270 */
[----:B------:R-:W2:Y:S01]  /*3110*/  MUFU.TANH R8, R8 ;  /* 0x0000000800087308 */ /* 0x000ea20000002400 */
[----:B0-----:R-:W-:Y:S02]  /*3120*/  FSEL R80, R14, -INF , P3 ;  /* 0xff8000000e507808 */ /* 0x001fe40001800000 */
[----:B------:R-:W-:Y:S02]  /*3130*/  ISETP.GT.AND P3, PT, R27, 0x21, PT ;  /* 0x000000211b00780c */ /* 0x000fe40003f64270 */
[----:B------:R-:W-:-:S03]  /*3140*/  FMNMX.FTZ R29, R80, R29, !PT ;  /* 0x0000001d501d7209 */ /* 0x000fc60007810000 */
[----:B------:R-:W0:Y:S01]  /*3150*/  MUFU.TANH R9, R9 ;  /* 0x0000000900097308 */ /* 0x000e220000002400 */
[----:B------:R-:W-:-:S07]  /*3160*/  FMNMX.FTZ R29, R82, R29, !PT ;  /* 0x0000001d521d7209 */ /* 0x000fce0007810000 */
[----:B------:R3:W-:Y:S01]  /*3170*/  MUFU.TANH R120, R84 ;  /* 0x0000005400787308 */ /* 0x0007e20000002400 */
[----:B--2---:R-:W-:Y:S01]  /*3180*/  FSEL R100, R8, -INF , P4 ;  /* 0xff80000008647808 */ /* 0x004fe20002000000 */
[----:B------:R-:W-:Y:S01]  /*3190*/  FFMA.FTZ R8, R74, R5, -R33 ;  /* 0x000000054a087223 */ /* 0x000fe20000010821 */
[----:B------:R-:W-:-:S05]  /*31a0*/  ISETP.GT.AND P4, PT, R27, 0x38, PT ;  /* 0x000000381b00780c */ /* 0x000fca0003f84270 */
[----:B------:R-:W2:Y:S01]  /*31b0*/  MUFU.TANH R7, R7 ;  /* 0x0000000700077308 */ /* 0x000ea20000002400 */
[----:B---3--:R-:W-:Y:S02]  /*31c0*/  FSEL R84, R13, -INF , P3 ;  /* 0xff8000000d547808 */ /* 0x008fe40001800000 */
[C---:B------:R-:W-:Y:S02]  /*31d0*/  ISETP.GT.AND P3, PT, R27.reuse, 0x29, PT ;  /* 0x000000291b00780c */ /* 0x040fe40003f64270 */
[----:B------:R-:W-:Y:S02]  /*31e0*/  FMNMX.FTZ R29, R84, R29, !PT ;  /* 0x0000001d541d7209 */ /* 0x000fe40007810000 */
[----:B------:R-:W-:Y:S01]  /*31f0*/  FSEL R98, R10, -INF , P3 ;  /* 0xff8000000a627808 */ /* 0x000fe20001800000 */
[----:B------:R-:W3:Y:S01]  /*3200*/  MUFU.TANH R4, R4 ;  /* 0x0000000400047308 */ /* 0x000ee20000002400 */
[----:B------:R-:W-:Y:S02]  /*3210*/  FMNMX.FTZ R29, R86, R29, !PT ;  /* 0x0000001d561d7209 */ /* 0x000fe40007810000 */
[----:B------:R-:W-:-:S02]  /*3220*/  ISETP.GT.AND P3, PT, R27, 0x31, PT ;  /* 0x000000311b00780c */ /* 0x000fc40003f64270 */
[----:B------:R-:W-:Y:S02]  /*3230*/  FMNMX.FTZ R29, R98, R29, !PT ;  /* 0x0000001d621d7209 */ /* 0x000fe40007810000 */
[----:B0-----:R-:W-:Y:S01]  /*3240*/  FSEL R102, R9, -INF , P3 ;  /* 0xff80000009667808 */ /* 0x001fe20001800000 */
[----:B------:R-:W0:Y:S01]  /*3250*/  MUFU.TANH R2, R2 ;  /* 0x0000000200027308 */ /* 0x000e220000002400 */
[----:B------:R-:W-:Y:S02]  /*3260*/  FMNMX.FTZ R29, R100, R29, !PT ;  /* 0x0000001d641d7209 */ /* 0x000fe40007810000 */
[----:B------:R-:W-:Y:S02]  /*3270*/  ISETP.GT.AND P3, PT, R27, 0x39, PT ;  /* 0x000000391b00780c */ /* 0x000fe40003f64270 */
[----:B--2---:R-:W-:Y:S01]  /*3280*/  FSEL R104, R7, -INF , P4 ;  /* 0xff80000007687808 */ /* 0x004fe20002000000 */
[----:B------:R-:W-:Y:S01]  /*3290*/  FFMA.FTZ R7, R96, R5, -R33 ;  /* 0x0000000560077223 */ /* 0x000fe20000010821 */
[----:B------:R-:W-:Y:S01]  /*32a0*/  FMNMX.FTZ R29, R102, R29, !PT ;  /* 0x0000001d661d7209 */ /* 0x000fe20007810000 */
[----:B------:R-:W2:Y:S01]  /*32b0*/  MUFU.TANH R3, R3 ;  /* 0x0000000300037308 */ /* 0x000ea20000002400 */
[----:B------:R-:W-:-:S02]  /*32c0*/  ISETP.GT.AND P4, PT, R27, 0x40, PT ;  /* 0x000000401b00780c */ /* 0x000fc40003f84270 */
[----:B---3--:R-:W-:Y:S02]  /*32d0*/  FSEL R96, R4, -INF , P3 ;  /* 0xff80000004607808 */ /* 0x008fe40001800000 */
[----:B------:R-:W-:Y:S02]  /*32e0*/  FMNMX.FTZ R29, R104, R29, !PT ;  /* 0x0000001d681d7209 */ /* 0x000fe40007810000 */
[C---:B------:R-:W-:Y:S01]  /*32f0*/  ISETP.GT.AND P3, PT, R27.reuse, 0x41, PT ;  /* 0x000000411b00780c */ /* 0x040fe20003f64270 */
[----:B------:R-:W3:Y:S01]  /*3300*/  MUFU.TANH R61, R61 ;  /* 0x0000003d003d7308 */ /* 0x000ee20000002400 */
[----:B0-----:R-:W-:Y:S01]  /*3310*/  FSEL R106, R2, -INF , P4 ;  /* 0xff800000026a7808 */ /* 0x001fe20002000000 */
[--C-:B------:R-:W-:Y:S01]  /*3320*/  FFMA.FTZ R2, R92, R5, -R33.reuse ;  /* 0x000000055c027223 */ /* 0x100fe20000010821 */
[----:B------:R-:W-:Y:S01]  /*3330*/  FMNMX.FTZ R29, R96, R29, !PT ;  /* 0x0000001d601d7209 */ /* 0x000fe20007810000 */
[----:B------:R-:W-:Y:S01]  /*3340*/  FFMA.FTZ R33, R54, R5, -R33 ;  /* 0x0000000536217223 */ /* 0x000fe20000010821 */
[----:B------:R-:W-:-:S02]  /*3350*/  ISETP.GT.AND P4, PT, R27, 0x48, PT ;  /* 0x000000481b00780c */ /* 0x000fc40003f84270 */
[----:B------:R-:W-:Y:S01]  /*3360*/  FMNMX.FTZ R29, R106, R29, !PT ;  /* 0x0000001d6a1d7209 */ /* 0x000fe20007810000 */
[----:B------:R-:W0:Y:S01]  /*3370*/  MUFU.TANH R65, R65 ;  /* 0x0000004100417308 */ /* 0x000e220000002400 */
[----:B--2---:R-:W-:Y:S02]  /*3380*/  FSEL R94, R3, -INF , P3 ;  /* 0xff800000035e7808 */ /* 0x004fe40001800000 */
[----:B------:R-:W-:Y:S02]  /*3390*/  ISETP.GT.AND P3, PT, R27, 0x49, PT ;  /* 0x000000491b00780c */ /* 0x000fe40003f64270 */
[----:B------:R-:W-:-:S03]  /*33a0*/  FMNMX.FTZ R29, R94, R29, !PT ;  /* 0x0000001d5e1d7209 */ /* 0x000fc60007810000 */
[----:B------:R2:W-:Y:S01]  /*33b0*/  MUFU.EX2 R14, R108 ;  /* 0x0000006c000e7308 */ /* 0x0005e20000000800 */
[----:B---3--:R-:W-:Y:S02]  /*33c0*/  FSEL R92, R61, -INF , P3 ;  /* 0xff8000003d5c7808 */ /* 0x008fe40001800000 */
[----:B------:R-:W-:-:S05]  /*33d0*/  ISETP.GT.AND P3, PT, R27, 0x51, PT ;  /* 0x000000511b00780c */ /* 0x000fca0003f64270 */
[----:B------:R-:W3:Y:S01]  /*33e0*/  MUFU.TANH R69, R69 ;  /* 0x0000004500457308 */ /* 0x000ee20000002400 */
[----:B--2---:R-:W-:Y:S02]  /*33f0*/  FSEL R108, R35, -INF , P4 ;  /* 0xff800000236c7808 */ /* 0x004fe40002000000 */
[----:B------:R-:W-:Y:S02]  /*3400*/  ISETP.GT.AND P4, PT, R27, 0x50, PT ;  /* 0x000000501b00780c */ /* 0x000fe40003f84270 */
[----:B------:R-:W-:Y:S02]  /*3410*/  FMNMX.FTZ R29, R108, R29, !PT ;  /* 0x0000001d6c1d7209 */ /* 0x000fe40007810000 */
[----:B------:R-:W-:Y:S01]  /*3420*/  FSEL R110, R37, -INF , P4 ;  /* 0xff800000256e7808 */ /* 0x000fe20002000000 */
[----:B------:R-:W2:Y:S01]  /*3430*/  MUFU.TANH R73, R73 ;  /* 0x0000004900497308 */ /* 0x000ea20000002400 */
[----:B------:R-:W-:Y:S01]  /*3440*/  FMNMX.FTZ R29, R92, R29, !PT ;  /* 0x0000001d5c1d7209 */ /* 0x000fe20007810000 */
[----:B------:R-:W4:Y:S01]  /*3450*/  @P2 LDC R37, c[0x0][0x44c] ;  /* 0x00011300ff252b82 */ /* 0x000f220000000800 */
[----:B------:R-:W-:-:S02]  /*3460*/  ISETP.GT.AND P4, PT, R27, 0x58, PT ;  /* 0x000000581b00780c */ /* 0x000fc40003f84270 */
[----:B0-----:R-:W-:Y:S02]  /*3470*/  FSEL R90, R65, -INF , P3 ;  /* 0xff800000415a7808 */ /* 0x001fe40001800000 */
[----:B------:R-:W-:Y:S01]  /*3480*/  FMNMX.FTZ R29, R110, R29, !PT ;  /* 0x0000001d6e1d7209 */ /* 0x000fe20007810000 */
[----:B------:R-:W0:Y:S01]  /*3490*/  MUFU.TANH R77, R77 ;  /* 0x0000004d004d7308 */ /* 0x000e220000002400 */
[----:B------:R-:W-:Y:S02]  /*34a0*/  ISETP.GT.AND P3, PT, R27, 0x59, PT ;  /* 0x000000591b00780c */ /* 0x000fe40003f64270 */
[----:B------:R-:W-:Y:S01]  /*34b0*/  FSEL R112, R39, -INF , P4 ;  /* 0xff80000027707808 */ /* 0x000fe20002000000 */
[----:B------:R-:W-:Y:S01]  /*34c0*/  IMAD.MOV.U32 R39, RZ, RZ, R18 ;  /* 0x000000ffff277224 */ /* 0x000fe200078e0012 */
[----:B------:R-:W-:Y:S02]  /*34d0*/  FMNMX.FTZ R29, R90, R29, !PT ;  /* 0x0000001d5a1d7209 */ /* 0x000fe40007810000 */
[----:B------:R-:W-:Y:S01]  /*34e0*/  ISETP.GT.AND P4, PT, R27, 0x60, PT ;  /* 0x000000601b00780c */ /* 0x000fe20003f84270 */
[----:B------:R-:W5:Y:S01]  /*34f0*/  MUFU.TANH R81, R81 ;  /* 0x0000005100517308 */ /* 0x000f620000002400 */
[----:B---3--:R-:W-:-:S02]  /*3500*/  FSEL R74, R69, -INF , P3 ;  /* 0xff800000454a7808 */ /* 0x008fc40001800000 */
[----:B------:R-:W-:Y:S02]  /*3510*/  FMNMX.FTZ R29, R112, R29, !PT ;  /* 0x0000001d701d7209 */ /* 0x000fe40007810000 */
[----:B------:R-:W-:Y:S02]  /*3520*/  ISETP.GT.AND P3, PT, R27, 0x61, PT ;  /* 0x000000611b00780c */ /* 0x000fe40003f64270 */
[----:B------:R-:W-:Y:S01]  /*3530*/  FSEL R114, R41, -INF , P4 ;  /* 0xff80000029727808 */ /* 0x000fe20002000000 */
[----:B------:R-:W-:Y:S01]  /*3540*/  MUFU.TANH R85, R85 ;  /* 0x0000005500557308 */ /* 0x000fe20000002400 */
[----:B------:R-:W-:Y:S01]  /*3550*/  FMNMX.FTZ R29, R74, R29, !PT ;  /* 0x0000001d4a1d7209 */ /* 0x000fe20007810000 */
[----:B----4-:R-:W-:Y:S01]  /*3560*/  @P2 IMAD.HI.U32 R37, R18, R37, RZ ;  /* 0x0000002512252227 */ /* 0x010fe200078e00ff */
[----:B------:R-:W-:Y:S02]  /*3570*/  ISETP.GT.AND P4, PT, R27, 0x68, PT ;  /* 0x000000681b00780c */ /* 0x000fe40003f84270 */
[----:B--2---:R-:W-:-:S02]  /*3580*/  FSEL R70, R73, -INF , P3 ;  /* 0xff80000049467808 */ /* 0x004fc40001800000 */
[----:B------:R-:W-:Y:S01]  /*3590*/  FMNMX.FTZ R29, R114, R29, !PT ;  /* 0x0000001d721d7209 */ /* 0x000fe20007810000 */
[----:B------:R-:W-:Y:S01]  /*35a0*/  MUFU.EX2 R181, R181 ;  /* 0x000000b500b57308 */ /* 0x000fe20000000800 */
[C---:B------:R-:W-:Y:S02]  /*35b0*/  ISETP.GT.AND P3, PT, R27.reuse, 0x69, PT ;  /* 0x000000691b00780c */ /* 0x040fe40003f64270 */
[----:B------:R-:W-:Y:S02]  /*35c0*/  FSEL R116, R116, -INF , P4 ;  /* 0xff80000074747808 */ /* 0x000fe40002000000 */
[----:B------:R-:W-:Y:S02]  /*35d0*/  FMNMX.FTZ R29, R70, R29, !PT ;  /* 0x0000001d461d7209 */ /* 0x000fe40007810000 */
[----:B------:R-:W-:Y:S01]  /*35e0*/  ISETP.GT.AND P4, PT, R27, 0x70, PT ;  /* 0x000000701b00780c */ /* 0x000fe20003f84270 */
[----:B------:R-:W2:Y:S01]  /*35f0*/  MUFU.EX2 R26, R31 ;  /* 0x0000001f001a7308 */ /* 0x000ea20000000800 */
[----:B0-----:R-:W-:-:S02]  /*3600*/  FSEL R66, R77, -INF , P3 ;  /* 0xff8000004d427808 */ /* 0x001fc40001800000 */
[----:B------:R-:W-:Y:S02]  /*3610*/  FMNMX.FTZ R29, R116, R29, !PT ;  /* 0x0000001d741d7209 */ /* 0x000fe40007810000 */
[C---:B------:R-:W-:Y:S02]  /*3620*/  ISETP.GT.AND P3, PT, R27.reuse, 0x71, PT ;  /* 0x000000711b00780c */ /* 0x040fe40003f64270 */
[----:B------:R-:W-:Y:S01]  /*3630*/  FSEL R118, R118, -INF , P4 ;  /* 0xff80000076767808 */ /* 0x000fe20002000000 */
[----:B------:R-:W0:Y:S01]  /*3640*/  MUFU.EX2 R183, R183 ;  /* 0x000000b700b77308 */ /* 0x000e220000000800 */
[----:B------:R-:W-:Y:S02]  /*3650*/  FMNMX.FTZ R29, R66, R29, !PT ;  /* 0x0000001d421d7209 */ /* 0x000fe40007810000 */
[----:B------:R-:W-:Y:S02]  /*3660*/  ISETP.GT.AND P4, PT, R27, 0x78, PT ;  /* 0x000000781b00780c */ /* 0x000fe40003f84270 */
[----:B-----5:R-:W-:-:S02]  /*3670*/  FSEL R62, R81, -INF , P3 ;  /* 0xff800000513e7808 */ /* 0x020fc40001800000 */
[----:B------:R-:W-:Y:S01]  /*3680*/  FMNMX.FTZ R29, R118, R29, !PT ;  /* 0x0000001d761d7209 */ /* 0x000fe20007810000 */
[----:B------:R-:W3:Y:S01]  /*3690*/  MUFU.EX2 R20, R20 ;  /* 0x0000001400147308 */ /* 0x000ee20000000800 */
[----:B------:R-:W-:Y:S01]  /*36a0*/  ISETP.GT.AND P3, PT, R27, 0x79, PT ;  /* 0x000000791b00780c */ /* 0x000fe20003f64270 */
[----:B--2---:R-:W-:Y:S01]  /*36b0*/  FADD.FTZ R42, R181, R26 ;  /* 0x0000001ab52a7221 */ /* 0x004fe20000010000 */
[----:B------:R-:W-:Y:S02]  /*36c0*/  FSEL R120, R120, -INF , P4 ;  /* 0xff80000078787808 */ /* 0x000fe40002000000 */
[----:B------:R-:W-:Y:S02]  /*36d0*/  FMNMX.FTZ R29, R62, R29, !PT ;  /* 0x0000001d3e1d7209 */ /* 0x000fe40007810000 */
[----:B------:R-:W-:Y:S01]  /*36e0*/  FSEL R58, R85, -INF , P3 ;  /* 0xff800000553a7808 */ /* 0x000fe20001800000 */
[----:B------:R-:W2:Y:S01]  /*36f0*/  MUFU.EX2 R177, R177 ;  /* 0x000000b100b17308 */ /* 0x000ea20000000800 */
[----:B------:R-:W-:-:S02]  /*3700*/  FMNMX.FTZ R29, R120, R29, !PT ;  /* 0x0000001d781d7209 */ /* 0x000fc40007810000 */
[----:B-1----:R-:W-:Y:S02]  /*3710*/  @P2 SHF.R.U32.HI R39, RZ, R46, R37 ;  /* 0x0000002eff272219 */ /* 0x002fe40000011625 */
[----:B------:R-:W-:Y:S02]  /*3720*/  FMNMX.FTZ R29, R58, R29, !PT ;  /* 0x0000001d3a1d7209 */ /* 0x000fe40007810000 */
[----:B------:R-:W-:Y:S01]  /*3730*/  IADD3 R41, R39, R16, -R17 ;  /* 0x0000001027297210 */ /* 0x000fe20007ffe811 */
[----:B------:R-:W1:Y:S01]  /*3740*/  MUFU.EX2 R179, R179 ;  /* 0x000000b300b37308 */ /* 0x000e620000000800 */
[----:B------:R-:W-:Y:S01]  /*3750*/  F2FP.F16.F32.PACK_AB R181, R26, R181 ;  /* 0x000000b51ab5723e */ /* 0x000fe200000000ff */
[----:B------:R-:W4:Y:S06]  /*3760*/  SHFL.BFLY PT, R10, R29, 0x2, 0x1f ;  /* 0x0c401f001d0a7f89 */ /* 0x000f2c00000e0000 */
[----:B------:R-:W5:Y:S08]  /*3770*/  MUFU.EX2 R12, R12 ;  /* 0x0000000c000c7308 */ /* 0x000f700000000800 */
[----:B------:R-:W-:Y:S08]  /*3780*/  MUFU.EX2 R4, R7 ;  /* 0x0000000700047308 */ /* 0x000ff00000000800 */
[----:B------:R-:W5:Y:S01]  /*3790*/  MUFU.EX2 R173, R173 ;  /* 0x000000ad00ad7308 */ /* 0x000f620000000800 */
[----:B----4-:R-:W-:Y:S01]  /*37a0*/  FMNMX.FTZ R3, R29, R10, !PT ;  /* 0x0000000a1d037209 */ /* 0x010fe20007810000 */
[----:B0-----:R-:W-:Y:S01]  /*37b0*/  FADD.FTZ R29, R183, R42 ;  /* 0x0000002ab71d7221 */ /* 0x001fe20000010000 */
[----:B---3--:R-:W-:-:S03]  /*37c0*/  F2FP.F16.F32.PACK_AB R183, R20, R183 ;  /* 0x000000b714b7723e */ /* 0x008fc600000000ff */
[----:B------:R-:W0:Y:S01]  /*37d0*/  SHFL.BFLY PT, R10, R3, 0x1, 0x1f ;  /* 0x0c201f00030a7f89 */ /* 0x000e2200000e0000 */
[----:B------:R-:W-:Y:S01]  /*37e0*/  FADD.FTZ R42, R20, R29 ;  /* 0x0000001d142a7221 */ /* 0x000fe20000010000 */
[----:B------:R-:W-:Y:S03]  /*37f0*/  MUFU.EX2 R175, R175 ;  /* 0x000000af00af7308 */ /* 0x000fe60000000800 */
[----:B--2---:R-:W-:Y:S01]  /*3800*/  FADD.FTZ R31, R177, R42 ;  /* 0x0000002ab11f7221 */ /* 0x004fe20000010000 */
[----:B------:R-:W-:-:S03]  /*3810*/  F2FP.F16.F32.PACK_AB R177, R14, R177 ;  /* 0x000000b10eb1723e */ /* 0x000fc600000000ff */
[----:B------:R-:W-:Y:S01]  /*3820*/  FADD.FTZ R42, R14, R31 ;  /* 0x0000001f0e2a7221 */ /* 0x000fe20000010000 */
[----:B------:R1:W-:Y:S08]  /*3830*/  MUFU.EX2 R40, R33 ;  /* 0x0000002100287308 */ /* 0x0003f00000000800 */
[----:B------:R-:W-:Y:S01]  /*3840*/  MUFU.EX2 R2, R2 ;  /* 0x0000000200027308 */ /* 0x000fe20000000800 */
[----:B-1----:R-:W-:Y:S01]  /*3850*/  FADD.FTZ R33, R179, R42 ;  /* 0x0000002ab3217221 */ /* 0x002fe20000010000 */
[----:B-----5:R-:W-:-:S03]  /*3860*/  F2FP.F16.F32.PACK_AB R179, R12, R179 ;  /* 0x000000b30cb3723e */ /* 0x020fc600000000ff */
[----:B------:R-:W-:Y:S01]  /*3870*/  FADD.FTZ R44, R12, R33 ;  /* 0x000000210c2c7221 */ /* 0x000fe20000010000 */
[----:B0-----:R-:W-:Y:S02]  /*3880*/  FMNMX.FTZ R10, R3, R10, !PT ;  /* 0x0000000a030a7209 */ /* 0x001fe40007810000 */
[----:B------:R-:W-:Y:S01]  /*3890*/  MUFU.EX2 R169, R169 ;  /* 0x000000a900a97308 */ /* 0x000fe20000000800 */
[----:B------:R-:W-:Y:S01]  /*38a0*/  FADD.FTZ R35, R173, R44 ;  /* 0x0000002cad237221 */ /* 0x000fe20000010000 */
[C---:B------:R-:W-:Y:S01]  /*38b0*/  FSETP.NEU.FTZ.AND P3, PT, R10.reuse, -INF , PT ;  /* 0xff8000000a00780b */ /* 0x040fe20003f7d000 */
[----:B------:R-:W-:Y:S01]  /*38c0*/  FMUL.FTZ R3, R10, R5 ;  /* 0x000000050a037220 */ /* 0x000fe20000410000 */
[----:B------:R-:W-:Y:S02]  /*38d0*/  SHF.R.S32.HI R44, RZ, 0x1f, R41 ;  /* 0x0000001fff2c7819 */ /* 0x000fe40000011429 */
[----:B------:R-:W-:Y:S02]  /*38e0*/  F2FP.F16.F32.PACK_AB R173, R4, R173 ;  /* 0x000000ad04ad723e */ /* 0x000fe400000000ff */
[----:B------:R-:W-:Y:S01]  /*38f0*/  FSEL R3, R3, RZ, P3 ;  /* 0x000000ff03037208 */ /* 0x000fe20001800000 */
[----:B------:R-:W-:Y:S01]  /*3900*/  MUFU.EX2 R8, R8 ;  /* 0x0000000800087308 */ /* 0x000fe20000000800 */
[----:B------:R-:W-:-:S03]  /*3910*/  LEA.HI R44, R44, R41, RZ, 0x7 ;  /* 0x000000292c2c7211 */ /* 0x000fc600078f38ff */
        /* <DEDUP_REMOVED lines=32> */
[-CC-:B------:R-:W-:Y:S01]  /*3b20*/  FFMA.FTZ R66, R66, R5.reuse, -R3.reuse ;  /* 0x0000000542427223 */ /* 0x180fe20000010803 */
[-CC-:B------:R-:W-:Y:S01]  /*3b30*/  FFMA.FTZ R118, R118, R5.reuse, -R3.reuse ;  /* 0x0000000576767223 */ /* 0x180fe20000010803 */
[-CC-:B------:R-:W-:Y:S01]  /*3b40*/  FFMA.FTZ R62, R62, R5.reuse, -R3.reuse ;  /* 0x000000053e3e7223 */ /* 0x180fe20000010803 */
[-CC-:B------:R-:W-:Y:S01]  /*3b50*/  FFMA.FTZ R120, R120, R5.reuse, -R3.reuse ;  /* 0x0000000578787223 */ /* 0x180fe20000010803 */
[----:B------:R-:W-:Y:S01]  /*3b60*/  FFMA.FTZ R58, R58, R5, -R3 ;  /* 0x000000053a3a7223 */ /* 0x000fe20000010803 */
[----:B------:R-:W-:Y:S01]  /*3b70*/  F2FP.F16.F32.PACK_AB R180, R25, R60 ;  /* 0x0000003c19b4723e */ /* 0x000fe200000000ff */
[----:B------:R-:W0:Y:S01]  /*3b80*/  MUFU.EX2 R72, R72 ;  /* 0x0000004800487308 */ /* 0x000e220000000800 */
[----:B-1----:R-:W-:-:S07]  /*3b90*/  FADD.FTZ R42, R64, R31 ;  /* 0x0000001f402a7221 */ /* 0x002fce0000010000 */
[----:B------:R-:W1:Y:S01]  /*3ba0*/  MUFU.EX2 R9, R76 ;  /* 0x0000004c00097308 */ /* 0x000e620000000800 */
[C---:B--2---:R-:W-:Y:S01]  /*3bb0*/  FADD.FTZ R33, R7.reuse, R42 ;  /* 0x0000002a07217221 */ /* 0x044fe20000010000 */
[----:B------:R-:W-:Y:S01]  /*3bc0*/  FADD.FTZ R42, R4, R35 ;  /* 0x00000023042a7221 */ /* 0x000fe20000010000 */
[----:B------:R-:W-:-:S03]  /*3bd0*/  F2FP.F16.F32.PACK_AB R182, R7, R64 ;  /* 0x0000004007b6723e */ /* 0x000fc600000000ff */
[----:B------:R-:W-:Y:S01]  /*3be0*/  FADD.FTZ R35, R175, R42 ;  /* 0x0000002aaf237221 */ /* 0x000fe20000010000 */
[----:B------:R-:W-:Y:S01]  /*3bf0*/  F2FP.F16.F32.PACK_AB R175, R2, R175 ;  /* 0x000000af02af723e */ /* 0x000fe200000000ff */
[----:B------:R-:W2:Y:S01]  /*3c00*/  MUFU.EX2 R78, R78 ;  /* 0x0000004e004e7308 */ /* 0x000ea20000000800 */
[----:B0-----:R-:W-:Y:S01]  /*3c10*/  FADD.FTZ R0, R72, R33 ;  /* 0x0000002148007221 */ /* 0x001fe20000010000 */
[----:B------:R-:W-:-:S04]  /*3c20*/  FADD.FTZ R42, R2, R35 ;  /* 0x00000023022a7221 */ /* 0x000fc80000010000 */
[----:B------:R-:W-:Y:S01]  /*3c30*/  FADD.FTZ R37, R169, R42 ;  /* 0x0000002aa9257221 */ /* 0x000fe20000010000 */
[C---:B------:R-:W-:Y:S01]  /*3c40*/  F2FP.F16.F32.PACK_AB R169, R8.reuse, R169 ;  /* 0x000000a908a9723e */ /* 0x040fe200000000ff */
[----:B------:R-:W0:Y:S01]  /*3c50*/  MUFU.EX2 R11, R80 ;  /* 0x00000050000b7308 */ /* 0x000e220000000800 */
[C---:B-1----:R-:W-:Y:S01]  /*3c60*/  FADD.FTZ R33, R9.reuse, R0 ;  /* 0x0000000009217221 */ /* 0x042fe20000010000 */
[----:B------:R-:W-:Y:S01]  /*3c70*/  FADD.FTZ R42, R8, R37 ;  /* 0x00000025082a7221 */ /* 0x000fe20000010000 */
[----:B------:R-:W-:Y:S01]  /*3c80*/  VIADD R8, R88, 0xfffffffe ;  /* 0xfffffffe58087836 */ /* 0x000fe20000000000 */
[----:B------:R-:W-:Y:S02]  /*3c90*/  F2FP.F16.F32.PACK_AB R176, R9, R72 ;  /* 0x0000004809b0723e */ /* 0x000fe400000000ff */
[----:B------:R-:W-:Y:S02]  /*3ca0*/  CS2R R88, SRZ ;  /* 0x0000000000587805 */ /* 0x000fe4000001ff00 */
[----:B------:R-:W1:Y:S01]  /*3cb0*/  MUFU.EX2 R82, R82 ;  /* 0x0000005200527308 */ /* 0x000e620000000800 */
[----:B--2---:R-:W-:-:S07]  /*3cc0*/  FADD.FTZ R0, R78, R33 ;  /* 0x000000214e007221 */ /* 0x004fce0000010000 */
[----:B------:R-:W2:Y:S01]  /*3cd0*/  MUFU.EX2 R13, R84 ;  /* 0x00000054000d7308 */ /* 0x000ea20000000800 */
[C---:B0-----:R-:W-:Y:S01]  /*3ce0*/  FADD.FTZ R35, R11.reuse, R0 ;  /* 0x000000000b237221 */ /* 0x041fe20000010000 */
[----:B------:R-:W-:Y:S02]  /*3cf0*/  F2FP.F16.F32.PACK_AB R178, R11, R78 ;  /* 0x0000004e0bb2723e */ /* 0x000fe400000000ff */
[----:B------:R-:W-:-:S04]  /*3d00*/  SHF.R.S32.HI R11, RZ, 0x7, R44 ;  /* 0x00000007ff0b7819 */ /* 0x000fc8000001142c */
[----:B------:R-:W0:Y:S01]  /*3d10*/  MUFU.EX2 R171, R171 ;  /* 0x000000ab00ab7308 */ /* 0x000e220000000800 */
[----:B-1----:R-:W-:Y:S01]  /*3d20*/  FADD.FTZ R0, R82, R35 ;  /* 0x0000002352007221 */ /* 0x002fe20000010000 */
[----:B------:R-:W-:-:S04]  /*3d30*/  VIMNMX R11, RZ, R11, !PT ;  /* 0x0000000bff0b7248 */ /* 0x000fc80007fe0100 */
[----:B------:R-:W-:Y:S02]  /*3d40*/  ISETP.GE.AND P3, PT, R8, R11, PT ;  /* 0x0000000b0800720c */ /* 0x000fe40003f66270 */
        /* <DEDUP_REMOVED lines=24> */
[----:B------:R-:W-:Y:S02]  /*3ed0*/  F2FP.F16.F32.PACK_AB R168, R21, R100 ;  /* 0x0000006415a8723e */ /* 0x000fe400000000ff */
[----:B------:R-:W-:-:S04]  /*3ee0*/  CS2R R100, SRZ ;  /* 0x0000000000647805 */ /* 0x000fc8000001ff00 */
        /* <DEDUP_REMOVED lines=10> */
[----:B------:R-:W-:Y:S02]  /*3f90*/  F2FP.F16.F32.PACK_AB R170, R27, R104 ;  /* 0x000000681baa723e */ /* 0x000fe400000000ff */
[----:B------:R-:W-:-:S04]  /*3fa0*/  CS2R R104, SRZ ;  /* 0x0000000000687805 */ /* 0x000fc8000001ff00 */
        /* <DEDUP_REMOVED lines=45> */
[----:B------:R-:W-:Y:S02]  /*4280*/  F2FP.F16.F32.PACK_AB R162, R35, R112 ;  /* 0x0000007023a2723e */ /* 0x000fe400000000ff */
[----:B------:R-:W-:-:S04]  /*4290*/  CS2R R112, SRZ ;  /* 0x0000000000707805 */ /* 0x000fc8000001ff00 */
        /* <DEDUP_REMOVED lines=9> */
[----:B------:R-:W-:Y:S02]  /*4330*/  F2FP.F16.F32.PACK_AB R156, R37, R114 ;  /* 0x00000072259c723e */ /* 0x000fe400000000ff */
[----:B------:R-:W-:-:S04]  /*4340*/  CS2R R114, SRZ ;  /* 0x0000000000727805 */ /* 0x000fc8000001ff00 */
[----:B------:R-:W1:Y:S01]  /*4350*/  MUFU.EX2 R118, R118 ;  /* 0x0000007600767308 */ /* 0x000e620000000800 */
[----:B--2---:R-:W-:-:S07]  /*4360*/  FADD.FTZ R0, R116, R43 ;  /* 0x0000002b74007221 */ /* 0x004fce0000010000 */
        /* <DEDUP_REMOVED lines=8> */
[----:B------:R-:W-:Y:S01]  /*43f0*/  F2FP.F16.F32.PACK_AB R152, R41, R118 ;  /* 0x000000762998723e */ /* 0x000fe200000000ff */
[----:B------:R-:W-:Y:S01]  /*4400*/  IMAD.MOV.U32 R0, RZ, RZ, 0x3f800000 ;  /* 0x3f800000ff007424 */ /* 0x000fe200078e00ff */
[----:B------:R-:W-:-:S04]  /*4410*/  CS2R R118, SRZ ;  /* 0x0000000000767805 */ /* 0x000fc8000001ff00 */
[----:B------:R-:W2:Y:S01]  /*4420*/  MUFU.EX2 R7, R58 ;  /* 0x0000003a00077308 */ /* 0x000ea20000000800 */
[----:B0-----:R-:W-:Y:S01]  /*4430*/  FADD.FTZ R3, R155, R2 ;  /* 0x000000029b037221 */ /* 0x001fe20000010000 */
[C---:B------:R-:W-:Y:S01]  /*4440*/  F2FP.F16.F32.PACK_AB R155, R40.reuse, R155 ;  /* 0x0000009b289b723e */ /* 0x040fe200000000ff */
[----:B------:R-:W-:Y:S02]  /*4450*/  IMAD.MOV.U32 R2, RZ, RZ, 0x3f800000 ;  /* 0x3f800000ff027424 */ /* 0x000fe400078e00ff */
[----:B------:R-:W-:Y:S01]  /*4460*/  FADD.FTZ R3, R40, R3 ;  /* 0x0000000328037221 */ /* 0x000fe20000010000 */
[----:B-1----:R-:W-:Y:S01]  /*4470*/  FADD.FTZ R4, R120, R9 ;  /* 0x0000000978047221 */ /* 0x002fe20000010000 */
[----:B--2---:R-:W-:-:S03]  /*4480*/  F2FP.F16.F32.PACK_AB R154, R7, R120 ;  /* 0x00000078079a723e */ /* 0x004fc600000000ff */
        /* <DEDUP_REMOVED lines=9> */
[----:B------:R-:W-:-:S07]  /*4520*/  IMAD.MOV.U32 R151, RZ, RZ, RZ ;  /* 0x000000ffff977224 */ /* 0x000fce00078e00ff */
.L_x_2462:
[----:B------:R-:W-:-:S04]  /*4530*/  UIADD3 UR6, UR60, 0x1, URZ ;  /* 0x000000013c067890 */ /* 0x000fc8000fffe03f */
[----:B------:R-:W-:-:S04]  /*4540*/  UISETP.NE.AND UP0, UPT, UR6, 0x2, UPT ;  /* 0x000000020600788c */ /* 0x000fc8000bf05270 */
[----:B------:R-:W-:Y:S02]  /*4550*/  USEL UR38, URZ, 0x1, UP0 ;  /* 0x000000013f267887 */ /* 0x000fe40008000000 */
[----:B------:R-:W-:Y:S02]  /*4560*/  USEL UR36, UR6, URZ, UP0 ;  /* 0x0000003f06247287 */ /* 0x000fe40008000000 */
[----:B------:R-:W-:Y:S01]  /*4570*/  ULOP3.LUT UR38, UR61, UR38, URZ, 0x3c, !UPT ;  /* 0x000000263d267292 */ /* 0x000fe2000f8e3c3f */
[----:B------:R-:W-:Y:S11]  /*4580*/  @!P0 BRA `(.L_x_2454) ;  /* 0x0000000000048947 */ /* 0x000ff60003800000 */
[----:B------:R-:W-:Y:S01]  /*4590*/  BPT.TRAP 0x1 ;  /* 0x000000040000795c */ /* 0x000fe20000300000 */
.L_x_2454:
[----:B------:R-:W-:Y:S01]  /*45a0*/  ULEA UR59, UR36, UR37, 0x3 ;  /* 0x00000025243b7291 */ /* 0x000fe2000f8e183f */
[----:B------:R-:W-:-:S04]  /*45b0*/  MOV R5, UR38 ;  /* 0x0000002600057c02 */ /* 0x000fc80008000f00 */
[----:B------:R-:W-:-:S04]  /*45c0*/  SHF.L.U32 R5, R5, 0x1f, RZ ;  /* 0x0000001f05057819 */ /* 0x000fc800000006ff */
[----:B------:R0:W1:Y:S01]  /*45d0*/  SYNCS.PHASECHK.TRANS64.TRYWAIT P3, [UR59+0x34830], R5 ;  /* 0x03483005ff0075a7 */ /* 0x000062000806017b */
[----:B------:R-:W-:Y:S05]  /*45e0*/  @!P0 BRA `(.L_x_2455) ;  /* 0x0000000000048947 */ /* 0x000fea0003800000 */
[----:B------:R-:W-:Y:S01]  /*45f0*/  BPT.TRAP 0x1 ;  /* 0x000000040000795c */ /* 0x000fe20000300000 */
.L_x_2455:
[----:B-1----:R-:W-:Y:S05]  /*4600*/  @P3 BRA `(.L_x_2456) ;  /* 0x0000000000083947 */ /* 0x002fea0003800000 */
[----:B------:R-:W1:Y:S02]  /*4610*/  SYNCS.PHASECHK.TRANS64.TRYWAIT P3, [UR59+0x34830], R5 ;  /* 0x03483005ff0075a7 */ /* 0x000e64000806017b */
[----:B-1----:R-:W-:Y:S05]  /*4620*/  @!P3 BRA `(.L_x_2457) ;  /* 0x000000ec0044b947 */ /* 0x002fea0003800000 */
.L_x_2456:
[----:B------:R-:W-:Y:S01]  /*4630*/  UIMAD UR54, UR36, 0xc00, UR39 ;  /* 0x00000c00243678a4 */ /* 0x000fe2000f8e0227 */
[----:B------:R-:W-:Y:S01]  /*4640*/  WARPGROUP.ARRIVE ;  /* 0x00000000000079c5 */ /* 0x000fe20000000000 */
[----:B------:R-:W-:Y:S01]  /*4650*/  UMOV UR55, 0x40000040 ;  /* 0x4000004000377882 */ /* 0x000fe20000000000 */
[----:B------:R-:W-:Y:S01]  /*4660*/  UMOV UR7, 0x40000040 ;  /* 0x4000004000077882 */ /* 0x000fe20000000000 */
[----:B------:R-:W-:Y:S01]  /*4670*/  UIADD3 UR6, UR54, 0x2, URZ ;  /* 0x0000000236067890 */ /* 0x000fe2000fffe03f */
[-C--:B------:R-:W-:Y:S01]  /*4680*/  FMUL.FTZ R88, R88, R2.reuse ;  /* 0x0000000258587220 */ /* 0x080fe20000410000 */
[----:B------:R-:W-:Y:S01]  /*4690*/  UIADD3 UR10, UR54, 0x4, URZ ;  /* 0x00000004360a7890 */ /* 0x000fe2000fffe03f */
[-C--:B------:R-:W-:Y:S01]  /*46a0*/  FMUL.FTZ R89, R89, R2.reuse ;  /* 0x0000000259597220 */ /* 0x080fe20000410000 */
[----:B------:R-:W-:Y:S01]  /*46b0*/  UMOV UR11, 0x40000040 ;  /* 0x40000040000b7882 */ /* 0x000fe20000000000 */
[----:B------:R-:W-:Y:S01]  /*46c0*/  HGMMA.64x128x16.F32 R24, gdesc[UR52], RZ, !UPT, gsb0 ;  /* 0x01e00000341879f0 */ /* 0x000fe2000c0008ff */
        /* <DEDUP_REMOVED lines=116> */
.L_x_2458:
[----:B------:R-:W-:Y:S01]  /*4e10*/  ULEA UR7, UR60, UR37, 0x3 ;  /* 0x000000253c077291 */ /* 0x000fe2000f8e183f */
[----:B------:R-:W-:-:S05]  /*4e20*/  IMAD.U32 R0, RZ, RZ, UR61 ;  /* 0x0000003dff007e24 */ /* 0x000fca000f8e00ff */
[----:B------:R-:W-:-:S04]  /*4e30*/  SHF.L.U32 R0, R0, 0x1f, RZ ;  /* 0x0000001f00007819 */ /* 0x000fc800000006ff */
[----:B------:R2:W3:Y:S01]  /*4e40*/  SYNCS.PHASECHK.TRANS64.TRYWAIT P3, [UR7+0x34850], R0 ;  /* 0x03485000ff0075a7 */ /* 0x0004e20008060147 */
[----:B------:R-:W-:Y:S05]  /*4e50*/  @!P0 BRA `(.L_x_2459) ;  /* 0x0000000000048947 */ /* 0x000fea0003800000 */
[----:B------:R-:W-:Y:S01]  /*4e60*/  BPT.TRAP 0x1 ;  /* 0x000000040000795c */ /* 0x000fe20000300000 */
.L_x_2459:
[----:B---3--:R-:W-:Y:S05]  /*4e70*/  @P3 BRA `(.L_x_2460) ;  /* 0x0000000000083947 */ /* 0x008fea0003800000 */
[----:B------:R-:W3:Y:S02]  /*4e80*/  SYNCS.PHASECHK.TRANS64.TRYWAIT P3, [UR7+0x34850], R0 ;  /* 0x03485000ff0075a7 */ /* 0x000ee40008060147 */
[----:B---3--:R-:W-:Y:S05]  /*4e90*/  @!P3 BRA `(.L_x_2461) ;  /* 0x000000e40040b947 */ /* 0x008fea0003800000 */
.L_x_2460:
[----:B------:R-:W-:Y:S01]  /*4ea0*/  UIADD3 UR6, UR37, 0x400, URZ ;  /* 0x0000040025067890 */ /* 0x000fe2000fffe03f */
[----:B------:R-:W-:Y:S01]  /*4eb0*/  WARPGROUP.ARRIVE ;  /* 0x00000000000079c5 */ /* 0x000fe20000000000 */
[----:B------:R-:W-:Y:S01]  /*4ec0*/  UMOV UR11, 0x40000040 ;  /* 0x40000040000b7882 */ /* 0x000fe20000000000 */
[----:B------:R-:W-:Y:S01]  /*4ed0*/  FMUL.FTZ R14, R32, UR58 ;  /* 0x0000003a200e7c20 */ /* 0x000fe20008410000 */
[----:B------:R-:W-:Y:S01]  /*4ee0*/  USHF.R.U32.HI UR6, URZ, 0x4, UR6 ;  /* 0x000000043f067899 */ /* 0x000fe20008011606 */
[----:B------:R-:W3:Y:S01]  /*4ef0*/  @P2 LDC R32, c[0x0][0x44c] ;  /* 0x00011300ff202b82 */ /* 0x000ee20000000800 */
[----:B------:R-:W-:Y:S01]  /*4f00*/  FMUL.FTZ R200, R31, UR58 ;  /* 0x0000003a1fc87c20 */ /* 0x000fe20008410000 */
[----:B------:R-:W-:Y:S01]  /*4f10*/  FMUL.FTZ R12, R33, UR58 ;  /* 0x0000003a210c7c20 */ /* 0x000fe20008410000 */
[----:B------:R-:W-:Y:S01]  /*4f20*/  ULOP3.LUT UR6, UR6, 0x3fff, URZ, 0xc0, !UPT ;  /* 0x00003fff06067892 */ /* 0x000fe2000f8ec03f */
[----:B------:R-:W-:Y:S02]  /*4f30*/  IMAD.IADD R33, R184, 0x1, R18 ;  /* 0x00000001b8217824 */ /* 0x000fe400078e0212 */
[----:B------:R-:W-:Y:S01]  /*4f40*/  FMUL.FTZ R15, R36, UR58 ;  /* 0x0000003a240f7c20 */ /* 0x000fe20008410000 */
[----:B01----:R-:W-:Y:S01]  /*4f50*/  FMUL.FTZ R5, R26, UR58 ;  /* 0x0000003a1a057c20 */ /* 0x003fe20008410000 */
[----:B------:R-:W-:Y:S01]  /*4f60*/  ULOP3.LUT UR6, UR6, 0x4000000, URZ, 0xfc, !UPT ;  /* 0x0400000006067892 */ /* 0x000fe2000f8efc3f */
[----:B------:R-:W0:Y:S01]  /*4f70*/  @P2 LDC R31, c[0x0][0x450] ;  /* 0x00011400ff1f2b82 */ /* 0x000e220000000800 */
        /* <DEDUP_REMOVED lines=15> */
[----:B---3--:R-:W-:-:S04]  /*5070*/  @P2 IMAD.HI.U32 R32, R33, R32, RZ ;  /* 0x0000002021202227 */ /* 0x008fc800078e00ff */
[----:B------:R-:W-:Y:S01]  /*5080*/  FMUL.FTZ R10, R29, UR58 ;  /* 0x0000003a1d0a7c20 */ /* 0x000fe20008410000 */
[----:B------:R-:W-:Y:S01]  /*5090*/  FMUL.FTZ R29, R52, UR58 ;  /* 0x0000003a341d7c20 */ /* 0x000fe20008410000 */
[----:B------:R-:W-:Y:S01]  /*50a0*/  FMUL.FTZ R62, R62, UR58 ;  /* 0x0000003a3e3e7c20 */ /* 0x000fe20008410000 */
[----:B------:R-:W-:Y:S01]  /*50b0*/  FMUL.FTZ R63, R63, UR58 ;  /* 0x0000003a3f3f7c20 */ /* 0x000fe20008410000 */
[----:B------:R-:W-:Y:S01]  /*50c0*/  FMUL.FTZ R66, R66, UR58 ;  /* 0x0000003a42427c20 */ /* 0x000fe20008410000 */
[----:B------:R-:W3:Y:S01]  /*50d0*/  MUFU.TANH R202, R202 ;  /* 0x000000ca00ca7308 */ /* 0x000ee20000002400 */
[----:B------:R-:W-:Y:S01]  /*50e0*/  FMUL.FTZ R70, R70, UR58 ;  /* 0x0000003a46467c20 */ /* 0x000fe20008410000 */
[----:B0-----:R-:W-:Y:S01]  /*50f0*/  @P2 SHF.R.U32.HI R33, RZ, R31, R32 ;  /* 0x0000001fff212219 */ /* 0x001fe20000011620 */
[----:B------:R-:W-:Y:S01]  /*5100*/  FMUL.FTZ R31, R56, UR58 ;  /* 0x0000003a381f7c20 */ /* 0x000fe20008410000 */
[----:B------:R-:W-:Y:S01]  /*5110*/  FMUL.FTZ R67, R67, UR58 ;  /* 0x0000003a43437c20 */ /* 0x000fe20008410000 */
[----:B------:R-:W-:Y:S01]  /*5120*/  FMUL.FTZ R71, R71, UR58 ;  /* 0x0000003a47477c20 */ /* 0x000fe20008410000 */
[----:B--2---:R-:W-:Y:S01]  /*5130*/  FMUL.FTZ R0, R24, UR58 ;  /* 0x0000003a18007c20 */ /* 0x004fe20008410000 */
        /* <DEDUP_REMOVED lines=27> */
[----:B------:R-:W-:Y:S01]  /*52f0*/  UMOV UR61, UR38 ;  /* 0x00000026003d7c82 */ /* 0x000fe20008000000 */
[----:B------:R-:W-:-:S05]  /*5300*/  UMOV UR60, UR36 ;  /* 0x00000024003c7c82 */ /* 0x000fca0008000000 */
        /* <DEDUP_REMOVED lines=16> */
[----:B------:R-:W-:Y:S02]  /*5410*/  IMAD.MOV.U32 R35, RZ, RZ, -0x80 ;  /* 0xffffff80ff237424 */ /* 0x000fe400078e00ff */
[----:B------:R-:W-:Y:S01]  /*5420*/  FMUL.FTZ R182, R34, UR58 ;  /* 0x0000003a22b67c20 */ /* 0x000fe20008410000 */
[----:B------:R-:W-:Y:S01]  /*5430*/  FMUL.FTZ R34, R51, UR58 ;  /* 0x0000003a33227c20 */ /* 0x000fe20008410000 */
[----:B------:R-:W-:Y:S01]  /*5440*/  MUFU.TANH R14, R14 ;  /* 0x0000000e000e7308 */ /* 0x000fe20000002400 */
[----:B------:R-:W-:Y:S01]  /*5450*/  HGMMA.64x128x16.F32 R88, R176, gdesc[UR8].tnspB, R88, gsb0 ;  /* 0x41e00008b0587df0 */ /* 0x000fe20008000858 */
[----:B------:R-:W-:Y:S01]  /*5460*/  UIADD3 UR10, UR6, 0x100, URZ ;  /* 0x00000100060a7890 */ /* 0x000fe2000fffe03f */
[----:B------:R-:W-:Y:S01]  /*5470*/  IMAD R36, R8, R35, 0x1 ;  /* 0x0000000108247424 */ /* 0x000fe200078e0223 */
[----:B------:R-:W-:Y:S01]  /*5480*/  UMOV UR11, 0x40000040 ;  /* 0x40000040000b7882 */ /* 0x000fe20000000000 */
[----:B------:R-:W-:-:S02]  /*5490*/  FMUL.FTZ R51, R73, UR58 ;  /* 0x0000003a49337c20 */ /* 0x000fc40008410000 */
[----:B------:R-:W-:Y:S01]  /*54a0*/  IMAD R35, R23, -0x2, R36 ;  /* 0xfffffffe17237824 */ /* 0x000fe200078e0224 */
[----:B------:R-:W2:Y:S04]  /*54b0*/  MUFU.TANH R182, R182 ;  /* 0x000000b600b67308 */ /* 0x000ea80000002400 */
[----:B------:R-:W-:-:S04]  /*54c0*/  IADD3 R35, -R17, R35, R16 ;  /* 0x0000002311237210 */ /* 0x000fc80007ffe110 */
[----:B------:R-:W5:Y:S08]  /*54d0*/  MUFU.TANH R180, R180 ;  /* 0x000000b400b47308 */ /* 0x000f700000002400 */
        /* <DEDUP_REMOVED lines=19> */
[----:B------:R-:W1:Y:S02]  /*5610*/  SHFL.IDX PT, R38, R33, 0x1, 0x1c1f ;  /* 0x003c1f0021267f89 */ /* 0x000e6400000e0000 */
[----:B------:R-:W-:Y:S01]  /*5620*/  MUFU.TANH R41, R41 ;  /* 0x0000002900297308 */ /* 0x000fe20000002400 */
[----:B------:R-:W-:Y:S01]  /*5630*/  HGMMA.64x128x16.F32 R88, R172, gdesc[UR8].tnspB, R88, gsb0 ;  /* 0x41e00008ac587df0 */ /* 0x000fe20008000858 */
[----:B------:R-:W-:Y:S01]  /*5640*/  UIADD3 UR10, UR6, 0x180, URZ ;  /* 0x00000180060a7890 */ /* 0x000fe2000fffe03f */
[----:B------:R-:W-:-:S05]  /*5650*/  UMOV UR11, 0x40000040 ;  /* 0x40000040000b7882 */ /* 0x000fca0000000000 */
[----:B------:R-:W5:Y:S08]  /*5660*/  MUFU.TANH R178, R178 ;  /* 0x000000b200b27308 */ /* 0x000f700000002400 */
[----:B------:R-:W5:Y:S01]  /*5670*/  MUFU.TANH R176, R176 ;  /* 0x000000b000b07308 */ /* 0x000f620000002400 */
[----:B-1----:R-:W-:-:S07]  /*5680*/  IMAD.IADD R39, R35, 0x1, R38 ;  /* 0x0000000123277824 */ /* 0x002fce00078e0226 */
[----:B------:R-:W-:Y:S01]  /*5690*/  MUFU.TANH R45, R45 ;  /* 0x0000002d002d7308 */ /* 0x000fe20000002400 */
[C---:B------:R-:W-:Y:S02]  /*56a0*/  ISETP.GT.AND P3, PT, R39.reuse, RZ, PT ;  /* 0x000000ff2700720c */ /* 0x040fe40003f64270 */
[----:B------:R-:W-:Y:S02]  /*56b0*/  ISETP.GT.AND P4, PT, R39, 0x1, PT ;  /* 0x000000012700780c */ /* 0x000fe40003f84270 */
[----:B------:R-:W-:-:S03]  /*56c0*/  FSEL R206, R5, -INF , P3 ;  /* 0xff80000005ce7808 */ /* 0x000fc60001800000 */
[----:B------:R-:W-:Y:S01]  /*56d0*/  MUFU.TANH R38, R70 ;  /* 0x0000004600267308 */ /* 0x000fe20000002400 */
[C---:B------:R-:W-:Y:S02]  /*56e0*/  ISETP.GT.AND P3, PT, R39.reuse, 0x8, PT ;  /* 0x000000082700780c */ /* 0x040fe40003f64270 */
[----:B----4-:R-:W-:Y:S02]  /*56f0*/  FSEL R204, R6, -INF , P4 ;  /* 0xff80000006cc7808 */ /* 0x010fe40002000000 */
[----:B------:R-:W-:Y:S02]  /*5700*/  FMNMX.FTZ R5, R206, R7, !PT ;  /* 0x00000007ce057209 */ /* 0x000fe40007810000 */
[----:B------:R-:W-:Y:S01]  /*5710*/  ISETP.GT.AND P4, PT, R39, 0x9, PT ;  /* 0x000000092700780c */ /* 0x000fe20003f84270 */
[----:B------:R-:W-:Y:S01]  /*5720*/  MUFU.TANH R49, R49 ;  /* 0x0000003100317308 */ /* 0x000fe20000002400 */
[----:B---3--:R-:W-:Y:S02]  /*5730*/  FSEL R202, R202, -INF , P3 ;  /* 0xff800000caca7808 */ /* 0x008fe40001800000 */
[----:B------:R-:W-:-:S02]  /*5740*/  FMNMX.FTZ R5, R204, R5, !PT ;  /* 0x00000005cc057209 */ /* 0x000fc40007810000 */
[C---:B------:R-:W-:Y:S02]  /*5750*/  ISETP.GT.AND P3, PT, R39.reuse, 0x10, PT ;  /* 0x000000102700780c */ /* 0x040fe40003f64270 */
[----:B0-----:R-:W-:Y:S01]  /*5760*/  FSEL R200, R200, -INF , P4 ;  /* 0xff800000c8c87808 */ /* 0x001fe20002000000 */
[----:B------:R-:W-:Y:S01]  /*5770*/  MUFU.TANH R51, R51 ;  /* 0x0000003300337308 */ /* 0x000fe20000002400 */
[----:B------:R-:W-:Y:S02]  /*5780*/  FMNMX.FTZ R5, R202, R5, !PT ;  /* 0x00000005ca057209 */ /* 0x000fe40007810000 */
[C---:B------:R-:W-:Y:S02]  /*5790*/  ISETP.GT.AND P4, PT, R39.reuse, 0x11, PT ;  /* 0x000000112700780c */ /* 0x040fe40003f84270 */
[----:B--2---:R-:W-:Y:S02]  /*57a0*/  FSEL R182, R182, -INF , P3 ;  /* 0xff800000b6b67808 */ /* 0x004fe40001800000 */
[----:B------:R-:W-:Y:S01]  /*57b0*/  FMNMX.FTZ R5, R200, R5, !PT ;  /* 0x00000005c8057209 */ /* 0x000fe20007810000 */
[----:B------:R-:W-:Y:S01]  /*57c0*/  MUFU.TANH R53, R53 ;  /* 0x0000003500357308 */ /* 0x000fe20000002400 */
[----:B------:R-:W-:-:S02]  /*57d0*/  ISETP.GT.AND P3, PT, R39, 0x18, PT ;  /* 0x000000182700780c */ /* 0x000fc40003f64270 */
[----:B-----5:R-:W-:Y:S02]  /*57e0*/  FSEL R180, R180, -INF , P4 ;  /* 0xff800000b4b47808 */ /* 0x020fe40002000000 */
[----:B------:R-:W-:Y:S02]  /*57f0*/  FMNMX.FTZ R5, R182, R5, !PT ;  /* 0x00000005b6057209 */ /* 0x000fe40007810000 */
[C---:B------:R-:W-:Y:S01]  /*5800*/  ISETP.GT.AND P4, PT, R39.reuse, 0x19, PT ;  /* 0x000000192700780c */ /* 0x040fe20003f84270 */
[----:B------:R-:W-:Y:S01]  /*5810*/  MUFU.TANH R59, R59 ;  /* 0x0000003b003b7308 */ /* 0x000fe20000002400 */
[----:B------:R-:W-:Y:S02]  /*5820*/  FSEL R178, R178, -INF , P3 ;  /* 0xff800000b2b27808 */ /* 0x000fe40001800000 */
[----:B------:R-:W-:Y:S02]  /*5830*/  FMNMX.FTZ R5, R180, R5, !PT ;  /* 0x00000005b4057209 */ /* 0x000fe40007810000 */
[----:B------:R-:W-:-:S02]  /*5840*/  ISETP.GT.AND P3, PT, R39, 0x20, PT ;  /* 0x000000202700780c */ /* 0x000fc40003f64270 */
[----:B------:R-:W-:Y:S01]  /*5850*/  FSEL R176, R176, -INF , P4 ;  /* 0xff800000b0b07808 */ /* 0x000fe20002000000 */
[----:B------:R-:W-:Y:S01]  /*5860*/  MUFU.TANH R57, R57 ;  /* 0x0000003900397308 */ /* 0x000fe20000002400 */
[----:B------:R-:W-:Y:S02]  /*5870*/  FMNMX.FTZ R5, R178, R5, !PT ;  /* 0x00000005b2057209 */ /* 0x000fe40007810000 */
[----:B------:R-:W-:Y:S02]  /*5880*/  ISETP.GT.AND P4, PT, R39, 0x21, PT ;  /* 0x000000212700780c */ /* 0x000fe40003f84270 */
[----:B------:R-:W-:Y:S01]  /*5890*/  FMNMX.FTZ R5, R176, R5, !PT ;  /* 0x00000005b0057209 */ /* 0x000fe20007810000 */
[----:B------:R-:W-:Y:S02]  /*58a0*/  WARPGROUP.DEPBAR.LE gsb0, 0x0 ;  /* 0x00008000000079c5 */ /* 0x000fe40000010000 */
[----:B------:R-:W-:Y:S01]  /*58b0*/  WARPGROUP.ARRIVE ;  /* 0x00000000000079c5 */ /* 0x000fe20000000000 */
[----:B------:R-:W-:Y:S01]  /*58c0*/  FMUL.FTZ R174, R42, UR58 ;  /* 0x0000003a2aae7c20 */ /* 0x000fe20008410000 */
[----:B------:R-:W-:Y:S01]  /*58d0*/  FMUL.FTZ R172, R43, UR58 ;  /* 0x0000003a2bac7c20 */ /* 0x000fe20008410000 */
[----:B------:R-:W-:Y:S01]  /*58e0*/  MUFU.TANH R42, R66 ;  /* 0x00000042002a7308 */ /* 0x000fe20000002400 */
[----:B------:R-:W-:-:S02]  /*58f0*/  FMUL.FTZ R43, R64, UR58 ;  /* 0x0000003a402b7c20 */ /* 0x000fc40008410000 */
[----:B------:R-:W-:Y:S01]  /*5900*/  HGMMA.64x128x16.F32 R88, R168, gdesc[UR8].tnspB, R88, gsb0 ;  /* 0x41e00008a8587df0 */ /* 0x000fe20008000858 */
[----:B------:R-:W-:Y:S01]  /*5910*/  UIADD3 UR10, UR6, 0x200, URZ ;  /* 0x00000200060a7890 */ /* 0x000fe2000fffe03f */
[----:B------:R-:W0:Y:S01]  /*5920*/  SHFL.IDX PT, R64, R33, RZ, 0x1c1f ;  /* 0x001c1fff21407589 */ /* 0x000e2200000e0000 */
[----:B------:R-:W-:Y:S02]  /*5930*/  UMOV UR11, 0x40000040 ;  /* 0x40000040000b7882 */ /* 0x000fe40000000000 */
[----:B------:R-:W1:Y:S08]  /*5940*/  MUFU.TANH R174, R174 ;  /* 0x000000ae00ae7308 */ /* 0x000e700000002400 */
[----:B------:R-:W2:Y:S08]  /*5950*/  MUFU.TANH R172, R172 ;  /* 0x000000ac00ac7308 */ /* 0x000eb00000002400 */
[----:B------:R-:W-:Y:S01]  /*5960*/  MUFU.TANH R43, R43 ;  /* 0x0000002b002b7308 */ /* 0x000fe20000002400 */
[----:B-1----:R-:W-:-:S02]  /*5970*/  FSEL R174, R174, -INF , P3 ;  /* 0xff800000aeae7808 */ /* 0x002fc40001800000 */
[C---:B------:R-:W-:Y:S02]  /*5980*/  ISETP.GT.AND P3, PT, R39.reuse, 0x28, PT ;  /* 0x000000282700780c */ /* 0x040fe40003f64270 */
[----:B------:R-:W-:Y:S02]  /*5990*/  FMNMX.FTZ R5, R174, R5, !PT ;  /* 0x00000005ae057209 */ /* 0x000fe40007810000 */
[----:B--2---:R-:W-:Y:S02]  /*59a0*/  FSEL R172, R172, -INF , P4 ;  /* 0xff800000acac7808 */ /* 0x004fe40002000000 */
        /* <DEDUP_REMOVED lines=10> */
[----:B------:R-:W-:-:S03]  /*5a50*/  UMOV UR11, 0x40000040 ;  /* 0x40000040000b7882 */ /* 0x000fc60000000000 */
[----:B------:R-:W1:Y:S08]  /*5a60*/  MUFU.TANH R170, R170 ;  /* 0x000000aa00aa7308 */ /* 0x000e700000002400 */
[----:B------:R-:W2:Y:S08]  /*5a70*/  MUFU.TANH R168, R168 ;  /* 0x000000a800a87308 */ /* 0x000eb00000002400 */
[----:B------:R-:W-:Y:S01]  /*5a80*/  MUFU.TANH R47, R47 ;  /* 0x0000002f002f7308 */ /* 0x000fe20000002400 */
[----:B-1----:R-:W-:-:S02]  /*5a90*/  FSEL R170, R170, -INF , P3 ;  /* 0xff800000aaaa7808 */ /* 0x002fc40001800000 */
[C---:B------:R-:W-:Y:S02]  /*5aa0*/  ISETP.GT.AND P3, PT, R39.reuse, 0x30, PT ;  /* 0x000000302700780c */ /* 0x040fe40003f64270 */
[----:B------:R-:W-:Y:S01]  /*5ab0*/  FMNMX.FTZ R37, R170, R5, !PT ;  /* 0x00000005aa257209 */ /* 0x000fe20007810000 */
[----:B------:R-:W-:Y:S01]  /*5ac0*/  FMUL.FTZ R5, R74, UR58 ;  /* 0x0000003a4a057c20 */ /* 0x000fe20008410000 */
[----:B--2---:R-:W-:Y:S02]  /*5ad0*/  FSEL R168, R168, -INF , P4 ;  /* 0xff800000a8a87808 */ /* 0x004fe40002000000 */
[----:B------:R-:W-:-:S03]  /*5ae0*/  ISETP.GT.AND P4, PT, R39, 0x31, PT ;  /* 0x000000312700780c */ /* 0x000fc60003f84270 */
[----:B------:R-:W1:Y:S01]  /*5af0*/  MUFU.TANH R5, R5 ;  /* 0x0000000500057308 */ /* 0x000e620000002400 */
[----:B------:R-:W-:Y:S01]  /*5b00*/  FMNMX.FTZ R37, R168, R37, !PT ;  /* 0x00000025a8257209 */ /* 0x000fe20007810000 */
[----:B------:R-:W-:Y:S02]  /*5b10*/  WARPGROUP.DEPBAR.LE gsb0, 0x0 ;  /* 0x00008000000079c5 */ /* 0x000fe40000010000 */
[----:B------:R-:W-:Y:S01]  /*5b20*/  FSEL R166, R50, -INF , P3 ;  /* 0xff80000032a67808 */ /* 0x000fe20001800000 */
[----:B------:R-:W-:Y:S01]  /*5b30*/  WARPGROUP.ARRIVE ;  /* 0x00000000000079c5 */ /* 0x000fe20000000000 */
[C---:B------:R-:W-:Y:S02]  /*5b40*/  ISETP.GT.AND P3, PT, R39.reuse, 0x38, PT ;  /* 0x000000382700780c */ /* 0x040fe40003f64270 */
[----:B------:R-:W-:Y:S01]  /*5b50*/  MUFU.TANH R50, R83 ;  /* 0x0000005300327308 */ /* 0x000fe20000002400 */
[----:B------:R-:W-:Y:S02]  /*5b60*/  FSEL R164, R34, -INF , P4 ;  /* 0xff80000022a47808 */ /* 0x000fe40002000000 */
[----:B------:R-:W-:Y:S01]  /*5b70*/  FMNMX.FTZ R37, R166, R37, !PT ;  /* 0x00000025a6257209 */ /* 0x000fe20007810000 */
[----:B------:R-:W-:Y:S01]  /*5b80*/  HGMMA.64x128x16.F32 R88, R160, gdesc[UR8].tnspB, R88, gsb0 ;  /* 0x41e00008a0587df0 */ /* 0x000fe20008000858 */
[C---:B------:R-:W-:Y:S01]  /*5b90*/  ISETP.GT.AND P4, PT, R39.reuse, 0x39, PT ;  /* 0x000000392700780c */ /* 0x040fe20003f84270 */
[----:B------:R-:W-:Y:S01]  /*5ba0*/  UIADD3 UR10, UR6, 0x300, URZ ;  /* 0x00000300060a7890 */ /* 0x000fe2000fffe03f */
[----:B------:R-:W-:Y:S01]  /*5bb0*/  FSEL R74, R54, -INF , P3 ;  /* 0xff800000364a7808 */ /* 0x000fe20001800000 */
[----:B------:R-:W-:Y:S01]  /*5bc0*/  UMOV UR11, 0x40000040 ;  /* 0x40000040000b7882 */ /* 0x000fe20000000000 */
[----:B------:R-:W-:Y:S01]  /*5bd0*/  FMNMX.FTZ R37, R164, R37, !PT ;  /* 0x00000025a4257209 */ /* 0x000fe20007810000 */
[----:B------:R-:W2:Y:S01]  /*5be0*/  MUFU.TANH R54, R78 ;  /* 0x0000004e00367308 */ /* 0x000ea20000002400 */
[----:B------:R-:W-:Y:S01]  /*5bf0*/  ISETP.GT.AND P3, PT, R39, 0x40, PT ;  /* 0x000000402700780c */ /* 0x000fe20003f64270 */
[----:B------:R-:W-:Y:S01]  /*5c00*/  UIADD3 UR6, UR6, 0x380, URZ ;  /* 0x0000038006067890 */ /* 0x000fe2000fffe03f */
[----:B------:R-:W-:Y:S01]  /*5c10*/  FSEL R66, R55, -INF , P4 ;  /* 0xff80000037427808 */ /* 0x000fe20002000000 */
[----:B------:R-:W-:Y:S01]  /*5c20*/  FMUL.FTZ R55, R77, UR58 ;  /* 0x0000003a4d377c20 */ /* 0x000fe20008410000 */
[----:B------:R-:W-:-:S02]  /*5c30*/  FMNMX.FTZ R37, R74, R37, !PT ;  /* 0x000000254a257209 */ /* 0x000fc40007810000 */
[C---:B------:R-:W-:Y:S02]  /*5c40*/  ISETP.GT.AND P4, PT, R39.reuse, 0x41, PT ;  /* 0x000000412700780c */ /* 0x040fe40003f84270 */
[----:B------:R-:W-:Y:S01]  /*5c50*/  FSEL R70, R58, -INF , P3 ;  /* 0xff8000003a467808 */ /* 0x000fe20001800000 */
[----:B------:R-:W-:Y:S01]  /*5c60*/  MUFU.TANH R55, R55 ;  /* 0x0000003700377308 */ /* 0x000fe20000002400 */
[----:B------:R-:W-:Y:S02]  /*5c70*/  FMNMX.FTZ R37, R66, R37, !PT ;  /* 0x0000002542257209 */ /* 0x000fe40007810000 */
[C---:B------:R-:W-:Y:S02]  /*5c80*/  ISETP.GT.AND P3, PT, R39.reuse, 0x48, PT ;  /* 0x000000482700780c */ /* 0x040fe40003f64270 */
[----:B------:R-:W-:Y:S02]  /*5c90*/  FSEL R52, R52, -INF , P4 ;  /* 0xff80000034347808 */ /* 0x000fe40002000000 */
[----:B------:R-:W-:Y:S01]  /*5ca0*/  FMNMX.FTZ R37, R70, R37, !PT ;  /* 0x0000002546257209 */ /* 0x000fe20007810000 */
[----:B------:R-:W3:Y:S01]  /*5cb0*/  MUFU.TANH R58, R87 ;  /* 0x00000057003a7308 */ /* 0x000ee20000002400 */
[----:B------:R-:W-:-:S02]  /*5cc0*/  ISETP.GT.AND P4, PT, R39, 0x49, PT ;  /* 0x000000492700780c */ /* 0x000fc40003f84270 */
[----:B------:R-:W-:Y:S02]  /*5cd0*/  FSEL R56, R56, -INF , P3 ;  /* 0xff80000038387808 */ /* 0x000fe40001800000 */
[----:B------:R-:W-:Y:S02]  /*5ce0*/  FMNMX.FTZ R37, R52, R37, !PT ;  /* 0x0000002534257209 */ /* 0x000fe40007810000 */
[----:B------:R-:W-:Y:S02]  /*5cf0*/  ISETP.GT.AND P3, PT, R39, 0x50, PT ;  /* 0x000000502700780c */ /* 0x000fe40003f64270 */
[----:B------:R-:W-:Y:S01]  /*5d00*/  FSEL R34, R63, -INF , P4 ;  /* 0xff8000003f227808 */ /* 0x000fe20002000000 */
[----:B0-----:R-:W-:Y:S01]  /*5d10*/  IMAD.IADD R63, R35, 0x1, R64 ;  /* 0x00000001233f7824 */ /* 0x001fe200078e0240 */
[----:B------:R-:W-:Y:S01]  /*5d20*/  FMNMX.FTZ R37, R56, R37, !PT ;  /* 0x0000002538257209 */ /* 0x000fe20007810000 */
[----:B------:R-:W-:Y:S01]  /*5d30*/  MUFU.TANH R35, R85 ;  /* 0x0000005500237308 */ /* 0x000fe20000002400 */
[----:B------:R-:W-:-:S02]  /*5d40*/  ISETP.GT.AND P4, PT, R39, 0x51, PT ;  /* 0x000000512700780c */ /* 0x000fc40003f84270 */
[----:B------:R-:W-:Y:S02]  /*5d50*/  FSEL R42, R42, -INF , P3 ;  /* 0xff8000002a2a7808 */ /* 0x000fe40001800000 */
[----:B------:R-:W-:Y:S02]  /*5d60*/  FMNMX.FTZ R37, R34, R37, !PT ;  /* 0x0000002522257209 */ /* 0x000fe40007810000 */
[C---:B------:R-:W-:Y:S02]  /*5d70*/  ISETP.GT.AND P3, PT, R39.reuse, 0x58, PT ;  /* 0x000000582700780c */ /* 0x040fe40003f64270 */
[----:B------:R-:W-:Y:S02]  /*5d80*/  FSEL R36, R36, -INF , P4 ;  /* 0xff80000024247808 */ /* 0x000fe40002000000 */
        /* <DEDUP_REMOVED lines=8> */
[----:B-1----:R-:W-:Y:S02]  /*5e10*/  FSEL R44, R5, -INF , P3 ;  /* 0xff800000052c7808 */ /* 0x002fe40001800000 */
[----:B------:R-:W-:Y:S02]  /*5e20*/  FMNMX.FTZ R37, R40, R37, !PT ;  /* 0x0000002528257209 */ /* 0x000fe40007810000 */
[C---:B------:R-:W-:Y:S02]  /*5e30*/  ISETP.GT.AND P3, PT, R39.reuse, 0x68, PT ;  /* 0x000000682700780c */ /* 0x040fe40003f64270 */
[----:B------:R-:W-:Y:S02]  /*5e40*/  FSEL R46, R46, -INF , P4 ;  /* 0xff8000002e2e7808 */ /* 0x000fe40002000000 */
[----:B------:R-:W-:Y:S02]  /*5e50*/  FMNMX.FTZ R37, R44, R37, !PT ;  /* 0x000000252c257209 */ /* 0x000fe40007810000 */
[----:B------:R-:W-:-:S02]  /*5e60*/  ISETP.GT.AND P4, PT, R39, 0x69, PT ;  /* 0x000000692700780c */ /* 0x000fc40003f84270 */
[----:B--2---:R-:W-:Y:S02]  /*5e70*/  FSEL R54, R54, -INF , P3 ;  /* 0xff80000036367808 */ /* 0x004fe40001800000 */
[----:B------:R-:W-:Y:S02]  /*5e80*/  FMNMX.FTZ R37, R46, R37, !PT ;  /* 0x000000252e257209 */ /* 0x000fe40007810000 */
[C---:B------:R-:W-:Y:S02]  /*5e90*/  ISETP.GT.AND P3, PT, R39.reuse, 0x70, PT ;  /* 0x000000702700780c */ /* 0x040fe40003f64270 */
[----:B------:R-:W-:Y:S02]  /*5ea0*/  FSEL R62, R62, -INF , P4 ;  /* 0xff8000003e3e7808 */ /* 0x000fe40002000000 */
[----:B------:R-:W-:Y:S01]  /*5eb0*/  FMNMX.FTZ R5, R54, R37, !PT ;  /* 0x0000002536057209 */ /* 0x000fe20007810000 */
[----:B------:R-:W-:Y:S01]  /*5ec0*/  FMUL.FTZ R37, R60, UR58 ;  /* 0x0000003a3c257c20 */ /* 0x000fe20008410000 */
[----:B------:R-:W-:-:S02]  /*5ed0*/  ISETP.GT.AND P4, PT, R39, 0x71, PT ;  /* 0x000000712700780c */ /* 0x000fc40003f84270 */
[----:B------:R-:W-:Y:S02]  /*5ee0*/  FSEL R48, R48, -INF , P3 ;  /* 0xff80000030307808 */ /* 0x000fe40001800000 */
[----:B------:R-:W-:Y:S01]  /*5ef0*/  FMNMX.FTZ R5, R62, R5, !PT ;  /* 0x000000053e057209 */ /* 0x000fe20007810000 */
[----:B------:R-:W0:Y:S01]  /*5f00*/  MUFU.TANH R37, R37 ;  /* 0x0000002500257308 */ /* 0x000e220000002400 */
[C---:B------:R-:W-:Y:S02]  /*5f10*/  ISETP.GT.AND P3, PT, R39.reuse, 0x78, PT ;  /* 0x000000782700780c */ /* 0x040fe40003f64270 */
[----:B------:R-:W-:Y:S02]  /*5f20*/  FSEL R50, R50, -INF , P4 ;  /* 0xff80000032327808 */ /* 0x000fe40002000000 */
[----:B------:R-:W-:Y:S02]  /*5f30*/  FMNMX.FTZ R5, R48, R5, !PT ;  /* 0x0000000530057209 */ /* 0x000fe40007810000 */
[----:B------:R-:W-:Y:S01]  /*5f40*/  ISETP.GT.AND P4, PT, R39, 0x79, PT ;  /* 0x000000792700780c */ /* 0x000fe20003f84270 */
[----:B------:R-:W-:Y:S01]  /*5f50*/  FMUL.FTZ R39, R61, UR58 ;  /* 0x0000003a3d277c20 */ /* 0x000fe20008410000 */
[----:B------:R-:W-:-:S02]  /*5f60*/  FSEL R60, R86, -INF , P3 ;  /* 0xff800000563c7808 */ /* 0x000fc40001800000 */
[----:B------:R-:W-:Y:S02]  /*5f70*/  FMNMX.FTZ R5, R50, R5, !PT ;  /* 0x0000000532057209 */ /* 0x000fe40007810000 */
[----:B---3--:R-:W-:Y:S01]  /*5f80*/  FSEL R58, R58, -INF , P4 ;  /* 0xff8000003a3a7808 */ /* 0x008fe20002000000 */
[----:B------:R-:W1:Y:S01]  /*5f90*/  MUFU.TANH R39, R39 ;  /* 0x0000002700277308 */ /* 0x000e620000002400 */
[----:B------:R-:W-:Y:S02]  /*5fa0*/  FMNMX.FTZ R5, R60, R5, !PT ;  /* 0x000000053c057209 */ /* 0x000fe40007810000 */
[C---:B------:R-:W-:Y:S02]  /*5fb0*/  ISETP.GT.AND P4, PT, R63.reuse, RZ, PT ;  /* 0x000000ff3f00720c */ /* 0x040fe40003f84270 */
[----:B------:R-:W-:Y:S02]  /*5fc0*/  FMNMX.FTZ R5, R58, R5, !PT ;  /* 0x000000053a057209 */ /* 0x000fe40007810000 */
[----:B------:R-:W-:-:S02]  /*5fd0*/  ISETP.GT.AND P5, PT, R63, 0x1, PT ;  /* 0x000000013f00780c */ /* 0x000fc40003fa4270 */
[----:B------:R-:W-:Y:S01]  /*5fe0*/  FSEL R0, R0, -INF , P4 ;  /* 0xff80000000007808 */ /* 0x000fe20002000000 */
[----:B------:R-:W2:Y:S01]  /*5ff0*/  SHFL.BFLY PT, R6, R5, 0x2, 0x1f ;  /* 0x0c401f0005067f89 */ /* 0x000ea200000e0000 */
[C---:B------:R-:W-:Y:S02]  /*6000*/  ISETP.GT.AND P4, PT, R63.reuse, 0x8, PT ;  /* 0x000000083f00780c */ /* 0x040fe40003f84270 */
[----:B------:R-:W-:Y:S02]  /*6010*/  FSEL R2, R2, -INF , P5 ;  /* 0xff80000002027808 */ /* 0x000fe40002800000 */
[----:B------:R-:W-:Y:S02]  /*6020*/  ISETP.GT.AND P5, PT, R63, 0x9, PT ;  /* 0x000000093f00780c */ /* 0x000fe40003fa4270 */
[----:B------:R-:W-:Y:S02]  /*6030*/  FSEL R68, R13, -INF , P4 ;  /* 0xff8000000d447808 */ /* 0x000fe40002000000 */
[----:B------:R-:W-:-:S02]  /*6040*/  ISETP.GT.AND P4, PT, R63, 0x10, PT ;  /* 0x000000103f00780c */ /* 0x000fc40003f84270 */
[----:B------:R-:W-:Y:S02]  /*6050*/  FSEL R72, R10, -INF , P5 ;  /* 0xff8000000a487808 */ /* 0x000fe40002800000 */
[C---:B------:R-:W-:Y:S02]  /*6060*/  ISETP.GT.AND P5, PT, R63.reuse, 0x11, PT ;  /* 0x000000113f00780c */ /* 0x040fe40003fa4270 */
[----:B------:R-:W-:Y:S02]  /*6070*/  FSEL R76, R14, -INF , P4 ;  /* 0xff8000000e4c7808 */ /* 0x000fe40002000000 */
[C---:B------:R-:W-:Y:S02]  /*6080*/  ISETP.GT.AND P4, PT, R63.reuse, 0x18, PT ;  /* 0x000000183f00780c */ /* 0x040fe40003f84270 */
[----:B------:R-:W-:Y:S02]  /*6090*/  FSEL R78, R12, -INF , P5 ;  /* 0xff8000000c4e7808 */ /* 0x000fe40002800000 */
[----:B------:R-:W-:-:S02]  /*60a0*/  ISETP.GT.AND P5, PT, R63, 0x19, PT ;  /* 0x000000193f00780c */ /* 0x000fc40003fa4270 */
[----:B------:R-:W-:Y:S02]  /*60b0*/  FSEL R80, R15, -INF , P4 ;  /* 0xff8000000f507808 */ /* 0x000fe40002000000 */
[----:B--2---:R-:W-:Y:S02]  /*60c0*/  FMNMX.FTZ R6, R5, R6, !PT ;  /* 0x0000000605067209 */ /* 0x004fe40007810000 */
[----:B------:R-:W2:Y:S01]  /*60d0*/  LDC R5, c[0x0][0x988] ;  /* 0x00026200ff057b82 */ /* 0x000ea20000000800 */
[----:B------:R-:W-:Y:S02]  /*60e0*/  WARPGROUP.DEPBAR.LE gsb0, 0x0 ;  /* 0x00008000000079c5 */ /* 0x000fe40000010000 */
[----:B------:R-:W3:Y:S01]  /*60f0*/  SHFL.BFLY PT, R61, R6, 0x1, 0x1f ;  /* 0x0c201f00063d7f89 */ /* 0x000ee200000e0000 */
[----:B------:R-:W-:Y:S01]  /*6100*/  ISETP.GT.AND P4, PT, R63, 0x20, PT ;  /* 0x000000203f00780c */ /* 0x000fe20003f84270 */
[----:B------:R-:W-:Y:S01]  /*6110*/  WARPGROUP.ARRIVE ;  /* 0x00000000000079c5 */ /* 0x000fe20000000000 */
[----:B------:R-:W-:-:S02]  /*6120*/  FSEL R82, R20, -INF , P5 ;  /* 0xff80000014527808 */ /* 0x000fc40002800000 */
[----:B------:R-:W-:-:S03]  /*6130*/  ISETP.GT.AND P5, PT, R63, 0x21, PT ;  /* 0x000000213f00780c */ /* 0x000fc60003fa4270 */
[----:B------:R-:W-:Y:S01]  /*6140*/  HGMMA.64x128x16.F32 R88, R156, gdesc[UR8].tnspB, R88, gsb0 ;  /* 0x41e000089c587df0 */ /* 0x000fe20008000858 */
[----:B------:R-:W-:Y:S02]  /*6150*/  FSEL R86, R21, -INF , P5 ;  /* 0xff80000015567808 */ /* 0x000fe40002800000 */
[----:B------:R-:W-:-:S04]  /*6160*/  ISETP.GT.AND P5, PT, R63, 0x29, PT ;  /* 0x000000293f00780c */ /* 0x000fc80003fa4270 */
[----:B------:R-:W-:Y:S02]  /*6170*/  FSEL R26, R26, -INF , P5 ;  /* 0xff8000001a1a7808 */ /* 0x000fe40002800000 */
[C---:B------:R-:W-:Y:S02]  /*6180*/  ISETP.GT.AND P5, PT, R63.reuse, 0x31, PT ;  /* 0x000000313f00780c */ /* 0x040fe40003fa4270 */
[----:B---3--:R-:W-:Y:S01]  /*6190*/  FMNMX.FTZ R6, R6, R61, !PT ;  /* 0x0000003d06067209 */ /* 0x008fe20007810000 */
[----:B------:R-:W-:Y:S01]  /*61a0*/  FMUL.FTZ R61, R84, UR58 ;  /* 0x0000003a543d7c20 */ /* 0x000fe20008410000 */
[----:B------:R-:W-:Y:S02]  /*61b0*/  FSEL R84, R24, -INF , P4 ;  /* 0xff80000018547808 */ /* 0x000fe40002000000 */
[C---:B------:R-:W-:Y:S01]  /*61c0*/  FSETP.NEU.FTZ.AND P3, PT, R6.reuse, -INF , PT ;  /* 0xff8000000600780b */ /* 0x040fe20003f7d000 */
[----:B--2---:R-:W-:Y:S01]  /*61d0*/  FMUL.FTZ R65, R6, R5 ;  /* 0x0000000506417220 */ /* 0x004fe20000410000 */
[----:B------:R-:W-:Y:S01]  /*61e0*/  ISETP.GT.AND P4, PT, R63, 0x28, PT ;  /* 0x000000283f00780c */ /* 0x000fe20003f84270 */
[----:B------:R-:W2:Y:S03]  /*61f0*/  MUFU.TANH R61, R61 ;  /* 0x0000003d003d7308 */ /* 0x000ea60000002400 */
[----:B------:R-:W-:-:S02]  /*6200*/  FSEL R33, R65, RZ, P3 ;  /* 0x000000ff41217208 */ /* 0x000fc40001800000 */
[----:B------:R-:W-:Y:S02]  /*6210*/  FMNMX.FTZ R65, R0, R9, !PT ;  /* 0x0000000900417209 */ /* 0x000fe40007810000 */
        /* <DEDUP_REMOVED lines=11> */
[-CC-:B------:R-:W-:Y:S01]  /*62d0*/  FFMA.FTZ R175, R170, R5.reuse, -R33.reuse ;  /* 0x00000005aaaf7223 */ /* 0x180fe20000010821 */
[C---:B------:R-:W-:Y:S01]  /*62e0*/  ISETP.GT.AND P4, PT, R63.reuse, 0x38, PT ;  /* 0x000000383f00780c */ /* 0x040fe20003f84270 */
[--C-:B------:R-:W-:Y:S01]  /*62f0*/  FFMA.FTZ R177, R182, R5, -R33.reuse ;  /* 0x00000005b6b17223 */ /* 0x100fe20000010821 */
        /* <DEDUP_REMOVED lines=42> */
[----:B0-----:R-:W-:Y:S01]  /*65a0*/  FSEL R180, R37, -INF , P4 ;  /* 0xff80000025b47808 */ /* 0x001fe20002000000 */
[--C-:B------:R-:W-:Y:S01]  /*65b0*/  FFMA.FTZ R52, R52, R5, -R33.reuse ;  /* 0x0000000534347223 */ /* 0x100fe20000010821 */
[----:B------:R-:W-:Y:S01]  /*65c0*/  FMNMX.FTZ R65, R30, R65, !PT ;  /* 0x000000411e417209 */ /* 0x000fe20007810000 */
[----:B------:R-:W-:Y:S01]  /*65d0*/  MUFU.EX2 R12, R12 ;  /* 0x0000000c000c7308 */ /* 0x000fe20000000800 */
[----:B------:R-:W-:Y:S01]  /*65e0*/  ISETP.GT.AND P4, PT, R63, 0x50, PT ;  /* 0x000000503f00780c */ /* 0x000fe20003f84270 */
[--C-:B------:R-:W-:Y:S01]  /*65f0*/  FFMA.FTZ R167, R56, R5, -R33.reuse ;  /* 0x0000000538a77223 */ /* 0x100fe20000010821 */
[----:B------:R-:W-:Y:S01]  /*6600*/  FMNMX.FTZ R65, R174, R65, !PT ;  /* 0x00000041ae417209 */ /* 0x000fe20007810000 */
[-CC-:B------:R-:W-:Y:S01]  /*6610*/  FFMA.FTZ R34, R34, R5.reuse, -R33.reuse ;  /* 0x0000000522227223 */ /* 0x180fe20000010821 */
[----:B-1----:R-:W-:Y:S01]  /*6620*/  FSEL R172, R39, -INF , P5 ;  /* 0xff80000027ac7808 */ /* 0x002fe20002800000 */
[--C-:B------:R-:W-:Y:S01]  /*6630*/  FFMA.FTZ R36, R36, R5, -R33.reuse ;  /* 0x0000000524247223 */ /* 0x100fe20000010821 */
[----:B------:R-:W-:Y:S01]  /*6640*/  FMNMX.FTZ R65, R32, R65, !PT ;  /* 0x0000004120417209 */ /* 0x000fe20007810000 */
[----:B------:R-:W-:Y:S01]  /*6650*/  MUFU.EX2 R177, R177 ;  /* 0x000000b100b17308 */ /* 0x000fe20000000800 */
[----:B------:R-:W-:Y:S01]  /*6660*/  ISETP.GT.AND P5, PT, R63, 0x51, PT ;  /* 0x000000513f00780c */ /* 0x000fe20003fa4270 */
[----:B------:R-:W-:Y:S01]  /*6670*/  FFMA.FTZ R25, R60, R5, -R33 ;  /* 0x000000053c197223 */ /* 0x000fe20000010821 */
[----:B------:R-:W-:-:S02]  /*6680*/  FMNMX.FTZ R65, R180, R65, !PT ;  /* 0x00000041b4417209 */ /* 0x000fc40007810000 */
[----:B------:R-:W-:Y:S02]  /*6690*/  FSEL R170, R43, -INF , P4 ;  /* 0xff8000002baa7808 */ /* 0x000fe40002000000 */
[----:B------:R-:W-:Y:S01]  /*66a0*/  FMNMX.FTZ R65, R172, R65, !PT ;  /* 0x00000041ac417209 */ /* 0x000fe20007810000 */
[----:B------:R-:W-:Y:S01]  /*66b0*/  MUFU.EX2 R14, R14 ;  /* 0x0000000e000e7308 */ /* 0x000fe20000000800 */
[----:B------:R-:W-:Y:S02]  /*66c0*/  ISETP.GT.AND P4, PT, R63, 0x58, PT ;  /* 0x000000583f00780c */ /* 0x000fe40003f84270 */
[----:B------:R-:W-:Y:S02]  /*66d0*/  FSEL R182, R41, -INF , P5 ;  /* 0xff80000029b67808 */ /* 0x000fe40002800000 */
[----:B------:R-:W-:Y:S02]  /*66e0*/  FMNMX.FTZ R65, R170, R65, !PT ;  /* 0x00000041aa417209 */ /* 0x000fe40007810000 */
[----:B------:R-:W-:Y:S01]  /*66f0*/  ISETP.GT.AND P5, PT, R63, 0x59, PT ;  /* 0x000000593f00780c */ /* 0x000fe20003fa4270 */
[----:B------:R-:W-:Y:S01]  /*6700*/  MUFU.EX2 R179, R179 ;  /* 0x000000b300b37308 */ /* 0x000fe20000000800 */
[----:B------:R-:W-:-:S02]  /*6710*/  FSEL R168, R47, -INF , P4 ;  /* 0xff8000002fa87808 */ /* 0x000fc40002000000 */
[----:B------:R-:W-:Y:S02]  /*6720*/  FMNMX.FTZ R65, R182, R65, !PT ;  /* 0x00000041b6417209 */ /* 0x000fe40007810000 */
[----:B------:R-:W-:Y:S02]  /*6730*/  ISETP.GT.AND P4, PT, R63, 0x60, PT ;  /* 0x000000603f00780c */ /* 0x000fe40003f84270 */
[----:B------:R-:W-:Y:S01]  /*6740*/  FSEL R200, R45, -INF , P5 ;  /* 0xff8000002dc87808 */ /* 0x000fe20002800000 */
[----:B------:R-:W-:Y:S01]  /*6750*/  MUFU.EX2 R20, R20 ;  /* 0x0000001400147308 */ /* 0x000fe20000000800 */
[----:B------:R-:W-:Y:S02]  /*6760*/  FMNMX.FTZ R65, R168, R65, !PT ;  /* 0x00000041a8417209 */ /* 0x000fe40007810000 */
[----:B------:R-:W-:Y:S02]  /*6770*/  ISETP.GT.AND P5, PT, R63, 0x61, PT ;  /* 0x000000613f00780c */ /* 0x000fe40003fa4270 */
[----:B------:R-:W-:-:S02]  /*6780*/  FSEL R166, R49, -INF , P4 ;  /* 0xff80000031a67808 */ /* 0x000fc40002000000 */
[----:B------:R-:W-:Y:S01]  /*6790*/  FMNMX.FTZ R65, R200, R65, !PT ;  /* 0x00000041c8417209 */ /* 0x000fe20007810000 */
[----:B------:R-:W-:Y:S01]  /*67a0*/  MUFU.EX2 R173, R173 ;  /* 0x000000ad00ad7308 */ /* 0x000fe20000000800 */
[----:B------:R-:W-:Y:S02]  /*67b0*/  ISETP.GT.AND P4, PT, R63, 0x68, PT ;  /* 0x000000683f00780c */ /* 0x000fe40003f84270 */
[----:B------:R-:W-:Y:S01]  /*67c0*/  FSEL R202, R51, -INF , P5 ;  /* 0xff80000033ca7808 */ /* 0x000fe20002800000 */
[----:B------:R-:W-:Y:S01]  /*67d0*/  IMAD.U32 R51, RZ, RZ, UR7 ;  /* 0x00000007ff337e24 */ /* 0x000fe2000f8e00ff */
[----:B------:R-:W-:Y:S01]  /*67e0*/  FMNMX.FTZ R65, R166, R65, !PT ;  /* 0x00000041a6417209 */ /* 0x000fe20007810000 */
[----:B------:R-:W-:Y:S01]  /*67f0*/  UMOV UR7, 0x40000040 ;  /* 0x4000004000077882 */ /* 0x000fe20000000000 */
[----:B------:R-:W-:Y:S01]  /*6800*/  ISETP.GT.AND P5, PT, R63, 0x69, PT ;  /* 0x000000693f00780c */ /* 0x000fe20003fa4270 */
[----:B------:R-:W-:Y:S01]  /*6810*/  MUFU.EX2 R24, R24 ;  /* 0x0000001800187308 */ /* 0x000fe20000000800 */
[----:B------:R-:W-:-:S02]  /*6820*/  FSEL R204, R53, -INF , P4 ;  /* 0xff80000035cc7808 */ /* 0x000fc40002000000 */
[----:B------:R-:W-:Y:S02]  /*6830*/  FMNMX.FTZ R65, R202, R65, !PT ;  /* 0x00000041ca417209 */ /* 0x000fe40007810000 */
[----:B------:R-:W-:Y:S01]  /*6840*/  ISETP.GT.AND P4, PT, R63, 0x70, PT ;  /* 0x000000703f00780c */ /* 0x000fe20003f84270 */
[----:B------:R-:W-:Y:S02]  /*6850*/  WARPGROUP.DEPBAR.LE gsb0, 0x0 ;  /* 0x00008000000079c5 */ /* 0x000fe40000010000 */
[----:B------:R-:W-:Y:S01]  /*6860*/  FSEL R206, R55, -INF , P5 ;  /* 0xff80000037ce7808 */ /* 0x000fe20002800000 */
[----:B------:R-:W-:Y:S01]  /*6870*/  WARPGROUP.ARRIVE ;  /* 0x00000000000079c5 */ /* 0x000fe20000000000 */
[----:B------:R-:W-:Y:S01]  /*6880*/  FMNMX.FTZ R65, R204, R65, !PT ;  /* 0x00000041cc417209 */ /* 0x000fe20007810000 */
[----:B------:R-:W-:Y:S01]  /*6890*/  MUFU.EX2 R175, R175 ;  /* 0x000000af00af7308 */ /* 0x000fe20000000800 */
[----:B------:R-:W-:Y:S02]  /*68a0*/  ISETP.GT.AND P5, PT, R63, 0x71, PT ;  /* 0x000000713f00780c */ /* 0x000fe40003fa4270 */
[----:B------:R-:W-:Y:S01]  /*68b0*/  FSEL R74, R59, -INF , P4 ;  /* 0xff8000003b4a7808 */ /* 0x000fe20002000000 */
[----:B------:R-:W-:Y:S01]  /*68c0*/  HGMMA.64x128x16.F32 R88, R152, gdesc[UR4].tnspB, R88, gsb0 ;  /* 0x41e0000498587df0 */ /* 0x000fe20008000858 */
[----:B------:R-:W-:-:S02]  /*68d0*/  FMNMX.FTZ R65, R206, R65, !PT ;  /* 0x00000041ce417209 */ /* 0x000fc40007810000 */
[----:B------:R-:W-:Y:S01]  /*68e0*/  ISETP.GT.AND P4, PT, R63, 0x78, PT ;  /* 0x000000783f00780c */ /* 0x000fe20003f84270 */
[----:B------:R-:W-:Y:S01]  /*68f0*/  MUFU.EX2 R28, R28 ;  /* 0x0000001c001c7308 */ /* 0x000fe20000000800 */
[----:B------:R-:W-:Y:S02]  /*6900*/  FSEL R208, R57, -INF , P5 ;  /* 0xff80000039d07808 */ /* 0x000fe40002800000 */
[----:B------:R-:W-:Y:S02]  /*6910*/  FMNMX.FTZ R65, R74, R65, !PT ;  /* 0x000000414a417209 */ /* 0x000fe40007810000 */
[----:B------:R-:W-:Y:S02]  /*6920*/  ISETP.GT.AND P5, PT, R63, 0x79, PT ;  /* 0x000000793f00780c */ /* 0x000fe40003fa4270 */
[----:B--2---:R-:W-:Y:S01]  /*6930*/  FSEL R210, R61, -INF , P4 ;  /* 0xff8000003dd27808 */ /* 0x004fe20002000000 */
[----:B------:R-:W-:Y:S01]  /*6940*/  MUFU.EX2 R169, R169 ;  /* 0x000000a900a97308 */ /* 0x000fe20000000800 */
[----:B------:R-:W-:-:S02]  /*6950*/  FMNMX.FTZ R65, R208, R65, !PT ;  /* 0x00000041d0417209 */ /* 0x000fc40007810000 */
[----:B------:R-:W-:Y:S02]  /*6960*/  FSEL R212, R35, -INF , P5 ;  /* 0xff80000023d47808 */ /* 0x000fe40002800000 */
[----:B------:R-:W-:-:S03]  /*6970*/  FMNMX.FTZ R65, R210, R65, !PT ;  /* 0x00000041d2417209 */ /* 0x000fc60007810000 */
[----:B------:R-:W-:Y:S01]  /*6980*/  MUFU.EX2 R164, R164 ;  /* 0x000000a400a47308 */ /* 0x000fe20000000800 */
[----:B------:R-:W-:-:S05]  /*6990*/  FMNMX.FTZ R65, R212, R65, !PT ;  /* 0x00000041d4417209 */ /* 0x000fca0007810000 */
[----:B------:R-:W0:Y:S02]  /*69a0*/  SHFL.BFLY PT, R10, R65, 0x2, 0x1f ;  /* 0x0c401f00410a7f89 */ /* 0x000e2400000e0000 */
        /* <DEDUP_REMOVED lines=9> */
[----:B0-----:R-:W-:Y:S01]  /*6a40*/  FMNMX.FTZ R10, R21, R10, !PT ;  /* 0x0000000a150a7209 */ /* 0x001fe20007810000 */
[-CC-:B------:R-:W-:Y:S01]  /*6a50*/  FFMA.FTZ R21, R48, R5.reuse, -R33.reuse ;  /* 0x0000000530157223 */ /* 0x180fe20000010821 */
[----:B------:R-:W-:-:S02]  /*6a60*/  FFMA.FTZ R33, R58, R5, -R33 ;  /* 0x000000053a217223 */ /* 0x000fc40000010821 */
[C---:B------:R-:W-:Y:S01]  /*6a70*/  FSETP.NEU.FTZ.AND P4, PT, R10.reuse, -INF , PT ;  /* 0xff8000000a00780b */ /* 0x040fe20003f9d000 */
[----:B------:R-:W-:Y:S02]  /*6a80*/  FMUL.FTZ R27, R10, R5 ;  /* 0x000000050a1b7220 */ /* 0x000fe40000410000 */
[----:B------:R-:W-:Y:S03]  /*6a90*/  MUFU.EX2 R36, R36 ;  /* 0x0000002400247308 */ /* 0x000fe60000000800 */
[----:B------:R-:W-:-:S05]  /*6aa0*/  FSEL R27, R27, RZ, P4 ;  /* 0x000000ff1b1b7208 */ /* 0x000fca0002000000 */
[----:B------:R-:W-:Y:S01]  /*6ab0*/  MUFU.EX2 R163, R163 ;  /* 0x000000a300a37308 */ /* 0x000fe20000000800 */
        /* <DEDUP_REMOVED lines=17> */
[----:B------:R0:W1:Y:S01]  /*6bd0*/  MUFU.EX2 R0, R49 ;  /* 0x0000003100007308 */ /* 0x0000620000000800 */
[----:B------:R-:W-:Y:S02]  /*6be0*/  @!P1 VIADD R9, R9, 0x34840 ;  /* 0x0003484009099836 */ /* 0x000fe40000000000 */
[-CC-:B------:R-:W-:Y:S01]  /*6bf0*/  FFMA.FTZ R56, R86, R5.reuse, -R27.reuse ;  /* 0x0000000556387223 */ /* 0x180fe2000001081b */
[-CC-:B------:R-:W-:Y:S01]  /*6c00*/  FFMA.FTZ R41, R160, R5.reuse, -R27.reuse ;  /* 0x00000005a0297223 */ /* 0x180fe2000001081b */
[-CC-:B------:R-:W-:Y:S01]  /*6c10*/  FFMA.FTZ R26, R26, R5.reuse, -R27.reuse ;  /* 0x000000051a1a7223 */ /* 0x180fe2000001081b */
[-C--:B------:R-:W-:Y:S01]  /*6c20*/  FFMA.FTZ R43, R162, R5.reuse, -R27 ;  /* 0x00000005a22b7223 */ /* 0x080fe2000001081b */
[----:B------:R-:W-:Y:S01]  /*6c30*/  @!P1 PRMT R47, RZ, 0x654, R9 ;  /* 0x00000654ff2f9816 */ /* 0x000fe20000000009 */
[-CC-:B------:R-:W-:Y:S01]  /*6c40*/  FFMA.FTZ R60, R178, R5.reuse, -R27.reuse ;  /* 0x00000005b23c7223 */ /* 0x180fe2000001081b */
[----:B------:R-:W2:Y:S01]  /*6c50*/  MUFU.EX2 R2, R2 ;  /* 0x0000000200027308 */ /* 0x000ea20000000800 */
[-CC-:B------:R-:W-:Y:S01]  /*6c60*/  FFMA.FTZ R45, R176, R5.reuse, -R27.reuse ;  /* 0x00000005b02d7223 */ /* 0x180fe2000001081b */
[-CC-:B------:R-:W-:Y:S01]  /*6c70*/  FFMA.FTZ R30, R30, R5.reuse, -R27.reuse ;  /* 0x000000051e1e7223 */ /* 0x180fe2000001081b */
[-CC-:B------:R-:W-:Y:S01]  /*6c80*/  FFMA.FTZ R7, R174, R5.reuse, -R27.reuse ;  /* 0x00000005ae077223 */ /* 0x180fe2000001081b */
[-CC-:B------:R-:W-:Y:S01]  /*6c90*/  FFMA.FTZ R32, R32, R5.reuse, -R27.reuse ;  /* 0x0000000520207223 */ /* 0x180fe2000001081b */
[----:B------:R-:W-:Y:S01]  /*6ca0*/  FFMA.FTZ R180, R180, R5, -R27 ;  /* 0x00000005b4b47223 */ /* 0x000fe2000001081b */
[----:B0-----:R-:W-:-:S02]  /*6cb0*/  @!P1 VIADD R49, R51, 0x34860 ;  /* 0x0003486033319836 */ /* 0x001fc40000000000 */
[----:B------:R-:W-:Y:S01]  /*6cc0*/  FFMA.FTZ R160, R170, R5, -R27 ;  /* 0x00000005aaa07223 */ /* 0x000fe2000001081b */
[----:B------:R-:W0:Y:S01]  /*6cd0*/  MUFU.EX2 R46, R46 ;  /* 0x0000002e002e7308 */ /* 0x000e220000000800 */
[----:B-1----:R-:W-:Y:S01]  /*6ce0*/  FFMA.FTZ R3, R0, R3, R181 ;  /* 0x0000000300037223 */ /* 0x002fe200000100b5 */
[-C--:B------:R-:W-:Y:S01]  /*6cf0*/  FFMA.FTZ R182, R182, R5.reuse, -R27 ;  /* 0x00000005b6b67223 */ /* 0x080fe2000001081b */
[----:B------:R-:W-:Y:S01]  /*6d00*/  @!P1 PRMT R49, RZ, 0x654, R49 ;  /* 0x00000654ff319816 */ /* 0x000fe20000000031 */
[-C--:B------:R-:W-:Y:S01]  /*6d10*/  FFMA.FTZ R168, R168, R5.reuse, -R27 ;  /* 0x00000005a8a87223 */ /* 0x080fe2000001081b */
[----:B------:R-:W-:Y:S01]  /*6d20*/  FADD.FTZ R68, R64, R3 ;  /* 0x0000000340447221 */ /* 0x000fe20000010000 */
        /* <DEDUP_REMOVED lines=8> */
[----:B------:R-:W-:Y:S01]  /*6db0*/  FFMA.FTZ R210, R210, R5, -R27 ;  /* 0x00000005d2d27223 */ /* 0x000fe2000001081b */
[----:B------:R-:W-:-:S02]  /*6dc0*/  WARPGROUP.DEPBAR.LE gsb0, 0x0 ;  /* 0x00008000000079c5 */ /* 0x000fc40000010000 */
[----:B------:R-:W3:Y:S01]  /*6dd0*/  MUFU.EX2 R48, R48 ;  /* 0x0000003000307308 */ /* 0x000ee20000000800 */
[----:B------:R2:W-:Y:S01]  /*6de0*/  @!P1 SYNCS.ARRIVE.TRANS64.RED.A1T0 RZ, [R47+URZ], RZ ;  /* 0x000000ff2fff99a7 */ /* 0x0005e2000810043f */
[C---:B------:R-:W-:Y:S01]  /*6df0*/  ISETP.GT.AND P3, PT, R8.reuse, R11, PT ;  /* 0x0000000b0800720c */ /* 0x040fe20003f64270 */
[----:B------:R-:W-:Y:S01]  /*6e00*/  VIADD R8, R8, 0xffffffff ;  /* 0xffffffff08087836 */ /* 0x000fe20000000000 */
[----:B------:R-:W-:-:S04]  /*6e10*/  F2FP.F16.F32.PACK_AB R181, R64, R181 ;  /* 0x000000b540b5723e */ /* 0x000fc800000000ff */
[----:B------:R-:W4:Y:S01]  /*6e20*/  MUFU.EX2 R35, R35 ;  /* 0x0000002300237308 */ /* 0x000f220000000800 */
[----:B--2---:R-:W-:Y:S01]  /*6e30*/  FFMA.FTZ R47, R2, R4, R29 ;  /* 0x00000004022f7223 */ /* 0x004fe2000001001d */
[-CC-:B------:R-:W-:Y:S01]  /*6e40*/  FFMA.FTZ R4, R172, R5.reuse, -R27.reuse ;  /* 0x00000005ac047223 */ /* 0x180fe2000001081b */
[----:B------:R2:W-:Y:S01]  /*6e50*/  @!P1 SYNCS.ARRIVE.TRANS64.RED.A1T0 RZ, [R49+URZ], RZ ;  /* 0x000000ff31ff99a7 */ /* 0x0005e2000810043f */
[----:B------:R-:W-:Y:S01]  /*6e60*/  FFMA.FTZ R27, R212, R5, -R27 ;  /* 0x00000005d41b7223 */ /* 0x000fe2000001081b */
[----:B0-----:R-:W-:Y:S01]  /*6e70*/  FADD.FTZ R62, R46, R47 ;  /* 0x0000002f2e3e7221 */ /* 0x001fe20000010000 */
[----:B------:R-:W-:Y:S01]  /*6e80*/  FADD.FTZ R47, R183, R68 ;  /* 0x00000044b72f7221 */ /* 0x000fe20000010000 */
[C---:B------:R-:W-:Y:S01]  /*6e90*/  F2FP.F16.F32.PACK_AB R183, R12.reuse, R183 ;  /* 0x000000b70cb7723e */ /* 0x040fe200000000ff */
[----:B------:R-:W0:Y:S01]  /*6ea0*/  MUFU.EX2 R50, R50 ;  /* 0x0000003200327308 */ /* 0x000e220000000800 */
[----:B-1----:R-:W-:Y:S01]  /*6eb0*/  FADD.FTZ R3, R31, R62 ;  /* 0x0000003e1f037221 */ /* 0x002fe20000010000 */
[----:B------:R-:W-:-:S03]  /*6ec0*/  FADD.FTZ R62, R12, R47 ;  /* 0x0000002f0c3e7221 */ /* 0x000fc60000010000 */
[----:B---3--:R-:W-:Y:S01]  /*6ed0*/  FADD.FTZ R58, R48, R3 ;  /* 0x00000003303a7221 */ /* 0x008fe20000010000 */
[----:B------:R-:W-:Y:S01]  /*6ee0*/  FADD.FTZ R47, R177, R62 ;  /* 0x0000003eb12f7221 */ /* 0x000fe20000010000 */
[C---:B------:R-:W-:Y:S01]  /*6ef0*/  F2FP.F16.F32.PACK_AB R177, R14.reuse, R177 ;  /* 0x000000b10eb1723e */ /* 0x040fe200000000ff */
[----:B------:R-:W1:Y:S01]  /*6f00*/  MUFU.EX2 R37, R37 ;  /* 0x0000002500257308 */ /* 0x000e620000000800 */
[----:B----4-:R-:W-:Y:S01]  /*6f10*/  FADD.FTZ R3, R35, R58 ;  /* 0x0000003a23037221 */ /* 0x010fe20000010000 */
[----:B------:R-:W-:-:S04]  /*6f20*/  FADD.FTZ R62, R14, R47 ;  /* 0x0000002f0e3e7221 */ /* 0x000fc80000010000 */
[----:B------:R-:W-:Y:S01]  /*6f30*/  FADD.FTZ R47, R179, R62 ;  /* 0x0000003eb32f7221 */ /* 0x000fe20000010000 */
[----:B------:R-:W-:Y:S01]  /*6f40*/  F2FP.F16.F32.PACK_AB R179, R20, R179 ;  /* 0x000000b314b3723e */ /* 0x000fe200000000ff */
[----:B------:R-:W3:Y:S01]  /*6f50*/  MUFU.EX2 R54, R54 ;  /* 0x0000003600367308 */ /* 0x000ee20000000800 */
[----:B0-----:R-:W-:Y:S01]  /*6f60*/  FADD.FTZ R58, R50, R3 ;  /* 0x00000003323a7221 */ /* 0x001fe20000010000 */
[----:B------:R-:W-:Y:S01]  /*6f70*/  FADD.FTZ R62, R20, R47 ;  /* 0x0000002f143e7221 */ /* 0x000fe20000010000 */
[----:B------:R-:W-:-:S03]  /*6f80*/  F2FP.F16.F32.PACK_AB R176, R50, R35 ;  /* 0x0000002332b0723e */ /* 0x000fc600000000ff */
[----:B------:R-:W-:Y:S01]  /*6f90*/  FADD.FTZ R47, R173, R62 ;  /* 0x0000003ead2f7221 */ /* 0x000fe20000010000 */
[C---:B------:R-:W-:Y:S01]  /*6fa0*/  F2FP.F16.F32.PACK_AB R173, R24.reuse, R173 ;  /* 0x000000ad18ad723e */ /* 0x040fe200000000ff */
[----:B------:R-:W0:Y:S01]  /*6fb0*/  MUFU.EX2 R39, R39 ;  /* 0x0000002700277308 */ /* 0x000e220000000800 */
[----:B-1----:R-:W-:Y:S01]  /*6fc0*/  FADD.FTZ R3, R37, R58 ;  /* 0x0000003a25037221 */ /* 0x002fe20000010000 */
[----:B------:R-:W-:-:S04]  /*6fd0*/  FADD.FTZ R62, R24, R47 ;  /* 0x0000002f183e7221 */ /* 0x000fc80000010000 */
[----:B------:R-:W-:Y:S01]  /*6fe0*/  FADD.FTZ R47, R175, R62 ;  /* 0x0000003eaf2f7221 */ /* 0x000fe20000010000 */
[----:B------:R-:W-:Y:S01]  /*6ff0*/  F2FP.F16.F32.PACK_AB R175, R28, R175 ;  /* 0x000000af1caf723e */ /* 0x000fe200000000ff */
[----:B------:R-:W1:Y:S01]  /*7000*/  MUFU.EX2 R56, R56 ;  /* 0x0000003800387308 */ /* 0x000e620000000800 */
[----:B---3--:R-:W-:Y:S01]  /*7010*/  FADD.FTZ R58, R54, R3 ;  /* 0x00000003363a7221 */ /* 0x008fe20000010000 */
[----:B------:R-:W-:Y:S01]  /*7020*/  FADD.FTZ R62, R28, R47 ;  /* 0x0000002f1c3e7221 */ /* 0x000fe20000010000 */
[----:B------:R-:W-:-:S03]  /*7030*/  F2FP.F16.F32.PACK_AB R178, R54, R37 ;  /* 0x0000002536b2723e */ /* 0x000fc600000000ff */
[----:B------:R-:W-:Y:S01]  /*7040*/  FADD.FTZ R47, R169, R62 ;  /* 0x0000003ea92f7221 */ /* 0x000fe20000010000 */
[C---:B------:R-:W-:Y:S01]  /*7050*/  F2FP.F16.F32.PACK_AB R169, R164.reuse, R169 ;  /* 0x000000a9a4a9723e */ /* 0x040fe200000000ff */
[----:B------:R-:W3:Y:S01]  /*7060*/  MUFU.EX2 R41, R41 ;  /* 0x0000002900297308 */ /* 0x000ee20000000800 */
[----:B0-----:R-:W-:Y:S01]  /*7070*/  FADD.FTZ R3, R39, R58 ;  /* 0x0000003a27037221 */ /* 0x001fe20000010000 */
[----:B------:R-:W-:-:S06]  /*7080*/  FADD.FTZ R14, R164, R47 ;  /* 0x0000002fa40e7221 */ /* 0x000fcc0000010000 */
[----:B------:R-:W0:Y:S01]  /*7090*/  MUFU.EX2 R26, R26 ;  /* 0x0000001a001a7308 */ /* 0x000e220000000800 */
[C---:B-1----:R-:W-:Y:S01]  /*70a0*/  FADD.FTZ R58, R56.reuse, R3 ;  /* 0x00000003383a7221 */ /* 0x042fe20000010000 */
[----:B------:R-:W-:-:S06]  /*70b0*/  F2FP.F16.F32.PACK_AB R172, R56, R39 ;  /* 0x0000002738ac723e */ /* 0x000fcc00000000ff */
[----:B------:R-:W1:Y:S01]  /*70c0*/  MUFU.EX2 R43, R43 ;  /* 0x0000002b002b7308 */ /* 0x000e620000000800 */
[----:B---3--:R-:W-:-:S07]  /*70d0*/  FADD.FTZ R3, R41, R58 ;  /* 0x0000003a29037221 */ /* 0x008fce0000010000 */
[----:B------:R-:W3:Y:S01]  /*70e0*/  MUFU.EX2 R60, R60 ;  /* 0x0000003c003c7308 */ /* 0x000ee20000000800 */
[C---:B0-----:R-:W-:Y:S01]  /*70f0*/  FADD.FTZ R58, R26.reuse, R3 ;  /* 0x000000031a3a7221 */ /* 0x041fe20000010000 */
[----:B------:R-:W-:-:S06]  /*7100*/  F2FP.F16.F32.PACK_AB R174, R26, R41 ;  /* 0x000000291aae723e */ /* 0x000fcc00000000ff */
[----:B------:R-:W0:Y:S01]  /*7110*/  MUFU.EX2 R45, R45 ;  /* 0x0000002d002d7308 */ /* 0x000e220000000800 */
[----:B-1----:R-:W-:-:S07]  /*7120*/  FADD.FTZ R3, R43, R58 ;  /* 0x0000003a2b037221 */ /* 0x002fce0000010000 */
[----:B------:R-:W1:Y:S01]  /*7130*/  MUFU.EX2 R30, R30 ;  /* 0x0000001e001e7308 */ /* 0x000e620000000800 */
[----:B---3--:R-:W-:-:S07]  /*7140*/  FADD.FTZ R12, R60, R3 ;  /* 0x000000033c0c7221 */ /* 0x008fce0000010000 */
[----:B------:R-:W3:Y:S01]  /*7150*/  MUFU.EX2 R7, R7 ;  /* 0x0000000700077308 */ /* 0x000ee20000000800 */
[----:B0-----:R-:W-:-:S07]  /*7160*/  FADD.FTZ R3, R45, R12 ;  /* 0x0000000c2d037221 */ /* 0x001fce0000010000 */
[----:B------:R-:W0:Y:S01]  /*7170*/  MUFU.EX2 R32, R32 ;  /* 0x0000002000207308 */ /* 0x000e220000000800 */
[C---:B-1----:R-:W-:Y:S01]  /*7180*/  FADD.FTZ R12, R30.reuse, R3 ;  /* 0x000000031e0c7221 */ /* 0x042fe20000010000 */
[----:B------:R-:W-:-:S06]  /*7190*/  F2FP.F16.F32.PACK_AB R170, R30, R45 ;  /* 0x0000002d1eaa723e */ /* 0x000fcc00000000ff */
[----:B------:R1:W4:Y:S01]  /*71a0*/  MUFU.EX2 R9, R180 ;  /* 0x000000b400097308 */ /* 0x0003220000000800 */
[----:B---3--:R-:W-:-:S07]  /*71b0*/  FADD.FTZ R3, R7, R12 ;  /* 0x0000000c07037221 */ /* 0x008fce0000010000 */
[----:B------:R-:W3:Y:S01]  /*71c0*/  MUFU.EX2 R4, R4 ;  /* 0x0000000400047308 */ /* 0x000ee20000000800 */
[----:B-1----:R-:W-:Y:S01]  /*71d0*/  F2FP.F16.F32.PACK_AB R180, R46, R29 ;  /* 0x0000001d2eb4723e */ /* 0x002fe200000000ff */
[----:B------:R-:W-:Y:S01]  /*71e0*/  FADD.FTZ R29, R171, R14 ;  /* 0x0000000eab1d7221 */ /* 0x000fe20000010000 */
[C---:B0-----:R-:W-:Y:S01]  /*71f0*/  FADD.FTZ R12, R32.reuse, R3 ;  /* 0x00000003200c7221 */ /* 0x041fe20000010000 */
[----:B------:R-:W-:Y:S02]  /*7200*/  F2FP.F16.F32.PACK_AB R164, R32, R7 ;  /* 0x0000000720a4723e */ /* 0x000fe400000000ff */
[C---:B------:R-:W-:Y:S01]  /*7210*/  FADD.FTZ R14, R66.reuse, R29 ;  /* 0x0000001d420e7221 */ /* 0x040fe20000010000 */
[----:B------:R-:W-:Y:S01]  /*7220*/  F2FP.F16.F32.PACK_AB R171, R66, R171 ;  /* 0x000000ab42ab723e */ /* 0x000fe200000000ff */
[----:B------:R-:W0:Y:S01]  /*7230*/  MUFU.EX2 R160, R160 ;  /* 0x000000a000a07308 */ /* 0x000e220000000800 */
[----:B----4-:R-:W-:Y:S01]  /*7240*/  FADD.FTZ R3, R9, R12 ;  /* 0x0000000c09037221 */ /* 0x010fe20000010000 */
[----:B------:R-:W-:Y:S01]  /*7250*/  FADD.FTZ R29, R165, R14 ;  /* 0x0000000ea51d7221 */ /* 0x000fe20000010000 */
[----:B------:R-:W-:-:S03]  /*7260*/  F2FP.F16.F32.PACK_AB R165, R52, R165 ;  /* 0x000000a534a5723e */ /* 0x000fc600000000ff */
[----:B------:R-:W-:Y:S02]  /*7270*/  FADD.FTZ R14, R52, R29 ;  /* 0x0000001d340e7221 */ /* 0x000fe40000010000 */
[----:B--2---:R1:W2:Y:S01]  /*7280*/  MUFU.EX2 R49, R182 ;  /* 0x000000b600317308 */ /* 0x0042a20000000800 */
[----:B---3--:R-:W-:Y:S01]  /*7290*/  FADD.FTZ R3, R4, R3 ;  /* 0x0000000304037221 */ /* 0x008fe20000010000 */
[----:B------:R-:W-:Y:S01]  /*72a0*/  FADD.FTZ R29, R167, R14 ;  /* 0x0000000ea71d7221 */ /* 0x000fe20000010000 */
[----:B------:R-:W-:-:S03]  /*72b0*/  F2FP.F16.F32.PACK_AB R167, R34, R167 ;  /* 0x000000a722a7723e */ /* 0x000fc600000000ff */
[----:B------:R-:W-:Y:S02]  /*72c0*/  FADD.FTZ R12, R34, R29 ;  /* 0x0000001d220c7221 */ /* 0x000fe40000010000 */
[----:B------:R3:W4:Y:S01]  /*72d0*/  MUFU.EX2 R162, R168 ;  /* 0x000000a800a27308 */ /* 0x0007220000000800 */
[----:B0-----:R-:W-:Y:S01]  /*72e0*/  FADD.FTZ R3, R160, R3 ;  /* 0x00000003a0037221 */ /* 0x001fe20000010000 */
[----:B------:R-:W-:Y:S01]  /*72f0*/  FADD.FTZ R29, R161, R12 ;  /* 0x0000000ca11d7221 */ /* 0x000fe20000010000 */
[----:B-1----:R-:W-:Y:S02]  /*7300*/  F2FP.F16.F32.PACK_AB R182, R48, R31 ;  /* 0x0000001f30b6723e */ /* 0x002fe400000000ff */
[C---:B------:R-:W-:Y:S01]  /*7310*/  F2FP.F16.F32.PACK_AB R161, R36.reuse, R161 ;  /* 0x000000a124a1723e */ /* 0x040fe200000000ff */
[----:B------:R-:W-:Y:S02]  /*7320*/  FADD.FTZ R12, R36, R29 ;  /* 0x0000001d240c7221 */ /* 0x000fe40000010000 */
[----:B------:R-:W0:Y:S01]  /*7330*/  MUFU.EX2 R200, R200 ;  /* 0x000000c800c87308 */ /* 0x000e220000000800 */
[----:B--2---:R-:W-:Y:S01]  /*7340*/  FADD.FTZ R3, R49, R3 ;  /* 0x0000000331037221 */ /* 0x004fe20000010000 */
[----:B------:R-:W-:Y:S01]  /*7350*/  FADD.FTZ R7, R163, R12 ;  /* 0x0000000ca3077221 */ /* 0x000fe20000010000 */
[----:B---3--:R-:W-:-:S02]  /*7360*/  F2FP.F16.F32.PACK_AB R168, R60, R43 ;  /* 0x0000002b3ca8723e */ /* 0x008fc400000000ff */
[----:B------:R-:W-:-:S03]  /*7370*/  F2FP.F16.F32.PACK_AB R160, R49, R160 ;  /* 0x000000a031a0723e */ /* 0x000fc600000000ff */
[----:B------:R-:W1:Y:S01]  /*7380*/  MUFU.EX2 R38, R38 ;  /* 0x0000002600267308 */ /* 0x000e620000000800 */
[----:B----4-:R-:W-:-:S07]  /*7390*/  FADD.FTZ R3, R162, R3 ;  /* 0x00000003a2037221 */ /* 0x010fce0000010000 */
[----:B------:R2:W3:Y:S01]  /*73a0*/  MUFU.EX2 R156, R166 ;  /* 0x000000a6009c7308 */ /* 0x0004e20000000800 */
[C---:B0-----:R-:W-:Y:S01]  /*73b0*/  FADD.FTZ R3, R200.reuse, R3 ;  /* 0x00000003c8037221 */ /* 0x041fe20000010000 */
[----:B------:R-:W-:-:S06]  /*73c0*/  F2FP.F16.F32.PACK_AB R162, R200, R162 ;  /* 0x000000a2c8a2723e */ /* 0x000fcc00000000ff */
[----:B------:R-:W0:Y:S01]  /*73d0*/  MUFU.EX2 R13, R13 ;  /* 0x0000000d000d7308 */ /* 0x000e220000000800 */
[----:B--2---:R-:W-:Y:S01]  /*73e0*/  F2FP.F16.F32.PACK_AB R166, R4, R9 ;  /* 0x0000000904a6723e */ /* 0x004fe200000000ff */
[C---:B-1----:R-:W-:Y:S01]  /*73f0*/  FADD.FTZ R4, R38.reuse, R7 ;  /* 0x0000000726047221 */ /* 0x042fe20000010000 */
[----:B------:R-:W-:Y:S01]  /*7400*/  F2FP.F16.F32.PACK_AB R163, R38, R163 ;  /* 0x000000a326a3723e */ /* 0x000fe200000000ff */
[----:B------:R-:W-:-:S04]  /*7410*/  IMAD.MOV.U32 R9, RZ, RZ, R10 ;  /* 0x000000ffff097224 */ /* 0x000fc800078e000a */
[----:B------:R-:W1:Y:S01]  /*7420*/  MUFU.EX2 R202, R202 ;  /* 0x000000ca00ca7308 */ /* 0x000e620000000800 */
[----:B---3--:R-:W-:-:S07]  /*7430*/  FADD.FTZ R3, R156, R3 ;  /* 0x000000039c037221 */ /* 0x008fce0000010000 */
        /* <DEDUP_REMOVED lines=31> */
[----:B0-----:R-:W-:Y:S01]  /*7630*/  FADD.FTZ R7, R25, R4 ;  /* 0x0000000419077221 */ /* 0x001fe20000010000 */
[C---:B-1----:R-:W-:Y:S01]  /*7640*/  FADD.FTZ R4, R27.reuse, R3 ;  /* 0x000000031b047221 */ /* 0x042fe20000010000 */
[----:B------:R-:W-:Y:S02]  /*7650*/  F2FP.F16.F32.PACK_AB R154, R27, R154 ;  /* 0x0000009a1b9a723e */ /* 0x000fe400000000ff */
[C---:B--2---:R-:W-:Y:S01]  /*7660*/  FADD.FTZ R3, R12.reuse, R7 ;  /* 0x000000070c037221 */ /* 0x044fe20000010000 */
[----:B------:R-:W-:Y:S01]  /*7670*/  F2FP.F16.F32.PACK_AB R155, R12, R25 ;  /* 0x000000190c9b723e */ /* 0x000fe200000000ff */
[----:B------:R-:W-:Y:S01]  /*7680*/  IMAD.MOV.U32 R7, RZ, RZ, R6 ;  /* 0x000000ffff077224 */ /* 0x000fe200078e0006 */
[----:B------:R-:W-:Y:S06]  /*7690*/  @P3 BRA `(.L_x_2462) ;  /* 0xffffffcc00a43947 */ /* 0x000fec000383ffff */
.L_x_2453:
[----:B------:R-:W-:-:S13]  /*76a0*/  ISETP.GE.AND P2, PT, R8, RZ, PT ;  /* 0x000000ff0800720c */ /* 0x000fda0003f46270 */
[----:B------:R-:W-:Y:S05]  /*76b0*/  @!P2 BRA `(.L_x_2463) ;  /* 0x000000280028a947 */ /* 0x000fea0003800000 */
[----:B------:R-:W-:Y:S01]  /*76c0*/  IMAD.MOV.U32 R7, RZ, RZ, R6 ;  /* 0x000000ffff077224 */ /* 0x000fe200078e0006 */
[----:B------:R-:W-:Y:S01]  /*76d0*/  UMOV UR60, UR38 ;  /* 0x00000026003c7c82 */ /* 0x000fe20008000000 */
[----:B------:R-:W-:Y:S01]  /*76e0*/  IMAD.MOV.U32 R9, RZ, RZ, R10 ;  /* 0x000000ffff097224 */ /* 0x000fe200078e000a */
[----:B------:R-:W-:Y:S01]  /*76f0*/  UMOV UR59, UR36 ;  /* 0x00000024003b7c82 */ /* 0x000fe20008000000 */
[----:B------:R-:W-:-:S05]  /*7700*/  ULDC UR58, c[0x0][0x9d8] ;  /* 0x00027600003a7ab9 */ /* 0x000fca0000000800 */
.L_x_2472:
[----:B------:R-:W-:-:S04]  /*7710*/  UIADD3 UR36, UR59, 0x1, URZ ;  /* 0x000000013b247890 */ /* 0x000fc8000fffe03f */
[----:B------:R-:W-:-:S04]  /*7720*/  UISETP.NE.AND UP0, UPT, UR36, 0x2, UPT ;  /* 0x000000022400788c */ /* 0x000fc8000bf05270 */
[----:B------:R-:W-:Y:S02]  /*7730*/  USEL UR38, URZ, 0x1, UP0 ;  /* 0x000000013f267887 */ /* 0x000fe40008000000 */
[----:B------:R-:W-:Y:S02]  /*7740*/  USEL UR36, UR36, URZ, UP0 ;  /* 0x0000003f24247287 */ /* 0x000fe40008000000 */
[----:B------:R-:W-:Y:S01]  /*7750*/  ULOP3.LUT UR38, UR60, UR38, URZ, 0x3c, !UPT ;  /* 0x000000263c267292 */ /* 0x000fe2000f8e3c3f */
[----:B------:R-:W-:Y:S11]  /*7760*/  @!P0 BRA `(.L_x_2464) ;  /* 0x0000000000048947 */ /* 0x000ff60003800000 */
[----:B------:R-:W-:Y:S01]  /*7770*/  BPT.TRAP 0x1 ;  /* 0x000000040000795c */ /* 0x000fe20000300000 */
.L_x_2464:
[----:B------:R-:W-:Y:S01]  /*7780*/  ULEA UR6, UR36, UR37, 0x3 ;  /* 0x0000002524067291 */ /* 0x000fe2000f8e183f */
[----:B------:R-:W-:-:S05]  /*7790*/  IMAD.U32 R5, RZ, RZ, UR38 ;  /* 0x00000026ff057e24 */ /* 0x000fca000f8e00ff */
[----:B------:R-:W-:-:S04]  /*77a0*/  SHF.L.U32 R5, R5, 0x1f, RZ ;  /* 0x0000001f05057819 */ /* 0x000fc800000006ff */
[----:B------:R0:W1:Y:S01]  /*77b0*/  SYNCS.PHASECHK.TRANS64.TRYWAIT P2, [UR6+0x34830], R5 ;  /* 0x03483005ff0075a7 */ /* 0x0000620008040146 */
[----:B------:R-:W-:Y:S05]  /*77c0*/  @!P0 BRA `(.L_x_2465) ;  /* 0x0000000000048947 */ /* 0x000fea0003800000 */
[----:B------:R-:W-:Y:S01]  /*77d0*/  BPT.TRAP 0x1 ;  /* 0x000000040000795c */ /* 0x000fe20000300000 */
.L_x_2465:
[----:B-1----:R-:W-:Y:S05]  /*77e0*/  @P2 BRA `(.L_x_2466) ;  /* 0x0000000000082947 */ /* 0x002fea0003800000 */
[----:B------:R-:W1:Y:S02]  /*77f0*/  SYNCS.PHASECHK.TRANS64.TRYWAIT P2, [UR6+0x34830], R5 ;  /* 0x03483005ff0075a7 */ /* 0x000e640008040146 */
[----:B-1----:R-:W-:Y:S05]  /*7800*/  @!P2 BRA `(.L_x_2467) ;  /* 0x000000b800fca947 */ /* 0x002fea0003800000 */
.L_x_2466:
        /* <DEDUP_REMOVED lines=126> */
.L_x_2468:
[----:B------:R-:W-:Y:S01]  /*7ff0*/  ULEA UR7, UR59, UR37, 0x3 ;  /* 0x000000253b077291 */ /* 0x000fe2000f8e183f */
[----:B------:R-:W-:-:S05]  /*8000*/  IMAD.U32 R0, RZ, RZ, UR60 ;  /* 0x0000003cff007e24 */ /* 0x000fca000f8e00ff */
[----:B------:R-:W-:-:S04]  /*8010*/  SHF.L.U32 R0, R0, 0x1f, RZ ;  /* 0x0000001f00007819 */ /* 0x000fc800000006ff */
[----:B------:R2:W3:Y:S01]  /*8020*/  SYNCS.PHASECHK.TRANS64.TRYWAIT P2, [UR7+0x34850], R0 ;  /* 0x03485000ff0075a7 */ /* 0x0004e20008040147 */
[----:B------:R-:W-:Y:S05]  /*8030*/  @!P0 BRA `(.L_x_2469) ;  /* 0x0000000000048947 */ /* 0x000fea0003800000 */
[----:B------:R-:W-:Y:S01]  /*8040*/  BPT.TRAP 0x1 ;  /* 0x000000040000795c */ /* 0x000fe20000300000 */
.L_x_2469:
[----:B---3--:R-:W-:Y:S05]  /*8050*/  @P2 BRA `(.L_x_2470) ;  /* 0x0000000000082947 */ /* 0x008fea0003800000 */
[----:B------:R-:W3:Y:S02]  /*8060*/  SYNCS.PHASECHK.TRANS64.TRYWAIT P2, [UR7+0x34850], R0 ;  /* 0x03485000ff0075a7 */ /* 0x000ee40008040147 */
[----:B---3--:R-:W-:Y:S05]  /*8070*/  @!P2 BRA `(.L_x_2471) ;  /* 0x000000b000f8a947 */ /* 0x008fea0003800000 */
.L_x_2470:
        /* <DEDUP_REMOVED lines=44> */
[----:B--2---:R-:W-:Y:S01]  /*8340*/  FMNMX.FTZ R5, R16, R5, !PT ;  /* 0x0000000510057209 */ /* 0x004fe20007810000 */
[----:B------:R-:W-:Y:S01]  /*8350*/  FMUL.FTZ R226, R73, UR58 ;  /* 0x0000003a49e27c20 */ /* 0x000fe20008410000 */
[----:B------:R-:W-:Y:S01]  /*8360*/  FMUL.FTZ R42, R43, UR58 ;  /* 0x0000003a2b2a7c20 */ /* 0x000fe20008410000 */
[----:B------:R-:W-:Y:S01]  /*8370*/  FMUL.FTZ R228, R76, UR58 ;  /* 0x0000003a4ce47c20 */ /* 0x000fe20008410000 */
[----:B------:R-:W-:Y:S01]  /*8380*/  FMUL.FTZ R44, R46, UR58 ;  /* 0x0000003a2e2c7c20 */ /* 0x000fe20008410000 */
[----:B------:R-:W-:Y:S01]  /*8390*/  FMUL.FTZ R230, R77, UR58 ;  /* 0x0000003a4de67c20 */ /* 0x000fe20008410000 */
[----:B------:R-:W-:Y:S01]  /*83a0*/  FMUL.FTZ R46, R47, UR58 ;  /* 0x0000003a2f2e7c20 */ /* 0x000fe20008410000 */
[----:B------:R-:W2:Y:S01]  /*83b0*/  MUFU.TANH R32, R32 ;  /* 0x0000002000207308 */ /* 0x000ea20000002400 */
        /* <DEDUP_REMOVED lines=25> */
[C---:B------:R-:W-:Y:S01]  /*8550*/  ISETP.GT.AND P2, PT, R8.reuse, RZ, PT ;  /* 0x000000ff0800720c */ /* 0x040fe20003f44270 */
[----:B------:R-:W-:Y:S01]  /*8560*/  UMOV UR60, UR38 ;  /* 0x00000026003c7c82 */ /* 0x000fe20008000000 */
[----:B------:R-:W-:Y:S01]  /*8570*/  UMOV UR59, UR36 ;  /* 0x00000024003b7c82 */ /* 0x000fe20008000000 */
[----:B------:R-:W-:-:S03]  /*8580*/  VIADD R8, R8, 0xffffffff ;  /* 0xffffffff08087836 */ /* 0x000fc60000000000 */
        /* <DEDUP_REMOVED lines=18> */
[----:B------:R-:W-:Y:S01]  /*86b0*/  MUFU.TANH R220, R220 ;  /* 0x000000dc00dc7308 */ /* 0x000fe20000002400 */
[----:B------:R-:W-:Y:S01]  /*86c0*/  FMUL.FTZ R36, R38, UR58 ;  /* 0x0000003a26247c20 */ /* 0x000fe20008410000 */
[----:B------:R-:W-:Y:S01]  /*86d0*/  FMUL.FTZ R38, R39, UR58 ;  /* 0x0000003a27267c20 */ /* 0x000fe20008410000 */
[----:B------:R-:W-:Y:S01]  /*86e0*/  HGMMA.64x128x16.F32 R88, R176, gdesc[UR8].tnspB, R88, gsb0 ;  /* 0x41e00008b0587df0 */ /* 0x000fe20008000858 */
[----:B------:R-:W-:Y:S01]  /*86f0*/  UIADD3 UR10, UR6, 0x100, URZ ;  /* 0x00000100060a7890 */ /* 0x000fe2000fffe03f */
[----:B------:R-:W-:-:S03]  /*8700*/  UMOV UR11, 0x40000040 ;  /* 0x40000040000b7882 */ /* 0x000fc60000000000 */
[----:B------:R-:W0:Y:S01]  /*8710*/  MUFU.TANH R180, R180 ;  /* 0x000000b400b47308 */ /* 0x000e220000002400 */
[----:B-1----:R-:W-:-:S07]  /*8720*/  FMNMX.FTZ R15, R24, R15, !PT ;  /* 0x0000000f180f7209 */ /* 0x002fce0007810000 */
        /* <DEDUP_REMOVED lines=12> */
[----:B0-----:R-:W-:-:S05]  /*87f0*/  FMNMX.FTZ R17, R34, R17, !PT ;  /* 0x0000001122117209 */ /* 0x001fca0007810000 */
        /* <DEDUP_REMOVED lines=111> */
[-C--:B------:R-:W-:Y:S01]  /*8ef0*/  FMUL.FTZ R2, R2, R5.reuse ;  /* 0x0000000502027220 */ /* 0x080fe20000410000 */
[-CC-:B------:R-:W-:Y:S01]  /*8f00*/  FFMA.FTZ R16, R26, R5.reuse, -R29.reuse ;  /* 0x000000051a107223 */ /* 0x180fe2000001081d */
        /* <DEDUP_REMOVED lines=34> */
[----:B------:R-:W-:Y:S01]  /*9130*/  MUFU.EX2 R170, R170 ;  /* 0x000000aa00aa7308 */ /* 0x000fe20000000800 */
[----:B0-----:R-:W-:Y:S01]  /*9140*/  FMNMX.FTZ R47, R0, R41, !PT ;  /* 0x00000029002f7209 */ /* 0x001fe20007810000 */
[----:B------:R-:W-:-:S06]  /*9150*/  FFMA.FTZ R41, R228, R5, -R29 ;  /* 0x00000005e4297223 */ /* 0x000fcc000001081d */
[----:B------:R-:W-:Y:S01]  /*9160*/  MUFU.EX2 R11, R11 ;  /* 0x0000000b000b7308 */ /* 0x000fe20000000800 */
[----:B------:R-:W0:Y:S07]  /*9170*/  SHFL.BFLY PT, R6, R47, 0x1, 0x1f ;  /* 0x0c201f002f067f89 */ /* 0x000e2e00000e0000 */
[----:B------:R-:W1:Y:S08]  /*9180*/  MUFU.EX2 R16, R16 ;  /* 0x0000001000107308 */ /* 0x000e700000000800 */
[----:B------:R-:W-:Y:S08]  /*9190*/  MUFU.EX2 R13, R13 ;  /* 0x0000000d000d7308 */ /* 0x000ff00000000800 */
[----:B------:R-:W-:Y:S01]  /*91a0*/  MUFU.EX2 R26, R26 ;  /* 0x0000001a001a7308 */ /* 0x000fe20000000800 */
[----:B-1----:R-:W-:-:S02]  /*91b0*/  F2FP.F16.F32.PACK_AB R182, R16, R11 ;  /* 0x0000000b10b6723e */ /* 0x002fc400000000ff */
[----:B0-----:R-:W-:-:S05]  /*91c0*/  FMNMX.FTZ R6, R47, R6, !PT ;  /* 0x000000062f067209 */ /* 0x001fca0007810000 */
[C---:B------:R-:W-:Y:S01]  /*91d0*/  FADD.FTZ R0, -R6.reuse, R7 ;  /* 0x0000000706007221 */ /* 0x040fe20000010100 */
[-C--:B------:R-:W-:Y:S01]  /*91e0*/  FMUL.FTZ R7, R6, R5.reuse ;  /* 0x0000000506077220 */ /* 0x080fe20000410000 */
[----:B------:R0:W-:Y:S02]  /*91f0*/  MUFU.EX2 R15, R180 ;  /* 0x000000b4000f7308 */ /* 0x0001e40000000800 */
[-C--:B------:R-:W-:Y:S01]  /*9200*/  FMUL.FTZ R0, R0, R5.reuse ;  /* 0x0000000500007220 */ /* 0x080fe20000410000 */
[-CC-:B------:R-:W-:Y:S01]  /*9210*/  FFMA.FTZ R177, R28, R5.reuse, -R7.reuse ;  /* 0x000000051cb17223 */ /* 0x180fe20000010807 */
[-CC-:B------:R-:W-:Y:S01]  /*9220*/  FFMA.FTZ R28, R42, R5.reuse, -R7.reuse ;  /* 0x000000052a1c7223 */ /* 0x180fe20000010807 */
[----:B------:R-:W-:Y:S01]  /*9230*/  IMAD.U32 R42, RZ, RZ, UR7 ;  /* 0x00000007ff2a7e24 */ /* 0x000fe2000f8e00ff */
[----:B------:R-:W-:Y:S01]  /*9240*/  UMOV UR7, 0x40000040 ;  /* 0x4000004000077882 */ /* 0x000fe20000000000 */
[-CC-:B------:R-:W-:Y:S01]  /*9250*/  FFMA.FTZ R181, R12, R5.reuse, -R7.reuse ;  /* 0x000000050cb57223 */ /* 0x180fe20000010807 */
[-CC-:B------:R-:W-:Y:S01]  /*9260*/  FFMA.FTZ R12, R14, R5.reuse, -R7.reuse ;  /* 0x000000050e0c7223 */ /* 0x180fe20000010807 */
[----:B------:R-:W-:Y:S01]  /*9270*/  MUFU.EX2 R0, R0 ;  /* 0x0000000000007308 */ /* 0x000fe20000000800 */
[-CC-:B------:R-:W-:Y:S01]  /*9280*/  FFMA.FTZ R183, R20, R5.reuse, -R7.reuse ;  /* 0x0000000514b77223 */ /* 0x180fe20000010807 */
[-CC-:B------:R-:W-:Y:S01]  /*9290*/  FFMA.FTZ R14, R24, R5.reuse, -R7.reuse ;  /* 0x00000005180e7223 */ /* 0x180fe20000010807 */
[----:B------:R-:W-:Y:S01]  /*92a0*/  FFMA.FTZ R20, R34, R5, -R7 ;  /* 0x0000000522147223 */ /* 0x000fe20000010807 */
[----:B------:R-:W-:-:S02]  /*92b0*/  @!P1 VIADD R42, R42, 0x34860 ;  /* 0x000348602a2a9836 */ /* 0x000fc40000000000 */
[-CC-:B------:R-:W-:Y:S01]  /*92c0*/  FFMA.FTZ R179, R36, R5.reuse, -R7.reuse ;  /* 0x0000000524b37223 */ /* 0x180fe20000010807 */
[-CC-:B------:R-:W-:Y:S01]  /*92d0*/  FFMA.FTZ R175, R44, R5.reuse, -R7.reuse ;  /* 0x000000052caf7223 */ /* 0x180fe20000010807 */
[-CC-:B------:R-:W-:Y:S01]  /*92e0*/  FFMA.FTZ R24, R38, R5.reuse, -R7.reuse ;  /* 0x0000000526187223 */ /* 0x180fe20000010807 */
[----:B------:R-:W1:Y:S01]  /*92f0*/  MUFU.EX2 R181, R181 ;  /* 0x000000b500b57308 */ /* 0x000e620000000800 */
[----:B------:R-:W-:Y:S01]  /*9300*/  @!P1 PRMT R44, RZ, 0x654, R42 ;  /* 0x00000654ff2c9816 */ /* 0x000fe2000000002a */
[-CC-:B------:R-:W-:Y:S01]  /*9310*/  FFMA.FTZ R173, R40, R5.reuse, -R7.reuse ;  /* 0x0000000528ad7223 */ /* 0x180fe20000010807 */
[-CC-:B------:R-:W-:Y:S01]  /*9320*/  FFMA.FTZ R34, R46, R5.reuse, -R7.reuse ;  /* 0x000000052e227223 */ /* 0x180fe20000010807 */
[-CC-:B------:R-:W-:Y:S01]  /*9330*/  FFMA.FTZ R169, R48, R5.reuse, -R7.reuse ;  /* 0x0000000530a97223 */ /* 0x180fe20000010807 */
[-CC-:B------:R-:W-:Y:S01]  /*9340*/  FFMA.FTZ R36, R50, R5.reuse, -R7.reuse ;  /* 0x0000000532247223 */ /* 0x180fe20000010807 */
[-CC-:B------:R-:W-:Y:S01]  /*9350*/  FFMA.FTZ R171, R52, R5.reuse, -R7.reuse ;  /* 0x0000000534ab7223 */ /* 0x180fe20000010807 */
[-CC-:B------:R-:W-:Y:S01]  /*9360*/  FFMA.FTZ R38, R54, R5.reuse, -R7.reuse ;  /* 0x0000000536267223 */ /* 0x180fe20000010807 */
[----:B------:R-:W2:Y:S01]  /*9370*/  MUFU.EX2 R12, R12 ;  /* 0x0000000c000c7308 */ /* 0x000ea20000000800 */
[--C-:B------:R-:W-:Y:S01]  /*9380*/  FFMA.FTZ R40, R58, R5, -R7.reuse ;  /* 0x000000053a287223 */ /* 0x100fe20000010807 */
[----:B0-----:R-:W-:Y:S01]  /*9390*/  F2FP.F16.F32.PACK_AB R180, R170, R9 ;  /* 0x00000009aab4723e */ /* 0x001fe200000000ff */
[-CC-:B------:R-:W-:Y:S01]  /*93a0*/  FFMA.FTZ R64, R64, R5.reuse, -R7.reuse ;  /* 0x0000000540407223 */ /* 0x180fe20000010807 */
[-CC-:B------:R-:W-:Y:S01]  /*93b0*/  FFMA.FTZ R66, R66, R5.reuse, -R7.reuse ;  /* 0x0000000542427223 */ /* 0x180fe20000010807 */
[-CC-:B------:R-:W-:Y:S01]  /*93c0*/  FFMA.FTZ R68, R68, R5.reuse, -R7.reuse ;  /* 0x0000000544447223 */ /* 0x180fe20000010807 */
[-CC-:B------:R-:W-:Y:S01]  /*93d0*/  FFMA.FTZ R70, R70, R5.reuse, -R7.reuse ;  /* 0x0000000546467223 */ /* 0x180fe20000010807 */
[----:B------:R-:W-:Y:S01]  /*93e0*/  FFMA.FTZ R72, R72, R5, -R7 ;  /* 0x0000000548487223 */ /* 0x000fe20000010807 */
[----:B------:R-:W-:Y:S01]  /*93f0*/  MUFU.EX2 R183, R183 ;  /* 0x000000b700b77308 */ /* 0x000fe20000000800 */
[----:B-1----:R-:W-:Y:S01]  /*9400*/  FFMA.FTZ R3, R0, R3, R181 ;  /* 0x0000000300037223 */ /* 0x002fe200000100b5 */
[-CC-:B------:R-:W-:Y:S01]  /*9410*/  FFMA.FTZ R74, R74, R5.reuse, -R7.reuse ;  /* 0x000000054a4a7223 */ /* 0x180fe20000010807 */
[-CC-:B------:R-:W-:Y:S01]  /*9420*/  FFMA.FTZ R76, R76, R5.reuse, -R7.reuse ;  /* 0x000000054c4c7223 */ /* 0x180fe20000010807 */
[-CC-:B------:R-:W-:Y:S01]  /*9430*/  FFMA.FTZ R78, R78, R5.reuse, -R7.reuse ;  /* 0x000000054e4e7223 */ /* 0x180fe20000010807 */
[-CC-:B------:R-:W-:Y:S01]  /*9440*/  FFMA.FTZ R80, R80, R5.reuse, -R7.reuse ;  /* 0x0000000550507223 */ /* 0x180fe20000010807 */
[-CC-:B------:R-:W-:Y:S01]  /*9450*/  FFMA.FTZ R82, R82, R5.reuse, -R7.reuse ;  /* 0x0000000552527223 */ /* 0x180fe20000010807 */
[----:B------:R-:W-:Y:S01]  /*9460*/  FFMA.FTZ R86, R86, R5, -R7 ;  /* 0x0000000556567223 */ /* 0x000fe20000010807 */
[----:B------:R-:W-:Y:S01]  /*9470*/  MUFU.EX2 R14, R14 ;  /* 0x0000000e000e7308 */ /* 0x000fe20000000800 */
[C---:B--2---:R-:W-:Y:S01]  /*9480*/  FADD.FTZ R42, R12.reuse, R3 ;  /* 0x000000030c2a7221 */ /* 0x044fe20000010000 */
[----:B------:R-:W-:-:S06]  /*9490*/  F2FP.F16.F32.PACK_AB R181, R12, R181 ;  /* 0x000000b50cb5723e */ /* 0x000fcc00000000ff */
[----:B------:R-:W-:Y:S01]  /*94a0*/  MUFU.EX2 R177, R177 ;  /* 0x000000b100b17308 */ /* 0x000fe20000000800 */
[----:B------:R-:W-:Y:S02]  /*94b0*/  WARPGROUP.DEPBAR.LE gsb0, 0x0 ;  /* 0x00008000000079c5 */ /* 0x000fe40000010000 */
[----:B------:R-:W-:Y:S01]  /*94c0*/  WARPGROUP.ARRIVE ;  /* 0x00000000000079c5 */ /* 0x000fe20000000000 */
[-CC-:B------:R-:W-:Y:S01]  /*94d0*/  FFMA.FTZ R164, R204, R5.reuse, -R29.reuse ;  /* 0x00000005cca47223 */ /* 0x180fe2000001081d */
[-CC-:B------:R-:W-:Y:S01]  /*94e0*/  FFMA.FTZ R166, R178, R5.reuse, -R29.reuse ;  /* 0x00000005b2a67223 */ /* 0x180fe2000001081d */
[-C--:B------:R-:W-:Y:S02]  /*94f0*/  FFMA.FTZ R204, R222, R5.reuse, -R29 ;  /* 0x00000005decc7223 */ /* 0x080fe4000001081d */
[----:B------:R-:W-:Y:S01]  /*9500*/  MUFU.EX2 R20, R20 ;  /* 0x0000001400147308 */ /* 0x000fe20000000800 */
[-CC-:B------:R-:W-:Y:S01]  /*9510*/  FFMA.FTZ R165, R56, R5.reuse, -R7.reuse ;  /* 0x0000000538a57223 */ /* 0x180fe20000010807 */
[----:B------:R-:W-:Y:S01]  /*9520*/  HGMMA.64x128x16.F32 R88, R160, gdesc[UR8].tnspB, R88, gsb0 ;  /* 0x41e00008a0587df0 */ /* 0x000fe20008000858 */
[----:B------:R-:W-:Y:S01]  /*9530*/  UIADD3 UR10, UR6, 0x300, URZ ;  /* 0x00000300060a7890 */ /* 0x000fe2000fffe03f */
[----:B------:R-:W-:Y:S01]  /*9540*/  FFMA.FTZ R167, R60, R5, -R7 ;  /* 0x000000053ca77223 */ /* 0x000fe20000010807 */
[----:B------:R-:W-:Y:S01]  /*9550*/  UMOV UR11, 0x40000040 ;  /* 0x40000040000b7882 */ /* 0x000fe20000000000 */
[----:B------:R-:W-:-:S02]  /*9560*/  UIADD3 UR6, UR6, 0x380, URZ ;  /* 0x0000038006067890 */ /* 0x000fc4000fffe03f */
[----:B------:R-:W-:Y:S08]  /*9570*/  MUFU.EX2 R179, R179 ;  /* 0x000000b300b37308 */ /* 0x000ff00000000800 */
[----:B------:R-:W0:Y:S08]  /*9580*/  MUFU.EX2 R30, R30 ;  /* 0x0000001e001e7308 */ /* 0x000e300000000800 */
[----:B------:R-:W-:Y:S08]  /*9590*/  MUFU.EX2 R24, R24 ;  /* 0x0000001800187308 */ /* 0x000ff00000000800 */
[----:B------:R-:W-:Y:S01]  /*95a0*/  MUFU.EX2 R173, R173 ;  /* 0x000000ad00ad7308 */ /* 0x000fe20000000800 */
[----:B0-----:R-:W-:-:S07]  /*95b0*/  F2FP.F16.F32.PACK_AB R178, R30, R15 ;  /* 0x0000000f1eb2723e */ /* 0x001fce00000000ff */
[----:B------:R-:W0:Y:S08]  /*95c0*/  MUFU.EX2 R32, R32 ;  /* 0x0000002000207308 */ /* 0x000e300000000800 */
[----:B------:R-:W-:Y:S08]  /*95d0*/  MUFU.EX2 R28, R28 ;  /* 0x0000001c001c7308 */ /* 0x000ff00000000800 */
[----:B------:R-:W-:Y:S01]  /*95e0*/  MUFU.EX2 R175, R175 ;  /* 0x000000af00af7308 */ /* 0x000fe20000000800 */
[----:B0-----:R-:W-:-:S07]  /*95f0*/  F2FP.F16.F32.PACK_AB R172, R32, R17 ;  /* 0x0000001120ac723e */ /* 0x001fce00000000ff */
[----:B------:R-:W0:Y:S08]  /*9600*/  MUFU.EX2 R164, R164 ;  /* 0x000000a400a47308 */ /* 0x000e300000000800 */
[----:B------:R-:W-:Y:S08]  /*9610*/  MUFU.EX2 R34, R34 ;  /* 0x0000002200227308 */ /* 0x000ff00000000800 */
[----:B------:R1:W-:Y:S01]  /*9620*/  MUFU.EX2 R25, R176 ;  /* 0x000000b000197308 */ /* 0x0003e20000000800 */
[----:B0-----:R-:W-:-:S07]  /*9630*/  F2FP.F16.F32.PACK_AB R174, R164, R21 ;  /* 0x00000015a4ae723e */ /* 0x001fce00000000ff */
[----:B------:R-:W-:Y:S01]  /*9640*/  MUFU.EX2 R169, R169 ;  /* 0x000000a900a97308 */ /* 0x000fe20000000800 */
[----:B-1----:R-:W-:-:S07]  /*9650*/  F2FP.F16.F32.PACK_AB R176, R26, R13 ;  /* 0x0000000d1ab0723e */ /* 0x002fce00000000ff */
        /* <DEDUP_REMOVED lines=13> */
[----:B------:R-:W-:-:S05]  /*9730*/  @!P1 LEA R29, R29, UR37, 0x3 ;  /* 0x000000251d1d9c11 */ /* 0x000fca000f8e18ff */
[----:B------:R-:W-:Y:S01]  /*9740*/  @!P1 VIADD R29, R29, 0x34840 ;  /* 0x000348401d1d9836 */ /* 0x000fe20000000000 */
[----:B------:R-:W-:Y:S04]  /*9750*/  MUFU.EX2 R160, R160 ;  /* 0x000000a000a07308 */ /* 0x000fe80000000800 */
[----:B------:R-:W-:-:S04]  /*9760*/  @!P1 PRMT R29, RZ, 0x654, R29 ;  /* 0x00000654ff1d9816 */ /* 0x000fc8000000001d */
        /* <DEDUP_REMOVED lines=17> */
[----:B------:R-:W1:Y:S01]  /*9880*/  MUFU.EX2 R74, R74 ;  /* 0x0000004a004a7308 */ /* 0x000e620000000800 */
[----:B------:R-:W-:Y:S02]  /*9890*/  WARPGROUP.DEPBAR.LE gsb0, 0x0 ;  /* 0x00008000000079c5 */ /* 0x000fe40000010000 */
[----:B------:R-:W-:-:S05]  /*98a0*/  WARPGROUP.ARRIVE ;  /* 0x00000000000079c5 */ /* 0x000fca0000000000 */
[----:B------:R-:W-:Y:S01]  /*98b0*/  MUFU.EX2 R41, R41 ;  /* 0x0000002900297308 */ /* 0x000fe20000000800 */
[----:B0-----:R-:W-:Y:S01]  /*98c0*/  F2FP.F16.F32.PACK_AB R156, R206, R39 ;  /* 0x00000027ce9c723e */ /* 0x001fe200000000ff */
[----:B------:R-:W-:Y:S01]  /*98d0*/  HGMMA.64x128x16.F32 R88, R152, gdesc[UR4].tnspB, R88, gsb0 ;  /* 0x41e0000498587df0 */ /* 0x000fe20008000858 */
[----:B-1----:R-:W-:-:S05]  /*98e0*/  F2FP.F16.F32.PACK_AB R157, R74, R72 ;  /* 0x000000484a9d723e */ /* 0x002fca00000000ff */
[----:B------:R-:W-:Y:S08]  /*98f0*/  MUFU.EX2 R76, R76 ;  /* 0x0000004c004c7308 */ /* 0x000ff00000000800 */
        /* <DEDUP_REMOVED lines=27> */
[----:B------:R-:W-:Y:S02]  /*9ab0*/  F2FP.F16.F32.PACK_AB R168, R166, R25 ;  /* 0x00000019a6a8723e */ /* 0x000fe400000000ff */
[----:B------:R-:W-:Y:S01]  /*9ac0*/  FADD.FTZ R3, R13, R42 ;  /* 0x0000002a0d037221 */ /* 0x000fe20000010000 */
[C---:B------:R-:W-:Y:S01]  /*9ad0*/  FADD.FTZ R44, R20.reuse, R29 ;  /* 0x0000001d142c7221 */ /* 0x040fe20000010000 */
        /* <DEDUP_REMOVED lines=19> */
[----:B0-----:R-:W-:Y:S02]  /*9c10*/  F2FP.F16.F32.PACK_AB R155, R7, R86 ;  /* 0x00000056079b723e */ /* 0x001fe400000000ff */
[----:B------:R-:W-:Y:S01]  /*9c20*/  FADD.FTZ R42, R164, R3 ;  /* 0x00000003a42a7221 */ /* 0x000fe20000010000 */
[----:B------:R-:W-:Y:S01]  /*9c30*/  FADD.FTZ R9, R169, R44 ;  /* 0x0000002ca9097221 */ /* 0x000fe20000010000 */
[----:B------:R-:W-:-:S02]  /*9c40*/  F2FP.F16.F32.PACK_AB R164, R160, R31 ;  /* 0x0000001fa0a4723e */ /* 0x000fc400000000ff */
[----:B------:R-:W-:Y:S01]  /*9c50*/  FADD.FTZ R3, R25, R42 ;  /* 0x0000002a19037221 */ /* 0x000fe20000010000 */
[C---:B------:R-:W-:Y:S01]  /*9c60*/  FADD.FTZ R16, R36.reuse, R9 ;  /* 0x0000000924107221 */ /* 0x040fe20000010000 */
[----:B------:R-:W-:Y:S02]  /*9c70*/  F2FP.F16.F32.PACK_AB R169, R36, R169 ;  /* 0x000000a924a9723e */ /* 0x000fe400000000ff */
        /* <DEDUP_REMOVED lines=46> */
.L_x_2463:
        /* <DEDUP_REMOVED lines=67> */
.L_x_2473:
[----:B------:R-:W-:Y:S01]  /*a390*/  ULEA UR5, UR36, UR37, 0x3 ;  /* 0x0000002524057291 */ /* 0x000fe2000f8e183f */
[----:B------:R-:W-:-:S05]  /*a3a0*/  IMAD.U32 R0, RZ, RZ, UR38 ;  /* 0x00000026ff007e24 */ /* 0x000fca000f8e00ff */
[----:B------:R-:W-:-:S04]  /*a3b0*/  SHF.L.U32 R0, R0, 0x1f, RZ ;  /* 0x0000001f00007819 */ /* 0x000fc800000006ff */
[----:B------:R0:W1:Y:S01]  /*a3c0*/  SYNCS.PHASECHK.TRANS64.TRYWAIT P2, [UR5+0x34850], R0 ;  /* 0x03485000ff0075a7 */ /* 0x0000620008040145 */
[----:B------:R-:W-:Y:S05]  /*a3d0*/  @!P0 BRA `(.L_x_2474) ;  /* 0x0000000000048947 */ /* 0x000fea0003800000 */
[----:B------:R-:W-:Y:S01]  /*a3e0*/  BPT.TRAP 0x1 ;  /* 0x000000040000795c */ /* 0x000fe20000300000 */
.L_x_2474:
[----:B-1----:R-:W-:Y:S05]  /*a3f0*/  @P2 BRA `(.L_x_2475) ;  /* 0x0000000000082947 */ /* 0x002fea0003800000 */
[----:B------:R-:W1:Y:S02]  /*a400*/  SYNCS.PHASECHK.TRANS64.TRYWAIT P0, [UR5+0x34850], R0 ;  /* 0x03485000ff0075a7 */ /* 0x000e640008000145 */
[----:B-1----:R-:W-:Y:S05]  /*a410*/  @!P0 BRA `(.L_x_2476) ;  /* 0x0000009000288947 */ /* 0x002fea0003800000 */
.L_x_2475:
        /* <DEDUP_REMOVED lines=8> */
[----:B------:R-:W-:-:S03]  /*a4a0*/  VIADD R191, R191, 0x1 ;  /* 0x00000001bfbf7836 */ /* 0x000fc60000000000 */
[----:B------:R-:W-:-:S04]  /*a4b0*/  ULOP3.LUT UR4, UR37, 0x4000000, URZ, 0xfc, !UPT ;  /* 0x0400000025047892 */ /* 0x000fc8000f8efc3f */
[----:B------:R-:W-:Y:S02]  /*a4c0*/  ULEA UR4, UR36, UR4, 0xb ;  /* 0x0000000424047291 */ /* 0x000fe4000f8e583f */
[----:B------:R-:W-:-:S04]  /*a4d0*/  UIADD3 UR36, UR36, 0x1, URZ ;  /* 0x0000000124247890 */ /* 0x000fc8000fffe03f */
[----:B------:R-:W-:Y:S01]  /*a4e0*/  UISETP.NE.AND UP0, UPT, UR36, 0x2, UPT ;  /* 0x000000022400788c */ /* 0x000fe2000bf05270 */
[----:B------:R-:W-:Y:S02]  /*a4f0*/  UMOV UR6, UR4 ;  /* 0x0000000400067c82 */ /* 0x000fe40008000000 */
[----:B------:R-:W-:Y:S01]  /*a500*/  HGMMA.64x128x16.F32 R24, R180, gdesc[UR4].tnspB, R24, gsb0 ;  /* 0x41e00004b4187df0 */ /* 0x000fe20008000818 */
[----:B------:R-:W-:Y:S01]  /*a510*/  UIADD3 UR6, UR4, 0x80, URZ ;  /* 0x0000008004067890 */ /* 0x000fe2000fffe03f */
[----:B-1----:R-:W-:Y:S01]  /*a520*/  FADD.FTZ R7, R7, R4 ;  /* 0x0000000407077221 */ /* 0x002fe20000010000 */
[----:B------:R-:W-:Y:S01]  /*a530*/  UMOV UR7, 0x40000040 ;  /* 0x4000004000077882 */ /* 0x000fe20000000000 */
[----:B------:R-:W-:Y:S02]  /*a540*/  IMAD.MOV.U32 R4, RZ, RZ, RZ ;  /* 0x000000ffff047224 */ /* 0x000fe400078e00ff */
[----:B0-----:R-:W-:Y:S01]  /*a550*/  FADD.FTZ R2, R0, R3 ;  /* 0x0000000300027221 */ /* 0x001fe20000010000 */
[----:B------:R-:W-:Y:S01]  /*a560*/  IMAD.MOV.U32 R3, RZ, RZ, RZ ;  /* 0x000000ffff037224 */ /* 0x000fe200078e00ff */
[----:B------:R-:W0:Y:S01]  /*a570*/  SHFL.BFLY PT, R0, R7, 0x1, 0x1f ;  /* 0x0c201f0007007f89 */ /* 0x000e2200000e0000 */
[----:B------:R-:W-:-:S03]  /*a580*/  USEL UR36, UR36, URZ, UP0 ;  /* 0x0000003f24247287 */ /* 0x000fc60008000000 */
[----:B------:R-:W1:Y:S01]  /*a590*/  SHFL.BFLY PT, R9, R2, 0x1, 0x1f ;  /* 0x0c201f0002097f89 */ /* 0x000e6200000e0000 */
[----:B0-----:R-:W-:Y:S01]  /*a5a0*/  FADD.FTZ R11, R7, R0 ;  /* 0x00000000070b7221 */ /* 0x001fe20000010000 */
[----:B------:R-:W-:Y:S02]  /*a5b0*/  IMAD.MOV.U32 R0, RZ, RZ, -0x800000 ;  /* 0xff800000ff007424 */ /* 0x000fe400078e00ff */
[----:B-1----:R-:W-:Y:S02]  /*a5c0*/  FADD.FTZ R12, R2, R9 ;  /* 0x00000009020c7221 */ /* 0x002fe40000010000 */
[----:B------:R-:W-:Y:S01]  /*a5d0*/  FSETP.NE.FTZ.AND P0, PT, R11, RZ, PT ;  /* 0x000000ff0b00720b */ /* 0x000fe20003f15000 */
[----:B------:R-:W-:Y:S02]  /*a5e0*/  IMAD.MOV.U32 R2, RZ, RZ, -0x800000 ;  /* 0xff800000ff027424 */ /* 0x000fe400078e00ff */
[----:B------:R-:W-:-:S10]  /*a5f0*/  FSETP.NE.FTZ.AND P2, PT, R12, RZ, PT ;  /* 0x000000ff0c00720b */ /* 0x000fd40003f55000 */
[C---:B------:R-:W-:Y:S01]  /*a600*/  @P0 FMUL.FTZ R7, R5.reuse, 0.69314718246459960938 ;  /* 0x3f31721805070820 */ /* 0x040fe20000410000 */
[----:B------:R-:W0:Y:S02]  /*a610*/  @P0 MUFU.LG2 R8, R11 ;  /* 0x0000000b00080308 */ /* 0x000e240000000c00 */
[----:B------:R-:W-:Y:S01]  /*a620*/  @P2 FMUL.FTZ R14, R5, 0.69314718246459960938 ;  /* 0x3f317218050e2820 */ /* 0x000fe20000410000 */
[----:B------:R-:W-:-:S05]  /*a630*/  @!P1 VIADD R5, R13, 0x34860 ;  /* 0x000348600d059836 */ /* 0x000fca0000000000 */
[----:B------:R-:W1:Y:S01]  /*a640*/  @P2 MUFU.LG2 R9, R12 ;  /* 0x0000000c00092308 */ /* 0x000e620000000c00 */
[----:B------:R-:W-:-:S07]  /*a650*/  @!P1 PRMT R5, RZ, 0x654, R5 ;  /* 0x00000654ff059816 */ /* 0x000fce0000000005 */
        /* <DEDUP_REMOVED lines=109> */
.L_x_2446:
        /* <DEDUP_REMOVED lines=24> */
[----:B------:R-:W-:Y:S02]  /*aeb0*/  MOV R16, R3 ;  /* 0x0000000300107202 */ /* 0x000fe40000000f00 */
[----:B--2---:R-:W-:-:S03]  /*aec0*/  MOV R17, R4 ;  /* 0x0000000400117202 */ /* 0x004fc60000000f00 */
[----:B------:R-:W-:-:S03]  /*aed0*/  IMAD.WIDE R4, R195, 0x2, R16 ;  /* 0x00000002c3047825 */ /* 0x000fc600078e0210 */
[C---:B------:R-:W-:Y:S02]  /*aee0*/  LOP3.LUT R9, R4.reuse, 0x380, RZ, 0xc0, !PT ;  /* 0x0000038004097812 */ /* 0x040fe400078ec0ff */
[C---:B------:R-:W-:Y:S02]  /*aef0*/  IADD3 R97, P5, R4.reuse, 0x40, RZ ;  /* 0x0000004004617810 */ /* 0x040fe40007fbe0ff */
[----:B------:R-:W-:Y:S02]  /*af00*/  IADD3 R99, P4, R4, 0x60, RZ ;  /* 0x0000006004637810 */ /* 0x000fe40007f9e0ff */
[----:B------:R-:W-:Y:S01]  /*af10*/  SHF.R.U64 R9, R9, 0x3, RZ ;  /* 0x0000000309097819 */ /* 0x000fe200000012ff */
[----:B------:R-:W-:Y:S01]  /*af20*/  IMAD.X R25, RZ, RZ, R5, P5 ;  /* 0x000000ffff197224 */ /* 0x000fe200028e0605 */
[----:B------:R-:W-:Y:S02]  /*af30*/  LOP3.LUT R14, R97, 0x380, RZ, 0xc0, !PT ;  /* 0x00000380610e7812 */ /* 0x000fe400078ec0ff */
[----:B------:R-:W-:-:S02]  /*af40*/  LOP3.LUT R20, R99, 0x380, RZ, 0xc0, !PT ;  /* 0x0000038063147812 */ /* 0x000fc400078ec0ff */
[C---:B------:R-:W-:Y:S02]  /*af50*/  IADD3 R31, P6, R4.reuse, 0x20, RZ ;  /* 0x00000020041f7810 */ /* 0x040fe40007fde0ff */
[C---:B------:R-:W-:Y:S02]  /*af60*/  IADD3 R101, P3, R4.reuse, 0x4000, RZ ;  /* 0x0000400004657810 */ /* 0x040fe40007f7e0ff */
[C---:B------:R-:W-:Y:S01]  /*af70*/  IADD3 R103, P2, R4.reuse, 0x4020, RZ ;  /* 0x0000402004677810 */ /* 0x040fe20007f5e0ff */
[--C-:B------:R-:W-:Y:S01]  /*af80*/  IMAD.X R27, RZ, RZ, R5.reuse, P6 ;  /* 0x000000ffff1b7224 */ /* 0x100fe200030e0605 */
[C---:B------:R-:W-:Y:S01]  /*af90*/  IADD3 R105, P1, R4.reuse, 0x4040, RZ ;  /* 0x0000404004697810 */ /* 0x040fe20007f3e0ff */
[--C-:B------:R-:W-:Y:S01]  /*afa0*/  IMAD.X R13, RZ, RZ, R5.reuse, P3 ;  /* 0x000000ffff0d7224 */ /* 0x100fe200018e0605 */
[----:B------:R-:W-:Y:S01]  /*afb0*/  BAR.SYNC.DEFER_BLOCKING 0x1, 0x100 ;  /* 0x0044000000007b1d */ /* 0x000fe20000010000 */
[----:B------:R-:W-:Y:S01]  /*afc0*/  IADD3 R88, P0, R4, 0x4060, RZ ;  /* 0x0000406004587810 */ /* 0x000fe20007f1e0ff */
[--C-:B------:R-:W-:Y:S01]  /*afd0*/  IMAD.X R11, RZ, RZ, R5.reuse, P2 ;  /* 0x000000ffff0b7224 */ /* 0x100fe200010e0605 */
[----:B------:R-:W-:Y:S01]  /*afe0*/  LOP3.LUT R4, R9, R4, RZ, 0x3c, !PT ;  /* 0x0000000409047212 */ /* 0x000fe200078e3cff */
[--C-:B------:R-:W-:Y:S01]  /*aff0*/  IMAD.X R9, RZ, RZ, R5.reuse, P1 ;  /* 0x000000ffff097224 */ /* 0x100fe200008e0605 */
[----:B------:R-:W-:Y:S01]  /*b000*/  SHF.R.U64 R14, R14, 0x3, RZ ;  /* 0x000000030e0e7819 */ /* 0x000fe200000012ff */
[----:B------:R-:W-:Y:S01]  /*b010*/  IMAD.X R21, RZ, RZ, R5, P0 ;  /* 0x000000ffff157224 */ /* 0x000fe200000e0605 */
[----:B------:R-:W-:-:S02]  /*b020*/  SHF.R.U64 R20, R20, 0x3, RZ ;  /* 0x0000000314147819 */ /* 0x000fc400000012ff */
[-C--:B------:R-:W-:Y:S02]  /*b030*/  IADD3.X R15, RZ, R5.reuse, RZ, P4, !PT ;  /* 0x00000005ff0f7210 */ /* 0x080fe400027fe4ff */
[----:B------:R-:W-:Y:S02]  /*b040*/  MOV R94, R4 ;  /* 0x00000004005e7202 */ /* 0x000fe40000000f00 */
[----:B------:R-:W-:Y:S02]  /*b050*/  LOP3.LUT R24, R14, R97, RZ, 0x3c, !PT ;  /* 0x000000610e187212 */ /* 0x000fe400078e3cff */
[----:B------:R-:W-:Y:S02]  /*b060*/  F2FP.F16.F32.PACK_AB R5, R8, R93 ;  /* 0x0000005d0805723e */ /* 0x000fe400000000ff */
[----:B------:R-:W-:Y:S02]  /*b070*/  LOP3.LUT R14, R20, R99, RZ, 0x3c, !PT ;  /* 0x00000063140e7212 */ /* 0x000fe400078e3cff */
[----:B------:R-:W-:-:S02]  /*b080*/  LOP3.LUT R8, R103, 0x380, RZ, 0xc0, !PT ;  /* 0x0000038067087812 */ /* 0x000fc400078ec0ff */
[----:B------:R-:W-:Y:S02]  /*b090*/  LOP3.LUT R12, R31, 0x380, RZ, 0xc0, !PT ;  /* 0x000003801f0c7812 */ /* 0x000fe400078ec0ff */
[----:B------:R-:W-:Y:S02]  /*b0a0*/  LOP3.LUT R20, R105, 0x380, RZ, 0xc0, !PT ;  /* 0x0000038069147812 */ /* 0x000fe400078ec0ff */
[----:B------:R-:W-:Y:S02]  /*b0b0*/  SHF.R.U64 R8, R8, 0x3, RZ ;  /* 0x0000000308087819 */ /* 0x000fe400000012ff */
[----:B------:R-:W-:Y:S02]  /*b0c0*/  SHF.R.U64 R12, R12, 0x3, RZ ;  /* 0x000000030c0c7819 */ /* 0x000fe400000012ff */
[----:B------:R-:W-:Y:S02]  /*b0d0*/  SHF.R.U64 R20, R20, 0x3, RZ ;  /* 0x0000000314147819 */ /* 0x000fe400000012ff */
[----:B------:R-:W-:-:S02]  /*b0e0*/  F2FP.F16.F32.PACK_AB R4, R10, R95 ;  /* 0x0000005f0a04723e */ /* 0x000fc400000000ff */
[----:B------:R-:W-:Y:S02]  /*b0f0*/  LOP3.LUT R10, R8, R103, RZ, 0x3c, !PT ;  /* 0x00000067080a7212 */ /* 0x000fe400078e3cff */
[----:B-1----:R-:W-:Y:S01]  /*b100*/  LOP3.LUT R44, R101, 0x380, RZ, 0xc0, !PT ;  /* 0x00000380652c7812 */ /* 0x002fe200078ec0ff */
[----:B------:R1:W-:Y:S01]  /*b110*/  STSM.16.M88.4 [R94], R4 ;  /* 0x000000045e007844 */ /* 0x0003e20000000200 */
[----:B------:R-:W-:Y:S02]  /*b120*/  LOP3.LUT R26, R12, R31, RZ, 0x3c, !PT ;  /* 0x0000001f0c1a7212 */ /* 0x000fe400078e3cff */
[----:B------:R-:W-:Y:S02]  /*b130*/  LOP3.LUT R8, R20, R105, RZ, 0x3c, !PT ;  /* 0x0000006914087212 */ /* 0x000fe400078e3cff */
[----:B------:R-:W-:Y:S02]  /*b140*/  LOP3.LUT R31, R88, 0x380, RZ, 0xc0, !PT ;  /* 0x00000380581f7812 */ /* 0x000fe400078ec0ff */
[----:B------:R-:W-:-:S02]  /*b150*/  SHF.R.U64 R44, R44, 0x3, RZ ;  /* 0x000000032c2c7819 */ /* 0x000fc400000012ff */
[----:B------:R-:W-:Y:S02]  /*b160*/  MOV R30, R8 ;  /* 0x00000008001e7202 */ /* 0x000fe40000000f00 */
[----:B------:R-:W-:Y:S02]  /*b170*/  SHF.R.U64 R31, R31, 0x3, RZ ;  /* 0x000000031f1f7819 */ /* 0x000fe400000012ff */
[----:B------:R-:W-:Y:S02]  /*b180*/  F2FP.F16.F32.PACK_AB R9, R35, R34 ;  /* 0x000000222309723e */ /* 0x000fe400000000ff */
[----:B------:R-:W2:Y:S01]  /*b190*/  LDC.64 R34, c[0x0][0xc00] ;  /* 0x00030000ff227b82 */ /* 0x000ea20000000a00 */
[----:B------:R-:W-:Y:S02]  /*b1a0*/  LOP3.LUT R12, R44, R101, RZ, 0x3c, !PT ;  /* 0x000000652c0c7212 */ /* 0x000fe400078e3cff */
[----:B------:R-:W-:Y:S02]  /*b1b0*/  LOP3.LUT R20, R31, R88, RZ, 0x3c, !PT ;  /* 0x000000581f147212 */ /* 0x000fe400078e3cff */
[----:B------:R-:W-:-:S02]  /*b1c0*/  MOV R31, R10 ;  /* 0x0000000a001f7202 */ /* 0x000fc40000000f00 */
[----:B------:R-:W-:Y:S02]  /*b1d0*/  MOV R92, R26 ;  /* 0x0000001a005c7202 */ /* 0x000fe40000000f00 */
[----:B------:R-:W-:Y:S02]  /*b1e0*/  F2FP.F16.F32.PACK_AB R8, R89, R90 ;  /* 0x0000005a5908723e */ /* 0x000fe400000000ff */
[----:B------:R-:W-:Y:S02]  /*b1f0*/  F2FP.F16.F32.PACK_AB R10, R37, R36 ;  /* 0x00000024250a723e */ /* 0x000fe400000000ff */
[----:B------:R-:W-:Y:S02]  /*b200*/  F2FP.F16.F32.PACK_AB R11, R39, R38 ;  /* 0x00000026270b723e */ /* 0x000fe400000000ff */
[----:B------:R-:W-:Y:S02]  /*b210*/  MOV R91, R24 ;  /* 0x00000018005b7202 */ /* 0x000fe40000000f00 */
[----:B------:R-:W-:Y:S01]  /*b220*/  MOV R88, R14 ;  /* 0x0000000e00587202 */ /* 0x000fe20000000f00 */
[----:B------:R-:W-:Y:S01]  /*b230*/  STSM.16.M88.4 [R92], R8 ;  /* 0x000000085c007844 */ /* 0x000fe20000000200 */
[----:B------:R-:W-:-:S02]  /*b240*/  MOV R44, R12 ;  /* 0x0000000c002c7202 */ /* 0x000fc40000000f00 */
[----:B-1----:R-:W-:Y:S02]  /*b250*/  F2FP.F16.F32.PACK_AB R4, R41, R40 ;  /* 0x000000282904723e */ /* 0x002fe400000000ff */
[----:B------:R-:W-:Y:S02]  /*b260*/  F2FP.F16.F32.PACK_AB R5, R43, R42 ;  /* 0x0000002a2b05723e */ /* 0x000fe400000000ff */
[----:B------:R-:W-:Y:S02]  /*b270*/  F2FP.F16.F32.PACK_AB R6, R32, R33 ;  /* 0x000000212006723e */ /* 0x000fe400000000ff */
[----:B------:R-:W-:Y:S02]  /*b280*/  F2FP.F16.F32.PACK_AB R7, R28, R29 ;  /* 0x0000001d1c07723e */ /* 0x000fe400000000ff */
[----:B------:R-:W-:Y:S02]  /*b290*/  F2FP.F16.F32.PACK_AB R12, R49, R48 ;  /* 0x00000030310c723e */ /* 0x000fe400000000ff */
[----:B------:R-:W-:Y:S01]  /*b2a0*/  F2FP.F16.F32.PACK_AB R13, R51, R50 ;  /* 0x00000032330d723e */ /* 0x000fe200000000ff */
[----:B------:R1:W-:Y:S01]  /*b2b0*/  STSM.16.M88.4 [R91], R4 ;  /* 0x000000045b007844 */ /* 0x0003e20000000200 */
[----:B------:R-:W-:-:S02]  /*b2c0*/  F2FP.F16.F32.PACK_AB R14, R53, R52 ;  /* 0x00000034350e723e */ /* 0x000fc400000000ff */
[----:B------:R-:W-:Y:S02]  /*b2d0*/  F2FP.F16.F32.PACK_AB R15, R55, R54 ;  /* 0x00000036370f723e */ /* 0x000fe400000000ff */
[----:B------:R-:W-:Y:S02]  /*b2e0*/  F2FP.F16.F32.PACK_AB R24, R57, R56 ;  /* 0x000000383918723e */ /* 0x000fe400000000ff */
[----:B------:R-:W-:Y:S01]  /*b2f0*/  F2FP.F16.F32.PACK_AB R25, R59, R58 ;  /* 0x0000003a3b19723e */ /* 0x000fe200000000ff */
[----:B------:R-:W-:Y:S01]  /*b300*/  STSM.16.M88.4 [R88], R12 ;  /* 0x0000000c58007844 */ /* 0x000fe20000000200 */
[----:B------:R-:W-:Y:S02]  /*b310*/  F2FP.F16.F32.PACK_AB R26, R61, R60 ;  /* 0x0000003c3d1a723e */ /* 0x000fe400000000ff */
[----:B------:R-:W-:Y:S02]  /*b320*/  F2FP.F16.F32.PACK_AB R27, R63, R62 ;  /* 0x0000003e3f1b723e */ /* 0x000fe400000000ff */
[----:B------:R-:W-:Y:S01]  /*b330*/  MOV R21, R20 ;  /* 0x0000001400157202 */ /* 0x000fe20000000f00 */
[----:B------:R-:W-:Y:S01]  /*b340*/  IMAD.MOV.U32 R20, RZ, RZ, RZ ;  /* 0x000000ffff147224 */ /* 0x000fe200078e00ff */
[----:B------:R-:W-:Y:S01]  /*b350*/  ISETP.NE.U32.AND P2, PT, RZ, UR4, PT ;  /* 0x00000004ff007c0c */ /* 0x000fe2000bf45070 */
[----:B------:R3:W-:Y:S01]  /*b360*/  STSM.16.M88.4 [R44], R24 ;  /* 0x000000182c007844 */ /* 0x0007e20000000200 */
[----:B--2---:R-:W-:Y:S01]  /*b370*/  ISETP.NE.U32.AND P0, PT, R34, RZ, PT ;  /* 0x000000ff2200720c */ /* 0x004fe20003f05070 */
[C---:B-1----:R-:W-:Y:S01]  /*b380*/  IMAD.SHL.U32 R5, R185.reuse, 0x4, RZ ;  /* 0x00000004b9057824 */ /* 0x042fe200078e00ff */
[----:B------:R-:W-:Y:S01]  /*b390*/  SHF.L.U64.HI R10, R185, 0x2, R189 ;  /* 0x00000002b90a7819 */ /* 0x000fe200000102bd */
[----:B------:R1:W-:Y:S01]  /*b3a0*/  STSM.16.M88.4 [R31], R64 ;  /* 0x000000401f007844 */ /* 0x0003e20000000200 */
[----:B------:R-:W-:-:S02]  /*b3b0*/  ISETP.NE.AND.EX P2, PT, RZ, UR5, PT, P2 ;  /* 0x00000005ff007c0c */ /* 0x000fc4000bf45320 */
[----:B------:R-:W-:Y:S01]  /*b3c0*/  ISETP.NE.AND.EX P0, PT, R35, RZ, PT, P0 ;  /* 0x000000ff2300720c */ /* 0x000fe20003f05300 */
[----:B------:R1:W-:Y:S01]  /*b3d0*/  STSM.16.M88.4 [R30], R72 ;  /* 0x000000481e007844 */ /* 0x0003e20000000200 */
[----:B------:R-:W-:-:S03]  /*b3e0*/  IADD3 R6, P1, R5, R34, RZ ;  /* 0x0000002205067210 */ /* 0x000fc60007f3e0ff */
[----:B------:R1:W-:Y:S02]  /*b3f0*/  STSM.16.M88.4 [R21], R80 ;  /* 0x0000005015007844 */ /* 0x0003e40000000200 */
[----:B------:R-:W-:Y:S01]  /*b400*/  IMAD.X R7, R10, 0x1, R35, P1 ;  /* 0x000000010a077824 */ /* 0x000fe200008e0623 */
[----:B------:R-:W-:Y:S03]  /*b410*/  BAR.SYNC.DEFER_BLOCKING 0x1, 0x100 ;  /* 0x0044000000007b1d */ /* 0x000fe60000010000 */
[----:B------:R-:W-:-:S03]  /*b420*/  @P2 IADD3 R4, P3, R5, UR4, RZ ;  /* 0x0000000405042c10 */ /* 0x000fc6000ff7e0ff */
[----:B------:R-:W-:Y:S01]  /*b430*/  ULDC UR4, c[0x0][0xa88] ;  /* 0x0002a20000047ab9 */ /* 0x000fe20000000800 */
[----:B------:R-:W-:Y:S01]  /*b440*/  @P2 IADD3.X R5, R10, UR5, RZ, P3, !PT ;  /* 0x000000050a052c10 */ /* 0x000fe20009ffe4ff */
[----:B------:R-:W-:Y:S01]  /*b450*/  IMAD.U32 R9, RZ, RZ, UR4 ;  /* 0x00000004ff097e24 */ /* 0x000fe2000f8e00ff */
[----:B---3--:R-:W2:Y:S01]  /*b460*/  LDC R44, c[0x0][0xbe8] ;  /* 0x0002fa00ff2c7b82 */ /* 0x008ea20000000800 */
[----:B------:R1:W5:Y:S04]  /*b470*/  @P0 LDG.E R20, desc[UR56][R6.64] ;  /* 0x0000003806140981 */ /* 0x000368000c1e1900 */
[----:B------:R1:W5:Y:S01]  /*b480*/  @P2 LDG.E R9, desc[UR56][R4.64] ;  /* 0x0000003804092981 */ /* 0x000362000c1e1900 */
[----:B--2---:R-:W-:-:S13]  /*b490*/  ISETP.NE.AND P1, PT, R44, 0x1, PT ;  /* 0x000000012c00780c */ /* 0x004fda0003f25270 */
[----:B------:R-:W2:Y:S08]  /*b4a0*/  @P1 LDC R8, c[0x0][0xbec] ;  /* 0x0002fb00ff081b82 */ /* 0x000eb00000000800 */
[----:B------:R-:W3:Y:S01]  /*b4b0*/  @P1 LDC R11, c[0x0][0xbf0] ;  /* 0x0002fc00ff0b1b82 */ /* 0x000ee20000000800 */
[----:B-1----:R-:W-:Y:S05]  /*b4c0*/  @P2 BRA `(.L_x_2479) ;  /* 0x0000000000102947 */ /* 0x002fea0003800000 */
[----:B------:R-:W-:Y:S05]  /*b4d0*/  @!P0 BRA `(.L_x_2479) ;  /* 0x00000000000c8947 */ /* 0x000fea0003800000 */
[----:B------:R-:W4:Y:S04]  /*b4e0*/  LDG.E R4, desc[UR56][R6.64] ;  /* 0x0000003806047981 */ /* 0x000f28000c1e1900 */
[----:B-----5:R-:W4:Y:S02]  /*b4f0*/  LDG.E R9, desc[UR56][R6.64+0x4] ;  /* 0x0000043806097981 */ /* 0x020f24000c1e1900 */
[----:B----4-:R-:W-:-:S07]  /*b500*/  IMAD.IADD R9, R9, 0x1, -R4 ;  /* 0x0000000109097824 */ /* 0x010fce00078e0a04 */
.L_x_2479:
[----:B------:R-:W-:Y:S01]  /*b510*/  SHF.R.S32.HI R52, RZ, 0x1f, R188 ;  /* 0x0000001fff347819 */ /* 0x000fe200000114bc */
[----:B------:R-:W-:Y:S01]  /*b520*/  IMAD.IADD R15, R184, 0x1, R18 ;  /* 0x00000001b80f7824 */ /* 0x000fe200078e0212 */
[----:B------:R-:W-:Y:S01]  /*b530*/  ULDC.64 UR4, c[0x0][0xb90] ;  /* 0x0002e40000047ab9 */ /* 0x000fe20000000a00 */
[----:B-----5:R-:W-:Y:S01]  /*b540*/  SHF.R.S32.HI R21, RZ, 0x1f, R20 ;  /* 0x0000001fff157819 */ /* 0x020fe20000011414 */
[----:B------:R-:W-:Y:S01]  /*b550*/  IMAD.IADD R24, R194, 0x1, R18 ;  /* 0x00000001c2187824 */ /* 0x000fe200078e0212 */
[----:B------:R-:W-:Y:S01]  /*b560*/  SEL R189, R189, RZ, !P0 ;  /* 0x000000ffbdbd7207 */ /* 0x000fe20004000000 */
[----:B------:R-:W-:Y:S01]  /*b570*/  IMAD R5, R52, UR4, RZ ;  /* 0x0000000434057c24 */ /* 0x000fe2000f8e02ff */
[----:B------:R-:W-:Y:S01]  /*b580*/  SEL R185, R185, RZ, !P0 ;  /* 0x000000ffb9b97207 */ /* 0x000fe20004000000 */
[----:B--2---:R-:W-:Y:S01]  /*b590*/  @P1 IMAD.HI.U32 R6, R15, R8, RZ ;  /* 0x000000080f061227 */ /* 0x004fe200078e00ff */
[----:B------:R-:W1:Y:S03]  /*b5a0*/  @P1 LDC R55, c[0x0][0xbec] ;  /* 0x0002fb00ff371b82 */ /* 0x000e660000000800 */
[----:B------:R-:W-:Y:S01]  /*b5b0*/  IMAD.MOV.U32 R7, RZ, RZ, R15 ;  /* 0x000000ffff077224 */ /* 0x000fe200078e000f */
[----:B---3--:R-:W-:Y:S01]  /*b5c0*/  @P1 SHF.R.U32.HI R7, RZ, R11, R6 ;  /* 0x0000000bff071219 */ /* 0x008fe20000011606 */
[----:B------:R-:W-:-:S02]  /*b5d0*/  IMAD R13, R188, UR5, R5 ;  /* 0x00000005bc0d7c24 */ /* 0x000fc4000f8e0205 */
[----:B------:R-:W-:Y:S01]  /*b5e0*/  IMAD.WIDE.U32 R4, R188, UR4, R20 ;  /* 0x00000004bc047c25 */ /* 0x000fe2000f8e0014 */
[----:B------:R-:W-:-:S03]  /*b5f0*/  ULDC.64 UR4, c[0x0][0xb98] ;  /* 0x0002e60000047ab9 */ /* 0x000fc60000000a00 */
[----:B------:R-:W-:Y:S02]  /*b600*/  IMAD R11, R190, 0x40, R22 ;  /* 0x00000040be0b7824 */ /* 0x000fe400078e0216 */
[----:B------:R-:W-:Y:S02]  /*b610*/  IMAD.IADD R5, R5, 0x1, R13 ;  /* 0x0000000105057824 */ /* 0x000fe400078e020d */
[----:B------:R-:W-:Y:S02]  /*b620*/  IMAD.MOV R13, RZ, RZ, -R7 ;  /* 0x000000ffff0d7224 */ /* 0x000fe400078e0a07 */
[----:B------:R-:W-:-:S04]  /*b630*/  IMAD.WIDE R16, R11, 0x2, R16 ;  /* 0x000000020b107825 */ /* 0x000fc800078e0210 */
        /* <DEDUP_REMOVED lines=21> */
[----:B------:R-:W-:Y:S01]  /*b790*/  SHF.R.U64 R8, R8, 0x3, RZ ;  /* 0x0000000308087819 */ /* 0x000fe200000012ff */
[----:B------:R-:W-:Y:S01]  /*b7a0*/  VIADD R6, R24, 0x8 ;  /* 0x0000000818067836 */ /* 0x000fe20000000000 */
[----:B------:R-:W-:Y:S01]  /*b7b0*/  LEA R10, P4, R4, UR4, 0x2 ;  /* 0x00000004040a7c11 */ /* 0x000fe2000f8810ff */
[----:B------:R-:W-:Y:S01]  /*b7c0*/  IMAD.IADD R11, R5, 0x1, R13 ;  /* 0x00000001050b7824 */ /* 0x000fe200078e020d */
[----:B------:R-:W-:Y:S01]  /*b7d0*/  LOP3.LUT R8, R8, R7, RZ, 0x3c, !PT ;  /* 0x0000000708087212 */ /* 0x000fe200078e3cff */
[----:B------:R-:W-:Y:S01]  /*b7e0*/  IMAD.X R9, RZ, RZ, R17, P3 ;  /* 0x000000ffff097224 */ /* 0x000fe200018e0611 */
[----:B------:R-:W-:Y:S01]  /*b7f0*/  IADD3 R7, P2, R16, 0x3000, RZ ;  /* 0x0000300010077810 */ /* 0x000fe20007f5e0ff */
[----:B------:R-:W-:Y:S01]  /*b800*/  SHFL.IDX PT, R48, R10, RZ, 0x1c1f ;  /* 0x001c1fff0a307589 */ /* 0x000fe200000e0000 */
[----:B------:R-:W-:Y:S01]  /*b810*/  LEA.HI.X R14, R4, UR5, R11, 0x2, P4 ;  /* 0x00000005040e7c11 */ /* 0x000fe2000a0f140b */
[----:B------:R-:W-:Y:S01]  /*b820*/  ULDC.64 UR4, c[0x0][0xaa0] ;  /* 0x0002a80000047ab9 */ /* 0x000fe20000000a00 */
[----:B------:R-:W-:Y:S01]  /*b830*/  LOP3.LUT R5, R7, 0x380, RZ, 0xc0, !PT ;  /* 0x0000038007057812 */ /* 0x000fe200078ec0ff */
[----:B------:R-:W-:Y:S01]  /*b840*/  SHFL.IDX PT, R50, R10, 0x1, 0x1c1f ;  /* 0x003c1f000a327f89 */ /* 0x000fe200000e0000 */
[----:B------:R-:W-:-:S02]  /*b850*/  IADD3.X R13, RZ, R17, RZ, P0, !PT ;  /* 0x00000011ff0d7210 */ /* 0x000fc400007fe4ff */
[----:B------:R-:W-:Y:S01]  /*b860*/  LOP3.LUT P0, RZ, R192, 0x3, RZ, 0xc0, !PT ;  /* 0x00000003c0ff7812 */ /* 0x000fe2000780c0ff */
[----:B------:R-:W2:Y:S01]  /*b870*/  SHFL.IDX PT, R49, R14, RZ, 0x1c1f ;  /* 0x001c1fff0e317589 */ /* 0x000ea200000e0000 */
[----:B------:R-:W-:Y:S01]  /*b880*/  SHF.R.U64 R4, R5, 0x3, RZ ;  /* 0x0000000305047819 */ /* 0x000fe200000012ff */
[----:B------:R-:W-:Y:S01]  /*b890*/  IMAD.X R5, RZ, RZ, R17, P2 ;  /* 0x000000ffff057224 */ /* 0x000fe200010e0611 */
[-C--:B------:R-:W-:Y:S01]  /*b8a0*/  ISETP.GE.OR P2, PT, R24, R53.reuse, P0 ;  /* 0x000000351800720c */ /* 0x080fe20000746670 */
[----:B------:R-:W3:Y:S01]  /*b8b0*/  SHFL.IDX PT, R51, R14, 0x1, 0x1c1f ;  /* 0x003c1f000e337f89 */ /* 0x000ee200000e0000 */
[----:B------:R-:W-:Y:S02]  /*b8c0*/  ISETP.GE.OR P0, PT, R6, R53, P0 ;  /* 0x000000350600720c */ /* 0x000fe40000706670 */
[C---:B------:R-:W-:Y:S02]  /*b8d0*/  IADD3 R33, P4, R16.reuse, 0x6000, RZ ;  /* 0x0000600010217810 */ /* 0x040fe40007f9e0ff */
[----:B------:R-:W-:-:S02]  /*b8e0*/  LOP3.LUT R11, R16, 0x380, RZ, 0xc0, !PT ;  /* 0x00000380100b7812 */ /* 0x000fc400078ec0ff */
[----:B------:R-:W-:Y:S02]  /*b8f0*/  LOP3.LUT R32, R33, 0x380, RZ, 0xc0, !PT ;  /* 0x0000038021207812 */ /* 0x000fe400078ec0ff */
[----:B------:R-:W-:Y:S02]  /*b900*/  SHF.R.U64 R11, R11, 0x3, RZ ;  /* 0x000000030b0b7819 */ /* 0x000fe400000012ff */
[----:B------:R-:W-:Y:S02]  /*b910*/  LOP3.LUT R4, R4, R7, RZ, 0x3c, !PT ;  /* 0x0000000704047212 */ /* 0x000fe400078e3cff */
[----:B------:R-:W-:Y:S02]  /*b920*/  IADD3 R7, P3, R16, 0x7000, RZ ;  /* 0x0000700010077810 */ /* 0x000fe40007f7e0ff */
[----:B------:R-:W-:Y:S02]  /*b930*/  SHF.R.U64 R40, R40, 0x3, RZ ;  /* 0x0000000328287819 */ /* 0x000fe400000012ff */
[----:B------:R-:W-:Y:S01]  /*b940*/  SHF.R.U64 R36, R36, 0x3, RZ ;  /* 0x0000000324247819 */ /* 0x000fe200000012ff */
[----:B------:R-:W-:Y:S01]  /*b950*/  IMAD R21, R21, UR4, RZ ;  /* 0x0000000415157c24 */ /* 0x000fe2000f8e02ff */
[----:B------:R-:W-:Y:S01]  /*b960*/  SHF.R.U64 R32, R32, 0x3, RZ ;  /* 0x0000000320207819 */ /* 0x000fe200000012ff */
[----:B--2---:R-:W-:Y:S01]  /*b970*/  @!P2 ST.E desc[UR56][R48.64], R2 ;  /* 0x000000023000a985 */ /* 0x004fe2000c101938 */
[----:B------:R-:W-:Y:S01]  /*b980*/  LOP3.LUT R16, R11, R16, RZ, 0x3c, !PT ;  /* 0x000000100b107212 */ /* 0x000fe200078e3cff */
[--C-:B------:R-:W-:Y:S01]  /*b990*/  IMAD.X R29, RZ, RZ, R17.reuse, P3 ;  /* 0x000000ffff1d7224 */ /* 0x100fe200018e0611 */
[----:B------:R-:W-:Y:S01]  /*b9a0*/  LOP3.LUT R40, R40, R41, RZ, 0x3c, !PT ;  /* 0x0000002928287212 */ /* 0x000fe200078e3cff */
[----:B---3--:R2:W-:Y:S01]  /*b9b0*/  @!P0 ST.E desc[UR56][R50.64], R0 ;  /* 0x0000000032008985 */ /* 0x0085e2000c101938 */
[----:B------:R-:W-:Y:S01]  /*b9c0*/  LOP3.LUT R36, R36, R37, RZ, 0x3c, !PT ;  /* 0x0000002524247212 */ /* 0x000fe200078e3cff */
[--C-:B------:R-:W-:Y:S01]  /*b9d0*/  IMAD.X R41, RZ, RZ, R17.reuse, P6 ;  /* 0x000000ffff297224 */ /* 0x100fe200030e0611 */
[----:B------:R-:W-:Y:S01]  /*b9e0*/  LOP3.LUT R32, R32, R33, RZ, 0x3c, !PT ;  /* 0x0000002120207212 */ /* 0x000fe200078e3cff */
[--C-:B------:R-:W-:Y:S01]  /*b9f0*/  IMAD.X R37, RZ, RZ, R17.reuse, P5 ;  /* 0x000000ffff257224 */ /* 0x100fe200028e0611 */
[----:B------:R3:W5:Y:S01]  /*ba00*/  LD.E.128 R24, desc[UR56][R16.64] ;  /* 0x0000003810187980 */ /* 0x000762000c101d00 */
[----:B------:R-:W-:Y:S01]  /*ba10*/  IMAD.X R33, RZ, RZ, R17, P4 ;  /* 0x000000ffff217224 */ /* 0x000fe200020e0611 */
[----:B------:R-:W-:Y:S01]  /*ba20*/  LOP3.LUT R12, R15, 0x380, RZ, 0xc0, !PT ;  /* 0x000003800f0c7812 */ /* 0x000fe200078ec0ff */
[----:B------:R-:W-:Y:S01]  /*ba30*/  IMAD R21, R20, UR5, R21 ;  /* 0x0000000514157c24 */ /* 0x000fe2000f8e0215 */
[----:B------:R-:W-:Y:S01]  /*ba40*/  LOP3.LUT R6, R7, 0x380, RZ, 0xc0, !PT ;  /* 0x0000038007067812 */ /* 0x000fe200078ec0ff */
[----:B------:R-:W5:Y:S01]  /*ba50*/  LD.E.128 R8, desc[UR56][R8.64] ;  /* 0x0000003808087980 */ /* 0x000f62000c101d00 */
[----:B------:R-:W-:Y:S01]  /*ba60*/  SHF.R.U64 R12, R12, 0x3, RZ ;  /* 0x000000030c0c7819 */ /* 0x000fe200000012ff */
[----:B--2---:R-:W2:Y:S01]  /*ba70*/  @P1 LDC R51, c[0x0][0xbf0] ;  /* 0x0002fc00ff331b82 */ /* 0x004ea20000000800 */
[----:B------:R-:W-:Y:S01]  /*ba80*/  SHF.R.U64 R6, R6, 0x3, RZ ;  /* 0x0000000306067819 */ /* 0x000fe200000012ff */
[----:B------:R-:W5:Y:S01]  /*ba90*/  LD.E.128 R40, desc[UR56][R40.64] ;  /* 0x0000003828287980 */ /* 0x000f62000c101d00 */
[----:B---3--:R-:W-:Y:S01]  /*baa0*/  IMAD.WIDE.U32 R16, R20, UR4, RZ ;  /* 0x0000000414107c25 */ /* 0x008fe2000f8e00ff */
[----:B------:R-:W-:Y:S01]  /*bab0*/  ULDC.64 UR4, c[0x0][0xae8] ;  /* 0x0002ba0000047ab9 */ /* 0x000fe20000000a00 */
[----:B------:R-:W-:Y:S01]  /*bac0*/  LOP3.LUT R12, R12, R15, RZ, 0x3c, !PT ;  /* 0x0000000f0c0c7212 */ /* 0x000fe200078e3cff */
[----:B------:R-:W5:Y:S01]  /*bad0*/  LD.E.128 R36, desc[UR56][R36.64] ;  /* 0x0000003824247980 */ /* 0x000f62000c101d00 */
[----:B------:R-:W-:Y:S01]  /*bae0*/  IMAD.IADD R17, R17, 0x1, R21 ;  /* 0x0000000111117824 */ /* 0x000fe200078e0215 */
[----:B------:R-:W-:Y:S01]  /*baf0*/  LOP3.LUT R28, R6, R7, RZ, 0x3c, !PT ;  /* 0x00000007061c7212 */ /* 0x000fe200078e3cff */
[----:B------:R-:W-:Y:S01]  /*bb00*/  IMAD R21, R187, 0x20, R190 ;  /* 0x00000020bb157824 */ /* 0x000fe200078e02be */
[----:B------:R-:W5:Y:S01]  /*bb10*/  LD.E.128 R4, desc[UR56][R4.64] ;  /* 0x0000003804047980 */ /* 0x000f62000c101d00 */
[----:B------:R-:W-:-:S02]  /*bb20*/  IMAD R49, R52, UR4, RZ ;  /* 0x0000000434317c24 */ /* 0x000fc4000f8e02ff */
[----:B------:R-:W-:Y:S01]  /*bb30*/  IMAD.IADD R20, R18, 0x1, R21 ;  /* 0x0000000112147824 */ /* 0x000fe200078e0215 */
[----:B------:R-:W5:Y:S01]  /*bb40*/  LD.E.128 R12, desc[UR56][R12.64] ;  /* 0x000000380c0c7980 */ /* 0x000f62000c101d00 */
[----:B------:R-:W-:Y:S02]  /*bb50*/  IMAD R49, R188, UR5, R49 ;  /* 0x00000005bc317c24 */ /* 0x000fe4000f8e0231 */
[----:B-1----:R-:W-:Y:S01]  /*bb60*/  @P1 IMAD.HI.U32 R0, R20, R55, RZ ;  /* 0x0000003714001227 */ /* 0x002fe200078e00ff */
[----:B------:R-:W5:Y:S03]  /*bb70*/  LD.E.128 R32, desc[UR56][R32.64] ;  /* 0x0000003820207980 */ /* 0x000f66000c101d00 */
[----:B------:R-:W-:Y:S01]  /*bb80*/  IMAD.WIDE.U32 R16, R188, UR4, R16 ;  /* 0x00000004bc107c25 */ /* 0x000fe2000f8e0010 */
[----:B------:R-:W-:Y:S01]  /*bb90*/  ULDC.64 UR4, c[0x0][0xaf0] ;  /* 0x0002bc0000047ab9 */ /* 0x000fe20000000a00 */
[----:B------:R-:W5:Y:S02]  /*bba0*/  LD.E.128 R28, desc[UR56][R28.64] ;  /* 0x000000381c1c7980 */ /* 0x000f64000c101d00 */
[----:B------:R-:W-:Y:S01]  /*bbb0*/  IMAD.MOV.U32 R21, RZ, RZ, R20 ;  /* 0x000000ffff157224 */ /* 0x000fe200078e0014 */
[----:B--2---:R-:W-:Y:S01]  /*bbc0*/  @P1 SHF.R.U32.HI R21, RZ, R51, R0 ;  /* 0x00000033ff151219 */ /* 0x004fe20000011600 */
[----:B------:R-:W-:Y:S01]  /*bbd0*/  IMAD.IADD R17, R17, 0x1, R49 ;  /* 0x0000000111117824 */ /* 0x000fe200078e0231 */
[----:B------:R-:W-:Y:S01]  /*bbe0*/  @!PT LDS RZ, [RZ] ;  /* 0x00000000fffff984 */ /* 0x000fe20000000800 */
[----:B------:R-:W-:Y:S01]  /*bbf0*/  @!PT LDS RZ, [RZ] ;  /* 0x00000000fffff984 */ /* 0x000fe20000000800 */
[----:B------:R-:W-:Y:S01]  /*bc00*/  @!PT LDS RZ, [RZ] ;  /* 0x00000000fffff984 */ /* 0x000fe20000000800 */
[----:B------:R-:W-:Y:S01]  /*bc10*/  @!PT LDS RZ, [RZ] ;  /* 0x00000000fffff984 */ /* 0x000fe20000000800 */
[----:B------:R1:W-:Y:S06]  /*bc20*/  MEMBAR.ALL.CTA ;  /* 0x0000000000007992 */ /* 0x0003ec0000008000 */
[----:B-1----:R-:W1:Y:S01]  /*bc30*/  FENCE.VIEW.ASYNC.S ;  /* 0x00000000000073c6 */ /* 0x002e620000000000 */
[----:B------:R-:W-:Y:S01]  /*bc40*/  IMAD R2, R189, UR4, RZ ;  /* 0x00000004bd027c24 */ /* 0x000fe2000f8e02ff */
[----:B------:R-:W-:Y:S01]  /*bc50*/  SHF.R.S32.HI R0, RZ, 0x1f, R21 ;  /* 0x0000001fff007819 */ /* 0x000fe20000011415 */
[----:B------:R-:W-:-:S04]  /*bc60*/  IMAD.WIDE.U32 R16, R185, UR4, R16 ;  /* 0x00000004b9107c25 */ /* 0x000fc8000f8e0010 */
        /* <DEDUP_REMOVED lines=15> */
[----:B------:R-:W-:Y:S01]  /*bd60*/  ISETP.GE.AND P2, PT, R44, R53, PT ;  /* 0x000000352c00720c */ /* 0x000fe20003f46270 */
[----:B------:R-:W-:Y:S02]  /*bd70*/  ULDC.64 UR4, c[0x0][0xa80] ;  /* 0x0002a00000047ab9 */ /* 0x000fe40000000a00 */
[----:B0-----:R-:W-:Y:S01]  /*bd80*/  VIADD R3, R3, 0x34820 ;  /* 0x0003482003037836 */ /* 0x001fe20000000000 */
[----:B------:R-:W-:Y:S01]  /*bd90*/  LEA R18, P3, R16, UR4, 0x1 ;  /* 0x0000000410127c11 */ /* 0x000fe2000f8608ff */
[----:B------:R-:W-:Y:S01]  /*bda0*/  IMAD.IADD R17, R17, 0x1, R21 ;  /* 0x0000000111117824 */ /* 0x000fe200078e0215 */
[----:B------:R-:W-:Y:S02]  /*bdb0*/  IADD3 R0, R44, 0x20, RZ ;  /* 0x000000202c007810 */ /* 0x000fe40007ffe0ff */
[----:B------:R-:W-:Y:S02]  /*bdc0*/  PRMT R3, RZ, 0x654, R3 ;  /* 0x00000654ff037816 */ /* 0x000fe40000000003 */
[----:B------:R-:W-:-:S02]  /*bdd0*/  LEA.HI.X R20, R16, UR5, R17, 0x1, P3 ;  /* 0x0000000510147c11 */ /* 0x000fc400098f0c11 */
[-C--:B------:R-:W-:Y:S01]  /*bde0*/  ISETP.GE.AND P0, PT, R0, R53.reuse, PT ;  /* 0x000000350000720c */ /* 0x080fe20003f06270 */
[----:B------:R-:W-:Y:S01]  /*bdf0*/  VIADD R0, R44, 0x40 ;  /* 0x000000402c007836 */ /* 0x000fe20000000000 */
[----:B-1----:R0:W-:Y:S01]  /*be00*/  SYNCS.ARRIVE.TRANS64.RED.A1T0 RZ, [R3+URZ], RZ ;  /* 0x000000ff03ff79a7 */ /* 0x0021e2000810043f */
[----:B------:R1:W2:Y:S01]  /*be10*/  SHFL.IDX PT, R17, R20, RZ, 0x181f ;  /* 0x00181fff14117589 */ /* 0x0002a200000e0000 */
[----:B------:R-:W-:Y:S02]  /*be20*/  BSSY B1, `(.L_x_2480) ;  /* 0x000000d000017945 */ /* 0x000fe40003800000 */
[----:B------:R-:W-:Y:S01]  /*be30*/  ISETP.GE.AND P1, PT, R0, R53, PT ;  /* 0x000000350000720c */ /* 0x000fe20003f26270 */
[----:B0-----:R1:W0:Y:S01]  /*be40*/  SHFL.IDX PT, R3, R18, RZ, 0x181f ;  /* 0x00181fff12037589 */ /* 0x00122200000e0000 */
[----:B------:R-:W-:Y:S11]  /*be50*/  @P2 BRA `(.L_x_2481) ;  /* 0x0000000000242947 */ /* 0x000ff60003800000 */
[----:B------:R-:W-:Y:S02]  /*be60*/  ULDC UR4, c[0x0][0xac8] ;  /* 0x0002b20000047ab9 */ /* 0x000fe40000000800 */
[----:B------:R-:W-:Y:S02]  /*be70*/  ISETP.GE.AND P2, PT, R22, UR4, PT ;  /* 0x0000000416007c0c */ /* 0x000fe4000bf46270 */
[----:B------:R-:W-:-:S11]  /*be80*/  ISETP.GE.AND P3, PT, R186, UR4, PT ;  /* 0x00000004ba007c0c */ /* 0x000fd6000bf66270 */
[-C--:B0-----:R-:W-:Y:S02]  /*be90*/  @!P2 LEA R2, P4, R22, R3.reuse, 0x1 ;  /* 0x000000031602a211 */ /* 0x081fe400078808ff */
[----:B------:R-:W-:Y:S02]  /*bea0*/  @!P3 LEA R16, P5, R186, R3, 0x1 ;  /* 0x00000003ba10b211 */ /* 0x000fe400078a08ff */
[-C--:B--2---:R-:W-:Y:S02]  /*beb0*/  @!P2 LEA.HI.X R3, R22, R17.reuse, R197, 0x1, P4 ;  /* 0x000000111603a211 */ /* 0x084fe400020f0cc5 */
[----:B------:R-:W-:-:S03]  /*bec0*/  @!P3 LEA.HI.X R17, R186, R17, R196, 0x1, P5 ;  /* 0x00000011ba11b211 */ /* 0x000fc600028f0cc4 */
[----:B-----5:R3:W-:Y:S04]  /*bed0*/  @!P2 ST.E.128 desc[UR56][R2.64], R24 ;  /* 0x000000180200a985 */ /* 0x0207e8000c101d38 */
[----:B------:R3:W-:Y:S02]  /*bee0*/  @!P3 ST.E.128 desc[UR56][R16.64], R40 ;  /* 0x000000281000b985 */ /* 0x0007e4000c101d38 */
.L_x_2481:
[----:B------:R-:W-:Y:S05]  /*bef0*/  BSYNC B1 ;  /* 0x0000000000017941 */ /* 0x000fea0003800000 */
.L_x_2480:
[----:B--23--:R2:W3:Y:S01]  /*bf00*/  SHFL.IDX PT, R17, R20, 0x1, 0x181f ;  /* 0x00381f0014117f89 */ /* 0x00c4e200000e0000 */
[----:B------:R-:W-:Y:S03]  /*bf10*/  BSSY B1, `(.L_x_2482) ;  /* 0x000000c000017945 */ /* 0x000fe60003800000 */
[----:B0-----:R2:W0:Y:S01]  /*bf20*/  SHFL.IDX PT, R3, R18, 0x1, 0x181f ;  /* 0x00381f0012037f89 */ /* 0x00142200000e0000 */
[----:B------:R-:W-:Y:S05]  /*bf30*/  @P0 BRA `(.L_x_2483) ;  /* 0x0000000000240947 */ /* 0x000fea0003800000 */
[----:B------:R-:W-:Y:S02]  /*bf40*/  ULDC UR4, c[0x0][0xac8] ;  /* 0x0002b20000047ab9 */ /* 0x000fe40000000800 */
[----:B------:R-:W-:Y:S02]  /*bf50*/  ISETP.GE.AND P3, PT, R22, UR4, PT ;  /* 0x0000000416007c0c */ /* 0x000fe4000bf66270 */
[----:B------:R-:W-:-:S11]  /*bf60*/  ISETP.GE.AND P4, PT, R186, UR4, PT ;  /* 0x00000004ba007c0c */ /* 0x000fd6000bf86270 */
[-C--:B0-----:R-:W-:Y:S02]  /*bf70*/  @!P3 LEA R2, P0, R22, R3.reuse, 0x1 ;  /* 0x000000031602b211 */ /* 0x081fe400078008ff */
[----:B------:R-:W-:Y:S02]  /*bf80*/  @!P4 LEA R16, P2, R186, R3, 0x1 ;  /* 0x00000003ba10c211 */ /* 0x000fe400078408ff */
[-C--:B---3--:R-:W-:Y:S02]  /*bf90*/  @!P3 LEA.HI.X R3, R22, R17.reuse, R197, 0x1, P0 ;  /* 0x000000111603b211 */ /* 0x088fe400000f0cc5 */
[----:B------:R-:W-:-:S03]  /*bfa0*/  @!P4 LEA.HI.X R17, R186, R17, R196, 0x1, P2 ;  /* 0x00000011ba11c211 */ /* 0x000fc600010f0cc4 */
[----:B-----5:R4:W-:Y:S04]  /*bfb0*/  @!P3 ST.E.128 desc[UR56][R2.64], R12 ;  /* 0x0000000c0200b985 */ /* 0x0209e8000c101d38 */
[----:B------:R4:W-:Y:S02]  /*bfc0*/  @!P4 ST.E.128 desc[UR56][R16.64], R36 ;  /* 0x000000241000c985 */ /* 0x0009e4000c101d38 */
.L_x_2483:
[----:B------:R-:W-:Y:S05]  /*bfd0*/  BSYNC B1 ;  /* 0x0000000000017941 */ /* 0x000fea0003800000 */
.L_x_2482:
[----:B----45:R4:W1:Y:S01]  /*bfe0*/  SHFL.IDX PT, R13, R20, 0x2, 0x181f ;  /* 0x00581f00140d7f89 */ /* 0x03086200000e0000 */
        /* <DEDUP_REMOVED lines=8> */
[-C--:B-1----:R-:W-:Y:S02]  /*c070*/  @!P2 LEA.HI.X R3, R22, R13.reuse, R197, 0x1, P0 ;  /* 0x0000000d1603a211 */ /* 0x082fe400000f0cc5 */
[----:B------:R-:W-:-:S03]  /*c080*/  @!P3 LEA.HI.X R13, R186, R13, R196, 0x1, P1 ;  /* 0x0000000dba0db211 */ /* 0x000fc600008f0cc4 */
[----:B------:R0:W-:Y:S04]  /*c090*/  @!P2 ST.E.128 desc[UR56][R2.64], R8 ;  /* 0x000000080200a985 */ /* 0x0001e8000c101d38 */
[----:B------:R0:W-:Y:S02]  /*c0a0*/  @!P3 ST.E.128 desc[UR56][R12.64], R32 ;  /* 0x000000200c00b985 */ /* 0x0001e4000c101d38 */
.L_x_2485:
[----:B------:R-:W-:Y:S05]  /*c0b0*/  BSYNC B1 ;  /* 0x0000000000017941 */ /* 0x000fea0003800000 */
.L_x_2484:
[----:B------:R-:W-:Y:S01]  /*c0c0*/  VIADD R0, R44, 0x60 ;  /* 0x000000602c007836 */ /* 0x000fe20000000000 */
[----:B0-----:R0:W0:Y:S04]  /*c0d0*/  SHFL.IDX PT, R9, R20, 0x3, 0x181f ;  /* 0x00781f0014097f89 */ /* 0x00102800000e0000 */
[----:B------:R-:W-:Y:S01]  /*c0e0*/  ISETP.GE.AND P0, PT, R0, R53, PT ;  /* 0x000000350000720c */ /* 0x000fe20003f06270 */
[----:B------:R0:W0:-:S12]  /*c0f0*/  SHFL.IDX PT, R11, R18, 0x3, 0x181f ;  /* 0x00781f00120b7f89 */ /* 0x00001800000e0000 */
[----:B------:R-:W-:Y:S05]  /*c100*/  @P0 BRA `(.L_x_2486) ;  /* 0x0000000800d80947 */ /* 0x000fea0003800000 */
[----:B------:R-:W-:Y:S02]  /*c110*/  ULDC UR4, c[0x0][0xac8] ;  /* 0x0002b20000047ab9 */ /* 0x000fe40000000800 */
[----:B------:R-:W-:-:S13]  /*c120*/  ISETP.GE.AND P1, PT, R22, UR4, PT ;  /* 0x0000000416007c0c */ /* 0x000fda000bf26270 */
[----:B0-----:R-:W-:-:S04]  /*c130*/  @!P1 LEA R2, P0, R22, R11, 0x1 ;  /* 0x0000000b16029211 */ /* 0x001fc800078008ff */
[----:B------:R-:W-:Y:S02]  /*c140*/  @!P1 LEA.HI.X R3, R22, R9, R197, 0x1, P0 ;  /* 0x0000000916039211 */ /* 0x000fe400000f0cc5 */
[----:B------:R-:W-:-:S03]  /*c150*/  ISETP.GE.AND P0, PT, R186, UR4, PT ;  /* 0x00000004ba007c0c */ /* 0x000fc6000bf06270 */
[----:B------:R0:W-:Y:S10]  /*c160*/  @!P1 ST.E.128 desc[UR56][R2.64], R4 ;  /* 0x0000000402009985 */ /* 0x0001f4000c101d38 */
[----:B------:R-:W-:Y:S05]  /*c170*/  @P0 BRA `(.L_x_2486) ;  /* 0x0000000800bc0947 */ /* 0x000fea0003800000 */
[----:B0-----:R-:W-:-:S04]  /*c180*/  LEA R2, P0, R186, R11, 0x1 ;  /* 0x0000000bba027211 */ /* 0x001fc800078008ff */
[----:B------:R-:W-:-:S05]  /*c190*/  LEA.HI.X R3, R186, R9, R196, 0x1, P0 ;  /* 0x00000009ba037211 */ /* 0x000fca00000f0cc4 */
[----:B------:R0:W-:Y:S01]  /*c1a0*/  ST.E.128 desc[UR56][R2.64], R28 ;  /* 0x0000001c02007985 */ /* 0x0001e2000c101d38 */
[----:B------:R-:W-:Y:S05]  /*c1b0*/  BRA `(.L_x_2486) ;  /* 0x0000000800ac7947 */ /* 0x000fea0003800000 */
.L_x_2478:
[----:B------:R-:W2:Y:S01]  /*c1c0*/  LDC.64 R4, c[0x0][0xc00] ;  /* 0x00030000ff047b82 */ /* 0x000ea20000000a00 */
[----:B------:R-:W-:Y:S01]  /*c1d0*/  ULDC.64 UR4, c[0x0][0xc08] ;  /* 0x0003020000047ab9 */ /* 0x000fe20000000a00 */
[----:B------:R-:W-:-:S06]  /*c1e0*/  IMAD.MOV.U32 R6, RZ, RZ, RZ ;  /* 0x000000ffff067224 */ /* 0x000fcc00078e00ff */
[----:B0-----:R-:W0:Y:S01]  /*c1f0*/  LDC.64 R2, c[0x0][0xc00] ;  /* 0x00030000ff027b82 */ /* 0x001e220000000a00 */
[----:B------:R-:W-:-:S04]  /*c200*/  ISETP.NE.U32.AND P1, PT, RZ, UR4, PT ;  /* 0x00000004ff007c0c */ /* 0x000fc8000bf25070 */
[----:B------:R-:W-:-:S03]  /*c210*/  ISETP.NE.AND.EX P1, PT, RZ, UR5, PT, P1 ;  /* 0x00000005ff007c0c */ /* 0x000fc6000bf25310 */
[----:B------:R-:W3:Y:S01]  /*c220*/  LDC R17, c[0x0][0xbe8] ;  /* 0x0002fa00ff117b82 */ /* 0x000ee20000000800 */
[----:B--2---:R-:W-:-:S04]  /*c230*/  ISETP.NE.U32.AND P0, PT, R4, RZ, PT ;  /* 0x000000ff0400720c */ /* 0x004fc80003f05070 */
[----:B------:R-:W-:Y:S01]  /*c240*/  ISETP.NE.AND.EX P0, PT, R5, RZ, PT, P0 ;  /* 0x000000ff0500720c */ /* 0x000fe20003f05300 */
[----:B0-----:R-:W-:-:S04]  /*c250*/  IMAD.WIDE R4, R185, 0x4, R2 ;  /* 0x00000004b9047825 */ /* 0x001fc800078e0202 */
[----:B------:R-:W0:Y:S01]  /*c260*/  @P1 LDC.64 R2, c[0x0][0xc08] ;  /* 0x00030200ff021b82 */ /* 0x000e220000000a00 */
[----:B------:R-:W-:Y:S02]  /*c270*/  ULDC UR4, c[0x0][0xa88] ;  /* 0x0002a20000047ab9 */ /* 0x000fe40000000800 */
[----:B------:R-:W-:-:S05]  /*c280*/  IMAD.U32 R0, RZ, RZ, UR4 ;  /* 0x00000004ff007e24 */ /* 0x000fca000f8e00ff */
[----:B------:R2:W5:Y:S01]  /*c290*/  @P0 LDG.E R6, desc[UR56][R4.64] ;  /* 0x0000003804060981 */ /* 0x000562000c1e1900 */
[----:B0-----:R-:W-:-:S05]  /*c2a0*/  @P1 IMAD.WIDE R2, R185, 0x4, R2 ;  /* 0x00000004b9021825 */ /* 0x001fca00078e0202 */
[----:B------:R2:W5:Y:S01]  /*c2b0*/  @P1 LDG.E R0, desc[UR56][R2.64] ;  /* 0x0000003802001981 */ /* 0x000562000c1e1900 */
[----:B---3--:R-:W-:Y:S02]  /*c2c0*/  ISETP.NE.AND P2, PT, R17, 0x1, PT ;  /* 0x000000011100780c */ /* 0x008fe40003f45270 */
[----:B------:R-:W-:-:S11]  /*c2d0*/  ISETP.GE.AND P3, PT, R198, 0x80, PT ;  /* 0x00000080c600780c */ /* 0x000fd60003f66270 */
[----:B------:R-:W0:Y:S08]  /*c2e0*/  @P2 LDC R12, c[0x0][0xbec] ;  /* 0x0002fb00ff0c2b82 */ /* 0x000e300000000800 */
[----:B------:R-:W3:Y:S01]  /*c2f0*/  @P2 LDC R21, c[0x0][0xbf0] ;  /* 0x0002fc00ff152b82 */ /* 0x000ee20000000800 */
[----:B--2---:R-:W-:Y:S05]  /*c300*/  @P1 BRA `(.L_x_2487) ;  /* 0x0000000000101947 */ /* 0x004fea0003800000 */
[----:B------:R-:W-:Y:S05]  /*c310*/  @!P0 BRA `(.L_x_2487) ;  /* 0x00000000000c8947 */ /* 0x000fea0003800000 */
[----:B------:R-:W2:Y:S04]  /*c320*/  LDG.E R3, desc[UR56][R4.64] ;  /* 0x0000003804037981 */ /* 0x000ea8000c1e1900 */
[----:B-----5:R-:W2:Y:S02]  /*c330*/  LDG.E R0, desc[UR56][R4.64+0x4] ;  /* 0x0000043804007981 */ /* 0x020ea4000c1e1900 */
[----:B--2---:R-:W-:-:S07]  /*c340*/  IMAD.IADD R0, R0, 0x1, -R3 ;  /* 0x0000000100007824 */ /* 0x004fce00078e0a03 */
.L_x_2487:
[----:B------:R-:W-:Y:S01]  /*c350*/  BSSY B1, `(.L_x_2488) ;  /* 0x000002d000017945 */ /* 0x000fe20003800000 */
[----:B------:R-:W-:Y:S02]  /*c360*/  SHF.R.S32.HI R10, RZ, 0x1f, R188 ;  /* 0x0000001fff0a7819 */ /* 0x000fe400000114bc */
[----:B------:R-:W-:Y:S02]  /*c370*/  SEL R185, R185, RZ, !P0 ;  /* 0x000000ffb9b97207 */ /* 0x000fe40004000000 */
[----:B------:R-:W-:Y:S02]  /*c380*/  SEL R189, R189, RZ, !P0 ;  /* 0x000000ffbdbd7207 */ /* 0x000fe40004000000 */
[----:B-----5:R-:W-:Y:S01]  /*c390*/  SHF.R.S32.HI R11, RZ, 0x1f, R6 ;  /* 0x0000001fff0b7819 */ /* 0x020fe20000011406 */
[----:B------:R-:W-:Y:S06]  /*c3a0*/  @P3 BRA `(.L_x_2489) ;  /* 0x00000000009c3947 */ /* 0x000fec0003800000 */
[----:B------:R-:W2:Y:S01]  /*c3b0*/  S2R R3, SR_TID.X ;  /* 0x0000000000037919 */ /* 0x000ea20000002100 */
[----:B------:R-:W4:Y:S02]  /*c3c0*/  LDC R9, c[0x0][0xbe8] ;  /* 0x0002fa00ff097b82 */ /* 0x000f240000000800 */
[----:B----4-:R-:W-:Y:S01]  /*c3d0*/  IMAD R2, R0, R9, RZ ;  /* 0x0000000900027224 */ /* 0x010fe200078e02ff */
[----:B--2---:R-:W-:-:S04]  /*c3e0*/  IADD3 R8, R18, -0x80, R3 ;  /* 0xffffff8012087810 */ /* 0x004fc80007ffe003 */
[----:B------:R-:W-:-:S13]  /*c3f0*/  ISETP.GE.AND P0, PT, R8, R2, PT ;  /* 0x000000020800720c */ /* 0x000fda0003f06270 */
[----:B------:R-:W-:Y:S05]  /*c400*/  @P0 BRA `(.L_x_2489) ;  /* 0x0000000000840947 */ /* 0x000fea0003800000 */
[----:B------:R-:W-:Y:S01]  /*c410*/  ISETP.NE.AND P0, PT, R9, 0x1, PT ;  /* 0x000000010900780c */ /* 0x000fe20003f05270 */
[----:B------:R-:W-:Y:S01]  /*c420*/  ULDC.64 UR4, c[0x0][0xb90] ;  /* 0x0002e40000047ab9 */ /* 0x000fe20000000a00 */
[----:B------:R-:W-:Y:S02]  /*c430*/  IMAD.MOV.U32 R2, RZ, RZ, R6 ;  /* 0x000000ffff027224 */ /* 0x000fe400078e0006 */
[----:B------:R-:W-:Y:S02]  /*c440*/  IMAD R7, R10, UR4, RZ ;  /* 0x000000040a077c24 */ /* 0x000fe4000f8e02ff */
[----:B------:R-:W-:Y:S02]  /*c450*/  IMAD.MOV.U32 R3, RZ, RZ, R11 ;  /* 0x000000ffff037224 */ /* 0x000fe400078e000b */
[----:B------:R-:W-:Y:S02]  /*c460*/  IMAD.MOV.U32 R5, RZ, RZ, R8 ;  /* 0x000000ffff057224 */ /* 0x000fe400078e0008 */
[----:B------:R-:W-:-:S03]  /*c470*/  IMAD.WIDE.U32 R2, R188, UR4, R2 ;  /* 0x00000004bc027c25 */ /* 0x000fc6000f8e0002 */
[----:B------:R-:W2:Y:S01]  /*c480*/  @P0 LDC R13, c[0x0][0xbec] ;  /* 0x0002fb00ff0d0b82 */ /* 0x000ea20000000800 */
[----:B------:R-:W-:Y:S01]  /*c490*/  IMAD R7, R188, UR5, R7 ;  /* 0x00000005bc077c24 */ /* 0x000fe2000f8e0207 */
[----:B------:R-:W-:-:S03]  /*c4a0*/  ULDC.64 UR4, c[0x0][0xb98] ;  /* 0x0002e60000047ab9 */ /* 0x000fc60000000a00 */
[----:B------:R-:W-:-:S03]  /*c4b0*/  IMAD.IADD R3, R3, 0x1, R7 ;  /* 0x0000000103037824 */ /* 0x000fc600078e0207 */
[----:B------:R-:W4:Y:S01]  /*c4c0*/  @P0 LDC R15, c[0x0][0xbf0] ;  /* 0x0002fc00ff0f0b82 */ /* 0x000f220000000800 */
[----:B------:R-:W-:-:S04]  /*c4d0*/  IMAD.WIDE.U32 R2, R185, UR4, R2 ;  /* 0x00000004b9027c25 */ /* 0x000fc8000f8e0002 */
[----:B--2---:R-:W-:-:S05]  /*c4e0*/  @P0 IMAD.HI.U32 R4, R8, R13, RZ ;  /* 0x0000000d08040227 */ /* 0x004fca00078e00ff */
[----:B----4-:R-:W-:Y:S01]  /*c4f0*/  @P0 SHF.R.U32.HI R5, RZ, R15, R4 ;  /* 0x0000000fff050219 */ /* 0x010fe20000011604 */
[----:B------:R-:W-:-:S03]  /*c500*/  IMAD R4, R189, UR4, RZ ;  /* 0x00000004bd047c24 */ /* 0x000fc6000f8e02ff */
[----:B------:R-:W-:Y:S01]  /*c510*/  IADD3 R2, P0, R5, R2, RZ ;  /* 0x0000000205027210 */ /* 0x000fe20007f1e0ff */
[----:B------:R-:W-:-:S04]  /*c520*/  IMAD.MOV R7, RZ, RZ, -R5 ;  /* 0x000000ffff077224 */ /* 0x000fc800078e0a05 */
        /* <DEDUP_REMOVED lines=15> */
.L_x_2489:
[----:B------:R-:W-:Y:S05]  /*c620*/  BSYNC B1 ;  /* 0x0000000000017941 */ /* 0x000fea0003800000 */
.L_x_2488:
[----:B------:R-:W-:Y:S01]  /*c630*/  ULDC.64 UR4, c[0x0][0xaa0] ;  /* 0x0002a80000047ab9 */ /* 0x000fe20000000a00 */
[----:B------:R-:W-:Y:S01]  /*c640*/  IMAD R7, R187, 0x20, R190 ;  /* 0x00000020bb077824 */ /* 0x000fe200078e02be */
[----:B------:R-:W-:Y:S01]  /*c650*/  BSSY B1, `(.L_x_2490) ;  /* 0x0000037000017945 */ /* 0x000fe20003800000 */
[----:B--2---:R-:W-:-:S03]  /*c660*/  IMAD R3, R11, UR4, RZ ;  /* 0x000000040b037c24 */ /* 0x004fc6000f8e02ff */
[----:B------:R-:W-:Y:S01]  /*c670*/  IADD3 R9, R18, R7, RZ ;  /* 0x0000000712097210 */ /* 0x000fe20007ffe0ff */
[C---:B------:R-:W-:Y:S02]  /*c680*/  IMAD R5, R6.reuse, UR5, R3 ;  /* 0x0000000506057c24 */ /* 0x040fe4000f8e0203 */
[----:B------:R-:W-:Y:S01]  /*c690*/  IMAD.WIDE.U32 R2, R6, UR4, RZ ;  /* 0x0000000406027c25 */ /* 0x000fe2000f8e00ff */
[----:B------:R-:W-:-:S03]  /*c6a0*/  ULDC.64 UR4, c[0x0][0xae8] ;  /* 0x0002ba0000047ab9 */ /* 0x000fc60000000a00 */
[----:B------:R-:W-:Y:S02]  /*c6b0*/  IMAD.IADD R3, R3, 0x1, R5 ;  /* 0x0000000103037824 */ /* 0x000fe400078e0205 */
[----:B------:R-:W-:Y:S02]  /*c6c0*/  IMAD R7, R10, UR4, RZ ;  /* 0x000000040a077c24 */ /* 0x000fe4000f8e02ff */
[----:B0-----:R-:W-:-:S04]  /*c6d0*/  @P2 IMAD.HI.U32 R4, R9, R12, RZ ;  /* 0x0000000c09042227 */ /* 0x001fc800078e00ff */
[C---:B------:R-:W-:Y:S02]  /*c6e0*/  IMAD R7, R188.reuse, UR5, R7 ;  /* 0x00000005bc077c24 */ /* 0x040fe4000f8e0207 */
[----:B------:R-:W-:Y:S01]  /*c6f0*/  IMAD.WIDE.U32 R2, R188, UR4, R2 ;  /* 0x00000004bc027c25 */ /* 0x000fe2000f8e0002 */
[----:B------:R-:W-:-:S03]  /*c700*/  ULDC.64 UR4, c[0x0][0xaf0] ;  /* 0x0002bc0000047ab9 */ /* 0x000fc60000000a00 */
[----:B------:R-:W-:Y:S01]  /*c710*/  IMAD.MOV.U32 R5, RZ, RZ, R9 ;  /* 0x000000ffff057224 */ /* 0x000fe200078e0009 */
[----:B---3--:R-:W-:Y:S01]  /*c720*/  @P2 SHF.R.U32.HI R5, RZ, R21, R4 ;  /* 0x00000015ff052219 */ /* 0x008fe20000011604 */
        /* <DEDUP_REMOVED lines=22> */
[----:B------:R-:W-:Y:S01]  /*c890*/  IMAD.IADD R3, R3, 0x1, R5 ;  /* 0x0000000103037824 */ /* 0x000fe200078e0205 */
[----:B------:R-:W-:Y:S01]  /*c8a0*/  LEA R4, P3, R2, UR4, 0x1 ;  /* 0x0000000402047c11 */ /* 0x000fe2000f8608ff */
[----:B------:R-:W-:-:S03]  /*c8b0*/  VIADD R0, R18, 0x20 ;  /* 0x0000002012007836 */ /* 0x000fc60000000000 */
[----:B------:R-:W-:Y:S01]  /*c8c0*/  LEA.HI.X R5, R2, UR5, R3, 0x1, P3 ;  /* 0x0000000502057c11 */ /* 0x000fe200098f0c03 */
[----:B------:R0:W2:Y:S01]  /*c8d0*/  SHFL.IDX PT, R7, R4, RZ, 0x181f ;  /* 0x00181fff04077589 */ /* 0x0000a200000e0000 */
[-C--:B------:R-:W-:Y:S01]  /*c8e0*/  ISETP.GE.AND P1, PT, R0, R17.reuse, PT ;  /* 0x000000110000720c */ /* 0x080fe20003f26270 */
[----:B------:R-:W-:Y:S02]  /*c8f0*/  VIADD R0, R18, 0x40 ;  /* 0x0000004012007836 */ /* 0x000fe40000000000 */
[----:B------:R0:W3:Y:S03]  /*c900*/  SHFL.IDX PT, R3, R5, RZ, 0x181f ;  /* 0x00181fff05037589 */ /* 0x0000e600000e0000 */
[----:B------:R-:W-:Y:S01]  /*c910*/  ISETP.GE.AND P0, PT, R0, R17, PT ;  /* 0x000000110000720c */ /* 0x000fe20003f06270 */
[----:B------:R-:W-:-:S12]  /*c920*/  @P2 BRA `(.L_x_2491) ;  /* 0x0000000000242947 */ /* 0x000fd80003800000 */
[----:B------:R-:W-:Y:S02]  /*c930*/  ULDC UR4, c[0x0][0xac8] ;  /* 0x0002b20000047ab9 */ /* 0x000fe40000000800 */
[----:B------:R-:W-:Y:S02]  /*c940*/  ISETP.GE.AND P4, PT, R22, UR4, PT ;  /* 0x0000000416007c0c */ /* 0x000fe4000bf86270 */
[----:B------:R-:W-:-:S11]  /*c950*/  ISETP.GE.AND P5, PT, R186, UR4, PT ;  /* 0x00000004ba007c0c */ /* 0x000fd6000bfa6270 */
[-C--:B--2---:R-:W-:Y:S02]  /*c960*/  @!P4 LEA R6, P2, R22, R7.reuse, 0x1 ;  /* 0x000000071606c211 */ /* 0x084fe400078408ff */
[----:B------:R-:W-:Y:S02]  /*c970*/  @!P5 LEA R2, P3, R186, R7, 0x1 ;  /* 0x00000007ba02d211 */ /* 0x000fe400078608ff */
[-C--:B---3--:R-:W-:Y:S02]  /*c980*/  @!P4 LEA.HI.X R7, R22, R3.reuse, R197, 0x1, P2 ;  /* 0x000000031607c211 */ /* 0x088fe400010f0cc5 */
[----:B------:R-:W-:-:S03]  /*c990*/  @!P5 LEA.HI.X R3, R186, R3, R196, 0x1, P3 ;  /* 0x00000003ba03d211 */ /* 0x000fc600018f0cc4 */
[----:B------:R4:W-:Y:S04]  /*c9a0*/  @!P4 ST.E.128 desc[UR56][R6.64], RZ ;  /* 0x000000ff0600c985 */ /* 0x0009e8000c101d38 */
[----:B------:R4:W-:Y:S02]  /*c9b0*/  @!P5 ST.E.128 desc[UR56][R2.64], RZ ;  /* 0x000000ff0200d985 */ /* 0x0009e4000c101d38 */
.L_x_2491:
[----:B------:R-:W-:Y:S05]  /*c9c0*/  BSYNC B1 ;  /* 0x0000000000017941 */ /* 0x000fea0003800000 */
.L_x_2490:
[----:B---34-:R3:W4:Y:S01]  /*c9d0*/  SHFL.IDX PT, R3, R5, 0x1, 0x181f ;  /* 0x00381f0005037f89 */ /* 0x01872200000e0000 */
[----:B------:R-:W-:Y:S03]  /*c9e0*/  BSSY B1, `(.L_x_2492) ;  /* 0x000000c000017945 */ /* 0x000fe60003800000 */
[----:B--2---:R3:W2:Y:S01]  /*c9f0*/  SHFL.IDX PT, R7, R4, 0x1, 0x181f ;  /* 0x00381f0004077f89 */ /* 0x0046a200000e0000 */
[----:B------:R-:W-:Y:S05]  /*ca00*/  @P1 BRA `(.L_x_2493) ;  /* 0x0000000000241947 */ /* 0x000fea0003800000 */
[----:B------:R-:W-:Y:S02]  /*ca10*/  ULDC UR4, c[0x0][0xac8] ;  /* 0x0002b20000047ab9 */ /* 0x000fe40000000800 */
[----:B------:R-:W-:Y:S02]  /*ca20*/  ISETP.GE.AND P3, PT, R22, UR4, PT ;  /* 0x0000000416007c0c */ /* 0x000fe4000bf66270 */
[----:B------:R-:W-:-:S11]  /*ca30*/  ISETP.GE.AND P4, PT, R186, UR4, PT ;  /* 0x00000004ba007c0c */ /* 0x000fd6000bf86270 */
[-C--:B--2---:R-:W-:Y:S02]  /*ca40*/  @!P3 LEA R6, P1, R22, R7.reuse, 0x1 ;  /* 0x000000071606b211 */ /* 0x084fe400078208ff */
[----:B------:R-:W-:Y:S02]  /*ca50*/  @!P4 LEA R2, P2, R186, R7, 0x1 ;  /* 0x00000007ba02c211 */ /* 0x000fe400078408ff */
[-C--:B----4-:R-:W-:Y:S02]  /*ca60*/  @!P3 LEA.HI.X R7, R22, R3.reuse, R197, 0x1, P1 ;  /* 0x000000031607b211 */ /* 0x090fe400008f0cc5 */
[----:B------:R-:W-:-:S03]  /*ca70*/  @!P4 LEA.HI.X R3, R186, R3, R196, 0x1, P2 ;  /* 0x00000003ba03c211 */ /* 0x000fc600010f0cc4 */
[----:B------:R2:W-:Y:S04]  /*ca80*/  @!P3 ST.E.128 desc[UR56][R6.64], RZ ;  /* 0x000000ff0600b985 */ /* 0x0005e8000c101d38 */
[----:B------:R2:W-:Y:S02]  /*ca90*/  @!P4 ST.E.128 desc[UR56][R2.64], RZ ;  /* 0x000000ff0200c985 */ /* 0x0005e4000c101d38 */
.L_x_2493:
[----:B------:R-:W-:Y:S05]  /*caa0*/  BSYNC B1 ;  /* 0x0000000000017941 */ /* 0x000fea0003800000 */
.L_x_2492:
[----:B--2-4-:R2:W4:Y:S01]  /*cab0*/  SHFL.IDX PT, R3, R5, 0x2, 0x181f ;  /* 0x00581f0005037f89 */ /* 0x01452200000e0000 */
[----:B------:R-:W-:Y:S03]  /*cac0*/  BSSY B1, `(.L_x_2494) ;  /* 0x000000c000017945 */ /* 0x000fe60003800000 */
[----:B------:R2:W0:Y:S01]  /*cad0*/  SHFL.IDX PT, R7, R4, 0x2, 0x181f ;  /* 0x00581f0004077f89 */ /* 0x00042200000e0000 */
[----:B------:R-:W-:Y:S05]  /*cae0*/  @P0 BRA `(.L_x_2495) ;  /* 0x0000000000240947 */ /* 0x000fea0003800000 */
[----:B------:R-:W-:Y:S02]  /*caf0*/  ULDC UR4, c[0x0][0xac8] ;  /* 0x0002b20000047ab9 */ /* 0x000fe40000000800 */
[----:B------:R-:W-:Y:S02]  /*cb00*/  ISETP.GE.AND P2, PT, R22, UR4, PT ;  /* 0x0000000416007c0c */ /* 0x000fe4000bf46270 */
[----:B------:R-:W-:-:S11]  /*cb10*/  ISETP.GE.AND P3, PT, R186, UR4, PT ;  /* 0x00000004ba007c0c */ /* 0x000fd6000bf66270 */
[-C--:B0-----:R-:W-:Y:S02]  /*cb20*/  @!P2 LEA R6, P0, R22, R7.reuse, 0x1 ;  /* 0x000000071606a211 */ /* 0x081fe400078008ff */
[----:B------:R-:W-:Y:S02]  /*cb30*/  @!P3 LEA R2, P1, R186, R7, 0x1 ;  /* 0x00000007ba02b211 */ /* 0x000fe400078208ff */
[-C--:B----4-:R-:W-:Y:S02]  /*cb40*/  @!P2 LEA.HI.X R7, R22, R3.reuse, R197, 0x1, P0 ;  /* 0x000000031607a211 */ /* 0x090fe400000f0cc5 */
[----:B------:R-:W-:-:S03]  /*cb50*/  @!P3 LEA.HI.X R3, R186, R3, R196, 0x1, P1 ;  /* 0x00000003ba03b211 */ /* 0x000fc600008f0cc4 */
[----:B------:R0:W-:Y:S04]  /*cb60*/  @!P2 ST.E.128 desc[UR56][R6.64], RZ ;  /* 0x000000ff0600a985 */ /* 0x0001e8000c101d38 */
[----:B------:R0:W-:Y:S02]  /*cb70*/  @!P3 ST.E.128 desc[UR56][R2.64], RZ ;  /* 0x000000ff0200b985 */ /* 0x0001e4000c101d38 */
.L_x_2495:
[----:B------:R-:W-:Y:S05]  /*cb80*/  BSYNC B1 ;  /* 0x0000000000017941 */ /* 0x000fea0003800000 */
.L_x_2494:
[----:B------:R-:W-:Y:S01]  /*cb90*/  VIADD R0, R18, 0x60 ;  /* 0x0000006012007836 */ /* 0x000fe20000000000 */
[----:B0-23--:R-:W0:Y:S04]  /*cba0*/  SHFL.IDX PT, R5, R5, 0x3, 0x181f ;  /* 0x00781f0005057f89 */ /* 0x00de2800000e0000 */
[----:B------:R-:W-:Y:S01]  /*cbb0*/  ISETP.GE.AND P0, PT, R0, R17, PT ;  /* 0x000000110000720c */ /* 0x000fe20003f06270 */
[----:B----4-:R2:W3:-:S12]  /*cbc0*/  SHFL.IDX PT, R3, R4, 0x3, 0x181f ;  /* 0x00781f0004037f89 */ /* 0x0104d800000e0000 */
[----:B--2---:R-:W-:Y:S05]  /*cbd0*/  @P0 BRA `(.L_x_2486) ;  /* 0x0000000000240947 */ /* 0x004fea0003800000 */
[----:B------:R-:W-:Y:S02]  /*cbe0*/  ULDC UR4, c[0x0][0xac8] ;  /* 0x0002b20000047ab9 */ /* 0x000fe40000000800 */
[----:B------:R-:W-:Y:S02]  /*cbf0*/  ISETP.GE.AND P2, PT, R22, UR4, PT ;  /* 0x0000000416007c0c */ /* 0x000fe4000bf46270 */
[----:B------:R-:W-:-:S11]  /*cc00*/  ISETP.GE.AND P3, PT, R186, UR4, PT ;  /* 0x00000004ba007c0c */ /* 0x000fd6000bf66270 */
[-C--:B---3--:R-:W-:Y:S02]  /*cc10*/  @!P2 LEA R6, P0, R22, R3.reuse, 0x1 ;  /* 0x000000031606a211 */ /* 0x088fe400078008ff */
[----:B------:R-:W-:Y:S02]  /*cc20*/  @!P3 LEA R2, P1, R186, R3, 0x1 ;  /* 0x00000003ba02b211 */ /* 0x000fe400078208ff */
[-C--:B0-----:R-:W-:Y:S02]  /*cc30*/  @!P2 LEA.HI.X R7, R22, R5.reuse, R197, 0x1, P0 ;  /* 0x000000051607a211 */ /* 0x081fe400000f0cc5 */
[----:B------:R-:W-:-:S03]  /*cc40*/  @!P3 LEA.HI.X R3, R186, R5, R196, 0x1, P1 ;  /* 0x00000005ba03b211 */ /* 0x000fc600008f0cc4 */
[----:B------:R0:W-:Y:S04]  /*cc50*/  @!P2 ST.E.128 desc[UR56][R6.64], RZ ;  /* 0x000000ff0600a985 */ /* 0x0001e8000c101d38 */
[----:B------:R0:W-:Y:S02]  /*cc60*/  @!P3 ST.E.128 desc[UR56][R2.64], RZ ;  /* 0x000000ff0200b985 */ /* 0x0001e4000c101d38 */
.L_x_2486:
[----:B------:R-:W-:Y:S05]  /*cc70*/  BSYNC B0 ;  /* 0x0000000000007941 */ /* 0x000fea0003800000 */
.L_x_2477:
[----:B------:R-:W-:Y:S02]  /*cc80*/  ULDC UR4, c[0x0][0xc3c] ;  /* 0x00030f0000047ab9 */ /* 0x000fe40000000800 */
[----:B-1----:R-:W-:-:S13]  /*cc90*/  ISETP.GE.AND P0, PT, R47, UR4, PT ;  /* 0x000000042f007c0c */ /* 0x002fda000bf06270 */
[----:B------:R-:W-:Y:S05]  /*cca0*/  @!P0 BRA `(.L_x_2496) ;  /* 0xffffff4000408947 */ /* 0x000fea000383ffff */
[----:B------:R-:W-:Y:S05]  /*ccb0*/  EXIT ;  /* 0x000000000000794d */ /* 0x000fea0003800000 */
.L_x_2441:
[----:B------:R-:W-:-:S08]  /*ccc0*/  NOP ;  /* 0x0000000000007918 */ /* 0x000fd00000000000 */
[----:B0-----:R-:W0:-:S00]  /*ccd0*/  USETMAXREG.DEALLOC.CTAPOOL 0x18 ;  /* 0x00000018000079c8 */ /* 0x001e0000080e0500 */
[----:B0-----:R-:W-:Y:S01]  /*cce0*/  LOP3.LUT R0, R0, 0x3, RZ, 0xc0, !PT ;  /* 0x0000000300007812 */ /* 0x001fe200078ec0ff */
[----:B------:R-:W-:-:S05]  /*ccf0*/  IMAD.MOV.U32 R5, RZ, RZ, RZ ;  /* 0x000000ffff057224 */ /* 0x000fca00078e00ff */
[----:B------:R-:W0:Y:S02]  /*cd00*/  SHFL.IDX PT, R0, R0, RZ, 0x1f ;  /* 0x00001fff00007589 */ /* 0x000e2400000e0000 */
[----:B0-----:R-:W-:-:S04]  /*cd10*/  ISETP.NE.AND P0, PT, R0, RZ, PT ;  /* 0x000000ff0000720c */ /* 0x001fc80003f05270 */
[----:B------:R-:W-:-:S05]  /*cd20*/  P2R R0, PR, RZ, 0x1 ;  /* 0x00000001ff007803 */ /* 0x000fca0000000000 */
[----:B------:R0:W-:Y:S04]  /*cd30*/  STL [R1+0x50], R0 ;  /* 0x0000500001007387 */ /* 0x0001e80000100800 */
        /* <DEDUP_REMOVED lines=8> */
.L_x_2497:
[----:B0-----:R-:W0:Y:S01]  /*cdc0*/  S2R R0, SR_TID.X ;  /* 0x0000000000007919 */ /* 0x001e220000002100 */
[----:B------:R-:W-:Y:S01]  /*cdd0*/  ULDC UR4, c[0x0][0xc3c] ;  /* 0x00030f0000047ab9 */ /* 0x000fe20000000800 */
[----:B------:R-:W1:Y:S01]  /*cde0*/  S2UR UR6, SR_CTAID.X ;  /* 0x00000000000679c3 */ /* 0x000e620000002500 */
        /* <DEDUP_REMOVED lines=8> */
[----:B------:R-:W-:Y:S01]  /*ce70*/  UMOV UR4, URZ ;  /* 0x0000003f00047c82 */ /* 0x000fe20008000000 */
[C---:B------:R-:W-:Y:S02]  /*ce80*/  ISETP.GE.U32.AND P2, PT, R0.reuse, 0x2, PT ;  /* 0x000000020000780c */ /* 0x040fe40003f46070 */
[C---:B------:R-:W-:Y:S02]  /*ce90*/  ISETP.GE.U32.AND P3, PT, R0.reuse, 0x4, PT ;  /* 0x000000040000780c */ /* 0x040fe40003f66070 */
[C---:B------:R-:W-:Y:S02]  /*cea0*/  ISETP.GE.U32.AND P4, PT, R0.reuse, 0x8, PT ;  /* 0x000000080000780c */ /* 0x040fe40003f86070 */
[----:B------:R-:W-:Y:S02]  /*ceb0*/  ISETP.GE.U32.AND P5, PT, R0, 0x10, PT ;  /* 0x000000100000780c */ /* 0x000fe40003fa6070 */
[----:B------:R-:W-:Y:S01]  /*cec0*/  MOV R16, RZ ;  /* 0x000000ff00107202 */ /* 0x000fe20000000f00 */
[----:B--2---:R-:W0:Y:S02]  /*ced0*/  SHFL.UP PT, R4, R5, 0x1, RZ ;  /* 0x0420000005047989 */ /* 0x004e2400000e00ff */
        /* <DEDUP_REMOVED lines=16> */
[----:B------:R-:W-:Y:S01]  /*cfe0*/  IMAD.MOV.U32 R7, RZ, RZ, R6 ;  /* 0x000000ffff077224 */ /* 0x000fe200078e0006 */
[----:B-1----:R-:W-:-:S13]  /*cff0*/  ISETP.GT.AND P6, PT, R6, UR6, PT ;  /* 0x0000000606007c0c */ /* 0x002fda000bfc4270 */
[----:B------:R-:W-:Y:S05]  /*d000*/  @P6 BRA `(.L_x_2499) ;  /* 0x00000000009c6947 */ /* 0x000fea0003800000 */
[----:B------:R-:W0:Y:S01]  /*d010*/  LDC R4, c[0x0][0xc3c] ;  /* 0x00030f00ff047b82 */ /* 0x000e220000000800 */
[----:B------:R-:W-:Y:S01]  /*d020*/  IMAD.MOV.U32 R6, RZ, RZ, R7 ;  /* 0x000000ffff067224 */ /* 0x000fe200078e0007 */
[----:B------:R-:W-:Y:S01]  /*d030*/  UMOV UR4, URZ ;  /* 0x0000003f00047c82 */ /* 0x000fe20008000000 */
[----:B------:R-:W-:Y:S01]  /*d040*/  ULDC UR7, c[0x0][0xc3c] ;  /* 0x00030f0000077ab9 */ /* 0x000fe20000000800 */
[----:B------:R-:W-:-:S05]  /*d050*/  ULDC UR5, c[0x0][0xc38] ;  /* 0x00030e0000057ab9 */ /* 0x000fca0000000800 */
.L_x_2503:
        /* <DEDUP_REMOVED lines=9> */
[----:B------:R-:W0:Y:S02]  /*d0f0*/  LDC.64 R2, c[0x0][0xc80] ;  /* 0x00032000ff027b82 */ /* 0x000e240000000a00 */
[----:B0-----:R-:W-:-:S05]  /*d100*/  IMAD.WIDE R2, R7, 0x4, R2 ;  /* 0x0000000407027825 */ /* 0x001fca00078e0202 */
[----:B------:R0:W5:Y:S02]  /*d110*/  LDG.E R5, desc[UR56][R2.64] ;  /* 0x0000003802057981 */ /* 0x000164000c1e1900 */
.L_x_2502:
[----:B------:R-:W-:Y:S05]  /*d120*/  BSYNC B0 ;  /* 0x0000000000007941 */ /* 0x000fea0003800000 */
.L_x_2501:
        /* <DEDUP_REMOVED lines=21> */
.L_x_2499:
[----:B------:R-:W-:-:S04]  /*d280*/  IMAD.IADD R7, R6, 0x1, -R7 ;  /* 0x0000000106077824 */ /* 0x000fc800078e0a07 */
        /* <DEDUP_REMOVED lines=19> */
.L_x_2504:
[----:B-1----:R-:W-:Y:S01]  /*d3c0*/  IADD3 R2, RZ, -R3, RZ ;  /* 0x80000003ff027210 */ /* 0x002fe20007ffe0ff */
[----:B---3--:R-:W-:Y:S01]  /*d3d0*/  IMAD R16, R16, UR5, R7 ;  /* 0x0000000510107c24 */ /* 0x008fe2000f8e0207 */
[----:B--2---:R-:W-:-:S03]  /*d3e0*/  IABS R4, R8 ;  /* 0x0000000800047213 */ /* 0x004fc60000000000 */
        /* <DEDUP_REMOVED lines=46> */
[----:B------:R-:W-:-:S05]  /*d6d0*/  @P0 VIADD R3, R3, 0x1 ;  /* 0x0000000103030836 */ /* 0x000fca0000000000 */
[----:B------:R-:W-:Y:S02]  /*d6e0*/  @!P2 IADD3 R3, -R3, RZ, RZ ;  /* 0x000000ff0303a210 */ /* 0x000fe40007ffe1ff */
[----:B------:R-:W-:Y:S01]  /*d6f0*/  @!P1 LOP3.LUT R3, RZ, R10, RZ, 0x33, !PT ;  /* 0x0000000aff039212 */ /* 0x000fe200078e33ff */
[----:B------:R-:W-:-:S03]  /*d700*/  IMAD.MOV R10, RZ, RZ, -R10 ;  /* 0x000000ffff0a7224 */ /* 0x000fc600078e0a0a */
[----:B------:R-:W-:Y:S01]  /*d710*/  LOP3.LUT R2, RZ, R3, RZ, 0x33, !PT ;  /* 0x00000003ff027212 */ /* 0x000fe200078e33ff */
[----:B------:R-:W-:-:S04]  /*d720*/  IMAD R18, R3, R10, R4 ;  /* 0x0000000a03127224 */ /* 0x000fc800078e0204 */
[----:B------:R-:W-:Y:S01]  /*d730*/  IMAD.IADD R17, R5, 0x1, R2 ;  /* 0x0000000105117824 */ /* 0x000fe200078e0202 */
[----:B------:R-:W-:Y:S06]  /*d740*/  BRA `(.L_x_2505) ;  /* 0x00000000000c7947 */ /* 0x000fec0003800000 */
.L_x_2500:
[----:B------:R-:W-:Y:S02]  /*d750*/  IMAD.MOV.U32 R17, RZ, RZ, RZ ;  /* 0x000000ffff117224 */ /* 0x000fe400078e00ff */
[----:B------:R-:W-:Y:S02]  /*d760*/  IMAD.U32 R16, RZ, RZ, UR6 ;  /* 0x00000006ff107e24 */ /* 0x000fe4000f8e00ff */
[----:B------:R-:W-:-:S07]  /*d770*/  IMAD.MOV.U32 R18, RZ, RZ, RZ ;  /* 0x000000ffff127224 */ /* 0x000fce00078e00ff */
.L_x_2505:
[----:B------:R-:W-:-:S13]  /*d780*/  ISETP.NE.AND P0, PT, R0, RZ, PT ;  /* 0x000000ff0000720c */ /* 0x000fda0003f05270 */
[----:B------:R-:W1:Y:S01]  /*d790*/  @!P0 S2R R3, SR_CgaCtaId ;  /* 0x0000000000038919 */ /* 0x000e620000008800 */
[----:B------:R-:W-:-:S04]  /*d7a0*/  @!P0 MOV R0, 0x400 ;  /* 0x0000040000008802 */ /* 0x000fc80000000f00 */
[----:B-1----:R-:W-:-:S05]  /*d7b0*/  @!P0 LEA R0, R3, R0, 0x18 ;  /* 0x0000000003008211 */ /* 0x002fca00078ec0ff */
[----:B------:R1:W-:Y:S01]  /*d7c0*/  @!P0 STS.128 [R0+0x348d0], R16 ;  /* 0x0348d01000008388 */ /* 0x0003e20000000c00 */
[----:B------:R-:W-:Y:S06]  /*d7d0*/  BAR.ARV 0x5, 0x180 ;  /* 0x0146000000007b1d */ /* 0x000fec0000002000 */
.L_x_2498:
[----:B01----:R-:W-:Y:S01]  /*d7e0*/  IMAD.MOV.U32 R0, RZ, RZ, 0x1 ;  /* 0x00000001ff007424 */ /* 0x003fe200078e00ff */
[----:B------:R0:W-:Y:S01]  /*d7f0*/  STL [R1+0x48], RZ ;  /* 0x000048ff01007387 */ /* 0x0001e20000100800 */
[----:B------:R-:W-:Y:S02]  /*d800*/  ULDC UR4, c[0x0][0xc3c] ;  /* 0x00030f0000047ab9 */ /* 0x000fe40000000800 */
[----:B--2---:R-:W-:Y:S01]  /*d810*/  ISETP.GE.AND P0, PT, R19, UR4, PT ;  /* 0x0000000413007c0c */ /* 0x004fe2000bf06270 */
        /* <DEDUP_REMOVED lines=22> */
[----:B------:R-:W-:Y:S01]  /*d980*/  STL [R1+0x4], R4 ;  /* 0x0000040401007387 */ /* 0x000fe20000100800 */
[----:B------:R-:W-:-:S03]  /*d990*/  IMAD.MOV.U32 R2, RZ, RZ, 0x1 ;  /* 0x00000001ff027424 */ /* 0x000fc600078e00ff */
[----:B------:R-:W-:Y:S04]  /*d9a0*/  STL [R1+0x24], R3 ;  /* 0x0000240301007387 */ /* 0x000fe80000100800 */
[----:B------:R-:W-:Y:S04]  /*d9b0*/  STL [R1+0x8], RZ ;  /* 0x000008ff01007387 */ /* 0x000fe80000100800 */
[----:B------:R0:W-:Y:S04]  /*d9c0*/  STL [R1+0x14], R2 ;  /* 0x0000140201007387 */ /* 0x0001e80000100800 */
[----:B------:R1:W-:Y:S01]  /*d9d0*/  STL [R1+0x48], RZ ;  /* 0x000048ff01007387 */ /* 0x0003e20000100800 */
[----:B0-----:R-:W-:-:S02]  /*d9e0*/  LOP3.LUT R2, R0, 0x40, RZ, 0xfc, !PT ;  /* 0x0000004000027812 */ /* 0x001fc400078efcff */
[----:B-1----:R-:W-:-:S07]  /*d9f0*/  LOP3.LUT R0, R0, 0x80, RZ, 0xfc, !PT ;  /* 0x0000008000007812 */ /* 0x002fce00078efcff */
.L_x_2608:
[----:B0-----:R-:W0:Y:S02]  /*da00*/  LDC.64 R2, c[0x0][0xc88] ;  /* 0x00032200ff027b82 */ /* 0x001e240000000a00 */
[----:B0-----:R-:W-:-:S05]  /*da10*/  IMAD.WIDE R2, R19, 0x4, R2 ;  /* 0x0000000413027825 */ /* 0x001fca00078e0202 */
[----:B--2---:R-:W2:Y:S01]  /*da20*/  LDG.E R12, desc[UR56][R2.64] ;  /* 0x00000038020c7981 */ /* 0x004ea2000c1e1900 */
[----:B------:R-:W-:Y:S05]  /*da30*/  YIELD ;  /* 0x0000000000007946 */ /* 0x000fea0003800000 */
[----:B------:R-:W-:Y:S01]  /*da40*/  ULDC.64 UR4, c[0x0][0xa28] ;  /* 0x00028a0000047ab9 */ /* 0x000fe20000000a00 */
[----:B------:R-:W-:Y:S01]  /*da50*/  IMAD.MOV.U32 R0, RZ, RZ, RZ ;  /* 0x000000ffff007224 */ /* 0x000fe200078e00ff */
[----:B------:R-:W-:Y:S01]  /*da60*/  ISETP.NE.U32.AND P0, PT, RZ, UR4, PT ;  /* 0x00000004ff007c0c */ /* 0x000fe2000bf05070 */
[----:B------:R-:W-:Y:S01]  /*da70*/  IMAD.MOV.U32 R6, RZ, RZ, RZ ;  /* 0x000000ffff067224 */ /* 0x000fe200078e00ff */
[----:B------:R-:W-:Y:S01]  /*da80*/  ULDC.64 UR8, c[0x0][0xa18] ;  /* 0x0002860000087ab9 */ /* 0x000fe20000000a00 */
[----:B------:R-:W-:Y:S01]  /*da90*/  ULDC.64 UR6, c[0x0][0xa08] ;  /* 0x0002820000067ab9 */ /* 0x000fe20000000a00 */
[----:B------:R-:W-:-:S02]  /*daa0*/  ISETP.NE.AND.EX P0, PT, RZ, UR5, PT, P0 ;  /* 0x00000005ff007c0c */ /* 0x000fc4000bf05300 */
        /* <DEDUP_REMOVED lines=10> */
[----:B------:R-:W-:Y:S02]  /*db50*/  ISETP.NE.AND.EX P1, PT, RZ, UR5, PT, P1 ;  /* 0x00000005ff007c0c */ /* 0x000fe4000bf25310 */
[----:B------:R-:W-:Y:S01]  /*db60*/  ISETP.NE.U32.AND P2, PT, RZ, UR8, PT ;  /* 0x00000008ff007c0c */ /* 0x000fe2000bf45070 */
[----:B------:R-:W-:Y:S01]  /*db70*/  STL [R1], R11 ;  /* 0x0000000b01007387 */ /* 0x000fe20000100800 */
[----:B------:R-:W-:Y:S02]  /*db80*/  ISETP.NE.U32.AND P0, PT, RZ, UR6, PT ;  /* 0x00000006ff007c0c */ /* 0x000fe4000bf05070 */
[----:B------:R-:W-:Y:S01]  /*db90*/  ISETP.NE.AND.EX P2, PT, RZ, UR9, PT, P2 ;  /* 0x00000009ff007c0c */ /* 0x000fe2000bf45320 */
[----:B------:R-:W-:Y:S01]  /*dba0*/  STL [R1+0xc], R10 ;  /* 0x00000c0a01007387 */ /* 0x000fe20000100800 */
[----:B------:R-:W-:Y:S02]  /*dbb0*/  ISETP.NE.AND.EX P0, PT, RZ, UR7, PT, P0 ;  /* 0x00000007ff007c0c */ /* 0x000fe4000bf05300 */
[----:B-1----:R-:W-:-:S02]  /*dbc0*/  IADD3 R2, P3, R11, UR4, RZ ;  /* 0x000000040b027c10 */ /* 0x002fc4000ff7e0ff */
[C---:B0-----:R-:W-:Y:S02]  /*dbd0*/  IADD3 R4, P4, R11.reuse, UR6, RZ ;  /* 0x000000060b047c10 */ /* 0x041fe4000ff9e0ff */
[C---:B------:R-:W-:Y:S01]  /*dbe0*/  IADD3.X R3, R10.reuse, UR5, RZ, P3, !PT ;  /* 0x000000050a037c10 */ /* 0x040fe20009ffe4ff */
[----:B------:R-:W-:Y:S01]  /*dbf0*/  ULDC UR4, c[0x0][0x288] ;  /* 0x0000a20000047ab9 */ /* 0x000fe20000000800 */
[----:B----4-:R-:W-:Y:S02]  /*dc00*/  MOV R8, RZ ;  /* 0x000000ff00087202 */ /* 0x010fe40000000f00 */
[----:B------:R-:W-:Y:S01]  /*dc10*/  IADD3.X R5, R10, UR7, RZ, P4, !PT ;  /* 0x000000070a057c10 */ /* 0x000fe2000a7fe4ff */
        /* <DEDUP_REMOVED lines=18> */
[----:B------:R-:W0:Y:S04]  /*dd40*/  LDG.E R7, desc[UR56][R2.64] ;  /* 0x0000003802077981 */ /* 0x000e28000c1e1900 */
[----:B------:R-:W0:Y:S02]  /*dd50*/  LDG.E R2, desc[UR56][R2.64+0x4] ;  /* 0x0000043802027981 */ /* 0x000e24000c1e1900 */
[----:B0-----:R-:W-:-:S05]  /*dd60*/  IMAD.IADD R9, R2, 0x1, -R7 ;  /* 0x0000000102097824 */ /* 0x001fca00078e0a07 */
[----:B------:R1:W-:Y:S02]  /*dd70*/  STL [R1+0x34], R9 ;  /* 0x0000340901007387 */ /* 0x0003e40000100800 */
.L_x_2507:
[----:B------:R-:W-:Y:S01]  /*dd80*/  IMAD.MOV.U32 R2, RZ, RZ, R12 ;  /* 0x000000ffff027224 */ /* 0x000fe200078e000c */
[----:B------:R-:W-:Y:S01]  /*dd90*/  ULDC.64 UR4, c[0x0][0xa20] ;  /* 0x0002880000047ab9 */ /* 0x000fe20000000a00 */
[----:B-----5:R-:W-:Y:S01]  /*dda0*/  IMAD.IADD R3, R8, 0x1, R0 ;  /* 0x0000000108037824 */ /* 0x020fe200078e0200 */
[----:B------:R-:W-:Y:S02]  /*ddb0*/  ISETP.NE.U32.AND P1, PT, RZ, UR4, PT ;  /* 0x00000004ff007c0c */ /* 0x000fe4000bf25070 */
[----:B------:R2:W-:Y:S02]  /*ddc0*/  STL [R1+0x10], R2 ;  /* 0x0000100201007387 */ /* 0x0005e40000100800 */
[----:B------:R-:W-:Y:S02]  /*ddd0*/  ISETP.NE.AND.EX P1, PT, RZ, UR5, PT, P1 ;  /* 0x00000005ff007c0c */ /* 0x000fe4000bf25310 */
[----:B------:R2:W-:Y:S11]  /*dde0*/  STL [R1+0x18], R3 ;  /* 0x0000180301007387 */ /* 0x0005f60000100800 */
[----:B--2---:R-:W-:Y:S05]  /*ddf0*/  @!P1 BRA `(.L_x_2508) ;  /* 0x0000000000109947 */ /* 0x004fea0003800000 */
[----:B------:R-:W-:-:S04]  /*de00*/  IADD3 R6, P0, R11, UR4, RZ ;  /* 0x000000040b067c10 */ /* 0x000fc8000ff1e0ff */
[----:B------:R-:W-:-:S05]  /*de10*/  IADD3.X R7, R10, UR5, RZ, P0, !PT ;  /* 0x000000050a077c10 */ /* 0x000fca00087fe4ff */
[----:B------:R2:W5:Y:S01]  /*de20*/  LDG.E R6, desc[UR56][R6.64] ;  /* 0x0000003806067981 */ /* 0x000562000c1e1900 */
[----:B------:R-:W-:Y:S05]  /*de30*/  BRA `(.L_x_2509) ;  /* 0x0000000000107947 */ /* 0x000fea0003800000 */
.L_x_2508:
[----:B------:R-:W-:Y:S05]  /*de40*/  @!P0 BRA `(.L_x_2509) ;  /* 0x00000000000c8947 */ /* 0x000fea0003800000 */
[----:B------:R-:W2:Y:S04]  /*de50*/  LDG.E R6, desc[UR56][R4.64] ;  /* 0x0000003804067981 */ /* 0x000ea8000c1e1900 */
[----:B------:R-:W2:Y:S02]  /*de60*/  LDG.E R4, desc[UR56][R4.64+0x4] ;  /* 0x0000043804047981 */ /* 0x000ea4000c1e1900 */
[----:B--2---:R-:W-:-:S07]  /*de70*/  IMAD.IADD R6, R4, 0x1, -R6 ;  /* 0x0000000104067824 */ /* 0x004fce00078e0a06 */
.L_x_2509:
[----:B-----5:R-:W-:Y:S01]  /*de80*/  IMAD.IADD R6, R6, 0x1, -R0 ;  /* 0x0000000106067824 */ /* 0x020fe200078e0a00 */
[----:B------:R-:W-:Y:S01]  /*de90*/  BSSY B7, `(.L_x_2510) ;  /* 0x000043b000077945 */ /* 0x000fe20003800000 */
[----:B------:R-:W3:Y:S02]  /*dea0*/  LDC R0, c[0x0][0x448] ;  /* 0x00011200ff007b82 */ /* 0x000ee40000000800 */
[----:B---3--:R-:W-:Y:S01]  /*deb0*/  ISETP.NE.AND P0, PT, R0, 0x1, PT ;  /* 0x000000010000780c */ /* 0x008fe20003f05270 */
[----:B------:R-:W-:-:S04]  /*dec0*/  IMAD.SHL.U32 R0, R17, 0x80, RZ ;  /* 0x0000008011007824 */ /* 0x000fc800078e00ff */
[----:B------:R-:W-:-:S08]  /*ded0*/  VIADD R0, R0, 0x7f ;  /* 0x0000007f00007836 */ /* 0x000fd00000000000 */
[----:B------:R-:W3:Y:S08]  /*dee0*/  @P0 LDC R2, c[0x0][0x44c] ;  /* 0x00011300ff020b82 */ /* 0x000ef00000000800 */
[----:B------:R-:W4:Y:S01]  /*def0*/  @P0 LDC R3, c[0x0][0x450] ;  /* 0x00011400ff030b82 */ /* 0x000f220000000800 */
[----:B---3--:R-:W-:-:S05]  /*df00*/  @P0 IMAD.HI.U32 R2, R0, R2, RZ ;  /* 0x0000000200020227 */ /* 0x008fca00078e00ff */
[----:B----4-:R-:W-:Y:S02]  /*df10*/  @P0 SHF.R.U32.HI R0, RZ, R3, R2 ;  /* 0x00000003ff000219 */ /* 0x010fe40000011602 */
[C---:B------:R-:W-:Y:S01]  /*df20*/  IADD3 R2, R6.reuse, 0x80, -R9 ;  /* 0x0000008006027810 */ /* 0x040fe20007ffe809 */
[----:B------:R-:W-:-:S04]  /*df30*/  VIADD R6, R6, 0x7f ;  /* 0x0000007f06067836 */ /* 0x000fc80000000000 */
[----:B------:R-:W-:Y:S01]  /*df40*/  IMAD.IADD R0, R2, 0x1, R0 ;  /* 0x0000000102007824 */ /* 0x000fe200078e0200 */
[----:B------:R-:W-:-:S04]  /*df50*/  SHF.R.S32.HI R2, RZ, 0x1f, R6 ;  /* 0x0000001fff027819 */ /* 0x000fc80000011406 */
[----:B------:R-:W-:Y:S02]  /*df60*/  SHF.R.S32.HI R3, RZ, 0x1f, R0 ;  /* 0x0000001fff037819 */ /* 0x000fe40000011400 */
[----:B------:R-:W-:Y:S02]  /*df70*/  LEA.HI R2, R2, R6, RZ, 0x7 ;  /* 0x0000000602027211 */ /* 0x000fe400078f38ff */
[----:B------:R-:W-:Y:S02]  /*df80*/  LEA.HI R3, R3, R0, RZ, 0x7 ;  /* 0x0000000003037211 */ /* 0x000fe400078f38ff */
[----:B------:R-:W-:Y:S02]  /*df90*/  SHF.R.S32.HI R2, RZ, 0x7, R2 ;  /* 0x00000007ff027819 */ /* 0x000fe40000011402 */
[----:B------:R-:W-:-:S04]  /*dfa0*/  SHF.R.S32.HI R3, RZ, 0x7, R3 ;  /* 0x00000007ff037819 */ /* 0x000fc80000011403 */
[----:B------:R-:W-:-:S04]  /*dfb0*/  VIMNMX R4, R2, R3, PT ;  /* 0x0000000302047248 */ /* 0x000fc80003fe0100 */
[----:B------:R-:W-:Y:S01]  /*dfc0*/  ISETP.GT.AND P0, PT, R4, RZ, PT ;  /* 0x000000ff0400720c */ /* 0x000fe20003f04270 */
[----:B------:R3:W-:-:S12]  /*dfd0*/  STL [R1+0x2c], R4 ;  /* 0x00002c0401007387 */ /* 0x0007d80000100800 */
[----:B---3--:R-:W-:Y:S05]  /*dfe0*/  @P0 BRA `(.L_x_2511) ;  /* 0x0000000000440947 */ /* 0x008fea0003800000 */
[----:B------:R-:W3:Y:S02]  /*dff0*/  S2R R4, SR_TID.X ;  /* 0x0000000000047919 */ /* 0x000ee40000002100 */
[----:B---3--:R-:W-:-:S04]  /*e000*/  LOP3.LUT R4, R4, 0x7f, RZ, 0xc0, !PT ;  /* 0x0000007f04047812 */ /* 0x008fc800078ec0ff */
[----:B------:R-:W-:-:S13]  /*e010*/  ISETP.NE.AND P0, PT, R4, RZ, PT ;  /* 0x000000ff0400720c */ /* 0x000fda0003f05270 */
[----:B------:R-:W-:Y:S05]  /*e020*/  @P0 BRA `(.L_x_2512) ;  /* 0x0000004000840947 */ /* 0x000fea0003800000 */
[----:B------:R-:W3:Y:S01]  /*e030*/  S2R R3, SR_LANEID ;  /* 0x0000000000037919 */ /* 0x000ee20000000000 */
[----:B------:R-:W-:Y:S02]  /*e040*/  VOTEU.ANY UR4, UPT, PT ;  /* 0x0000000000047886 */ /* 0x000fe400038e0100 */
[----:B------:R-:W3:Y:S08]  /*e050*/  FLO.U32 R0, UR4 ;  /* 0x0000000400007d00 */ /* 0x000ef000080e0000 */
[----:B------:R-:W4:Y:S01]  /*e060*/  POPC R5, UR4 ;  /* 0x0000000400057d09 */ /* 0x000f220008000000 */
[----:B---3--:R-:W-:-:S02]  /*e070*/  ISETP.EQ.U32.AND P0, PT, R0, R3, PT ;  /* 0x000000030000720c */ /* 0x008fc40003f02070 */
[----:B------:R-:W4:Y:S11]  /*e080*/  LDC.64 R2, c[0x0][0xc60] ;  /* 0x00031800ff027b82 */ /* 0x000f360000000a00 */
[----:B----4-:R-:W3:Y:S01]  /*e090*/  @P0 ATOMG.E.ADD.STRONG.GPU PT, R3, desc[UR56][R2.64], R5 ;  /* 0x00000005020309a8 */ /* 0x010ee200081ee1f8 */
[----:B------:R-:W4:Y:S02]  /*e0a0*/  S2R R4, SR_LTMASK ;  /* 0x0000000000047919 */ /* 0x000f240000003900 */
[----:B----4-:R-:W-:-:S04]  /*e0b0*/  LOP3.LUT R4, R4, UR4, RZ, 0xc0, !PT ;  /* 0x0000000404047c12 */ /* 0x010fc8000f8ec0ff */
[----:B--2---:R-:W2:Y:S01]  /*e0c0*/  POPC R7, R4 ;  /* 0x0000000400077309 */ /* 0x004ea20000000000 */
[----:B---3--:R-:W2:Y:S02]  /*e0d0*/  SHFL.IDX PT, R0, R3, R0, 0x1f ;  /* 0x00001f0003007589 */ /* 0x008ea400000e0000 */
[----:B--2---:R-:W-:Y:S01]  /*e0e0*/  IADD3 R16, R0, UR36, R7 ;  /* 0x0000002400107c10 */ /* 0x004fe2000fffe007 */
[----:B------:R-:W-:Y:S06]  /*e0f0*/  BRA `(.L_x_2512) ;  /* 0x0000004000507947 */ /* 0x000fec0003800000 */
.L_x_2511:
[----:B------:R-:W3:Y:S01]  /*e100*/  LDL R0, [R1+0x4] ;  /* 0x0000040001007983 */ /* 0x000ee20000100800 */
        /* <DEDUP_REMOVED lines=13> */
[----:B--2---:R-:W-:-:S02]  /*e1e0*/  IMAD.U32 R7, RZ, RZ, UR9 ;  /* 0x00000009ff077e24 */ /* 0x004fc4000f8e00ff */
[----:B------:R-:W-:Y:S02]  /*e1f0*/  IMAD.U32 R11, RZ, RZ, UR5 ;  /* 0x00000005ff0b7e24 */ /* 0x000fe4000f8e00ff */
[----:B------:R-:W-:Y:S02]  /*e200*/  IMAD.MOV.U32 R8, RZ, RZ, 0x70 ;  /* 0x00000070ff087424 */ /* 0x000fe400078e00ff */
[----:B------:R-:W-:Y:S02]  /*e210*/  IMAD.MOV.U32 R12, RZ, RZ, 0x1 ;  /* 0x00000001ff0c7424 */ /* 0x000fe400078e00ff */
[----:B------:R-:W-:-:S07]  /*e220*/  IMAD.MOV.U32 R13, RZ, RZ, RZ ;  /* 0x000000ffff0d7224 */ /* 0x000fce00078e00ff */
[----:B------:R-:W-:-:S07]  /*e230*/  LEPC R20, `(.L_x_2514) ;  /* 0x000000001014794e */ /* 0x000fce0000000000 */
[----:B01-3--:R-:W-:Y:S05]  /*e240*/  CALL.ABS.NOINC R2 ;  /* 0x0000000002007343 */ /* 0x00bfea0003c00000 */
.L_x_2514:
[----:B------:R-:W-:Y:S05]  /*e250*/  BSYNC B6 ;  /* 0x0000000000067941 */ /* 0x000fea0003800000 */
.L_x_2513:
        /* <DEDUP_REMOVED lines=21> */
.L_x_2517:
        /* <DEDUP_REMOVED lines=16> */
.L_x_2516:
[----:B------:R-:W-:Y:S05]  /*e4b0*/  BSYNC B6 ;  /* 0x0000000000067941 */ /* 0x000fea0003800000 */
.L_x_2515:
[----:B------:R-:W3:Y:S01]  /*e4c0*/  LDL.LU R2, [R1] ;  /* 0x0000000001027983 */ /* 0x000ee20000300800 */
[----:B------:R-:W-:-:S03]  /*e4d0*/  ULDC.64 UR4, c[0x0][0x9f8] ;  /* 0x00027e0000047ab9 */ /* 0x000fc60000000a00 */
[----:B------:R-:W4:Y:S04]  /*e4e0*/  LDL.LU R4, [R1+0xc] ;  /* 0x00000c0001047983 */ /* 0x000f280000300800 */
[----:B--2---:R-:W2:Y:S01]  /*e4f0*/  LDL R7, [R1+0x10] ;  /* 0x0000100001077983 */ /* 0x004ea20000100800 */
[----:B------:R-:W-:-:S03]  /*e500*/  ISETP.NE.U32.AND P0, PT, RZ, UR4, PT ;  /* 0x00000004ff007c0c */ /* 0x000fc6000bf05070 */
[----:B------:R-:W5:Y:S01]  /*e510*/  LDL R0, [R1+0x2c] ;  /* 0x00002c0001007983 */ /* 0x000f620000100800 */
[----:B------:R-:W-:-:S13]  /*e520*/  ISETP.NE.AND.EX P0, PT, RZ, UR5, PT, P0 ;  /* 0x00000005ff007c0c */ /* 0x000fda000bf05300 */
[----:B---3--:R-:W-:-:S04]  /*e530*/  @P0 IADD3 R2, P1, R2, UR4, RZ ;  /* 0x0000000402020c10 */ /* 0x008fc8000ff3e0ff */
[----:B----4-:R-:W-:Y:S01]  /*e540*/  @P0 IADD3.X R3, R4, UR5, RZ, P1, !PT ;  /* 0x0000000504030c10 */ /* 0x010fe20008ffe4ff */
[----:B------:R-:W-:-:S04]  /*e550*/  ULDC.64 UR4, c[0x0][0xa08] ;  /* 0x0002820000047ab9 */ /* 0x000fc80000000a00 */
[----:B--2---:R2:W3:Y:S02]  /*e560*/  @P0 LDG.E R7, desc[UR56][R2.64] ;  /* 0x0000003802070981 */ /* 0x0044e4000c1e1900 */
[----:B--2---:R-:W2:Y:S01]  /*e570*/  LDC.64 R2, c[0x0][0x418] ;  /* 0x00010600ff027b82 */ /* 0x004ea20000000a00 */
[----:B-----5:R-:W-:Y:S01]  /*e580*/  VIADD R4, R0, 0xffffffff ;  /* 0xffffffff00047836 */ /* 0x020fe20000000000 */
[----:B---3--:R-:W-:Y:S01]  /*e590*/  SHF.R.S32.HI R8, RZ, 0x1f, R7 ;  /* 0x0000001fff087819 */ /* 0x008fe20000011407 */
[----:B------:R3:W-:Y:S04]  /*e5a0*/  @P0 STL [R1+0x10], R7 ;  /* 0x0000100701000387 */ /* 0x0007e80000100800 */
[----:B------:R3:W-:Y:S01]  /*e5b0*/  STL [R1+0x1c], R8 ;  /* 0x00001c0801007387 */ /* 0x0007e20000100800 */
[----:B--2---:R-:W-:Y:S01]  /*e5c0*/  LOP3.LUT P0, RZ, R2, UR4, RZ, 0xfc, !PT ;  /* 0x0000000402ff7c12 */ /* 0x004fe2000f80fcff */
[----:B------:R-:W-:-:S03]  /*e5d0*/  UMOV UR4, 0xffffffff ;  /* 0xffffffff00047882 */ /* 0x000fc60000000000 */
[----:B------:R-:W-:-:S04]  /*e5e0*/  LOP3.LUT P0, RZ, R3, UR5, RZ, 0xfc, P0 ;  /* 0x0000000503ff7c12 */ /* 0x000fc8000800fcff */
[----:B------:R-:W-:Y:S01]  /*e5f0*/  SEL R0, R7, RZ, !P0 ;  /* 0x000000ff07007207 */ /* 0x000fe20004000000 */
[----:B---3--:R-:W-:Y:S08]  /*e600*/  BRA.DIV UR4, `(.L_x_2518) ;  /* 0x0000004e04c47947 */ /* 0x008ff0000b800000 */
[----:B------:R-:W2:Y:S02]  /*e610*/  S2R R5, SR_TID.X ;  /* 0x0000000000057919 */ /* 0x000ea40000002100 */
[----:B--2---:R-:W-:-:S04]  /*e620*/  SHF.R.U32.HI R5, RZ, 0x5, R5 ;  /* 0x00000005ff057819 */ /* 0x004fc80000011605 */
[----:B------:R-:W-:-:S05]  /*e630*/  LOP3.LUT R5, R5, 0x3, RZ, 0xc0, !PT ;  /* 0x0000000305057812 */ /* 0x000fca00078ec0ff */
[----:B------:R2:W3:Y:S02]  /*e640*/  SHFL.IDX PT, R14, R5, RZ, 0x1f ;  /* 0x00001fff050e7589 */ /* 0x0004e400000e0000 */
.L_x_2624:
[----:B------:R-:W-:Y:S01]  /*e650*/  PLOP3.LUT P1, PT, PT, PT, PT, 0x8, 0x0 ;  /* 0x000000000000781c */ /* 0x000fe20003f2e170 */
[----:B------:R4:W-:Y:S01]  /*e660*/  STL [R1], R0 ;  /* 0x0000000001007387 */ /* 0x0009e20000100800 */
[----:B---3--:R-:W-:-:S03]  /*e670*/  ISETP.NE.AND P0, PT, R14, RZ, PT ;  /* 0x000000ff0e00720c */ /* 0x008fc60003f05270 */
[----:B------:R3:W-:Y:S01]  /*e680*/  STL [R1+0xc], R4 ;  /* 0x00000c0401007387 */ /* 0x0007e20000100800 */
[----:B----4-:R-:W-:-:S05]  /*e690*/  P2R R0, PR, RZ, 0x2 ;  /* 0x00000002ff007803 */ /* 0x010fca0000000000 */
[----:B------:R3:W-:Y:S04]  /*e6a0*/  STL [R1+0x20], R0 ;  /* 0x0000200001007387 */ /* 0x0007e80000100800 */
[----:B------:R-:W-:Y:S05]  /*e6b0*/  @P0 BRA `(.L_x_2519) ;  /* 0x0000000400480947 */ /* 0x000fea0003800000 */
[----:B------:R-:W-:-:S03]  /*e6c0*/  UMOV UR4, 0xffffffff ;  /* 0xffffffff00047882 */ /* 0x000fc60000000000 */
[----:B------:R-:W-:Y:S05]  /*e6d0*/  BRA.DIV UR4, `(.L_x_2520) ;  /* 0x0000004e04c47947 */ /* 0x000fea000b800000 */
[----:B------:R-:W-:-:S13]  /*e6e0*/  ELECT P6, URZ, PT ;  /* 0x00000000003f782f */ /* 0x000fda00038c0000 */
.L_x_2627:
[----:B------:R-:W-:Y:S05]  /*e6f0*/  @!P6 BRA `(.L_x_2519) ;  /* 0x000000040038e947 */ /* 0x000fea0003800000 */
[----:B------:R-:W-:-:S04]  /*e700*/  ISETP.NE.U32.AND P0, PT, R2, RZ, PT ;  /* 0x000000ff0200720c */ /* 0x000fc80003f05070 */
[----:B------:R-:W-:-:S13]  /*e710*/  ISETP.NE.AND.EX P0, PT, R3, RZ, PT, P0 ;  /* 0x000000ff0300720c */ /* 0x000fda0003f05300 */
[----:B------:R-:W-:Y:S05]  /*e720*/  @!P0 BRA `(.L_x_2521) ;  /* 0x0000000000548947 */ /* 0x000fea0003800000 */
[----:B------:R-:W4:Y:S01]  /*e730*/  LDC R6, c[0x0][0x43c] ;  /* 0x00010f00ff067b82 */ /* 0x000f220000000800 */
[----:B01----:R-:W-:Y:S01]  /*e740*/  IMAD.MOV.U32 R9, RZ, RZ, R4 ;  /* 0x000000ffff097224 */ /* 0x003fe200078e0004 */
[----:B------:R-:W-:-:S03]  /*e750*/  ULDC.64 UR4, c[0x0][0x428] ;  /* 0x00010a0000047ab9 */ /* 0x000fc60000000a00 */
[----:B---3--:R-:W-:Y:S01]  /*e760*/  IMAD.MOV.U32 R0, RZ, RZ, R9 ;  /* 0x000000ffff007224 */ /* 0x008fe200078e0009 */
[----:B----4-:R-:W-:-:S13]  /*e770*/  ISETP.NE.AND P0, PT, R6, 0x1, PT ;  /* 0x000000010600780c */ /* 0x010fda0003f05270 */
[----:B--2---:R-:W0:Y:S02]  /*e780*/  @P0 LDC.64 R4, c[0x0][0x440] ;  /* 0x00011000ff040b82 */ /* 0x004e240000000a00 */
        /* <DEDUP_REMOVED lines=13> */
[----:B------:R-:W2:Y:S04]  /*e860*/  LDG.E R0, desc[UR56][R2.64] ;  /* 0x0000003802007981 */ /* 0x000ea8000c1e1900 */
[----:B--2---:R4:W-:Y:S02]  /*e870*/  STL [R1], R0 ;  /* 0x0000000001007387 */ /* 0x0049e40000100800 */
.L_x_2521:
[----:B------:R-:W5:Y:S04]  /*e880*/  LDL R7, [R1+0x4] ;  /* 0x0000040001077983 */ /* 0x000f680000100800 */
[----:B---34-:R-:W5:Y:S04]  /*e890*/  LDL R0, [R1+0x8] ;  /* 0x0000080001007983 */ /* 0x018f680000100800 */
[----:B------:R-:W3:Y:S01]  /*e8a0*/  LDL R2, [R1+0x14] ;  /* 0x0000140001027983 */ /* 0x000ee20000100800 */
[----:B-----5:R-:W-:Y:S01]  /*e8b0*/  IMAD R0, R0, 0x8, R7 ;  /* 0x0000000800007824 */ /* 0x020fe200078e0207 */
[----:B---3--:R-:W-:-:S04]  /*e8c0*/  SHF.L.U32 R2, R2, 0x1f, RZ ;  /* 0x0000001f02027819 */ /* 0x008fc800000006ff */
[----:B------:R-:W3:Y:S02]  /*e8d0*/  SYNCS.PHASECHK.TRANS64.TRYWAIT P0, [R0+URZ+0x34840], R2 ;  /* 0x03484002000075a7 */ /* 0x000ee4000800017f */
[----:B---3--:R-:W-:Y:S05]  /*e8e0*/  @!P0 BRA `(.L_x_2522) ;  /* 0x0000004c00608947 */ /* 0x008fea0003800000 */
.L_x_2628:
[----:B------:R-:W4:Y:S02]  /*e8f0*/  S2R R3, SR_TID.X ;  /* 0x0000000000037919 */ /* 0x000f240000002100 */
        /* <DEDUP_REMOVED lines=10> */
.L_x_2523:
[----:B------:R-:W4:Y:S04]  /*e9a0*/  LDL R6, [R1+0x4] ;  /* 0x0000040001067983 */ /* 0x000f280000100800 */
[----:B--2---:R-:W4:Y:S04]  /*e9b0*/  LDL R5, [R1+0x8] ;  /* 0x0000080001057983 */ /* 0x004f280000100800 */
[----:B------:R-:W2:Y:S04]  /*e9c0*/  LDL R4, [R1+0xc] ;  /* 0x00000c0001047983 */ /* 0x000ea80000100800 */
[----:B------:R-:W5:Y:S04]  /*e9d0*/  LDL R3, [R1+0x18] ;  /* 0x0000180001037983 */ /* 0x000f680000100800 */
[----:B---3--:R-:W3:Y:S01]  /*e9e0*/  LDL R2, [R1] ;  /* 0x0000000001027983 */ /* 0x008ee20000100800 */
        /* <DEDUP_REMOVED lines=9> */
[----:B----4-:R-:W-:Y:S01]  /*ea80*/  IMAD R0, R5, 0xc000, R6 ;  /* 0x0000c00005007824 */ /* 0x010fe200078e0206 */
[----:B--2---:R-:W-:-:S04]  /*ea90*/  R2UR UR11, R4 ;  /* 0x00000000040b72ca */ /* 0x004fc800000e0000 */
[----:B------:R-:W-:Y:S02]  /*eaa0*/  R2UR UR8, R0 ;  /* 0x00000000000872ca */ /* 0x000fe400000e0000 */
[----:B-----5:R-:W-:Y:S02]  /*eab0*/  R2UR UR5, R3 ;  /* 0x00000000030572ca */ /* 0x020fe400000e0000 */
[----:B------:R-:W-:Y:S02]  /*eac0*/  P2R R0, PR, RZ, 0x1 ;  /* 0x00000001ff007803 */ /* 0x000fe40000000000 */
[----:B---3--:R-:W-:-:S03]  /*ead0*/  R2UR UR13, R2 ;  /* 0x00000000020d72ca */ /* 0x008fc600000e0000 */
        /* <DEDUP_REMOVED lines=15> */
[----:B----4-:R-:W-:Y:S01]  /*ebd0*/  NOP ;  /* 0x0000000000007918 */ /* 0x010fe20000000000 */
.L_x_2519:
[----:B------:R-:W4:Y:S04]  /*ebe0*/  LDL R2, [R1+0x4] ;  /* 0x0000040001027983 */ /* 0x000f280000100800 */
[----:B------:R-:W5:Y:S04]  /*ebf0*/  LDL.LU R3, [R1+0x30] ;  /* 0x0000300001037983 */ /* 0x000f680000300800 */
[----:B--2---:R-:W2:Y:S04]  /*ec00*/  LDL.LU R5, [R1+0x28] ;  /* 0x0000280001057983 */ /* 0x004ea80000300800 */
[----:B---3--:R-:W3:Y:S01]  /*ec10*/  LDL.LU R4, [R1+0x38] ;  /* 0x0000380001047983 */ /* 0x008ee20000300800 */
[----:B------:R-:W-:Y:S05]  /*ec20*/  WARPSYNC.ALL ;  /* 0x0000000000007948 */ /* 0x000fea0003800000 */
[----:B------:R-:W-:Y:S01]  /*ec30*/  ULDC.64 UR4, c[0x0][0x298] ;  /* 0x0000a60000047ab9 */ /* 0x000fe20000000a00 */
[----:B------:R-:W-:Y:S01]  /*ec40*/  ULDC.64 UR6, c[0x0][0xa00] ;  /* 0x0002800000067ab9 */ /* 0x000fe20000000a00 */
[----:B------:R-:W-:Y:S01]  /*ec50*/  BSSY B6, `(.L_x_2524) ;  /* 0x0000024000067945 */ /* 0x000fe20003800000 */
[----:B------:R-:W-:Y:S01]  /*ec60*/  BAR.SYNC.DEFER_BLOCKING 0x8, 0x180 ;  /* 0x0206000000007b1d */ /* 0x000fe20000010000 */
[----:B------:R-:W-:-:S04]  /*ec70*/  ISETP.NE.U32.AND P0, PT, RZ, UR6, PT ;  /* 0x00000006ff007c0c */ /* 0x000fc8000bf05070 */
[----:B------:R-:W-:Y:S01]  /*ec80*/  ISETP.NE.AND.EX P0, PT, RZ, UR7, PT, P0 ;  /* 0x00000007ff007c0c */ /* 0x000fe2000bf05300 */
[----:B----4-:R-:W-:Y:S01]  /*ec90*/  VIADD R2, R2, 0x10400 ;  /* 0x0001040002027836 */ /* 0x010fe20000000000 */
[----:B-----5:R-:W-:-:S04]  /*eca0*/  SHF.R.S32.HI R0, RZ, 0x1f, R3 ;  /* 0x0000001fff007819 */ /* 0x020fc80000011403 */
[----:B------:R-:W-:Y:S02]  /*ecb0*/  LOP3.LUT P1, RZ, R2, 0x3ff, RZ, 0xc0, !PT ;  /* 0x000003ff02ff7812 */ /* 0x000fe4000782c0ff */
[----:B--2---:R-:W-:Y:S01]  /*ecc0*/  SEL R5, R5, RZ, !P0 ;  /* 0x000000ff05057207 */ /* 0x004fe20004000000 */
[----:B------:R-:W-:Y:S01]  /*ecd0*/  IMAD R0, R0, UR4, RZ ;  /* 0x0000000400007c24 */ /* 0x000fe2000f8e02ff */
[----:B---3--:R-:W-:-:S03]  /*ece0*/  SEL R4, R4, RZ, !P0 ;  /* 0x000000ff04047207 */ /* 0x008fc60004000000 */
[C---:B------:R-:W-:Y:S02]  /*ecf0*/  IMAD R0, R3.reuse, UR5, R0 ;  /* 0x0000000503007c24 */ /* 0x040fe4000f8e0200 */
[----:B------:R-:W-:-:S05]  /*ed00*/  IMAD.WIDE.U32 R2, R3, UR4, RZ ;  /* 0x0000000403027c25 */ /* 0x000fca000f8e00ff */
[----:B------:R2:W-:Y:S04]  /*ed10*/  STL.64 [R1+0x40], R2 ;  /* 0x0000400201007387 */ /* 0x0005e80000100a00 */
[----:B------:R3:W-:Y:S04]  /*ed20*/  STL [R1+0x28], R5 ;  /* 0x0000280501007387 */ /* 0x0007e80000100800 */
[----:B------:R3:W-:Y:S01]  /*ed30*/  STL [R1+0x4c], R4 ;  /* 0x00004c0401007387 */ /* 0x0007e20000100800 */
[----:B--2---:R-:W-:Y:S01]  /*ed40*/  IMAD.IADD R2, R3, 0x1, R0 ;  /* 0x0000000103027824 */ /* 0x004fe200078e0200 */
[----:B------:R-:W-:-:S05]  /*ed50*/  SHF.R.S32.HI R0, RZ, 0x1f, R18 ;  /* 0x0000001fff007819 */ /* 0x000fca0000011412 */
[----:B------:R3:W-:Y:S04]  /*ed60*/  STL [R1+0x38], R0 ;  /* 0x0000380001007387 */ /* 0x0007e80000100800 */
[----:B------:R3:W-:Y:S01]  /*ed70*/  STL [R1+0x30], R2 ;  /* 0x0000300201007387 */ /* 0x0007e20000100800 */
[----:B------:R-:W-:Y:S05]  /*ed80*/  @!P1 BRA `(.L_x_2525) ;  /* 0x0000000000409947 */ /* 0x000fea0003800000 */
[----:B---3--:R-:W-:Y:S01]  /*ed90*/  MOV R2, 0x0 ;  /* 0x0000000000027802 */ /* 0x008fe20000000f00 */
[----:B------:R-:W-:Y:S01]  /*eda0*/  ULDC.64 UR6, c[0x4][0xb8] ;  /* 0x01002e0000067ab9 */ /* 0x000fe20000000a00 */
[----:B------:R-:W-:Y:S01]  /*edb0*/  ULDC.64 UR8, c[0x4][0xc0] ;  /* 0x0100300000087ab9 */ /* 0x000fe20000000a00 */
[----:B------:R-:W-:Y:S01]  /*edc0*/  ULDC.64 UR4, c[0x4][0x20] ;  /* 0x0100080000047ab9 */ /* 0x000fe20000000a00 */
[----:B------:R-:W-:Y:S01]  /*edd0*/  MOV R4, UR6 ;  /* 0x0000000600047c02 */ /* 0x000fe20008000f00 */
[----:B------:R-:W-:Y:S01]  /*ede0*/  IMAD.U32 R5, RZ, RZ, UR7 ;  /* 0x00000007ff057e24 */ /* 0x000fe2000f8e00ff */
[----:B------:R-:W2:Y:S01]  /*edf0*/  LDC.64 R2, c[0x4][R2] ;  /* 0x0100000002027b82 */ /* 0x000ea20000000a00 */
        /* <DEDUP_REMOVED lines=8> */
[----:B012---:R-:W-:Y:S05]  /*ee80*/  CALL.ABS.NOINC R2 ;  /* 0x0000000002007343 */ /* 0x007fea0003c00000 */
.L_x_2525:
[----:B------:R-:W-:Y:S05]  /*ee90*/  BSYNC B6 ;  /* 0x0000000000067941 */ /* 0x000fea0003800000 */
.L_x_2524:
[----:B---3--:R-:W2:Y:S01]  /*eea0*/  LDL.LU R5, [R1+0x30] ;  /* 0x0000300001057983 */ /* 0x008ea20000300800 */
[----:B------:R-:W-:Y:S01]  /*eeb0*/  ULDC.64 UR4, c[0x0][0x2d8] ;  /* 0x0000b60000047ab9 */ /* 0x000fe20000000a00 */
[----:B------:R-:W3:Y:S01]  /*eec0*/  LDC R7, c[0x0][0x448] ;  /* 0x00011200ff077b82 */ /* 0x000ee20000000800 */
[----:B------:R-:W-:Y:S01]  /*eed0*/  ULDC.64 UR6, c[0x0][0x280] ;  /* 0x0000a00000067ab9 */ /* 0x000fe20000000a00 */
[----:B------:R-:W2:Y:S04]  /*eee0*/  LDL.LU.64 R2, [R1+0x40] ;  /* 0x0000400001027983 */ /* 0x000ea80000300a00 */
[----:B------:R-:W4:Y:S04]  /*eef0*/  LDL.LU R0, [R1+0x38] ;  /* 0x0000380001007983 */ /* 0x000f280000300800 */
[----:B------:R-:W4:Y:S04]  /*ef00*/  LDL.LU R6, [R1+0x4c] ;  /* 0x00004c0001067983 */ /* 0x000f280000300800 */
[----:B------:R-:W4:Y:S01]  /*ef10*/  LDL.LU R4, [R1+0x28] ;  /* 0x0000280001047983 */ /* 0x000f220000300800 */
[----:B01----:R-:W0:Y:S01]  /*ef20*/  S2R R9, SR_TID.X ;  /* 0x0000000000097919 */ /* 0x003e220000002100 */
[----:B------:R-:W1:Y:S01]  /*ef30*/  S2R R8, SR_TID.X ;  /* 0x0000000000087919 */ /* 0x000e620000002100 */
[----:B---3--:R-:W-:Y:S01]  /*ef40*/  ISETP.NE.AND P0, PT, R7, 0x1, PT ;  /* 0x000000010700780c */ /* 0x008fe20003f05270 */
[----:B0-----:R-:W-:-:S02]  /*ef50*/  IMAD.SHL.U32 R9, R9, 0x8, RZ ;  /* 0x0000000809097824 */ /* 0x001fc400078e00ff */
[----:B-1----:R-:W-:-:S03]  /*ef60*/  IMAD.SHL.U32 R10, R8, 0x8, RZ ;  /* 0x00000008080a7824 */ /* 0x002fc600078e00ff */
[----:B------:R-:W-:-:S04]  /*ef70*/  LOP3.LUT R9, R9, 0x38, RZ, 0xc0, !PT ;  /* 0x0000003809097812 */ /* 0x000fc800078ec0ff */
[C---:B------:R-:W-:Y:S02]  /*ef80*/  LOP3.LUT R11, R9.reuse, 0x40, RZ, 0xfc, !PT ;  /* 0x00000040090b7812 */ /* 0x040fe400078efcff */
[----:B------:R-:W-:Y:S02]  /*ef90*/  LOP3.LUT R9, R9, 0x80, RZ, 0xfc, !PT ;  /* 0x0000008009097812 */ /* 0x000fe400078efcff */
[----:B------:R-:W-:Y:S01]  /*efa0*/  LOP3.LUT R10, R10, 0x38, RZ, 0xc0, !PT ;  /* 0x000000380a0a7812 */ /* 0x000fe200078ec0ff */
[----:B--2---:R-:W-:Y:S02]  /*efb0*/  IMAD.MOV.U32 R3, RZ, RZ, R5 ;  /* 0x000000ffff037224 */ /* 0x004fe400078e0005 */
[----:B------:R-:W0:Y:S01]  /*efc0*/  S2R R5, SR_TID.X ;  /* 0x0000000000057919 */ /* 0x000e220000002100 */
[----:B----4-:R-:W-:Y:S02]  /*efd0*/  IMAD R0, R0, UR4, RZ ;  /* 0x0000000400007c24 */ /* 0x010fe4000f8e02ff */
[----:B------:R-:W-:-:S04]  /*efe0*/  IMAD.WIDE.U32 R2, R18, UR4, R2 ;  /* 0x0000000412027c25 */ /* 0x000fc8000f8e0002 */
[----:B------:R-:W-:Y:S01]  /*eff0*/  IMAD R0, R18, UR5, R0 ;  /* 0x0000000512007c24 */ /* 0x000fe2000f8e0200 */
[----:B------:R-:W-:-:S03]  /*f000*/  ULDC.64 UR4, c[0x0][0x2e0] ;  /* 0x0000b80000047ab9 */ /* 0x000fc60000000a00 */
[----:B------:R-:W-:Y:S02]  /*f010*/  IMAD.IADD R3, R3, 0x1, R0 ;  /* 0x0000000103037824 */ /* 0x000fe400078e0200 */
[----:B------:R-:W-:Y:S02]  /*f020*/  IMAD R0, R6, UR4, RZ ;  /* 0x0000000406007c24 */ /* 0x000fe4000f8e02ff */
[C---:B------:R-:W-:Y:S01]  /*f030*/  IMAD.WIDE.U32 R2, R4.reuse, UR4, R2 ;  /* 0x0000000404027c25 */ /* 0x040fe2000f8e0002 */
[----:B------:R-:W1:Y:S03]  /*f040*/  @P0 LDC R6, c[0x0][0x450] ;  /* 0x00011400ff060b82 */ /* 0x000e660000000800 */
[----:B------:R-:W-:Y:S01]  /*f050*/  IMAD R0, R4, UR5, R0 ;  /* 0x0000000504007c24 */ /* 0x000fe2000f8e0200 */
[----:B------:R-:W-:Y:S01]  /*f060*/  ULDC.64 UR4, c[0x0][0x2d0] ;  /* 0x0000b40000047ab9 */ /* 0x000fe20000000a00 */
[----:B------:R-:W2:Y:S02]  /*f070*/  S2R R4, SR_TID.X ;  /* 0x0000000000047919 */ /* 0x000ea40000002100 */
[----:B------:R-:W-:Y:S01]  /*f080*/  IMAD.IADD R3, R3, 0x1, R0 ;  /* 0x0000000103037824 */ /* 0x000fe200078e0200 */
[----:B0-----:R-:W-:-:S04]  /*f090*/  LOP3.LUT R5, R5, 0x7f, RZ, 0xc0, !PT ;  /* 0x0000007f05057812 */ /* 0x001fc800078ec0ff */
[----:B------:R-:W-:Y:S01]  /*f0a0*/  SHF.R.U32.HI R5, RZ, 0x3, R5 ;  /* 0x00000003ff057819 */ /* 0x000fe20000011605 */
[----:B--2---:R-:W-:-:S05]  /*f0b0*/  IMAD.SHL.U32 R4, R4, 0x10, RZ ;  /* 0x0000001004047824 */ /* 0x004fca00078e00ff */
[----:B------:R-:W-:Y:S02]  /*f0c0*/  LOP3.LUT R4, R5, 0x70, R4, 0xf8, !PT ;  /* 0x0000007005047812 */ /* 0x000fe400078ef804 */
[----:B------:R-:W0:Y:S03]  /*f0d0*/  @P0 LDC R5, c[0x0][0x44c] ;  /* 0x00011300ff050b82 */ /* 0x000e260000000800 */
[----:B------:R-:W-:-:S04]  /*f0e0*/  IMAD R0, R17, 0x80, R4 ;  /* 0x0000008011007824 */ /* 0x000fc800078e0204 */
        /* <DEDUP_REMOVED lines=11> */
[----:B------:R-:W-:-:S05]  /*f1a0*/  SHF.R.S32.HI R4, RZ, 0x1f, R0 ;  /* 0x0000001fff047819 */ /* 0x000fca0000011400 */
[----:B------:R-:W-:Y:S02]  /*f1b0*/  IMAD R6, R4, UR4, RZ ;  /* 0x0000000404067c24 */ /* 0x000fe4000f8e02ff */
[C---:B------:R-:W-:Y:S01]  /*f1c0*/  IMAD.WIDE.U32 R4, R0.reuse, UR4, R2 ;  /* 0x0000000400047c25 */ /* 0x040fe2000f8e0002 */
        /* <DEDUP_REMOVED lines=15> */
[----:B------:R-:W-:Y:S01]  /*f2c0*/  IMAD R17, R17, 0x80, R5 ;  /* 0x0000008011117824 */ /* 0x000fe200078e0205 */
[----:B------:R-:W-:Y:S04]  /*f2d0*/  SHFL.IDX PT, R6, R3, 0x1, 0x181f ;  /* 0x00381f0003067f89 */ /* 0x000fe800000e0000 */
[----:B------:R-:W0:Y:S04]  /*f2e0*/  SHFL.IDX PT, R5, R3, RZ, 0x181f ;  /* 0x00181fff03057589 */ /* 0x000e2800000e0000 */
[----:B------:R-:W-:Y:S01]  /*f2f0*/  SHFL.IDX PT, R8, R0, 0x1, 0x181f ;  /* 0x00381f0000087f89 */ /* 0x000fe200000e0000 */
[----:B--2---:R-:W-:-:S02]  /*f300*/  IMAD R2, R4, R7, RZ ;  /* 0x0000000704027224 */ /* 0x004fc400078e02ff */
[----:B------:R-:W-:-:S03]  /*f310*/  VIADD R4, R17, 0x10 ;  /* 0x0000001011047836 */ /* 0x000fc60000000000 */
[-C--:B------:R-:W-:Y:S02]  /*f320*/  ISETP.GE.AND P4, PT, R17, R2.reuse, PT ;  /* 0x000000021100720c */ /* 0x080fe40003f86270 */
[----:B------:R-:W-:Y:S02]  /*f330*/  ISETP.GE.AND P3, PT, R4, R2, PT ;  /* 0x000000020400720c */ /* 0x000fe40003f66270 */
[----:B------:R-:W1:Y:S09]  /*f340*/  SHFL.IDX PT, R4, R0, RZ, 0x181f ;  /* 0x00181fff00047589 */ /* 0x000e7200000e0000 */
[----:B0-----:R-:W-:-:S05]  /*f350*/  @!P4 LEA R5, P5, R10, R5, 0x1 ;  /* 0x000000050a05c211 */ /* 0x001fca00078a08ff */
[----:B-1----:R-:W-:Y:S01]  /*f360*/  @!P4 IMAD.X R4, RZ, RZ, R4, P5 ;  /* 0x000000ffff04c224 */ /* 0x002fe200028e0604 */
[----:B------:R-:W-:-:S04]  /*f370*/  @!P3 LEA R7, P5, R10, R6, 0x1 ;  /* 0x000000060a07b211 */ /* 0x000fc800078a08ff */
        /* <DEDUP_REMOVED lines=9> */
[----:B------:R-:W0:Y:S04]  /*f410*/  SHFL.IDX PT, R7, R3, 0x2, 0x181f ;  /* 0x00581f0003077f89 */ /* 0x000e2800000e0000 */
[----:B------:R-:W-:Y:S04]  /*f420*/  @!P3 LDGSTS.E.BYPASS.LTC128B.128 [R9+0x10c00], desc[UR56][R4.64], !P2 ;  /* 0x10c000000409bfae */ /* 0x000fe8000d101d78 */
[----:B------:R-:W-:Y:S04]  /*f430*/  @!P3 LDGSTS.E.BYPASS.LTC128B.128 [R9+0x14c00], desc[UR56][R4.64+0x80], !P1 ;  /* 0x14c000800409bfae */ /* 0x000fe8000c901d78 */
[----:B------:R1:W-:Y:S04]  /*f440*/  @!P3 LDGSTS.E.BYPASS.LTC128B.128 [R9+0x18c00], desc[UR56][R4.64+0x100], !P0 ;  /* 0x18c001000409bfae */ /* 0x0003e8000c101d78 */
[----:B------:R-:W2:Y:S01]  /*f450*/  SHFL.IDX PT, R6, R0, 0x2, 0x181f ;  /* 0x00581f0000067f89 */ /* 0x000ea200000e0000 */
[----:B-1----:R-:W-:-:S05]  /*f460*/  VIADD R4, R17, 0x20 ;  /* 0x0000002011047836 */ /* 0x002fca0000000000 */
[----:B------:R-:W-:-:S13]  /*f470*/  ISETP.GE.AND P3, PT, R4, R2, PT ;  /* 0x000000020400720c */ /* 0x000fda0003f66270 */
[----:B0-----:R-:W-:-:S05]  /*f480*/  @!P3 LEA R7, P4, R10, R7, 0x1 ;  /* 0x000000070a07b211 */ /* 0x001fca00078808ff */
[----:B--2---:R-:W-:-:S04]  /*f490*/  @!P3 IMAD.X R4, RZ, RZ, R6, P4 ;  /* 0x000000ffff04b224 */ /* 0x004fc800020e0606 */
[----:B------:R-:W-:Y:S02]  /*f4a0*/  @!P3 IMAD.MOV.U32 R5, RZ, RZ, R4 ;  /* 0x000000ffff05b224 */ /* 0x000fe400078e0004 */
[----:B------:R-:W-:-:S05]  /*f4b0*/  @!P3 IMAD.MOV.U32 R4, RZ, RZ, R7 ;  /* 0x000000ffff04b224 */ /* 0x000fca00078e0007 */
        /* <DEDUP_REMOVED lines=15> */
[----:B0-----:R-:W-:-:S02]  /*f5b0*/  IADD3 R4, R17, 0x40, RZ ;  /* 0x0000004011047810 */ /* 0x001fc40007ffe0ff */
[----:B------:R-:W0:Y:S02]  /*f5c0*/  SHFL.IDX PT, R5, R3, 0x4, 0x181f ;  /* 0x00981f0003057f89 */ /* 0x000e2400000e0000 */
        /* <DEDUP_REMOVED lines=36> */
.L_x_2645:
        /* <DEDUP_REMOVED lines=12> */
.L_x_2528:
[----:B------:R-:W-:Y:S05]  /*f8d0*/  BSYNC B0 ;  /* 0x0000000000007941 */ /* 0x000fea0003800000 */
.L_x_2527:
[----:B012---:R-:W2:Y:S01]  /*f8e0*/  LDL R9, [R1+0x4] ;  /* 0x0000040001097983 */ /* 0x007ea20000100800 */
[----:B------:R-:W-:Y:S01]  /*f8f0*/  PLOP3.LUT P0, PT, PT, PT, PT, 0x80, 0x0 ;  /* 0x000000000000781c */ /* 0x000fe20003f0f070 */
[----:B------:R-:W-:Y:S01]  /*f900*/  NOP ;  /* 0x0000000000007918 */ /* 0x000fe20000000000 */
[----:B--2---:R-:W-:-:S11]  /*f910*/  VIADD R6, R9, 0x34800 ;  /* 0x0003480009067836 */ /* 0x004fd60000000000 */
.L_x_2529:
        /* <DEDUP_REMOVED lines=19> */
.L_x_2646:
[----:B------:R-:W-:Y:S05]  /*fa50*/  BSYNC B0 ;  /* 0x0000000000007941 */ /* 0x000fea0003800000 */
.L_x_2530:
[----:B0-----:R-:W2:Y:S01]  /*fa60*/  LDL R2, [R1+0x2c] ;  /* 0x00002c0001027983 */ /* 0x001ea20000100800 */
[----:B------:R-:W-:Y:S01]  /*fa70*/  BSSY B0, `(.L_x_2532) ;  /* 0x000021f000007945 */ /* 0x000fe20003800000 */
[----:B--2---:R-:W-:-:S13]  /*fa80*/  ISETP.GE.AND P0, PT, R2, 0x2, PT ;  /* 0x000000020200780c */ /* 0x004fda0003f06270 */
[----:B------:R-:W-:Y:S05]  /*fa90*/  @!P0 BRA `(.L_x_2533) ;  /* 0x0000002000708947 */ /* 0x000fea0003800000 */
[C---:B------:R-:W-:Y:S01]  /*faa0*/  LOP3.LUT R0, R2.reuse, 0x1, RZ, 0xc0, !PT ;  /* 0x0000000102007812 */ /* 0x040fe200078ec0ff */
[----:B------:R-:W-:Y:S01]  /*fab0*/  VIADD R4, R2, 0xfffffffe ;  /* 0xfffffffe02047836 */ /* 0x000fe20000000000 */
[----:B------:R-:W-:Y:S02]  /*fac0*/  BSSY B2, `(.L_x_2534) ;  /* 0x00000b9000027945 */ /* 0x000fe40003800000 */
[----:B------:R-:W-:Y:S01]  /*fad0*/  ISETP.NE.U32.AND P0, PT, R0, 0x1, PT ;  /* 0x000000010000780c */ /* 0x000fe20003f05070 */
[----:B------:R-:W-:-:S12]  /*fae0*/  IMAD.MOV.U32 R0, RZ, RZ, R4 ;  /* 0x000000ffff007224 */ /* 0x000fd800078e0004 */
[----:B------:R-:W-:Y:S05]  /*faf0*/  @!P0 BRA `(.L_x_2535) ;  /* 0x0000000800d48947 */ /* 0x000fea0003800000 */
[----:B------:R-:W2:Y:S04]  /*fb00*/  LDL R5, [R1+0x20] ;  /* 0x0000200001057983 */ /* 0x000ea80000100800 */
[----:B------:R-:W3:Y:S04]  /*fb10*/  LDL R3, [R1+0x8] ;  /* 0x0000080001037983 */ /* 0x000ee80000100800 */
[----:B------:R-:W4:Y:S01]  /*fb20*/  LDL R2, [R1+0x14] ;  /* 0x0000140001027983 */ /* 0x000f220000100800 */
        /* <DEDUP_REMOVED lines=11> */
[----:B------:R-:W-:Y:S01]  /*fbe0*/  ISETP.NE.AND.EX P0, PT, RZ, UR5, PT, P0 ;  /* 0x00000005ff007c0c */ /* 0x000fe2000bf05300 */
[----:B------:R-:W-:-:S12]  /*fbf0*/  IMAD.MOV.U32 R8, RZ, RZ, R4 ;  /* 0x000000ffff087224 */ /* 0x000fd800078e0004 */
[----:B0-----:R-:W-:Y:S05]  /*fc00*/  @!P0 BRA `(.L_x_2538) ;  /* 0x0000000000508947 */ /* 0x001fea0003800000 */
[----:B------:R-:W2:Y:S01]  /*fc10*/  LDL R10, [R1+0x1c] ;  /* 0x00001c00010a7983 */ /* 0x000ea20000100800 */
[----:B------:R-:W0:Y:S03]  /*fc20*/  LDC R5, c[0x0][0x43c] ;  /* 0x00010f00ff057b82 */ /* 0x000e260000000800 */
[----:B------:R-:W3:Y:S01]  /*fc30*/  LDL R7, [R1+0x10] ;  /* 0x0000100001077983 */ /* 0x000ee20000100800 */
[----:B------:R-:W-:Y:S01]  /*fc40*/  IMAD.MOV.U32 R0, RZ, RZ, R4 ;  /* 0x000000ffff007224 */ /* 0x000fe200078e0004 */
[----:B------:R-:W-:Y:S01]  /*fc50*/  ULDC.64 UR6, c[0x0][0x428] ;  /* 0x00010a0000067ab9 */ /* 0x000fe20000000a00 */
[----:B0-----:R-:W-:-:S13]  /*fc60*/  ISETP.NE.AND P0, PT, R5, 0x1, PT ;  /* 0x000000010500780c */ /* 0x001fda0003f05270 */
[----:B-----5:R-:W0:Y:S02]  /*fc70*/  @P0 LDC.64 R2, c[0x0][0x440] ;  /* 0x00011000ff020b82 */ /* 0x020e240000000a00 */
[----:B0-----:R-:W-:-:S05]  /*fc80*/  @P0 IMAD.HI.U32 R2, R4, R2, RZ ;  /* 0x0000000204020227 */ /* 0x001fca00078e00ff */
[----:B------:R-:W-:-:S04]  /*fc90*/  @P0 SHF.R.U32.HI R0, RZ, R3, R2 ;  /* 0x00000003ff000219 */ /* 0x000fc80000011602 */
[----:B------:R-:W-:Y:S02]  /*fca0*/  IADD3 R8, -R0, RZ, RZ ;  /* 0x000000ff00087210 */ /* 0x000fe40007ffe1ff */
[----:B------:R-:W-:-:S03]  /*fcb0*/  SHF.R.S32.HI R3, RZ, 0x1f, R0 ;  /* 0x0000001fff037819 */ /* 0x000fc60000011400 */
[----:B------:R-:W-:Y:S02]  /*fcc0*/  IMAD R8, R5, R8, R4 ;  /* 0x0000000805087224 */ /* 0x000fe400078e0204 */
[----:B--2---:R-:W-:-:S04]  /*fcd0*/  IMAD R2, R10, UR6, RZ ;  /* 0x000000060a027c24 */ /* 0x004fc8000f8e02ff */
[----:B---3--:R-:W-:Y:S02]  /*fce0*/  IMAD R5, R7, UR7, R2 ;  /* 0x0000000707057c24 */ /* 0x008fe4000f8e0202 */
[----:B------:R-:W-:-:S04]  /*fcf0*/  IMAD.MOV.U32 R2, RZ, RZ, R0 ;  /* 0x000000ffff027224 */ /* 0x000fc800078e0000 */
[----:B------:R-:W-:-:S04]  /*fd00*/  IMAD.WIDE.U32 R2, R7, UR6, R2 ;  /* 0x0000000607027c25 */ /* 0x000fc8000f8e0002 */
[----:B------:R-:W-:Y:S01]  /*fd10*/  IMAD.IADD R0, R5, 0x1, R3 ;  /* 0x0000000105007824 */ /* 0x000fe200078e0203 */
[----:B------:R-:W-:-:S04]  /*fd20*/  LEA R10, P0, R2, UR4, 0x2 ;  /* 0x00000004020a7c11 */ /* 0x000fc8000f8010ff */
[----:B------:R-:W-:-:S05]  /*fd30*/  LEA.HI.X R11, R2, UR5, R0, 0x2, P0 ;  /* 0x00000005020b7c11 */ /* 0x000fca00080f1400 */
[----:B------:R0:W5:Y:S04]  /*fd40*/  LDG.E R3, desc[UR56][R10.64] ;  /* 0x000000380a037981 */ /* 0x000168000c1e1900 */
.L_x_2538:
[----:B------:R-:W2:Y:S01]  /*fd50*/  LDL R0, [R1+0x4] ;  /* 0x0000040001007983 */ /* 0x000ea20000100800 */
[----:B------:R-:W-:Y:S01]  /*fd60*/  BSSY B3, `(.L_x_2539) ;  /* 0x0000005000037945 */ /* 0x000fe20003800000 */
[----:B--2---:R-:W-:Y:S01]  /*fd70*/  IMAD R2, R9, 0x8, R0 ;  /* 0x0000000809027824 */ /* 0x004fe200078e0200 */
[----:B------:R-:W-:-:S04]  /*fd80*/  SHF.L.U32 R0, R12, 0x1f, RZ ;  /* 0x0000001f0c007819 */ /* 0x000fc800000006ff */
[----:B------:R-:W1:Y:S02]  /*fd90*/  SYNCS.PHASECHK.TRANS64.TRYWAIT P0, [R2+URZ+0x34840], R0 ;  /* 0x03484000020075a7 */ /* 0x000e64000800017f */
[----:B-1----:R-:W-:Y:S05]  /*fda0*/  @!P0 BRA `(.L_x_2540) ;  /* 0x0000004400488947 */ /* 0x002fea0003800000 */
.L_x_2647:
[----:B------:R-:W-:Y:S05]  /*fdb0*/  BSYNC B3 ;  /* 0x0000000000037941 */ /* 0x000fea0003800000 */
.L_x_2539:
[----:B------:R-:W2:Y:S01]  /*fdc0*/  S2R R5, SR_TID.X ;  /* 0x0000000000057919 */ /* 0x000ea20000002100 */
        /* <DEDUP_REMOVED lines=11> */
.L_x_2542:
[----:B------:R-:W-:Y:S05]  /*fe80*/  BSYNC B3 ;  /* 0x0000000000037941 */ /* 0x000fea0003800000 */
.L_x_2541:
        /* <DEDUP_REMOVED lines=13> */
.L_x_2543:
        /* <DEDUP_REMOVED lines=12> */
[----:B------:R-:W-:Y:S01]  /*10020*/  VIADD R5, R7, 0x20400 ;  /* 0x0002040007057836 */ /* 0x000fe20000000000 */
[----:B------:R-:W-:Y:S01]  /*10030*/  UMOV UR6, 0x0 ;  /* 0x0000000000067882 */ /* 0x000fe20000000000 */
[----:B------:R-:W-:Y:S01]  /*10040*/  UMOV UR7, 0x14f00000 ;  /* 0x14f0000000077882 */ /* 0x000fe20000000000 */
[----:B------:R-:W-:-:S15]  /*10050*/  R2UR UR10, R14 ;  /* 0x000000000e0a72ca */ /* 0x000fde00000e0000 */
.L_x_2544:
        /* <DEDUP_REMOVED lines=15> */
.L_x_2545:
        /* <DEDUP_REMOVED lines=10> */
[----:B0-----:R-:W2:Y:S04]  /*101f0*/  LDL.LU R10, [R1+0x14] ;  /* 0x00001400010a7983 */ /* 0x001ea80000300800 */
[----:B------:R-:W3:Y:S01]  /*10200*/  LDL R5, [R1+0x8] ;  /* 0x0000080001057983 */ /* 0x000ee20000100800 */
[----:B------:R-:W-:Y:S01]  /*10210*/  BSSY B3, `(.L_x_2546) ;  /* 0x0000005000037945 */ /* 0x000fe20003800000 */
[----:B--2---:R-:W-:Y:S01]  /*10220*/  SHF.L.U32 R0, R10, 0x1f, RZ ;  /* 0x0000001f0a007819 */ /* 0x004fe200000006ff */
[----:B---3--:R-:W-:-:S04]  /*10230*/  IMAD R2, R5, 0x8, R6 ;  /* 0x0000000805027824 */ /* 0x008fc800078e0206 */
[----:B------:R-:W0:Y:S02]  /*10240*/  SYNCS.PHASECHK.TRANS64.TRYWAIT P0, [R2+URZ+0x60], R0 ;  /* 0x00006000020075a7 */ /* 0x000e24000800017f */
[----:B0-----:R-:W-:Y:S05]  /*10250*/  @!P0 BRA `(.L_x_2547) ;  /* 0x0000004000308947 */ /* 0x001fea0003800000 */
.L_x_2648:
[----:B------:R-:W-:Y:S05]  /*10260*/  BSYNC B3 ;  /* 0x0000000000037941 */ /* 0x000fea0003800000 */
.L_x_2546:
[----:B------:R1:W5:Y:S04]  /*10270*/  LDL R17, [R1+0x4] ;  /* 0x0000040001117983 */ /* 0x0003680000100800 */
        /* <DEDUP_REMOVED lines=13> */
.L_x_2549:
[----:B------:R-:W-:Y:S05]  /*10350*/  BSYNC B3 ;  /* 0x0000000000037941 */ /* 0x000fea0003800000 */
.L_x_2548:
[----:B------:R-:W2:Y:S04]  /*10360*/  LDL R7, [R1+0x18] ;  /* 0x0000180001077983 */ /* 0x000ea80000100800 */
[----:B0-----:R-:W2:Y:S01]  /*10370*/  LDL.LU R2, [R1+0xc] ;  /* 0x00000c0001027983 */ /* 0x001ea20000300800 */
[----:B------:R-:W-:Y:S01]  /*10380*/  R2UR UR10, R13 ;  /* 0x000000000d0a72ca */ /* 0x000fe200000e0000 */
[C-C-:B-----5:R-:W-:Y:S01]  /*10390*/  IMAD R5, R15.reuse, 0x8, R17.reuse ;  /* 0x000000080f057824 */ /* 0x160fe200078e0211 */
        /* <DEDUP_REMOVED lines=9> */
.L_x_2550:
        /* <DEDUP_REMOVED lines=16> */
.L_x_2551:
        /* <DEDUP_REMOVED lines=13> */
.L_x_2537:
[----:B------:R-:W-:Y:S05]  /*10600*/  BSYNC B1 ;  /* 0x0000000000017941 */ /* 0x000fea0003800000 */
.L_x_2536:
[----:B------:R-:W2:Y:S04]  /*10610*/  LDL.LU R0, [R1+0x2c] ;  /* 0x00002c0001007983 */ /* 0x000ea80000300800 */
[----:B------:R3:W-:Y:S04]  /*10620*/  STL [R1+0x8], R9 ;  /* 0x0000080901007387 */ /* 0x0007e80000100800 */
[----:B------:R3:W-:Y:S02]  /*10630*/  STL [R1+0x14], R12 ;  /* 0x0000140c01007387 */ /* 0x0007e40000100800 */
[----:B--23--:R-:W-:-:S07]  /*10640*/  VIADD R0, R0, 0xfffffffd ;  /* 0xfffffffd00007836 */ /* 0x00cfce0000000000 */
.L_x_2535:
[----:B------:R-:W-:Y:S05]  /*10650*/  BSYNC B2 ;  /* 0x0000000000027941 */ /* 0x000fea0003800000 */
.L_x_2534:
[----:B------:R-:W-:-:S13]  /*10660*/  ISETP.NE.AND P0, PT, R4, RZ, PT ;  /* 0x000000ff0400720c */ /* 0x000fda0003f05270 */
[----:B------:R-:W-:Y:S05]  /*10670*/  @!P0 BRA `(.L_x_2533) ;  /* 0x0000001400788947 */ /* 0x000fea0003800000 */
[----:B0-----:R0:W5:Y:S02]  /*10680*/  LDL R8, [R1] ;  /* 0x0000000001087983 */ /* 0x0011640000100800 */
.L_x_2584:
        /* <DEDUP_REMOVED lines=18> */
[----:B-----5:R-:W3:Y:S01]  /*107b0*/  LDC R8, c[0x0][0x43c] ;  /* 0x00010f00ff087b82 */ /* 0x020ee20000000800 */
[----:B------:R-:W-:Y:S02]  /*107c0*/  ULDC.64 UR6, c[0x0][0x428] ;  /* 0x00010a0000067ab9 */ /* 0x000fe40000000a00 */
[----:B------:R-:W4:Y:S01]  /*107d0*/  LDL R9, [R1+0x10] ;  /* 0x0000100001097983 */ /* 0x000f220000100800 */
        /* <DEDUP_REMOVED lines=15> */
.L_x_2554:
[----:B------:R-:W3:Y:S01]  /*108d0*/  LDL R2, [R1+0x4] ;  /* 0x0000040001027983 */ /* 0x000ee20000100800 */
[----:B------:R-:W-:Y:S01]  /*108e0*/  BSSY B2, `(.L_x_2555) ;  /* 0x0000005000027945 */ /* 0x000fe20003800000 */
[----:B---3--:R-:W-:Y:S01]  /*108f0*/  IMAD R3, R4, 0x8, R2 ;  /* 0x0000000804037824 */ /* 0x008fe200078e0202 */
[----:B------:R-:W-:-:S04]  /*10900*/  SHF.L.U32 R2, R5, 0x1f, RZ ;  /* 0x0000001f05027819 */ /* 0x000fc800000006ff */
[----:B------:R-:W3:Y:S02]  /*10910*/  SYNCS.PHASECHK.TRANS64.TRYWAIT P0, [R3+URZ+0x34840], R2 ;  /* 0x03484002030075a7 */ /* 0x000ee4000800017f */
[----:B---3--:R-:W-:Y:S05]  /*10920*/  @!P0 BRA `(.L_x_2556) ;  /* 0x0000003800908947 */ /* 0x008fea0003800000 */
.L_x_2649:
[----:B------:R-:W-:Y:S05]  /*10930*/  BSYNC B2 ;  /* 0x0000000000027941 */ /* 0x000fea0003800000 */
.L_x_2555:
        /* <DEDUP_REMOVED lines=12> */
.L_x_2558:
[----:B------:R-:W-:Y:S05]  /*10a00*/  BSYNC B2 ;  /* 0x0000000000027941 */ /* 0x000fea0003800000 */
.L_x_2557:
[----:B------:R-:W2:Y:S04]  /*10a10*/  LDL R9, [R1+0x4] ;  /* 0x0000040001097983 */ /* 0x000ea80000100800 */
[----:B---3--:R-:W3:Y:S01]  /*10a20*/  LDL R2, [R1+0x18] ;  /* 0x0000180001027983 */ /* 0x008ee20000100800 */
        /* <DEDUP_REMOVED lines=8> */
[----:B--2---:R-:W-:-:S02]  /*10ab0*/  IMAD R9, R4, 0xc000, R9 ;  /* 0x0000c00004097824 */ /* 0x004fc400078e0209 */
[----:B---3--:R-:W-:Y:S02]  /*10ac0*/  IMAD R2, R7, 0x80, R2 ;  /* 0x0000008007027824 */ /* 0x008fe400078e0202 */
[----:B------:R-:W-:-:S09]  /*10ad0*/  VIADD R10, R9, 0x1c400 ;  /* 0x0001c400090a7836 */ /* 0x000fd20000000000 */
.L_x_2559:
        /* <DEDUP_REMOVED lines=16> */
.L_x_2560:
        /* <DEDUP_REMOVED lines=15> */
.L_x_2561:
        /* <DEDUP_REMOVED lines=17> */
.L_x_2650:
[----:B------:R-:W-:Y:S05]  /*10de0*/  BSYNC B2 ;  /* 0x0000000000027941 */ /* 0x000fea0003800000 */
.L_x_2562:
        /* <DEDUP_REMOVED lines=11> */
.L_x_2565:
[----:B------:R-:W-:Y:S05]  /*10ea0*/  BSYNC B2 ;  /* 0x0000000000027941 */ /* 0x000fea0003800000 */
.L_x_2564:
        /* <DEDUP_REMOVED lines=14> */
.L_x_2566:
        /* <DEDUP_REMOVED lines=16> */
.L_x_2567:
        /* <DEDUP_REMOVED lines=13> */
.L_x_2553:
[----:B------:R-:W-:Y:S05]  /*11160*/  BSYNC B1 ;  /* 0x0000000000017941 */ /* 0x000fea0003800000 */
.L_x_2552:
        /* <DEDUP_REMOVED lines=12> */
[----:B--2---:R-:W-:Y:S02]  /*11230*/  IADD3 R7, R0, -0x1, RZ ;  /* 0xffffffff00077810 */ /* 0x004fe40007ffe0ff */
[----:B------:R-:W-:-:S04]  /*11240*/  ISETP.NE.U32.AND P0, PT, RZ, UR4, PT ;  /* 0x00000004ff007c0c */ /* 0x000fc8000bf05070 */
[----:B------:R-:W-:-:S13]  /*11250*/  ISETP.NE.AND.EX P0, PT, RZ, UR5, PT, P0 ;  /* 0x00000005ff007c0c */ /* 0x000fda000bf05300 */
[----:B------:R-:W-:Y:S05]  /*11260*/  @!P0 BRA `(.L_x_2570) ;  /* 0x00000000004c8947 */ /* 0x000fea0003800000 */
[----:B------:R-:W2:Y:S01]  /*11270*/  LDL R13, [R1+0x1c] ;  /* 0x00001c00010d7983 */ /* 0x000ea20000100800 */
[----:B------:R-:W4:Y:S01]  /*11280*/  LDC R9, c[0x0][0x43c] ;  /* 0x00010f00ff097b82 */ /* 0x000f220000000800 */
[----:B------:R-:W-:Y:S02]  /*11290*/  ULDC.64 UR6, c[0x0][0x428] ;  /* 0x00010a0000067ab9 */ /* 0x000fe40000000a00 */
[----:B------:R-:W3:Y:S01]  /*112a0*/  LDL R12, [R1+0x10] ;  /* 0x00001000010c7983 */ /* 0x000ee20000100800 */
        /* <DEDUP_REMOVED lines=15> */
.L_x_2570:
[----:B------:R-:W4:Y:S01]  /*113a0*/  LDL R2, [R1+0x4] ;  /* 0x0000040001027983 */ /* 0x000f220000100800 */
[----:B------:R-:W-:Y:S01]  /*113b0*/  SHF.L.U32 R3, R10, 0x1f, RZ ;  /* 0x0000001f0a037819 */ /* 0x000fe200000006ff */
[----:B------:R-:W-:Y:S01]  /*113c0*/  BSSY B2, `(.L_x_2571) ;  /* 0x0000004000027945 */ /* 0x000fe20003800000 */
[----:B----4-:R-:W-:-:S04]  /*113d0*/  IMAD R2, R11, 0x8, R2 ;  /* 0x000000080b027824 */ /* 0x010fc800078e0202 */
[----:B------:R-:W4:Y:S02]  /*113e0*/  SYNCS.PHASECHK.TRANS64.TRYWAIT P0, [R2+URZ+0x34840], R3 ;  /* 0x03484003020075a7 */ /* 0x000f24000800017f */
[----:B----4-:R-:W-:Y:S05]  /*113f0*/  @!P0 BRA `(.L_x_2572) ;  /* 0x0000003000048947 */ /* 0x010fea0003800000 */
.L_x_2651:
[----:B------:R-:W-:Y:S05]  /*11400*/  BSYNC B2 ;  /* 0x0000000000027941 */ /* 0x000fea0003800000 */
.L_x_2571:
        /* <DEDUP_REMOVED lines=12> */
.L_x_2574:
[----:B------:R-:W-:Y:S05]  /*114d0*/  BSYNC B2 ;  /* 0x0000000000027941 */ /* 0x000fea0003800000 */
.L_x_2573:
        /* <DEDUP_REMOVED lines=15> */
.L_x_2575:
        /* <DEDUP_REMOVED lines=16> */
.L_x_2576:
        /* <DEDUP_REMOVED lines=15> */
.L_x_2577:
        /* <DEDUP_REMOVED lines=15> */
.L_x_2652:
[----:B------:R-:W-:Y:S05]  /*118b0*/  BSYNC B2 ;  /* 0x0000000000027941 */ /* 0x000fea0003800000 */
.L_x_2578:
[----:B------:R-:W-:Y:S01]  /*118c0*/  BSSY B2, `(.L_x_2580) ;  /* 0x000000b000027945 */ /* 0x000fe20003800000 */
[----:B------:R-:W-:Y:S01]  /*118d0*/  IMAD.MOV.U32 R10, RZ, RZ, 0x0 ;  /* 0x00000000ff0a7424 */ /* 0x000fe200078e00ff */
[----:B------:R-:W-:Y:S02]  /*118e0*/  MOV R11, 0x14f00000 ;  /* 0x14f00000000b7802 */ /* 0x000fe40000000f00 */
[----:B------:R-:W-:Y:S05]  /*118f0*/  @P1 BRA `(.L_x_2581) ;  /* 0x00000000001c1947 */ /* 0x000fea0003800000 */
[----:B------:R-:W3:Y:S02]  /*11900*/  S2R R3, SR_TID.X ;  /* 0x0000000000037919 */ /* 0x000ee40000002100 */
[----:B---3--:R-:W-:Y:S01]  /*11910*/  LOP3.LUT R9, R3, 0x1f, RZ, 0xc0, !PT ;  /* 0x0000001f03097812 */ /* 0x008fe200078ec0ff */
[----:B------:R-:W-:-:S03]  /*11920*/  IMAD.MOV.U32 R3, RZ, RZ, 0x8000 ;  /* 0x00008000ff037424 */ /* 0x000fc600078e00ff */
[----:B------:R-:W-:Y:S01]  /*11930*/  ISETP.NE.AND P0, PT, R9, RZ, PT ;  /* 0x000000ff0900720c */ /* 0x000fe20003f05270 */
[----:B------:R3:W-:-:S12]  /*11940*/  SYNCS.ARRIVE.TRANS64 RZ, [R2+URZ+0x50], R3 ;  /* 0x0000500302ff79a7 */ /* 0x0007d8000800003f */
[----:B---3--:R-:W-:Y:S05]  /*11950*/  @!P0 BRA `(.L_x_2581) ;  /* 0x0000000000048947 */ /* 0x008fea0003800000 */
[----:B------:R-:W-:Y:S01]  /*11960*/  BPT.TRAP 0x1 ;  /* 0x000000040000795c */ /* 0x000fe20000300000 */
.L_x_2581:
[----:B------:R-:W-:Y:S05]  /*11970*/  BSYNC B2 ;  /* 0x0000000000027941 */ /* 0x000fea0003800000 */
.L_x_2580:
        /* <DEDUP_REMOVED lines=13> */
.L_x_2582:
        /* <DEDUP_REMOVED lines=16> */
.L_x_2583:
        /* <DEDUP_REMOVED lines=13> */
.L_x_2569:
[----:B------:R-:W-:Y:S05]  /*11c20*/  BSYNC B1 ;  /* 0x0000000000017941 */ /* 0x000fea0003800000 */
.L_x_2568:
[C---:B------:R-:W-:Y:S01]  /*11c30*/  ISETP.GT.AND P0, PT, R0.reuse, 0x1, PT ;  /* 0x000000010000780c */ /* 0x040fe20003f04270 */
[----:B------:R-:W-:-:S12]  /*11c40*/  VIADD R0, R0, 0xfffffffe ;  /* 0xfffffffe00007836 */ /* 0x000fd80000000000 */
[----:B------:R-:W-:Y:S05]  /*11c50*/  @P0 BRA `(.L_x_2584) ;  /* 0xffffffe8008c0947 */ /* 0x000fea000383ffff */
.L_x_2533:
[----:B------:R-:W-:Y:S05]  /*11c60*/  BSYNC B0 ;  /* 0x0000000000007941 */ /* 0x000fea0003800000 */
.L_x_2532:
        /* <DEDUP_REMOVED lines=8> */
[----:B------:R-:W0:Y:S02]  /*11cf0*/  FLO.U32 R0, UR4 ;  /* 0x0000000400007d00 */ /* 0x000e2400080e0000 */
        /* <DEDUP_REMOVED lines=8> */
.L_x_2586:
[----:B------:R-:W-:Y:S05]  /*11d80*/  BSYNC B0 ;  /* 0x0000000000007941 */ /* 0x000fea0003800000 */
.L_x_2585:
        /* <DEDUP_REMOVED lines=13> */
.L_x_2653:
[----:B------:R-:W-:Y:S05]  /*11e60*/  BSYNC B1 ;  /* 0x0000000000017941 */ /* 0x000fea0003800000 */
.L_x_2589:
        /* <DEDUP_REMOVED lines=9> */
.L_x_2592:
[----:B------:R-:W-:Y:S05]  /*11f00*/  BSYNC B1 ;  /* 0x0000000000017941 */ /* 0x000fea0003800000 */
.L_x_2591:
[----:B------:R-:W2:Y:S04]  /*11f10*/  LDL.LU R5, [R1+0x18] ;  /* 0x0000180001057983 */ /* 0x000ea80000300800 */
[----:B------:R-:W2:Y:S04]  /*11f20*/  LDL.LU R3, [R1+0xc] ;  /* 0x00000c0001037983 */ /* 0x000ea80000300800 */
[----:B------:R-:W3:Y:S04]  /*11f30*/  LDL R4, [R1+0x4] ;  /* 0x0000040001047983 */ /* 0x000ee80000100800 */
[----:B0-----:R-:W3:Y:S01]  /*11f40*/  LDL R2, [R1+0x8] ;  /* 0x0000080001027983 */ /* 0x001ee20000100800 */
[----:B------:R-:W-:Y:S01]  /*11f50*/  UIADD3 UR4, UP0, UR38, 0x470, URZ ;  /* 0x0000047026047890 */ /* 0x000fe2000ff1e03f */
[----:B------:R-:W-:Y:S01]  /*11f60*/  PLOP3.LUT P0, PT, PT, PT, PT, 0x80, 0x0 ;  /* 0x000000000000781c */ /* 0x000fe20003f0f070 */
[----:B------:R-:W-:Y:S01]  /*11f70*/  VIADD R0, R0, 0x34850 ;  /* 0x0003485000007836 */ /* 0x000fe20000000000 */
[----:B------:R-:W-:Y:S01]  /*11f80*/  UMOV UR6, 0x0 ;  /* 0x0000000000067882 */ /* 0x000fe20000000000 */
[----:B------:R-:W-:Y:S01]  /*11f90*/  UIADD3.X UR5, URZ, UR39, URZ, UP0, !UPT ;  /* 0x000000273f057290 */ /* 0x000fe200087fe43f */
[----:B------:R-:W-:Y:S01]  /*11fa0*/  UMOV UR7, 0x14f00000 ;  /* 0x14f0000000077882 */ /* 0x000fe20000000000 */
[----:B------:R-:W-:Y:S01]  /*11fb0*/  UMOV UR10, URZ ;  /* 0x0000003f000a7c82 */ /* 0x000fe20008000000 */
[----:B--2---:R-:W-:-:S02]  /*11fc0*/  IMAD R3, R3, 0x80, R5 ;  /* 0x0000008003037824 */ /* 0x004fc400078e0205 */
[----:B---3--:R-:W-:-:S04]  /*11fd0*/  IMAD R2, R2, 0x8000, R4 ;  /* 0x0000800002027824 */ /* 0x008fc800078e0204 */
[----:B------:R-:W-:-:S07]  /*11fe0*/  VIADD R4, R2, 0x400 ;  /* 0x0000040002047836 */ /* 0x000fce0000000000 */
.L_x_2593:
        /* <DEDUP_REMOVED lines=16> */
.L_x_2594:
        /* <DEDUP_REMOVED lines=11> */
.L_x_2588:
[----:B------:R-:W-:Y:S05]  /*121a0*/  BSYNC B0 ;  /* 0x0000000000007941 */ /* 0x000fea0003800000 */
.L_x_2587:
[----:B------:R-:W2:Y:S04]  /*121b0*/  LDL.LU R5, [R1+0x8] ;  /* 0x0000080001057983 */ /* 0x000ea80000300800 */
        /* <DEDUP_REMOVED lines=8> */
.L_x_2512:
[----:B------:R-:W-:Y:S05]  /*12240*/  BSYNC B7 ;  /* 0x0000000000077941 */ /* 0x000fea0003800000 */
.L_x_2510:
[----:B0-----:R-:W3:Y:S02]  /*12250*/  LDL R0, [R1+0x50] ;  /* 0x0000500001007983 */ /* 0x001ee40000100800 */
[----:B---3--:R-:W-:-:S13]  /*12260*/  ISETP.NE.AND P0, PT, R0, RZ, PT ;  /* 0x000000ff0000720c */ /* 0x008fda0003f05270 */
[----:B------:R-:W-:Y:S05]  /*12270*/  @!P0 BRA `(.L_x_2595) ;  /* 0x0000000000288947 */ /* 0x000fea0003800000 */
[----:B------:R-:W-:Y:S05]  /*12280*/  WARPSYNC.ALL ;  /* 0x0000000000007948 */ /* 0x000fea0003800000 */
[----:B------:R-:W0:Y:S08]  /*12290*/  S2UR UR5, SR_CgaCtaId ;  /* 0x00000000000579c3 */ /* 0x000e300000008800 */
[----:B------:R-:W-:Y:S06]  /*122a0*/  BAR.SYNC.DEFER_BLOCKING 0x5, 0x180 ;  /* 0x0146000000007b1d */ /* 0x000fec0000010000 */
[----:B------:R-:W-:-:S02]  /*122b0*/  UMOV UR4, 0x400 ;  /* 0x0000040000047882 */ /* 0x000fc40000000000 */
[----:B0-----:R-:W-:-:S06]  /*122c0*/  ULEA UR4, UR5, UR4, 0x18 ;  /* 0x0000000405047291 */ /* 0x001fcc000f8ec03f */
[----:B------:R-:W-:-:S05]  /*122d0*/  MOV R0, UR4 ;  /* 0x0000000400007c02 */ /* 0x000fca0008000f00 */
[----:B------:R0:W3:Y:S04]  /*122e0*/  LDS.128 R16, [R0+0x348d0] ;  /* 0x0348d00000107984 */ /* 0x0000e80000000c00 */
[----:B------:R0:W-:Y:S01]  /*122f0*/  STL [R1+0x4], R0 ;  /* 0x0000040001007387 */ /* 0x0001e20000100800 */
[----:B------:R-:W-:Y:S06]  /*12300*/  BAR.ARV 0x4, 0x180 ;  /* 0x0106000000007b1d */ /* 0x000fec0000002000 */
[----:B------:R-:W-:Y:S05]  /*12310*/  BRA `(.L_x_2596) ;  /* 0x0000000800d87947 */ /* 0x000fea0003800000 */
.L_x_2595:
[----:B------:R-:W0:Y:S01]  /*12320*/  S2R R0, SR_TID.X ;  /* 0x0000000000007919 */ /* 0x000e220000002100 */
[----:B------:R-:W-:Y:S01]  /*12330*/  UMOV UR4, 0xffffffff ;  /* 0xffffffff00047882 */ /* 0x000fe20000000000 */
[----:B0-----:R-:W-:-:S04]  /*12340*/  LOP3.LUT R6, R0, 0x1f, RZ, 0xc0, !PT ;  /* 0x0000001f00067812 */ /* 0x001fc800078ec0ff */
[----:B------:R-:W-:Y:S01]  /*12350*/  ISETP.NE.AND P0, PT, R6, 0x1f, PT ;  /* 0x0000001f0600780c */ /* 0x000fe20003f05270 */
[----:B------:R-:W-:-:S12]  /*12360*/  BRA.DIV UR4, `(.L_x_2597) ;  /* 0x0000002204647947 */ /* 0x000fd8000b800000 */
[----:B------:R-:W-:Y:S01]  /*12370*/  IMAD.IADD R5, R19, 0x1, R6 ;  /* 0x0000000113057824 */ /* 0x000fe200078e0206 */
[----:B------:R-:W-:-:S04]  /*12380*/  ULDC UR4, c[0x0][0xc3c] ;  /* 0x00030f0000047ab9 */ /* 0x000fc80000000800 */
[----:B------:R-:W-:-:S13]  /*12390*/  ISETP.GE.OR P1, PT, R5, UR4, !P0 ;  /* 0x0000000405007c0c */ /* 0x000fda000c726670 */
[----:B------:R-:W0:Y:S02]  /*123a0*/  @!P1 LDC.64 R2, c[0x0][0xc80] ;  /* 0x00032000ff029b82 */ /* 0x000e240000000a00 */
[----:B0-----:R-:W-:-:S06]  /*123b0*/  @!P1 IMAD.WIDE R2, R5, 0x4, R2 ;  /* 0x0000000405029825 */ /* 0x001fcc00078e0202 */
[----:B------:R0:W3:Y:S01]  /*123c0*/  @!P1 LDG.E R3, desc[UR56][R2.64] ;  /* 0x0000003802039981 */ /* 0x0000e2000c1e1900 */
[C---:B------:R-:W-:Y:S02]  /*123d0*/  ISETP.GE.U32.AND P2, PT, R6.reuse, 0x2, PT ;  /* 0x000000020600780c */ /* 0x040fe40003f46070 */
[C---:B------:R-:W-:Y:S01]  /*123e0*/  ISETP.GE.U32.AND P3, PT, R6.reuse, 0x4, PT ;  /* 0x000000040600780c */ /* 0x040fe20003f66070 */
[----:B------:R-:W-:Y:S01]  /*123f0*/  SHFL.IDX PT, R0, R16, RZ, 0x1f ;  /* 0x00001fff10007589 */ /* 0x000fe200000e0000 */
[C---:B------:R-:W-:Y:S02]  /*12400*/  ISETP.GE.U32.AND P4, PT, R6.reuse, 0x8, PT ;  /* 0x000000080600780c */ /* 0x040fe40003f86070 */
[C---:B------:R-:W-:Y:S01]  /*12410*/  ISETP.GE.U32.AND P5, PT, R6.reuse, 0x10, PT ;  /* 0x000000100600780c */ /* 0x040fe20003fa6070 */
[----:B0-----:R-:W-:Y:S02]  /*12420*/  IMAD.MOV.U32 R2, RZ, RZ, RZ ;  /* 0x000000ffff027224 */ /* 0x001fe400078e00ff */
[----:B---3--:R-:W-:Y:S01]  /*12430*/  @!P1 IMAD.MOV.U32 R2, RZ, RZ, R3 ;  /* 0x000000ffff029224 */ /* 0x008fe200078e0003 */
[----:B------:R-:W-:-:S04]  /*12440*/  ISETP.NE.AND P1, PT, R6, RZ, PT ;  /* 0x000000ff0600720c */ /* 0x000fc80003f25270 */
[----:B------:R-:W0:Y:S02]  /*12450*/  SHFL.UP PT, R14, R2, 0x1, RZ ;  /* 0x04200000020e7989 */ /* 0x000e2400000e00ff */
[----:B0-----:R-:W-:-:S05]  /*12460*/  SEL R5, R14, RZ, P1 ;  /* 0x000000ff0e057207 */ /* 0x001fca0000800000 */
[----:B------:R-:W-:Y:S02]  /*12470*/  IMAD.IADD R3, R2, 0x1, R5 ;  /* 0x0000000102037824 */ /* 0x000fe400078e0205 */
[----:B------:R-:W-:Y:S04]  /*12480*/  SHFL.IDX PT, R5, R16, 0x1, 0x1f ;  /* 0x00201f0010057f89 */ /* 0x000fe800000e0000 */
        /* <DEDUP_REMOVED lines=12> */
[----:B------:R0:W3:Y:S02]  /*12550*/  SHFL.IDX PT, R16, R3, 0x1f, 0x1f ;  /* 0x03e01f0003107f89 */ /* 0x0000e400000e0000 */
.L_x_2663:
[----:B------:R-:W-:Y:S02]  /*12560*/  ULDC UR4, c[0x0][0xc38] ;  /* 0x00030e0000047ab9 */ /* 0x000fe40000000800 */
[----:B------:R-:W-:-:S04]  /*12570*/  IMAD.U32 R4, RZ, RZ, UR4 ;  /* 0x00000004ff047e24 */ /* 0x000fc8000f8e00ff */
[----:B---3--:R-:W-:-:S04]  /*12580*/  IMAD R16, R16, R4, RZ ;  /* 0x0000000410107224 */ /* 0x008fc800078e02ff */
[----:B------:R-:W-:-:S05]  /*12590*/  IMAD.IADD R5, R5, 0x1, R16 ;  /* 0x0000000105057824 */ /* 0x000fca00078e0210 */
[----:B------:R-:W-:-:S13]  /*125a0*/  ISETP.GT.AND P6, PT, R5, R0, PT ;  /* 0x000000000500720c */ /* 0x000fda0003fc4270 */
[----:B------:R-:W-:Y:S05]  /*125b0*/  @P6 BRA `(.L_x_2598) ;  /* 0x00000000009c6947 */ /* 0x000fea0003800000 */
.L_x_2603:
[----:B------:R-:W3:Y:S01]  /*125c0*/  LDC R2, c[0x0][0xc3c] ;  /* 0x00030f00ff027b82 */ /* 0x000ee20000000800 */
[----:B------:R-:W-:-:S05]  /*125d0*/  VIADD R19, R19, 0x1f ;  /* 0x0000001f13137836 */ /* 0x000fca0000000000 */
[----:B---3--:R-:W-:-:S13]  /*125e0*/  ISETP.GE.AND P6, PT, R19, R2, PT ;  /* 0x000000021300720c */ /* 0x008fda0003fc6270 */
[----:B------:R-:W-:Y:S05]  /*125f0*/  @P6 BRA `(.L_x_2599) ;  /* 0x0000000400d46947 */ /* 0x000fea0003800000 */
[----:B0-----:R-:W0:Y:S01]  /*12600*/  S2R R3, SR_TID.X ;  /* 0x0000000000037919 */ /* 0x001e220000002100 */
[----:B------:R-:W-:Y:S01]  /*12610*/  BSSY B0, `(.L_x_2600) ;  /* 0x0000009000007945 */ /* 0x000fe20003800000 */
[----:B0-----:R-:W-:-:S05]  /*12620*/  LOP3.LUT R3, R3, 0x1f, RZ, 0xc0, !PT ;  /* 0x0000001f03037812 */ /* 0x001fca00078ec0ff */
[----:B------:R-:W-:-:S05]  /*12630*/  IMAD.IADD R4, R19, 0x1, R3 ;  /* 0x0000000113047824 */ /* 0x000fca00078e0203 */
[----:B------:R-:W-:Y:S01]  /*12640*/  ISETP.GE.OR P6, PT, R4, R2, !P0 ;  /* 0x000000020400720c */ /* 0x000fe200047c6670 */
[----:B------:R-:W-:-:S12]  /*12650*/  IMAD.MOV.U32 R2, RZ, RZ, RZ ;  /* 0x000000ffff027224 */ /* 0x000fd800078e00ff */
[----:B------:R-:W-:Y:S05]  /*12660*/  @P6 BRA `(.L_x_2601) ;  /* 0x00000000000c6947 */ /* 0x000fea0003800000 */
[----:B------:R-:W0:Y:S02]  /*12670*/  LDC.64 R2, c[0x0][0xc80] ;  /* 0x00032000ff027b82 */ /* 0x000e240000000a00 */
[----:B0-----:R-:W-:-:S06]  /*12680*/  IMAD.WIDE R2, R4, 0x4, R2 ;  /* 0x0000000404027825 */ /* 0x001fcc00078e0202 */
[----:B------:R0:W5:Y:S02]  /*12690*/  LDG.E R2, desc[UR56][R2.64] ;  /* 0x0000003802027981 */ /* 0x000164000c1e1900 */
.L_x_2601:
[----:B------:R-:W-:Y:S05]  /*126a0*/  BSYNC B0 ;  /* 0x0000000000007941 */ /* 0x000fea0003800000 */
.L_x_2600:
        /* <DEDUP_REMOVED lines=17> */
[----:B------:R0:W3:Y:S02]  /*127c0*/  SHFL.IDX PT, R16, R3, 0x1f, 0x1f ;  /* 0x03e01f0003107f89 */ /* 0x0000e400000e0000 */
.L_x_2671:
[----:B------:R-:W-:Y:S02]  /*127d0*/  ULDC UR4, c[0x0][0xc38] ;  /* 0x00030e0000047ab9 */ /* 0x000fe40000000800 */
[----:B------:R-:W-:-:S04]  /*127e0*/  IMAD.U32 R4, RZ, RZ, UR4 ;  /* 0x00000004ff047e24 */ /* 0x000fc8000f8e00ff */
[----:B---3--:R-:W-:-:S04]  /*127f0*/  IMAD R16, R16, R4, RZ ;  /* 0x0000000410107224 */ /* 0x008fc800078e02ff */
[----:B------:R-:W-:-:S05]  /*12800*/  IMAD.IADD R5, R16, 0x1, R5 ;  /* 0x0000000110057824 */ /* 0x000fca00078e0205 */
[----:B------:R-:W-:-:S13]  /*12810*/  ISETP.GT.AND P6, PT, R5, R0, PT ;  /* 0x000000000500720c */ /* 0x000fda0003fc4270 */
[----:B------:R-:W-:Y:S05]  /*12820*/  @!P6 BRA `(.L_x_2603) ;  /* 0xfffffffc0064e947 */ /* 0x000fea000383ffff */
.L_x_2598:
[----:B------:R-:W-:Y:S01]  /*12830*/  IMAD.IADD R16, R5, 0x1, -R16 ;  /* 0x0000000105107824 */ /* 0x000fe200078e0a10 */
[----:B------:R-:W-:-:S03]  /*12840*/  UMOV UR4, 0xffffffff ;  /* 0xffffffff00047882 */ /* 0x000fc60000000000 */
[----:B------:R-:W-:-:S05]  /*12850*/  IMAD R5, R3, R4, R16 ;  /* 0x0000000403057224 */ /* 0x000fca00078e0210 */
[----:B------:R-:W-:Y:S01]  /*12860*/  ISETP.GT.AND P6, PT, R5, R0, PT ;  /* 0x000000000500720c */ /* 0x000fe20003fc4270 */
[----:B------:R-:W-:-:S12]  /*12870*/  BRA.DIV UR4, `(.L_x_2604) ;  /* 0x00000026041c7947 */ /* 0x000fd8000b800000 */
[----:B------:R-:W-:-:S04]  /*12880*/  VOTE.ANY R5, PT, !P6 ;  /* 0x0000000000057806 */ /* 0x000fc800070e0100 */
[----:B------:R-:W3:Y:S02]  /*12890*/  POPC R6, R5 ;  /* 0x0000000500067309 */ /* 0x000ee40000000000 */
[----:B---3--:R3:W0:Y:S02]  /*128a0*/  SHFL.IDX PT, R17, R2, R6, 0x1f ;  /* 0x00001f0602117589 */ /* 0x00862400000e0000 */
.L_x_2675:
[----:B------:R-:W-:Y:S01]  /*128b0*/  ISETP.NE.AND P0, PT, R5, RZ, PT ;  /* 0x000000ff0500720c */ /* 0x000fe20003f05270 */
[----:B------:R-:W-:-:S12]  /*128c0*/  IMAD.MOV.U32 R5, RZ, RZ, RZ ;  /* 0x000000ffff057224 */ /* 0x000fd800078e00ff */
[----:B------:R-:W-:Y:S05]  /*128d0*/  @!P0 BRA `(.L_x_2605) ;  /* 0x0000000000148947 */ /* 0x000fea0003800000 */
[----:B------:R-:W-:Y:S01]  /*128e0*/  UMOV UR4, 0xffffffff ;  /* 0xffffffff00047882 */ /* 0x000fe20000000000 */
[----:B------:R-:W-:Y:S02]  /*128f0*/  VIADD R12, R6, 0xffffffff ;  /* 0xffffffff060c7836 */ /* 0x000fe40000000000 */
[----:B------:R-:W-:Y:S05]  /*12900*/  BRA.DIV UR4, `(.L_x_2606) ;  /* 0x0000002604407947 */ /* 0x000fea000b800000 */
[----:B0-----:R0:W0:Y:S02]  /*12910*/  SHFL.IDX PT, R3, R3, R12, 0x1f ;  /* 0x00001f0c03037589 */ /* 0x00102400000e0000 */
.L_x_2678:
[----:B0-----:R-:W-:-:S07]  /*12920*/  IMAD.MOV.U32 R5, RZ, RZ, R3 ;  /* 0x000000ffff057224 */ /* 0x001fce00078e0003 */
.L_x_2605:
[----:B0--3--:R-:W0:Y:S01]  /*12930*/  LDC.64 R2, c[0x0][0xc90] ;  /* 0x00032400ff027b82 */ /* 0x009e220000000a00 */
[----:B------:R-:W-:-:S04]  /*12940*/  IMAD.IADD R19, R6, 0x1, R19 ;  /* 0x0000000106137824 */ /* 0x000fc800078e0213 */
[----:B0-----:R-:W-:-:S05]  /*12950*/  IMAD.WIDE R2, R19, 0x4, R2 ;  /* 0x0000000413027825 */ /* 0x001fca00078e0202 */
[----:B--2-4-:R-:W2:Y:S01]  /*12960*/  LDG.E R7, desc[UR56][R2.64] ;  /* 0x0000003802077981 */ /* 0x014ea2000c1e1900 */
[----:B------:R-:W-:-:S04]  /*12970*/  IMAD R16, R5, R4, R16 ;  /* 0x0000000405107224 */ /* 0x000fc800078e0210 */
[----:B------:R-:W-:Y:S02]  /*12980*/  IMAD.IADD R0, R0, 0x1, -R16 ;  /* 0x0000000100007824 */ /* 0x000fe400078e0a10 */
[----:B--2---:R-:W-:-:S05]  /*12990*/  IMAD R6, R17, R7, RZ ;  /* 0x0000000711067224 */ /* 0x004fca00078e02ff */
[----:B-----5:R-:W-:-:S04]  /*129a0*/  IABS R8, R6 ;  /* 0x0000000600087213 */ /* 0x020fc80000000000 */
        /* <DEDUP_REMOVED lines=58> */
.L_x_2599:
[----:B------:R-:W-:Y:S01]  /*12d50*/  UMOV UR4, URZ ;  /* 0x0000003f00047c82 */ /* 0x000fe20008000000 */
[----:B------:R-:W-:Y:S01]  /*12d60*/  UMOV UR5, URZ ;  /* 0x0000003f00057c82 */ /* 0x000fe20008000000 */
[----:B------:R-:W-:Y:S01]  /*12d70*/  ULDC UR6, c[0x0][0xc3c] ;  /* 0x00030f0000067ab9 */ /* 0x000fe20000000800 */
[----:B------:R-:W-:Y:S01]  /*12d80*/  MOV R16, R0 ;  /* 0x0000000000107202 */ /* 0x000fe20000000f00 */
[----:B------:R-:W-:Y:S02]  /*12d90*/  IMAD.U32 R17, RZ, RZ, UR4 ;  /* 0x00000004ff117e24 */ /* 0x000fe4000f8e00ff */
[----:B------:R-:W-:Y:S02]  /*12da0*/  IMAD.U32 R18, RZ, RZ, UR5 ;  /* 0x00000005ff127e24 */ /* 0x000fe4000f8e00ff */
[----:B------:R-:W-:-:S07]  /*12db0*/  IMAD.U32 R19, RZ, RZ, UR6 ;  /* 0x00000006ff137e24 */ /* 0x000fce000f8e00ff */
.L_x_2607:
        /* <DEDUP_REMOVED lines=12> */
.L_x_2596:
[----:B------:R-:W-:Y:S02]  /*12e80*/  ULDC UR4, c[0x0][0xc3c] ;  /* 0x00030f0000047ab9 */ /* 0x000fe40000000800 */
[----:B---3--:R-:W-:-:S13]  /*12e90*/  ISETP.GE.AND P0, PT, R19, UR4, PT ;  /* 0x0000000413007c0c */ /* 0x008fda000bf06270 */
[----:B------:R-:W-:Y:S05]  /*12ea0*/  @!P0 BRA `(.L_x_2608) ;  /* 0xffffffa800d48947 */ /* 0x000fea000383ffff */
[----:B------:R-:W-:Y:S05]  /*12eb0*/  BSYNC B8 ;  /* 0x0000000000087941 */ /* 0x000fea0003800000 */
.L_x_2506:
[----:B0-----:R-:W3:Y:S01]  /*12ec0*/  LDL.LU R0, [R1+0x48] ;  /* 0x0000480001007983 */ /* 0x001ee20000300800 */
[----:B------:R-:W-:Y:S01]  /*12ed0*/  BSSY B0, `(.L_x_2609) ;  /* 0x000000b000007945 */ /* 0x000fe20003800000 */
[----:B------:R-:W0:Y:S01]  /*12ee0*/  S2R R5, SR_CgaCtaId ;  /* 0x0000000000057919 */ /* 0x000e220000008800 */
[----:B---3--:R-:W-:-:S05]  /*12ef0*/  VIADD R0, R0, 0x1 ;  /* 0x0000000100007836 */ /* 0x008fca0000000000 */
[----:B------:R-:W-:-:S04]  /*12f00*/  LEA.HI R2, R0, R0, RZ, 0x1 ;  /* 0x0000000000027211 */ /* 0x000fc800078f08ff */
[----:B------:R-:W-:-:S05]  /*12f10*/  LOP3.LUT R3, R2, 0xfffffffe, RZ, 0xc0, !PT ;  /* 0xfffffffe02037812 */ /* 0x000fca00078ec0ff */
[----:B------:R-:W-:Y:S01]  /*12f20*/  IMAD.IADD R3, R0, 0x1, -R3 ;  /* 0x0000000100037824 */ /* 0x000fe200078e0a03 */
[----:B------:R-:W-:-:S04]  /*12f30*/  MOV R0, 0x400 ;  /* 0x0000040000007802 */ /* 0x000fc80000000f00 */
[----:B0-----:R-:W-:Y:S02]  /*12f40*/  LEA R0, R5, R0, 0x18 ;  /* 0x0000000005007211 */ /* 0x001fe400078ec0ff */
[----:B------:R-:W-:-:S04]  /*12f50*/  SHF.L.U32 R3, R3, 0x1f, RZ ;  /* 0x0000001f03037819 */ /* 0x000fc800000006ff */
[----:B------:R-:W0:Y:S02]  /*12f60*/  SYNCS.PHASECHK.TRANS64.TRYWAIT P0, [R0+URZ+0x34820], R3 ;  /* 0x03482003000075a7 */ /* 0x000e24000800017f */
[----:B0-----:R-:W-:Y:S05]  /*12f70*/  @!P0 BRA `(.L_x_2610) ;  /* 0x0000001c00cc8947 */ /* 0x001fea0003800000 */
.L_x_2679:
[----:B------:R-:W-:Y:S05]  /*12f80*/  BSYNC B0 ;  /* 0x0000000000007941 */ /* 0x000fea0003800000 */
.L_x_2609:
[----:B------:R-:W-:-:S03]  /*12f90*/  UMOV UR4, 0xffffffff ;  /* 0xffffffff00047882 */ /* 0x000fc60000000000 */
[----:B------:R-:W-:Y:S05]  /*12fa0*/  BRA.DIV UR4, `(.L_x_2611) ;  /* 0x0000001e04d47947 */ /* 0x000fea000b800000 */
[----:B------:R-:W3:Y:S02]  /*12fb0*/  S2R R2, SR_TID.X ;  /* 0x0000000000027919 */ /* 0x000ee40000002100 */
[----:B---3--:R-:W-:-:S04]  /*12fc0*/  SHF.R.U32.HI R2, RZ, 0x5, R2 ;  /* 0x00000005ff027819 */ /* 0x008fc80000011602 */
[----:B------:R-:W-:-:S05]  /*12fd0*/  LOP3.LUT R2, R2, 0x3, RZ, 0xc0, !PT ;  /* 0x0000000302027812 */ /* 0x000fca00078ec0ff */
[----:B------:R3:W0:Y:S02]  /*12fe0*/  SHFL.IDX PT, R14, R2, RZ, 0x1f ;  /* 0x00001fff020e7589 */ /* 0x00062400000e0000 */
.L_x_2682:
[----:B0-----:R-:W-:Y:S01]  /*12ff0*/  ISETP.NE.AND P0, PT, R14, RZ, PT ;  /* 0x000000ff0e00720c */ /* 0x001fe20003f05270 */
[----:B------:R-:W-:-:S12]  /*13000*/  BSSY B0, `(.L_x_2612) ;  /* 0x0000027000007945 */ /* 0x000fd80003800000 */
[----:B------:R-:W-:Y:S05]  /*13010*/  @P0 BRA `(.L_x_2613) ;  /* 0x0000000000940947 */ /* 0x000fea0003800000 */
[----:B------:R-:W-:-:S03]  /*13020*/  UMOV UR4, 0xffffffff ;  /* 0xffffffff00047882 */ /* 0x000fc60000000000 */
[----:B------:R-:W-:Y:S05]  /*13030*/  BRA.DIV UR4, `(.L_x_2614) ;  /* 0x0000001e04e47947 */ /* 0x000fea000b800000 */
[----:B------:R-:W-:-:S13]  /*13040*/  ELECT P6, URZ, PT ;  /* 0x00000000003f782f */ /* 0x000fda00038c0000 */
.L_x_2685:
[----:B------:R-:W-:Y:S05]  /*13050*/  @!P6 BRA `(.L_x_2613) ;  /* 0x000000000084e947 */ /* 0x000fea0003800000 */
[----:B---3--:R-:W3:Y:S02]  /*13060*/  LDL.LU R2, [R1+0x54] ;  /* 0x0000540001027983 */ /* 0x008ee40000300800 */
[----:B---3--:R-:W-:-:S04]  /*13070*/  LOP3.LUT R2, R2, 0x2, RZ, 0xfc, !PT ;  /* 0x0000000202027812 */ /* 0x008fc800078efcff */
[----:B------:R-:W-:-:S13]  /*13080*/  ISETP.NE.AND P2, PT, R2, 0x3, PT ;  /* 0x000000030200780c */ /* 0x000fda0003f45270 */
[----:B------:R-:W-:Y:S05]  /*13090*/  @!P2 BRA `(.L_x_2615) ;  /* 0x000000000004a947 */ /* 0x000fea0003800000 */
[----:B------:R-:W-:Y:S01]  /*130a0*/  BPT.TRAP 0x1 ;  /* 0x000000040000795c */ /* 0x000fe20000300000 */
.L_x_2615:
[----:B------:R-:W3:Y:S04]  /*130b0*/  LDL R3, [R1+0x8] ;  /* 0x0000080001037983 */ /* 0x000ee80000100800 */
[----:B--2-4-:R-:W2:Y:S01]  /*130c0*/  LDL.LU R7, [R1+0x14] ;  /* 0x0000140001077983 */ /* 0x014ea20000300800 */
[----:B------:R-:W-:-:S04]  /*130d0*/  VIADD R2, R0, 0x34840 ;  /* 0x0003484000027836 */ /* 0x000fc80000000000 */
[C---:B---3--:R-:W-:Y:S02]  /*130e0*/  IMAD R6, R3.reuse, 0x8, R2 ;  /* 0x0000000803067824 */ /* 0x048fe400078e0202 */
        /* <DEDUP_REMOVED lines=10> */
.L_x_2686:
[----:B------:R-:W2:Y:S02]  /*13190*/  SYNCS.PHASECHK.TRANS64.TRYWAIT P0, [R7+URZ], R2 ;  /* 0x00000002070075a7 */ /* 0x000ea4000800017f */
[----:B--2---:R-:W-:Y:S05]  /*131a0*/  @!P0 BRA `(.L_x_2617) ;  /* 0x0000001c00bc8947 */ /* 0x004fea0003800000 */
.L_x_2687:
[----:B------:R-:W-:Y:S05]  /*131b0*/  @!P2 BRA `(.L_x_2618) ;  /* 0x000000000004a947 */ /* 0x000fea0003800000 */
[----:B------:R-:W-:Y:S01]  /*131c0*/  BPT.TRAP 0x1 ;  /* 0x000000040000795c */ /* 0x000fe20000300000 */
.L_x_2618:
[----:B------:R-:W3:Y:S01]  /*131d0*/  LDL.LU R4, [R1+0x8] ;  /* 0x0000080001047983 */ /* 0x000ee20000300800 */
[----:B------:R-:W-:-:S04]  /*131e0*/  VIADD R0, R0, 0x34860 ;  /* 0x0003486000007836 */ /* 0x000fc80000000000 */
[----:B---3--:R-:W-:-:S04]  /*131f0*/  IMAD R4, R4, 0x8, R0 ;  /* 0x0000000804047824 */ /* 0x008fc800078e0200 */
[----:B------:R-:W3:Y:S02]  /*13200*/  SYNCS.PHASECHK.TRANS64.TRYWAIT P0, [R4+URZ], R5 ;  /* 0x00000005040075a7 */ /* 0x000ee4000800017f */
[----:B---3--:R-:W-:Y:S05]  /*13210*/  @!P0 BRA `(.L_x_2619) ;  /* 0x0000001c00b48947 */ /* 0x008fea0003800000 */
.L_x_2688:
[----:B------:R-:W-:-:S07]  /*13220*/  IMAD R3, R3, 0x8, R0 ;  /* 0x0000000803037824 */ /* 0x000fce00078e0200 */
.L_x_2620:
[----:B----4-:R4:W0:Y:S02]  /*13230*/  SYNCS.PHASECHK.TRANS64.TRYWAIT P0, [R3+URZ], R2 ;  /* 0x00000002030075a7 */ /* 0x010824000800017f */
[----:B0-----:R-:W-:Y:S05]  /*13240*/  @!P0 NANOSLEEP.SYNCS 0x989680 ;  /* 0x009896800000895d */ /* 0x001fea0003900000 */
[----:B------:R-:W0:Y:S02]  /*13250*/  @!P0 SYNCS.PHASECHK.TRANS64 P0, [R3+URZ], R2 ;  /* 0x00000002030085a7 */ /* 0x000e24000800007f */
[----:B0-----:R-:W-:Y:S05]  /*13260*/  @!P0 BRA `(.L_x_2620) ;  /* 0xfffffffc00f08947 */ /* 0x001fea000383ffff */
.L_x_2613:
[----:B------:R-:W-:Y:S05]  /*13270*/  BSYNC B0 ;  /* 0x0000000000007941 */ /* 0x000fea0003800000 */
.L_x_2612:
[----:B------:R-:W-:Y:S05]  /*13280*/  EXIT ;  /* 0x000000000000794d */ /* 0x000fea0003800000 */
.L_x_2448:
[----:B0-----:R-:W-:-:S04]  /*13290*/  IMAD.U32 R3, RZ, RZ, UR37 ;  /* 0x00000025ff037e24 */ /* 0x001fc8000f8e00ff */
[----:B------:R0:W1:Y:S03]  /*132a0*/  SYNCS.PHASECHK.TRANS64.TRYWAIT P1, [R3+URZ+0x34800], R0 ;  /* 0x03480000030075a7 */ /* 0x000066000802017f */
[----:B-1----:R-:W-:Y:S05]  /*132b0*/  @!P1 NANOSLEEP.SYNCS 0x989680 ;  /* 0x009896800000995d */ /* 0x002fea0003900000 */
[----:B------:R-:W1:Y:S02]  /*132c0*/  @!P1 SYNCS.PHASECHK.TRANS64 P1, [R3+URZ+0x34800], R0 ;  /* 0x03480000030095a7 */ /* 0x000e64000802007f */
[----:B-1----:R-:W-:Y:S05]  /*132d0*/  @!P1 BRA `(.L_x_2448) ;  /* 0xfffffffc00ec9947 */ /* 0x002fea000383ffff */
[----:B------:R-:W-:Y:S05]  /*132e0*/  BRA `(.L_x_2621) ;  /* 0xfffffee400107947 */ /* 0x000fea000383ffff */
.L_x_2452:
[----:B-1----:R1:W2:Y:S02]  /*132f0*/  SYNCS.PHASECHK.TRANS64.TRYWAIT P2, [R0+URZ+0x34830], R3 ;  /* 0x03483003000075a7 */ /* 0x0022a4000804017f */
[----:B--2---:R-:W-:Y:S05]  /*13300*/  @!P2 NANOSLEEP.SYNCS 0x989680 ;  /* 0x009896800000a95d */ /* 0x004fea0003900000 */
[----:B------:R-:W2:Y:S02]  /*13310*/  @!P2 SYNCS.PHASECHK.TRANS64 P2, [R0+URZ+0x34830], R3 ;  /* 0x034830030000a5a7 */ /* 0x000ea4000804007f */
[----:B--2---:R-:W-:Y:S05]  /*13320*/  @!P2 BRA `(.L_x_2452) ;  /* 0xfffffffc00f0a947 */ /* 0x004fea000383ffff */
[----:B------:R-:W-:Y:S05]  /*13330*/  BRA `(.L_x_2451) ;  /* 0xfffffee400347947 */ /* 0x000fea000383ffff */
.L_x_2457:
[----:B-1----:R-:W-:-:S04]  /*13340*/  IMAD.U32 R6, RZ, RZ, UR59 ;  /* 0x0000003bff067e24 */ /* 0x002fc8000f8e00ff */
[----:B------:R1:W2:Y:S03]  /*13350*/  SYNCS.PHASECHK.TRANS64.TRYWAIT P3, [R6+URZ+0x34830], R5 ;  /* 0x03483005060075a7 */ /* 0x0002a6000806017f */
[----:B--2---:R-:W-:Y:S05]  /*13360*/  @!P3 NANOSLEEP.SYNCS 0x989680 ;  /* 0x009896800000b95d */ /* 0x004fea0003900000 */
[----:B------:R-:W2:Y:S02]  /*13370*/  @!P3 SYNCS.PHASECHK.TRANS64 P3, [R6+URZ+0x34830], R5 ;  /* 0x034830050600b5a7 */ /* 0x000ea4000806007f */
[----:B--2---:R-:W-:Y:S05]  /*13380*/  @!P3 BRA `(.L_x_2457) ;  /* 0xfffffffc00ecb947 */ /* 0x004fea000383ffff */
[----:B------:R-:W-:Y:S05]  /*13390*/  BRA `(.L_x_2456) ;  /* 0xffffff1000a47947 */ /* 0x000fea000383ffff */
.L_x_2461:
[----:B01----:R-:W-:-:S04]  /*133a0*/  IMAD.U32 R5, RZ, RZ, UR7 ;  /* 0x00000007ff057e24 */ /* 0x003fc8000f8e00ff */
[----:B------:R0:W1:Y:S03]  /*133b0*/  SYNCS.PHASECHK.TRANS64.TRYWAIT P3, [R5+URZ+0x34850], R0 ;  /* 0x03485000050075a7 */ /* 0x000066000806017f */
[----:B-1----:R-:W-:Y:S05]  /*133c0*/  @!P3 NANOSLEEP.SYNCS 0x989680 ;  /* 0x009896800000b95d */ /* 0x002fea0003900000 */
[----:B------:R-:W1:Y:S02]  /*133d0*/  @!P3 SYNCS.PHASECHK.TRANS64 P3, [R5+URZ+0x34850], R0 ;  /* 0x034850000500b5a7 */ /* 0x000e64000806007f */
[----:B-1----:R-:W-:Y:S05]  /*133e0*/  @!P3 BRA `(.L_x_2461) ;  /* 0xfffffffc00ecb947 */ /* 0x002fea000383ffff */
[----:B------:R-:W-:Y:S05]  /*133f0*/  BRA `(.L_x_2460) ;  /* 0xffffff1800a87947 */ /* 0x000fea000383ffff */
.L_x_2467:
[----:B-1----:R-:W-:-:S04]  /*13400*/  MOV R6, UR6 ;  /* 0x0000000600067c02 */ /* 0x002fc80008000f00 */
[----:B------:R1:W2:Y:S03]  /*13410*/  SYNCS.PHASECHK.TRANS64.TRYWAIT P2, [R6+URZ+0x34830], R5 ;  /* 0x03483005060075a7 */ /* 0x0002a6000804017f */
[----:B--2---:R-:W-:Y:S05]  /*13420*/  @!P2 NANOSLEEP.SYNCS 0x989680 ;  /* 0x009896800000a95d */ /* 0x004fea0003900000 */
[----:B------:R-:W2:Y:S02]  /*13430*/  @!P2 SYNCS.PHASECHK.TRANS64 P2, [R6+URZ+0x34830], R5 ;  /* 0x034830050600a5a7 */ /* 0x000ea4000804007f */
[----:B--2---:R-:W-:Y:S05]  /*13440*/  @!P2 BRA `(.L_x_2467) ;  /* 0xfffffffc00eca947 */ /* 0x004fea000383ffff */
[----:B------:R-:W-:Y:S05]  /*13450*/  BRA `(.L_x_2466) ;  /* 0xffffff4000ec7947 */ /* 0x000fea000383ffff */
.L_x_2471:
[----:B01----:R-:W-:-:S04]  /*13460*/  IMAD.U32 R5, RZ, RZ, UR7 ;  /* 0x00000007ff057e24 */ /* 0x003fc8000f8e00ff */
[----:B------:R0:W1:Y:S03]  /*13470*/  SYNCS.PHASECHK.TRANS64.TRYWAIT P2, [R5+URZ+0x34850], R0 ;  /* 0x03485000050075a7 */ /* 0x000066000804017f */
[----:B-1----:R-:W-:Y:S05]  /*13480*/  @!P2 NANOSLEEP.SYNCS 0x989680 ;  /* 0x009896800000a95d */ /* 0x002fea0003900000 */
[----:B------:R-:W1:Y:S02]  /*13490*/  @!P2 SYNCS.PHASECHK.TRANS64 P2, [R5+URZ+0x34850], R0 ;  /* 0x034850000500a5a7 */ /* 0x000e64000804007f */
[----:B-1----:R-:W-:Y:S05]  /*134a0*/  @!P2 BRA `(.L_x_2471) ;  /* 0xfffffffc00eca947 */ /* 0x002fea000383ffff */
[----:B------:R-:W-:Y:S05]  /*134b0*/  BRA `(.L_x_2470) ;  /* 0xffffff4800f07947 */ /* 0x000fea000383ffff */
.L_x_2476:
[----:B-1----:R-:W-:-:S04]  /*134c0*/  IMAD.U32 R7, RZ, RZ, UR5 ;  /* 0x00000005ff077e24 */ /* 0x002fc8000f8e00ff */
[----:B------:R1:W2:Y:S03]  /*134d0*/  SYNCS.PHASECHK.TRANS64.TRYWAIT P0, [R7+URZ+0x34850], R0 ;  /* 0x03485000070075a7 */ /* 0x0002a6000800017f */
[----:B--2---:R-:W-:Y:S05]  /*134e0*/  @!P0 NANOSLEEP.SYNCS 0x989680 ;  /* 0x009896800000895d */ /* 0x004fea0003900000 */
[----:B------:R-:W2:Y:S02]  /*134f0*/  @!P0 SYNCS.PHASECHK.TRANS64 P0, [R7+URZ+0x34850], R0 ;  /* 0x03485000070085a7 */ /* 0x000ea4000800007f */
[----:B--2---:R-:W-:Y:S05]  /*13500*/  @!P0 BRA `(.L_x_2476) ;  /* 0xfffffffc00ec8947 */ /* 0x004fea000383ffff */
[----:B------:R-:W-:Y:S05]  /*13510*/  BRA `(.L_x_2475) ;  /* 0xffffff6c00c07947 */ /* 0x000fea000383ffff */
.L_x_2518:
        /* <DEDUP_REMOVED lines=11> */
.L_x_2623:
[----:B------:R-:W-:Y:S05]  /*135d0*/  BSYNC B0 ;  /* 0x0000000000007941 */ /* 0x000fea0003800000 */
.L_x_2622:
[----:B------:R-:W-:Y:S05]  /*135e0*/  BRA `(.L_x_2624) ;  /* 0xffffffb000187947 */ /* 0x000fea000383ffff */
.L_x_2520:
[----:B------:R-:W-:Y:S01]  /*135f0*/  BSSY B0, `(.L_x_2625) ;  /* 0x0000006000007945 */ /* 0x000fe20003800000 */
[----:B------:R-:W-:-:S07]  /*13600*/  IMAD.MOV.U32 R15, RZ, RZ, -0x1 ;  /* 0xffffffffff0f7424 */ /* 0x000fce00078e00ff */
[----:B0123--:R-:W-:Y:S05]  /*13610*/  WARPSYNC.COLLECTIVE R15, `(.L_x_2626) ;  /* 0x000000000f0c7348 */ /* 0x00ffea0003c00000 */
[----:B------:R-:W-:Y:S02]  /*13620*/  ELECT P6, UR62, PT ;  /* 0x00000000003e782f */ /* 0x000fe400038c0000 */
[----:B------:R-:W-:Y:S01]  /*13630*/  MOV R14, UR62 ;  /* 0x0000003e000e7c02 */ /* 0x000fe20008000f00 */
[----:B0123--:R-:W-:Y:S10]  /*13640*/  ENDCOLLECTIVE ;  /* 0x000000000000791b */ /* 0x00fff40003800000 */
.L_x_2626:
[----:B------:R-:W-:Y:S05]  /*13650*/  BSYNC B0 ;  /* 0x0000000000007941 */ /* 0x000fea0003800000 */
.L_x_2625:
[----:B------:R-:W-:Y:S05]  /*13660*/  BRA `(.L_x_2627) ;  /* 0xffffffb000207947 */ /* 0x000fea000383ffff */
.L_x_2522:
[----:B---3--:R3:W4:Y:S02]  /*13670*/  SYNCS.PHASECHK.TRANS64.TRYWAIT P0, [R0+URZ+0x34840], R2 ;  /* 0x03484002000075a7 */ /* 0x008724000800017f */
[----:B----4-:R-:W-:Y:S05]  /*13680*/  @!P0 NANOSLEEP.SYNCS 0x989680 ;  /* 0x009896800000895d */ /* 0x010fea0003900000 */
[----:B------:R-:W4:Y:S02]  /*13690*/  @!P0 SYNCS.PHASECHK.TRANS64 P0, [R0+URZ+0x34840], R2 ;  /* 0x03484002000085a7 */ /* 0x000f24000800007f */
[----:B----4-:R-:W-:Y:S05]  /*136a0*/  @!P0 BRA `(.L_x_2522) ;  /* 0xfffffffc00f08947 */ /* 0x010fea000383ffff */
[----:B------:R-:W-:Y:S05]  /*136b0*/  BRA `(.L_x_2628) ;  /* 0xffffffb0008c7947 */ /* 0x000fea000383ffff */
.L_x_2526:
[----:B------:R-:W2:Y:S01]  /*136c0*/  LDL.LU R11, [R1+0x34] ;  /* 0x00003400010b7983 */ /* 0x000ea20000300800 */
[----:B------:R-:W-:Y:S01]  /*136d0*/  IMAD.MOV.U32 R13, RZ, RZ, R0 ;  /* 0x000000ffff0d7224 */ /* 0x000fe200078e0000 */
[----:B------:R-:W-:Y:S01]  /*136e0*/  LOP3.LUT R8, R8, 0x7f, RZ, 0xc0, !PT ;  /* 0x0000007f08087812 */ /* 0x000fe200078ec0ff */
[----:B------:R-:W-:Y:S02]  /*136f0*/  IMAD.MOV.U32 R12, RZ, RZ, RZ ;  /* 0x000000ffff0c7224 */ /* 0x000fe400078e00ff */
[----:B------:R-:W-:Y:S01]  /*13700*/  IMAD.MOV.U32 R15, RZ, RZ, -0x1 ;  /* 0xffffffffff0f7424 */ /* 0x000fe200078e00ff */
[----:B------:R-:W-:-:S05]  /*13710*/  SHF.R.U32.HI R6, RZ, 0x3, R8 ;  /* 0x00000003ff067819 */ /* 0x000fca0000011608 */
[----:B------:R-:W-:Y:S02]  /*13720*/  IMAD R17, R17, 0x80, R6 ;  /* 0x0000008011117824 */ /* 0x000fe400078e0206 */
[----:B--2---:R-:W-:Y:S02]  /*13730*/  IMAD R2, R11, R7, RZ ;  /* 0x000000070b027224 */ /* 0x004fe400078e02ff */
[----:B------:R-:W-:-:S03]  /*13740*/  IMAD.MOV.U32 R11, RZ, RZ, 0x181f ;  /* 0x0000181fff0b7424 */ /* 0x000fc600078e00ff */
[----:B------:R-:W-:-:S13]  /*13750*/  ISETP.GE.AND P3, PT, R17, R2, PT ;  /* 0x000000021100720c */ /* 0x000fda0003f66270 */
[----:B-----5:R-:W-:Y:S05]  /*13760*/  WARPSYNC.COLLECTIVE R15, `(.L_x_2629) ;  /* 0x000000000f087348 */ /* 0x020fea0003c00000 */
[----:B------:R0:W1:Y:S02]  /*13770*/  SHFL.IDX P6, R14, R13, R12, R11 ;  /* 0x0000000c0d0e7389 */ /* 0x00006400000c000b */
[----:B01---5:R-:W-:Y:S01]  /*13780*/  ENDCOLLECTIVE ;  /* 0x000000000000791b */ /* 0x023fe20003800000 */
.L_x_2629:
[----:B------:R-:W-:Y:S02]  /*13790*/  IMAD.MOV.U32 R13, RZ, RZ, R3 ;  /* 0x000000ffff0d7224 */ /* 0x000fe400078e0003 */
[----:B------:R-:W-:-:S07]  /*137a0*/  IMAD.MOV.U32 R4, RZ, RZ, R14 ;  /* 0x000000ffff047224 */ /* 0x000fce00078e000e */
[----:B------:R-:W-:Y:S05]  /*137b0*/  WARPSYNC.COLLECTIVE R15, `(.L_x_2630) ;  /* 0x000000000f087348 */ /* 0x000fea0003c00000 */
[----:B------:R0:W1:Y:S02]  /*137c0*/  SHFL.IDX P6, R14, R13, R12, R11 ;  /* 0x0000000c0d0e7389 */ /* 0x00006400000c000b */
[----:B01----:R-:W-:Y:S01]  /*137d0*/  ENDCOLLECTIVE ;  /* 0x000000000000791b */ /* 0x003fe20003800000 */
.L_x_2630:
[----:B------:R-:W-:Y:S02]  /*137e0*/  IMAD.MOV.U32 R13, RZ, RZ, R0 ;  /* 0x000000ffff0d7224 */ /* 0x000fe400078e0000 */
[----:B------:R-:W-:Y:S02]  /*137f0*/  IMAD.MOV.U32 R12, RZ, RZ, 0x1 ;  /* 0x00000001ff0c7424 */ /* 0x000fe400078e00ff */
[----:B------:R-:W-:-:S07]  /*13800*/  IMAD.MOV.U32 R5, RZ, RZ, R14 ;  /* 0x000000ffff057224 */ /* 0x000fce00078e000e */
[----:B------:R-:W-:Y:S05]  /*13810*/  WARPSYNC.COLLECTIVE R15, `(.L_x_2631) ;  /* 0x000000000f087348 */ /* 0x000fea0003c00000 */
[----:B------:R0:W1:Y:S02]  /*13820*/  SHFL.IDX P6, R14, R13, R12, R11 ;  /* 0x0000000c0d0e7389 */ /* 0x00006400000c000b */
[----:B01----:R-:W-:Y:S01]  /*13830*/  ENDCOLLECTIVE ;  /* 0x000000000000791b */ /* 0x003fe20003800000 */
.L_x_2631:
[----:B------:R-:W-:-:S04]  /*13840*/  @!P3 LEA R5, P5, R10, R5, 0x1 ;  /* 0x000000050a05b211 */ /* 0x000fc800078a08ff */
[----:B------:R-:W-:-:S04]  /*13850*/  @!P3 IADD3.X R4, RZ, R4, RZ, P5, !PT ;  /* 0x00000004ff04b210 */ /* 0x000fc80002ffe4ff */
[----:B------:R-:W-:Y:S01]  /*13860*/  @!P3 LOP3.LUT R5, R5, R4, RZ, 0x3c, !PT ;  /* 0x000000040505b212 */ /* 0x000fe200078e3cff */
[----:B------:R-:W-:-:S03]  /*13870*/  IMAD.MOV.U32 R13, RZ, RZ, R3 ;  /* 0x000000ffff0d7224 */ /* 0x000fc600078e0003 */
[----:B------:R-:W-:-:S04]  /*13880*/  @!P3 LOP3.LUT R4, R5, R4, RZ, 0x3c, !PT ;  /* 0x000000040504b212 */ /* 0x000fc800078e3cff */
[----:B------:R-:W-:Y:S01]  /*13890*/  @!P3 LOP3.LUT R5, R5, R4, RZ, 0x3c, !PT ;  /* 0x000000040505b212 */ /* 0x000fe200078e3cff */
[----:B------:R-:W-:-:S04]  /*138a0*/  IMAD.MOV.U32 R8, RZ, RZ, R14 ;  /* 0x000000ffff087224 */ /* 0x000fc800078e000e */
[----:B------:R-:W-:Y:S01]  /*138b0*/  @!PT LDS RZ, [RZ] ;  /* 0x00000000fffff984 */ /* 0x000fe20000000800 */
[----:B------:R-:W-:Y:S01]  /*138c0*/  @!PT LDS RZ, [RZ] ;  /* 0x00000000fffff984 */ /* 0x000fe20000000800 */
[----:B------:R-:W-:Y:S01]  /*138d0*/  @!PT LDS RZ, [RZ] ;  /* 0x00000000fffff984 */ /* 0x000fe20000000800 */
[----:B------:R0:W-:Y:S03]  /*138e0*/  @!P3 LDGSTS.E.BYPASS.LTC128B.128 [R9+0x10400], desc[UR56][R4.64], !P2 ;  /* 0x104000000409bfae */ /* 0x0001e6000d101d78 */
[----:B0-----:R-:W-:Y:S05]  /*138f0*/  WARPSYNC.COLLECTIVE R15, `(.L_x_2632) ;  /* 0x000000000f087348 */ /* 0x001fea0003c00000 */
[----:B------:R1:W2:Y:S02]  /*13900*/  SHFL.IDX P6, R14, R13, R12, R11 ;  /* 0x0000000c0d0e7389 */ /* 0x0002a400000c000b */
[----:B012---:R-:W-:Y:S01]  /*13910*/  ENDCOLLECTIVE ;  /* 0x000000000000791b */ /* 0x007fe20003800000 */
.L_x_2632:
[----:B------:R-:W-:Y:S01]  /*13920*/  @!PT LDS RZ, [RZ] ;  /* 0x00000000fffff984 */ /* 0x000fe20000000800 */
[----:B------:R-:W-:Y:S01]  /*13930*/  @!PT LDS RZ, [RZ] ;  /* 0x00000000fffff984 */ /* 0x000fe20000000800 */
[----:B------:R-:W-:Y:S01]  /*13940*/  @!PT LDS RZ, [RZ] ;  /* 0x00000000fffff984 */ /* 0x000fe20000000800 */
[----:B------:R-:W-:Y:S04]  /*13950*/  @!P3 LDGSTS.E.BYPASS.LTC128B.128 [R9+0x14400], desc[UR56][R4.64+0x80], !P1 ;  /* 0x144000800409bfae */ /* 0x000fe8000c901d78 */
[----:B------:R0:W-:Y:S01]  /*13960*/  @!P3 LDGSTS.E.BYPASS.LTC128B.128 [R9+0x18400], desc[UR56][R4.64+0x100], !P0 ;  /* 0x184001000409bfae */ /* 0x0001e2000c101d78 */
[----:B------:R-:W-:Y:S02]  /*13970*/  IMAD.MOV.U32 R13, RZ, RZ, R0 ;  /* 0x000000ffff0d7224 */ /* 0x000fe400078e0000 */
[----:B------:R-:W-:Y:S02]  /*13980*/  IMAD.MOV.U32 R12, RZ, RZ, 0x2 ;  /* 0x00000002ff0c7424 */ /* 0x000fe400078e00ff */
[----:B0-----:R-:W-:Y:S02]  /*13990*/  VIADD R4, R17, 0x10 ;  /* 0x0000001011047836 */ /* 0x001fe40000000000 */
[----:B------:R-:W-:-:S03]  /*139a0*/  IMAD.MOV.U32 R6, RZ, RZ, R14 ;  /* 0x000000ffff067224 */ /* 0x000fc600078e000e */
[----:B------:R-:W-:-:S13]  /*139b0*/  ISETP.GE.AND P3, PT, R4, R2, PT ;  /* 0x000000020400720c */ /* 0x000fda0003f66270 */
[----:B------:R-:W-:Y:S05]  /*139c0*/  WARPSYNC.COLLECTIVE R15, `(.L_x_2633) ;  /* 0x000000000f087348 */ /* 0x000fea0003c00000 */
[----:B------:R0:W1:Y:S02]  /*139d0*/  SHFL.IDX P6, R14, R13, R12, R11 ;  /* 0x0000000c0d0e7389 */ /* 0x00006400000c000b */
[----:B01----:R-:W-:Y:S01]  /*139e0*/  ENDCOLLECTIVE ;  /* 0x000000000000791b */ /* 0x003fe20003800000 */
.L_x_2633:
[----:B------:R-:W-:Y:S01]  /*139f0*/  @!P3 LEA R7, P5, R10, R6, 0x1 ;  /* 0x000000060a07b211 */ /* 0x000fe200078a08ff */
[----:B------:R-:W-:-:S04]  /*13a00*/  IMAD.MOV.U32 R13, RZ, RZ, R3 ;  /* 0x000000ffff0d7224 */ /* 0x000fc800078e0003 */
[----:B------:R-:W-:Y:S02]  /*13a10*/  @!P3 IMAD.X R6, RZ, RZ, R8, P5 ;  /* 0x000000ffff06b224 */ /* 0x000fe400028e0608 */
[----:B------:R-:W-:Y:S02]  /*13a20*/  @!P3 IMAD.MOV.U32 R4, RZ, RZ, R7 ;  /* 0x000000ffff04b224 */ /* 0x000fe400078e0007 */
[----:B------:R-:W-:Y:S02]  /*13a30*/  @!P3 IMAD.MOV.U32 R5, RZ, RZ, R6 ;  /* 0x000000ffff05b224 */ /* 0x000fe400078e0006 */
[----:B------:R-:W-:-:S07]  /*13a40*/  IMAD.MOV.U32 R6, RZ, RZ, R14 ;  /* 0x000000ffff067224 */ /* 0x000fce00078e000e */
[----:B------:R-:W-:Y:S05]  /*13a50*/  WARPSYNC.COLLECTIVE R15, `(.L_x_2634) ;  /* 0x000000000f087348 */ /* 0x000fea0003c00000 */
[----:B------:R0:W1:Y:S02]  /*13a60*/  SHFL.IDX P6, R14, R13, R12, R11 ;  /* 0x0000000c0d0e7389 */ /* 0x00006400000c000b */
[----:B01----:R-:W-:Y:S01]  /*13a70*/  ENDCOLLECTIVE ;  /* 0x000000000000791b */ /* 0x003fe20003800000 */
.L_x_2634:
[----:B------:R-:W-:Y:S01]  /*13a80*/  @!PT LDS RZ, [RZ] ;  /* 0x00000000fffff984 */ /* 0x000fe20000000800 */
[----:B------:R-:W-:Y:S01]  /*13a90*/  @!PT LDS RZ, [RZ] ;  /* 0x00000000fffff984 */ /* 0x000fe20000000800 */
[----:B------:R-:W-:Y:S01]  /*13aa0*/  @!PT LDS RZ, [RZ] ;  /* 0x00000000fffff984 */ /* 0x000fe20000000800 */
[----:B------:R-:W-:Y:S04]  /*13ab0*/  @!P3 LDGSTS.E.BYPASS.LTC128B.128 [R9+0x10c00], desc[UR56][R4.64], !P2 ;  /* 0x10c000000409bfae */ /* 0x000fe8000d101d78 */
[----:B------:R-:W-:Y:S04]  /*13ac0*/  @!P3 LDGSTS.E.BYPASS.LTC128B.128 [R9+0x14c00], desc[UR56][R4.64+0x80], !P1 ;  /* 0x14c000800409bfae */ /* 0x000fe8000c901d78 */
[----:B------:R0:W-:Y:S01]  /*13ad0*/  @!P3 LDGSTS.E.BYPASS.LTC128B.128 [R9+0x18c00], desc[UR56][R4.64+0x100], !P0 ;  /* 0x18c001000409bfae */ /* 0x0001e2000c101d78 */
[----:B------:R-:W-:Y:S02]  /*13ae0*/  IMAD.MOV.U32 R13, RZ, RZ, R0 ;  /* 0x000000ffff0d7224 */ /* 0x000fe400078e0000 */
[----:B------:R-:W-:-:S02]  /*13af0*/  IMAD.MOV.U32 R12, RZ, RZ, 0x3 ;  /* 0x00000003ff0c7424 */ /* 0x000fc400078e00ff */
[----:B0-----:R-:W-:Y:S02]  /*13b00*/  VIADD R4, R17, 0x20 ;  /* 0x0000002011047836 */ /* 0x001fe40000000000 */
[----:B------:R-:W-:-:S07]  /*13b10*/  IMAD.MOV.U32 R7, RZ, RZ, R14 ;  /* 0x000000ffff077224 */ /* 0x000fce00078e000e */
[----:B------:R-:W-:Y:S05]  /*13b20*/  WARPSYNC.COLLECTIVE R15, `(.L_x_2635) ;  /* 0x000000000f087348 */ /* 0x000fea0003c00000 */
[----:B------:R0:W1:Y:S02]  /*13b30*/  SHFL.IDX P6, R14, R13, R12, R11 ;  /* 0x0000000c0d0e7389 */ /* 0x00006400000c000b */
[----:B01----:R-:W-:Y:S01]  /*13b40*/  ENDCOLLECTIVE ;  /* 0x000000000000791b */ /* 0x003fe20003800000 */
.L_x_2635:
[----:B------:R-:W-:-:S13]  /*13b50*/  ISETP.GE.AND P3, PT, R4, R2, PT ;  /* 0x000000020400720c */ /* 0x000fda0003f66270 */
[----:B------:R-:W-:Y:S01]  /*13b60*/  @!P3 LEA R7, P4, R10, R7, 0x1 ;  /* 0x000000070a07b211 */ /* 0x000fe200078808ff */
[----:B------:R-:W-:-:S03]  /*13b70*/  IMAD.MOV.U32 R13, RZ, RZ, R3 ;  /* 0x000000ffff0d7224 */ /* 0x000fc600078e0003 */
[----:B------:R-:W-:-:S05]  /*13b80*/  @!P3 IADD3.X R4, RZ, R6, RZ, P4, !PT ;  /* 0x00000006ff04b210 */ /* 0x000fca00027fe4ff */
[----:B------:R-:W-:Y:S02]  /*13b90*/  @!P3 IMAD.MOV.U32 R5, RZ, RZ, R4 ;  /* 0x000000ffff05b224 */ /* 0x000fe400078e0004 */
[----:B------:R-:W-:Y:S02]  /*13ba0*/  @!P3 IMAD.MOV.U32 R4, RZ, RZ, R7 ;  /* 0x000000ffff04b224 */ /* 0x000fe400078e0007 */
[----:B------:R-:W-:-:S03]  /*13bb0*/  VIADD R7, R17, 0x60 ;  /* 0x0000006011077836 */ /* 0x000fc60000000000 */
[----:B------:R-:W-:Y:S01]  /*13bc0*/  @!PT LDS RZ, [RZ] ;  /* 0x00000000fffff984 */ /* 0x000fe20000000800 */
[----:B------:R-:W-:Y:S01]  /*13bd0*/  @!PT LDS RZ, [RZ] ;  /* 0x00000000fffff984 */ /* 0x000fe20000000800 */
[----:B------:R-:W-:Y:S01]  /*13be0*/  @!PT LDS RZ, [RZ] ;  /* 0x00000000fffff984 */ /* 0x000fe20000000800 */
[----:B------:R-:W-:Y:S04]  /*13bf0*/  @!P3 LDGSTS.E.BYPASS.LTC128B.128 [R9+0x11400], desc[UR56][R4.64], !P2 ;  /* 0x114000000409bfae */ /* 0x000fe8000d101d78 */
[----:B------:R-:W-:Y:S04]  /*13c00*/  @!P3 LDGSTS.E.BYPASS.LTC128B.128 [R9+0x15400], desc[UR56][R4.64+0x80], !P1 ;  /* 0x154000800409bfae */ /* 0x000fe8000c901d78 */
[----:B------:R0:W-:Y:S02]  /*13c10*/  @!P3 LDGSTS.E.BYPASS.LTC128B.128 [R9+0x19400], desc[UR56][R4.64+0x100], !P0 ;  /* 0x194001000409bfae */ /* 0x0001e4000c101d78 */
[----:B0-----:R-:W-:-:S05]  /*13c20*/  VIADD R4, R17, 0x30 ;  /* 0x0000003011047836 */ /* 0x001fca0000000000 */
[----:B------:R-:W-:Y:S01]  /*13c30*/  ISETP.GE.AND P3, PT, R4, R2, PT ;  /* 0x000000020400720c */ /* 0x000fe20003f66270 */
[----:B------:R-:W-:-:S12]  /*13c40*/  IMAD.MOV.U32 R4, RZ, RZ, R14 ;  /* 0x000000ffff047224 */ /* 0x000fd800078e000e */
[----:B------:R-:W-:Y:S05]  /*13c50*/  WARPSYNC.COLLECTIVE R15, `(.L_x_2636) ;  /* 0x000000000f087348 */ /* 0x000fea0003c00000 */
[----:B------:R0:W1:Y:S02]  /*13c60*/  SHFL.IDX P6, R14, R13, R12, R11 ;  /* 0x0000000c0d0e7389 */ /* 0x00006400000c000b */
[----:B01----:R-:W-:Y:S01]  /*13c70*/  ENDCOLLECTIVE ;  /* 0x000000000000791b */ /* 0x003fe20003800000 */
.L_x_2636:
[----:B------:R-:W-:Y:S02]  /*13c80*/  IMAD.MOV.U32 R13, RZ, RZ, R0 ;  /* 0x000000ffff0d7224 */ /* 0x000fe400078e0000 */
[----:B------:R-:W-:Y:S02]  /*13c90*/  IMAD.MOV.U32 R12, RZ, RZ, 0x4 ;  /* 0x00000004ff0c7424 */ /* 0x000fe400078e00ff */
[----:B------:R-:W-:-:S07]  /*13ca0*/  IMAD.MOV.U32 R5, RZ, RZ, R14 ;  /* 0x000000ffff057224 */ /* 0x000fce00078e000e */
[----:B------:R-:W-:Y:S05]  /*13cb0*/  WARPSYNC.COLLECTIVE R15, `(.L_x_2637) ;  /* 0x000000000f087348 */ /* 0x000fea0003c00000 */
[----:B------:R0:W1:Y:S02]  /*13cc0*/  SHFL.IDX P6, R14, R13, R12, R11 ;  /* 0x0000000c0d0e7389 */ /* 0x00006400000c000b */
[----:B01----:R-:W-:Y:S01]  /*13cd0*/  ENDCOLLECTIVE ;  /* 0x000000000000791b */ /* 0x003fe20003800000 */
.L_x_2637:
        /* <DEDUP_REMOVED lines=18> */
.L_x_2638:
[----:B------:R-:W-:Y:S02]  /*13e00*/  IMAD.MOV.U32 R13, RZ, RZ, R0 ;  /* 0x000000ffff0d7224 */ /* 0x000fe400078e0000 */
[----:B------:R-:W-:Y:S02]  /*13e10*/  IMAD.MOV.U32 R12, RZ, RZ, 0x5 ;  /* 0x00000005ff0c7424 */ /* 0x000fe400078e00ff */
[----:B------:R-:W-:-:S07]  /*13e20*/  IMAD.MOV.U32 R5, RZ, RZ, R14 ;  /* 0x000000ffff057224 */ /* 0x000fce00078e000e */
[----:B------:R-:W-:Y:S05]  /*13e30*/  WARPSYNC.COLLECTIVE R15, `(.L_x_2639) ;  /* 0x000000000f087348 */ /* 0x000fea0003c00000 */
[----:B------:R0:W1:Y:S02]  /*13e40*/  SHFL.IDX P6, R14, R13, R12, R11 ;  /* 0x0000000c0d0e7389 */ /* 0x00006400000c000b */
[----:B01----:R-:W-:Y:S01]  /*13e50*/  ENDCOLLECTIVE ;  /* 0x000000000000791b */ /* 0x003fe20003800000 */
.L_x_2639:
[----:B------:R-:W-:-:S04]  /*13e60*/  @!P3 LEA R5, P4, R10, R5, 0x1 ;  /* 0x000000050a05b211 */ /* 0x000fc800078808ff */
[----:B------:R-:W-:-:S04]  /*13e70*/  @!P3 IADD3.X R4, RZ, R4, RZ, P4, !PT ;  /* 0x00000004ff04b210 */ /* 0x000fc800027fe4ff */
        /* <DEDUP_REMOVED lines=16> */
.L_x_2640:
[----:B------:R-:W-:Y:S02]  /*13f80*/  IMAD.MOV.U32 R13, RZ, RZ, R0 ;  /* 0x000000ffff0d7224 */ /* 0x000fe400078e0000 */
[----:B------:R-:W-:Y:S02]  /*13f90*/  IMAD.MOV.U32 R12, RZ, RZ, 0x6 ;  /* 0x00000006ff0c7424 */ /* 0x000fe400078e00ff */
[----:B------:R-:W-:-:S07]  /*13fa0*/  IMAD.MOV.U32 R5, RZ, RZ, R14 ;  /* 0x000000ffff057224 */ /* 0x000fce00078e000e */
[----:B------:R-:W-:Y:S05]  /*13fb0*/  WARPSYNC.COLLECTIVE R15, `(.L_x_2641) ;  /* 0x000000000f087348 */ /* 0x000fea0003c00000 */
[----:B------:R0:W1:Y:S02]  /*13fc0*/  SHFL.IDX P6, R14, R13, R12, R11 ;  /* 0x0000000c0d0e7389 */ /* 0x00006400000c000b */
[----:B01----:R-:W-:Y:S01]  /*13fd0*/  ENDCOLLECTIVE ;  /* 0x000000000000791b */ /* 0x003fe20003800000 */
.L_x_2641:
[----:B------:R-:W-:-:S05]  /*13fe0*/  @!P3 LEA R5, P4, R10, R5, 0x1 ;  /* 0x000000050a05b211 */ /* 0x000fca00078808ff */
[----:B------:R-:W-:Y:S01]  /*13ff0*/  @!P3 IMAD.X R4, RZ, RZ, R4, P4 ;  /* 0x000000ffff04b224 */ /* 0x000fe200020e0604 */
[----:B------:R-:W-:-:S04]  /*14000*/  ISETP.GE.AND P4, PT, R7, R2, PT ;  /* 0x000000020700720c */ /* 0x000fc80003f86270 */
        /* <DEDUP_REMOVED lines=10> */
[----:B0-----:R-:W-:-:S07]  /*140b0*/  IMAD.MOV.U32 R4, RZ, RZ, R14 ;  /* 0x000000ffff047224 */ /* 0x001fce00078e000e */
[----:B------:R-:W-:Y:S05]  /*140c0*/  WARPSYNC.COLLECTIVE R15, `(.L_x_2642) ;  /* 0x000000000f087348 */ /* 0x000fea0003c00000 */
[----:B------:R0:W1:Y:S02]  /*140d0*/  SHFL.IDX P6, R14, R13, R12, R11 ;  /* 0x0000000c0d0e7389 */ /* 0x00006400000c000b */
[----:B01----:R-:W-:Y:S01]  /*140e0*/  ENDCOLLECTIVE ;  /* 0x000000000000791b */ /* 0x003fe20003800000 */
.L_x_2642:
[----:B------:R-:W-:Y:S01]  /*140f0*/  IMAD.MOV.U32 R13, RZ, RZ, R0 ;  /* 0x000000ffff0d7224 */ /* 0x000fe200078e0000 */
[----:B------:R-:W-:Y:S01]  /*14100*/  MOV R12, 0x7 ;  /* 0x00000007000c7802 */ /* 0x000fe20000000f00 */
[----:B------:R-:W-:-:S07]  /*14110*/  IMAD.MOV.U32 R5, RZ, RZ, R14 ;  /* 0x000000ffff057224 */ /* 0x000fce00078e000e */
[----:B------:R-:W-:Y:S05]  /*14120*/  WARPSYNC.COLLECTIVE R15, `(.L_x_2643) ;  /* 0x000000000f087348 */ /* 0x000fea0003c00000 */
[----:B------:R0:W1:Y:S02]  /*14130*/  SHFL.IDX P6, R14, R13, R12, R11 ;  /* 0x0000000c0d0e7389 */ /* 0x00006400000c000b */
[----:B01----:R-:W-:Y:S01]  /*14140*/  ENDCOLLECTIVE ;  /* 0x000000000000791b */ /* 0x003fe20003800000 */
.L_x_2643:
        /* <DEDUP_REMOVED lines=10> */
.L_x_2644:
        /* <DEDUP_REMOVED lines=8> */
.L_x_2531:
[----:B0-----:R-:W2:Y:S02]  /*14270*/  LDL R2, [R1+0x4] ;  /* 0x0000040001027983 */ /* 0x001ea40000100800 */
[----:B--2---:R0:W1:Y:S02]  /*14280*/  SYNCS.PHASECHK.TRANS64.TRYWAIT P0, [R2+URZ+0x34820], R0 ;  /* 0x03482000020075a7 */ /* 0x004064000800017f */
[----:B-1----:R-:W-:Y:S05]  /*14290*/  @!P0 NANOSLEEP.SYNCS 0x989680 ;  /* 0x009896800000895d */ /* 0x002fea0003900000 */
[----:B------:R-:W1:Y:S02]  /*142a0*/  @!P0 SYNCS.PHASECHK.TRANS64 P0, [R2+URZ+0x34820], R0 ;  /* 0x03482000020085a7 */ /* 0x000e64000800007f */
[----:B-1----:R-:W-:Y:S05]  /*142b0*/  @!P0 BRA `(.L_x_2531) ;  /* 0xfffffffc00ec8947 */ /* 0x002fea000383ffff */
[----:B------:R-:W-:Y:S05]  /*142c0*/  BRA `(.L_x_2646) ;  /* 0xffffffb400e07947 */ /* 0x000fea000383ffff */
.L_x_2540:
[----:B-1----:R1:W2:Y:S02]  /*142d0*/  SYNCS.PHASECHK.TRANS64.TRYWAIT P0, [R2+URZ+0x34840], R0 ;  /* 0x03484000020075a7 */ /* 0x0022a4000800017f */
[----:B--2---:R-:W-:Y:S05]  /*142e0*/  @!P0 NANOSLEEP.SYNCS 0x989680 ;  /* 0x009896800000895d */ /* 0x004fea0003900000 */
[----:B------:R-:W2:Y:S02]  /*142f0*/  @!P0 SYNCS.PHASECHK.TRANS64 P0, [R2+URZ+0x34840], R0 ;  /* 0x03484000020085a7 */ /* 0x000ea4000800007f */
[----:B--2---:R-:W-:Y:S05]  /*14300*/  @!P0 BRA `(.L_x_2540) ;  /* 0xfffffffc00f08947 */ /* 0x004fea000383ffff */
[----:B------:R-:W-:Y:S05]  /*14310*/  BRA `(.L_x_2647) ;  /* 0xffffffb800a47947 */ /* 0x000fea000383ffff */
.L_x_2547:
[----:B0-----:R0:W1:Y:S02]  /*14320*/  SYNCS.PHASECHK.TRANS64.TRYWAIT P0, [R2+URZ+0x60], R0 ;  /* 0x00006000020075a7 */ /* 0x001064000800017f */
[----:B-1----:R-:W-:Y:S05]  /*14330*/  @!P0 NANOSLEEP.SYNCS 0x989680 ;  /* 0x009896800000895d */ /* 0x002fea0003900000 */
[----:B------:R-:W1:Y:S02]  /*14340*/  @!P0 SYNCS.PHASECHK.TRANS64 P0, [R2+URZ+0x60], R0 ;  /* 0x00006000020085a7 */ /* 0x000e64000800007f */
[----:B-1----:R-:W-:Y:S05]  /*14350*/  @!P0 BRA `(.L_x_2547) ;  /* 0xfffffffc00f08947 */ /* 0x002fea000383ffff */
[----:B------:R-:W-:Y:S05]  /*14360*/  BRA `(.L_x_2648) ;  /* 0xffffffbc00bc7947 */ /* 0x000fea000383ffff */
.L_x_2556:
[----:B---3--:R3:W4:Y:S02]  /*14370*/  SYNCS.PHASECHK.TRANS64.TRYWAIT P0, [R3+URZ+0x34840], R2 ;  /* 0x03484002030075a7 */ /* 0x008724000800017f */
[----:B----4-:R-:W-:Y:S05]  /*14380*/  @!P0 NANOSLEEP.SYNCS 0x989680 ;  /* 0x009896800000895d */ /* 0x010fea0003900000 */
[----:B------:R-:W4:Y:S02]  /*14390*/  @!P0 SYNCS.PHASECHK.TRANS64 P0, [R3+URZ+0x34840], R2 ;  /* 0x03484002030085a7 */ /* 0x000f24000800007f */
[----:B----4-:R-:W-:Y:S05]  /*143a0*/  @!P0 BRA `(.L_x_2556) ;  /* 0xfffffffc00f08947 */ /* 0x010fea000383ffff */
[----:B------:R-:W-:Y:S05]  /*143b0*/  BRA `(.L_x_2649) ;  /* 0xffffffc4005c7947 */ /* 0x000fea000383ffff */
.L_x_2563:
[----:B--2---:R2:W3:Y:S02]  /*143c0*/  SYNCS.PHASECHK.TRANS64.TRYWAIT P0, [R2+URZ+0x60], R3 ;  /* 0x00006003020075a7 */ /* 0x0044e4000800017f */
[----:B---3--:R-:W-:Y:S05]  /*143d0*/  @!P0 NANOSLEEP.SYNCS 0x989680 ;  /* 0x009896800000895d */ /* 0x008fea0003900000 */
[----:B------:R-:W3:Y:S02]  /*143e0*/  @!P0 SYNCS.PHASECHK.TRANS64 P0, [R2+URZ+0x60], R3 ;  /* 0x00006003020085a7 */ /* 0x000ee4000800007f */
[----:B---3--:R-:W-:Y:S05]  /*143f0*/  @!P0 BRA `(.L_x_2563) ;  /* 0xfffffffc00f08947 */ /* 0x008fea000383ffff */
[----:B------:R-:W-:Y:S05]  /*14400*/  BRA `(.L_x_2650) ;  /* 0xffffffc800747947 */ /* 0x000fea000383ffff */
.L_x_2572:
[----:B----4-:R4:W0:Y:S02]  /*14410*/  SYNCS.PHASECHK.TRANS64.TRYWAIT P0, [R2+URZ+0x34840], R3 ;  /* 0x03484003020075a7 */ /* 0x010824000800017f */
[----:B0-----:R-:W-:Y:S05]  /*14420*/  @!P0 NANOSLEEP.SYNCS 0x989680 ;  /* 0x009896800000895d */ /* 0x001fea0003900000 */
[----:B------:R-:W0:Y:S02]  /*14430*/  @!P0 SYNCS.PHASECHK.TRANS64 P0, [R2+URZ+0x34840], R3 ;  /* 0x03484003020085a7 */ /* 0x000e24000800007f */
[----:B0-----:R-:W-:Y:S05]  /*14440*/  @!P0 BRA `(.L_x_2572) ;  /* 0xfffffffc00f08947 */ /* 0x001fea000383ffff */
[----:B------:R-:W-:Y:S05]  /*14450*/  BRA `(.L_x_2651) ;  /* 0xffffffcc00e87947 */ /* 0x000fea000383ffff */
.L_x_2579:
[----:B--2---:R2:W3:Y:S02]  /*14460*/  SYNCS.PHASECHK.TRANS64.TRYWAIT P0, [R2+URZ+0x60], R5 ;  /* 0x00006005020075a7 */ /* 0x0044e4000800017f */
[----:B---3--:R-:W-:Y:S05]  /*14470*/  @!P0 NANOSLEEP.SYNCS 0x989680 ;  /* 0x009896800000895d */ /* 0x008fea0003900000 */
[----:B------:R-:W3:Y:S02]  /*14480*/  @!P0 SYNCS.PHASECHK.TRANS64 P0, [R2+URZ+0x60], R5 ;  /* 0x00006005020085a7 */ /* 0x000ee4000800007f */
[----:B---3--:R-:W-:Y:S05]  /*14490*/  @!P0 BRA `(.L_x_2579) ;  /* 0xfffffffc00f08947 */ /* 0x008fea000383ffff */
[----:B------:R-:W-:Y:S05]  /*144a0*/  BRA `(.L_x_2652) ;  /* 0xffffffd400007947 */ /* 0x000fea000383ffff */
.L_x_2590:
[----:B0-----:R0:W2:Y:S02]  /*144b0*/  SYNCS.PHASECHK.TRANS64.TRYWAIT P0, [R0+URZ+0x34860], R2 ;  /* 0x03486002000075a7 */ /* 0x0010a4000800017f */
[----:B--2---:R-:W-:Y:S05]  /*144c0*/  @!P0 NANOSLEEP.SYNCS 0x989680 ;  /* 0x009896800000895d */ /* 0x004fea0003900000 */
[----:B------:R-:W2:Y:S02]  /*144d0*/  @!P0 SYNCS.PHASECHK.TRANS64 P0, [R0+URZ+0x34860], R2 ;  /* 0x03486002000085a7 */ /* 0x000ea4000800007f */
[----:B--2---:R-:W-:Y:S05]  /*144e0*/  @!P0 BRA `(.L_x_2590) ;  /* 0xfffffffc00f08947 */ /* 0x004fea000383ffff */
[----:B------:R-:W-:Y:S05]  /*144f0*/  BRA `(.L_x_2653) ;  /* 0xffffffd800587947 */ /* 0x000fea000383ffff */
.L_x_2597:
[----:B------:R-:W-:Y:S01]  /*14500*/  BSSY B0, `(.L_x_2654) ;  /* 0x0000008000007945 */ /* 0x000fe20003800000 */
[----:B------:R-:W-:Y:S02]  /*14510*/  IMAD.MOV.U32 R13, RZ, RZ, R16 ;  /* 0x000000ffff0d7224 */ /* 0x000fe400078e0010 */
[----:B------:R-:W-:Y:S02]  /*14520*/  IMAD.MOV.U32 R12, RZ, RZ, RZ ;  /* 0x000000ffff0c7224 */ /* 0x000fe400078e00ff */
[----:B------:R-:W-:Y:S02]  /*14530*/  IMAD.MOV.U32 R11, RZ, RZ, 0x1f ;  /* 0x0000001fff0b7424 */ /* 0x000fe400078e00ff */
[----:B------:R-:W-:-:S07]  /*14540*/  IMAD.MOV.U32 R15, RZ, RZ, -0x1 ;  /* 0xffffffffff0f7424 */ /* 0x000fce00078e00ff */
[----:B-12-45:R-:W-:Y:S05]  /*14550*/  WARPSYNC.COLLECTIVE R15, `(.L_x_2655) ;  /* 0x000000000f087348 */ /* 0x036fea0003c00000 */
[----:B------:R0:W3:Y:S02]  /*14560*/  SHFL.IDX P6, R14, R13, R12, R11 ;  /* 0x0000000c0d0e7389 */ /* 0x0000e400000c000b */
[----:B012345:R-:W-:Y:S01]  /*14570*/  ENDCOLLECTIVE ;  /* 0x000000000000791b */ /* 0x03ffe20003800000 */
.L_x_2655:
[----:B------:R-:W-:Y:S05]  /*14580*/  BSYNC B0 ;  /* 0x0000000000007941 */ /* 0x000fea0003800000 */
.L_x_2654:
        /* <DEDUP_REMOVED lines=9> */
.L_x_2656:
[----:B------:R-:W-:Y:S02]  /*14620*/  ULDC UR4, c[0x0][0xc3c] ;  /* 0x00030f0000047ab9 */ /* 0x000fe40000000800 */
        /* <DEDUP_REMOVED lines=17> */
.L_x_2657:
[----:B------:R-:W-:Y:S01]  /*14740*/  IMAD.MOV.U32 R12, RZ, RZ, 0x2 ;  /* 0x00000002ff0c7424 */ /* 0x000fe200078e00ff */
[----:B------:R-:W-:-:S05]  /*14750*/  SEL R7, R14, RZ, P1 ;  /* 0x000000ff0e077207 */ /* 0x000fca0000800000 */
[----:B------:R-:W-:-:S04]  /*14760*/  IMAD.IADD R3, R2, 0x1, R7 ;  /* 0x0000000102037824 */ /* 0x000fc800078e0207 */
[----:B------:R-:W-:-:S07]  /*14770*/  IMAD.MOV.U32 R13, RZ, RZ, R3 ;  /* 0x000000ffff0d7224 */ /* 0x000fce00078e0003 */
[----:B------:R-:W-:Y:S05]  /*14780*/  WARPSYNC.COLLECTIVE R15, `(.L_x_2658) ;  /* 0x000000000f087348 */ /* 0x000fea0003c00000 */
[----:B------:R0:W1:Y:S02]  /*14790*/  SHFL.UP P6, R14, R13, R12, R11 ;  /* 0x0400000c0d0e7389 */ /* 0x00006400000c000b */
[----:B01----:R-:W-:Y:S01]  /*147a0*/  ENDCOLLECTIVE ;  /* 0x000000000000791b */ /* 0x003fe20003800000 */
.L_x_2658:
        /* <DEDUP_REMOVED lines=8> */
.L_x_2659:
        /* <DEDUP_REMOVED lines=8> */
.L_x_2660:
        /* <DEDUP_REMOVED lines=8> */
.L_x_2661:
        /* <DEDUP_REMOVED lines=9> */
.L_x_2662:
[----:B------:R-:W-:Y:S01]  /*149c0*/  IMAD.MOV.U32 R16, RZ, RZ, R14 ;  /* 0x000000ffff107224 */ /* 0x000fe200078e000e */
[----:B------:R-:W-:Y:S06]  /*149d0*/  BRA `(.L_x_2663) ;  /* 0xffffffd800e07947 */ /* 0x000fec000383ffff */
.L_x_2602:
[----:B------:R-:W-:Y:S01]  /*149e0*/  BSSY B0, `(.L_x_2664) ;  /* 0x0000008000007945 */ /* 0x000fe20003800000 */
[----:B-----5:R-:W-:Y:S02]  /*149f0*/  IMAD.MOV.U32 R13, RZ, RZ, R2 ;  /* 0x000000ffff0d7224 */ /* 0x020fe400078e0002 */
[----:B------:R-:W-:Y:S02]  /*14a00*/  IMAD.MOV.U32 R12, RZ, RZ, 0x1 ;  /* 0x00000001ff0c7424 */ /* 0x000fe400078e00ff */
[----:B------:R-:W-:Y:S02]  /*14a10*/  IMAD.MOV.U32 R11, RZ, RZ, RZ ;  /* 0x000000ffff0b7224 */ /* 0x000fe400078e00ff */
[----:B------:R-:W-:-:S07]  /*14a20*/  IMAD.MOV.U32 R15, RZ, RZ, -0x1 ;  /* 0xffffffffff0f7424 */ /* 0x000fce00078e00ff */
[----:B012-4-:R-:W-:Y:S05]  /*14a30*/  WARPSYNC.COLLECTIVE R15, `(.L_x_2665) ;  /* 0x000000000f087348 */ /* 0x017fea0003c00000 */
[----:B------:R3:W0:Y:S02]  /*14a40*/  SHFL.UP P6, R14, R13, R12, R11 ;  /* 0x0400000c0d0e7389 */ /* 0x00062400000c000b */
[----:B01234-:R-:W-:Y:S01]  /*14a50*/  ENDCOLLECTIVE ;  /* 0x000000000000791b */ /* 0x01ffe20003800000 */
.L_x_2665:
[----:B------:R-:W-:Y:S05]  /*14a60*/  BSYNC B0 ;  /* 0x0000000000007941 */ /* 0x000fea0003800000 */
.L_x_2664:
        /* <DEDUP_REMOVED lines=9> */
.L_x_2666:
[----:B------:R-:W-:Y:S01]  /*14b00*/  IMAD.MOV.U32 R12, RZ, RZ, 0x4 ;  /* 0x00000004ff0c7424 */ /* 0x000fe200078e00ff */
[----:B------:R-:W-:-:S05]  /*14b10*/  SEL R14, R14, RZ, P2 ;  /* 0x000000ff0e0e7207 */ /* 0x000fca0001000000 */
[----:B------:R-:W-:-:S04]  /*14b20*/  IMAD.IADD R3, R3, 0x1, R14 ;  /* 0x0000000103037824 */ /* 0x000fc800078e020e */
[----:B------:R-:W-:-:S07]  /*14b30*/  IMAD.MOV.U32 R13, RZ, RZ, R3 ;  /* 0x000000ffff0d7224 */ /* 0x000fce00078e0003 */
[----:B------:R-:W-:Y:S05]  /*14b40*/  WARPSYNC.COLLECTIVE R15, `(.L_x_2667) ;  /* 0x000000000f087348 */ /* 0x000fea0003c00000 */
[----:B------:R0:W1:Y:S02]  /*14b50*/  SHFL.UP P6, R14, R13, R12, R11 ;  /* 0x0400000c0d0e7389 */ /* 0x00006400000c000b */
[----:B01----:R-:W-:Y:S01]  /*14b60*/  ENDCOLLECTIVE ;  /* 0x000000000000791b */ /* 0x003fe20003800000 */
.L_x_2667:
[----:B------:R-:W-:Y:S01]  /*14b70*/  IMAD.MOV.U32 R12, RZ, RZ, 0x8 ;  /* 0x00000008ff0c7424 */ /* 0x000fe200078e00ff */
[----:B------:R-:W-:-:S05]  /*14b80*/  SEL R14, R14, RZ, P3 ;  /* 0x000000ff0e0e7207 */ /* 0x000fca0001800000 */
[----:B------:R-:W-:-:S04]  /*14b90*/  IMAD.IADD R3, R3, 0x1, R14 ;  /* 0x0000000103037824 */ /* 0x000fc800078e020e */
[----:B------:R-:W-:-:S07]  /*14ba0*/  IMAD.MOV.U32 R13, RZ, RZ, R3 ;  /* 0x000000ffff0d7224 */ /* 0x000fce00078e0003 */
[----:B------:R-:W-:Y:S05]  /*14bb0*/  WARPSYNC.COLLECTIVE R15, `(.L_x_2668) ;  /* 0x000000000f087348 */ /* 0x000fea0003c00000 */
[----:B------:R0:W1:Y:S02]  /*14bc0*/  SHFL.UP P6, R14, R13, R12, R11 ;  /* 0x0400000c0d0e7389 */ /* 0x00006400000c000b */
[----:B01----:R-:W-:Y:S01]  /*14bd0*/  ENDCOLLECTIVE ;  /* 0x000000000000791b */ /* 0x003fe20003800000 */
.L_x_2668:
[----:B------:R-:W-:Y:S01]  /*14be0*/  IMAD.MOV.U32 R12, RZ, RZ, 0x10 ;  /* 0x00000010ff0c7424 */ /* 0x000fe200078e00ff */
[----:B------:R-:W-:-:S05]  /*14bf0*/  SEL R14, R14, RZ, P4 ;  /* 0x000000ff0e0e7207 */ /* 0x000fca0002000000 */
[----:B------:R-:W-:-:S04]  /*14c00*/  IMAD.IADD R3, R3, 0x1, R14 ;  /* 0x0000000103037824 */ /* 0x000fc800078e020e */
[----:B------:R-:W-:-:S07]  /*14c10*/  IMAD.MOV.U32 R13, RZ, RZ, R3 ;  /* 0x000000ffff0d7224 */ /* 0x000fce00078e0003 */
[----:B------:R-:W-:Y:S05]  /*14c20*/  WARPSYNC.COLLECTIVE R15, `(.L_x_2669) ;  /* 0x000000000f087348 */ /* 0x000fea0003c00000 */
[----:B------:R0:W1:Y:S02]  /*14c30*/  SHFL.UP P6, R14, R13, R12, R11 ;  /* 0x0400000c0d0e7389 */ /* 0x00006400000c000b */
[----:B01----:R-:W-:Y:S01]  /*14c40*/  ENDCOLLECTIVE ;  /* 0x000000000000791b */ /* 0x003fe20003800000 */
.L_x_2669:
        /* <DEDUP_REMOVED lines=8> */
.L_x_2670:
[----:B------:R-:W-:Y:S01]  /*14cd0*/  IMAD.MOV.U32 R16, RZ, RZ, R14 ;  /* 0x000000ffff107224 */ /* 0x000fe200078e000e */
[----:B------:R-:W-:Y:S06]  /*14ce0*/  BRA `(.L_x_2671) ;  /* 0xffffffd800b87947 */ /* 0x000fec000383ffff */
.L_x_2604:
[----:B------:R-:W-:Y:S01]  /*14cf0*/  BSSY B0, `(.L_x_2672) ;  /* 0x0000006000007945 */ /* 0x000fe20003800000 */
[----:B------:R-:W-:Y:S01]  /*14d00*/  PLOP3.LUT P6, PT, P6, PT, PT, 0x8, 0x0 ;  /* 0x000000000000781c */ /* 0x000fe200037ce170 */
[----:B------:R-:W-:-:S12]  /*14d10*/  IMAD.MOV.U32 R15, RZ, RZ, -0x1 ;  /* 0xffffffffff0f7424 */ /* 0x000fd800078e00ff */
[----:B012-45:R-:W-:Y:S05]  /*14d20*/  WARPSYNC.COLLECTIVE R15, `(.L_x_2673) ;  /* 0x000000000f087348 */ /* 0x037fea0003c00000 */
[----:B------:R-:W-:Y:S01]  /*14d30*/  VOTE.ANY R14, PT, P6 ;  /* 0x00000000000e7806 */ /* 0x000fe200030e0100 */
[----:B012-45:R-:W-:Y:S06]  /*14d40*/  ENDCOLLECTIVE ;  /* 0x000000000000791b */ /* 0x037fec0003800000 */
.L_x_2673:
[----:B------:R-:W-:Y:S05]  /*14d50*/  BSYNC B0 ;  /* 0x0000000000007941 */ /* 0x000fea0003800000 */
.L_x_2672:
[----:B------:R-:W-:Y:S01]  /*14d60*/  MOV R5, R14 ;  /* 0x0000000e00057202 */ /* 0x000fe20000000f00 */
[----:B------:R-:W-:Y:S02]  /*14d70*/  IMAD.MOV.U32 R13, RZ, RZ, R2 ;  /* 0x000000ffff0d7224 */ /* 0x000fe400078e0002 */
[----:B------:R-:W-:Y:S01]  /*14d80*/  IMAD.MOV.U32 R11, RZ, RZ, 0x1f ;  /* 0x0000001fff0b7424 */ /* 0x000fe200078e00ff */
[----:B------:R-:W0:Y:S01]  /*14d90*/  POPC R6, R5 ;  /* 0x0000000500067309 */ /* 0x000e220000000000 */
[----:B------:R-:W-:Y:S02]  /*14da0*/  IMAD.MOV.U32 R15, RZ, RZ, -0x1 ;  /* 0xffffffffff0f7424 */ /* 0x000fe400078e00ff */
[----:B0-----:R-:W-:-:S07]  /*14db0*/  IMAD.MOV.U32 R12, RZ, RZ, R6 ;  /* 0x000000ffff0c7224 */ /* 0x001fce00078e0006 */
[----:B------:R-:W-:Y:S05]  /*14dc0*/  WARPSYNC.COLLECTIVE R15, `(.L_x_2674) ;  /* 0x000000000f087348 */ /* 0x000fea0003c00000 */
[----:B------:R0:W1:Y:S02]  /*14dd0*/  SHFL.IDX P6, R14, R13, R12, R11 ;  /* 0x0000000c0d0e7389 */ /* 0x00006400000c000b */
[----:B01----:R-:W-:Y:S01]  /*14de0*/  ENDCOLLECTIVE ;  /* 0x000000000000791b */ /* 0x003fe20003800000 */
.L_x_2674:
[----:B------:R-:W-:Y:S01]  /*14df0*/  IMAD.MOV.U32 R17, RZ, RZ, R14 ;  /* 0x000000ffff117224 */ /* 0x000fe200078e000e */
[----:B------:R-:W-:Y:S06]  /*14e00*/  BRA `(.L_x_2675) ;  /* 0xffffffd800a87947 */ /* 0x000fec000383ffff */
.L_x_2606:
[----:B------:R-:W-:Y:S01]  /*14e10*/  BSSY B0, `(.L_x_2676) ;  /* 0x0000007000007945 */ /* 0x000fe20003800000 */
[----:B------:R-:W-:Y:S02]  /*14e20*/  IMAD.MOV.U32 R13, RZ, RZ, R3 ;  /* 0x000000ffff0d7224 */ /* 0x000fe400078e0003 */
[----:B------:R-:W-:Y:S02]  /*14e30*/  IMAD.MOV.U32 R11, RZ, RZ, 0x1f ;  /* 0x0000001fff0b7424 */ /* 0x000fe400078e00ff */
[----:B------:R-:W-:-:S07]  /*14e40*/  IMAD.MOV.U32 R15, RZ, RZ, -0x1 ;  /* 0xffffffffff0f7424 */ /* 0x000fce00078e00ff */
[----:B012345:R-:W-:Y:S05]  /*14e50*/  WARPSYNC.COLLECTIVE R15, `(.L_x_2677) ;  /* 0x000000000f087348 */ /* 0x03ffea0003c00000 */
[----:B------:R0:W0:Y:S02]  /*14e60*/  SHFL.IDX P6, R14, R13, R12, R11 ;  /* 0x0000000c0d0e7389 */ /* 0x00002400000c000b */
[----:B012345:R-:W-:Y:S01]  /*14e70*/  ENDCOLLECTIVE ;  /* 0x000000000000791b */ /* 0x03ffe20003800000 */
.L_x_2677:
[----:B------:R-:W-:Y:S05]  /*14e80*/  BSYNC B0 ;  /* 0x0000000000007941 */ /* 0x000fea0003800000 */
.L_x_2676:
[----:B------:R-:W-:Y:S01]  /*14e90*/  IMAD.MOV.U32 R3, RZ, RZ, R14 ;  /* 0x000000ffff037224 */ /* 0x000fe200078e000e */
[----:B------:R-:W-:Y:S06]  /*14ea0*/  BRA `(.L_x_2678) ;  /* 0xffffffd8009c7947 */ /* 0x000fec000383ffff */
.L_x_2610:
[----:B0-----:R0:W3:Y:S02]  /*14eb0*/  SYNCS.PHASECHK.TRANS64.TRYWAIT P0, [R0+URZ+0x34820], R3 ;  /* 0x03482003000075a7 */ /* 0x0010e4000800017f */
[----:B---3--:R-:W-:Y:S05]  /*14ec0*/  @!P0 NANOSLEEP.SYNCS 0x989680 ;  /* 0x009896800000895d */ /* 0x008fea0003900000 */
[----:B------:R-:W3:Y:S02]  /*14ed0*/  @!P0 SYNCS.PHASECHK.TRANS64 P0, [R0+URZ+0x34820], R3 ;  /* 0x03482003000085a7 */ /* 0x000ee4000800007f */
[----:B---3--:R-:W-:Y:S05]  /*14ee0*/  @!P0 BRA `(.L_x_2610) ;  /* 0xfffffffc00f08947 */ /* 0x008fea000383ffff */
[----:B------:R-:W-:Y:S05]  /*14ef0*/  BRA `(.L_x_2679) ;  /* 0xffffffe000207947 */ /* 0x000fea000383ffff */
.L_x_2611:
        /* <DEDUP_REMOVED lines=8> */
[----:B012-45:R-:W-:Y:S05]  /*14f80*/  WARPSYNC.COLLECTIVE R15, `(.L_x_2681) ;  /* 0x000000000f087348 */ /* 0x037fea0003c00000 */
[----:B------:R3:W0:Y:S02]  /*14f90*/  SHFL.IDX P6, R14, R13, R12, R11 ;  /* 0x0000000c0d0e7389 */ /* 0x00062400000c000b */
[----:B012345:R-:W-:Y:S01]  /*14fa0*/  ENDCOLLECTIVE ;  /* 0x000000000000791b */ /* 0x03ffe20003800000 */
.L_x_2681:
[----:B------:R-:W-:Y:S05]  /*14fb0*/  BSYNC B0 ;  /* 0x0000000000007941 */ /* 0x000fea0003800000 */
.L_x_2680:
[----:B------:R-:W-:Y:S05]  /*14fc0*/  BRA `(.L_x_2682) ;  /* 0xffffffe000087947 */ /* 0x000fea000383ffff */
.L_x_2614:
[----:B------:R-:W-:Y:S01]  /*14fd0*/  BSSY B1, `(.L_x_2683) ;  /* 0x0000006000017945 */ /* 0x000fe20003800000 */
[----:B------:R-:W-:-:S07]  /*14fe0*/  IMAD.MOV.U32 R15, RZ, RZ, -0x1 ;  /* 0xffffffffff0f7424 */ /* 0x000fce00078e00ff */
[----:B-12345:R-:W-:Y:S05]  /*14ff0*/  WARPSYNC.COLLECTIVE R15, `(.L_x_2684) ;  /* 0x000000000f0c7348 */ /* 0x03efea0003c00000 */
[----:B------:R-:W-:Y:S02]  /*15000*/  ELECT P6, UR62, PT ;  /* 0x00000000003e782f */ /* 0x000fe400038c0000 */
[----:B------:R-:W-:Y:S01]  /*15010*/  MOV R14, UR62 ;  /* 0x0000003e000e7c02 */ /* 0x000fe20008000f00 */
[----:B-12345:R-:W-:Y:S10]  /*15020*/  ENDCOLLECTIVE ;  /* 0x000000000000791b */ /* 0x03eff40003800000 */
.L_x_2684:
[----:B------:R-:W-:Y:S05]  /*15030*/  BSYNC B1 ;  /* 0x0000000000017941 */ /* 0x000fea0003800000 */
.L_x_2683:
[----:B------:R-:W-:Y:S05]  /*15040*/  BRA `(.L_x_2685) ;  /* 0xffffffe000007947 */ /* 0x000fea000383ffff */
.L_x_2616:
[----:B0-----:R0:W2:Y:S02]  /*15050*/  SYNCS.PHASECHK.TRANS64.TRYWAIT P0, [R6+URZ], R5 ;  /* 0x00000005060075a7 */ /* 0x0010a4000800017f */
[----:B--2---:R-:W-:Y:S05]  /*15060*/  @!P0 NANOSLEEP.SYNCS 0x989680 ;  /* 0x009896800000895d */ /* 0x004fea0003900000 */
[----:B------:R-:W2:Y:S02]  /*15070*/  @!P0 SYNCS.PHASECHK.TRANS64 P0, [R6+URZ], R5 ;  /* 0x00000005060085a7 */ /* 0x000ea4000800007f */
[----:B--2---:R-:W-:Y:S05]  /*15080*/  @!P0 BRA `(.L_x_2616) ;  /* 0xfffffffc00f08947 */ /* 0x004fea000383ffff */
[----:B------:R-:W-:Y:S05]  /*15090*/  BRA `(.L_x_2686) ;  /* 0xffffffe0003c7947 */ /* 0x000fea000383ffff */
.L_x_2617:
[----:B--2---:R2:W3:Y:S02]  /*150a0*/  SYNCS.PHASECHK.TRANS64.TRYWAIT P0, [R7+URZ], R2 ;  /* 0x00000002070075a7 */ /* 0x0044e4000800017f */
[----:B---3--:R-:W-:Y:S05]  /*150b0*/  @!P0 NANOSLEEP.SYNCS 0x989680 ;  /* 0x009896800000895d */ /* 0x008fea0003900000 */
[----:B------:R-:W3:Y:S02]  /*150c0*/  @!P0 SYNCS.PHASECHK.TRANS64 P0, [R7+URZ], R2 ;  /* 0x00000002070085a7 */ /* 0x000ee4000800007f */
[----:B---3--:R-:W-:Y:S05]  /*150d0*/  @!P0 BRA `(.L_x_2617) ;  /* 0xfffffffc00f08947 */ /* 0x008fea000383ffff */
[----:B------:R-:W-:Y:S05]  /*150e0*/  BRA `(.L_x_2687) ;  /* 0xffffffe000307947 */ /* 0x000fea000383ffff */
.L_x_2619:
[----:B---3--:R3:W4:Y:S02]  /*150f0*/  SYNCS.PHASECHK.TRANS64.TRYWAIT P0, [R4+URZ], R5 ;  /* 0x00000005040075a7 */ /* 0x008724000800017f */
[----:B----4-:R-:W-:Y:S05]  /*15100*/  @!P0 NANOSLEEP.SYNCS 0x989680 ;  /* 0x009896800000895d */ /* 0x010fea0003900000 */
[----:B------:R-:W4:Y:S02]  /*15110*/  @!P0 SYNCS.PHASECHK.TRANS64 P0, [R4+URZ], R5 ;  /* 0x00000005040085a7 */ /* 0x000f24000800007f */
[----:B----4-:R-:W-:Y:S05]  /*15120*/  @!P0 BRA `(.L_x_2619) ;  /* 0xfffffffc00f08947 */ /* 0x010fea000383ffff */
[----:B------:R-:W-:Y:S05]  /*15130*/  BRA `(.L_x_2688) ;  /* 0xffffffe000387947 */ /* 0x000fea000383ffff */
.L_x_2689:
        /* <DEDUP_REMOVED lines=12> */
.L_x_3201:


//--------------------- .text._ZN7cutlass13device_kernelIN5flash11enable_sm90INS1_16FlashAttnFwdSm90INS1_25CollectiveMainloopFwdSm90ILi2EN4cute5tupleIJNS5_1CILi1EEES8_S8_EEENS6_IJNS7_ILi128EEESA_NS7_ILi192EEEEEELi128ENS_6half_tEfNS_4arch4Sm90ELb1ELb0ELb1ELb1ELb0ELb1ELb0ELb1ELb1ELb1ELb0ELb0EEENS1_21CollectiveEpilogueFwdINS6_IJSA_SA_SA_EEES9_SD_SF_Li256ELb1ELb1ELb0ELb0EEENS1_36VarlenDynamicPersistentTileSchedulerILi128ELi128ELi256ELi128ELb0ELb1ELb1ELb1ELb1ELb1EEEEEEEEEvNT_6ParamsE --------------------------
	.section	.text._ZN7cutlass13device_kernelIN5flash11enable_sm90INS1_16FlashAttnFwdSm90INS1_25CollectiveMainloopFwdSm90ILi2EN4cute5tupleIJNS5_1CILi1EEES8_S8_EEENS6_IJNS7_ILi128EEESA_NS7_ILi192EEEEEELi128ENS_6half_tEfNS_4arch4Sm90ELb1ELb0ELb1ELb1ELb0ELb1ELb0ELb1ELb1ELb1ELb0ELb0EEENS1_21CollectiveEpilogueFwdINS6_IJSA_SA_SA_EEES9_SD_SF_Li256ELb1ELb1ELb0ELb0EEENS1_36VarlenDynamicPersistentTileSchedulerILi128ELi128ELi256ELi128ELb0ELb1ELb1ELb1ELb1ELb1EEEEEEEEEvNT_6ParamsE,"ax",@progbits
	.align	128
.text._ZN7cutlass13device_kernelIN5flash11enable_sm90INS1_16FlashAttnFwdSm90INS1_25CollectiveMainloopFwdSm90ILi2EN4cute5tupleIJNS5_1CILi1EEES8_S8_EEENS6_IJNS7_ILi128EEESA_NS7_ILi192EEEEEELi128ENS_6half_tEfNS_4arch4Sm90ELb1ELb0ELb1ELb1ELb0ELb1ELb0ELb1ELb1ELb1ELb0ELb0EEENS1_21CollectiveEpilogueFwdINS6_IJSA_SA_SA_EEES9_SD_SF_Li256ELb1ELb1ELb0ELb0EEENS1_36VarlenDynamicPersistentTileSchedulerILi128ELi128ELi256ELi128ELb0ELb1ELb1ELb1ELb1ELb1EEEEEEEEEvNT_6ParamsE:
        .type           _ZN7cutlass13device_kernelIN5flash11enable_sm90INS1_16FlashAttnFwdSm90INS1_25CollectiveMainloopFwdSm90ILi2EN4cute5tupleIJNS5_1CILi1EEES8_S8_EEENS6_IJNS7_ILi128EEESA_NS7_ILi192EEEEEELi128ENS_6half_tEfNS_4arch4Sm90ELb1ELb0ELb1ELb1ELb0ELb1ELb0ELb1ELb1ELb1ELb0ELb0EEENS1_21CollectiveEpilogueFwdINS6_IJSA_SA_SA_EEES9_SD_SF_Li256ELb1ELb1ELb0ELb0EEENS1_36VarlenDynamicPersistentTileSchedulerILi128ELi128ELi256ELi128ELb0ELb1ELb1ELb1ELb1ELb1EEEEEEEEEvNT_6ParamsE,@function
        .size           _ZN7cutlass13device_kernelIN5flash11enable_sm90INS1_16FlashAttnFwdSm90INS1_25CollectiveMainloopFwdSm90ILi2EN4cute5tupleIJNS5_1CILi1EEES8_S8_EEENS6_IJNS7_ILi128EEESA_NS7_ILi192EEEEEELi128ENS_6half_tEfNS_4arch4Sm90ELb1ELb0ELb1ELb1ELb0ELb1ELb0ELb1ELb1ELb1ELb0ELb0EEENS1_21CollectiveEpilogueFwdINS6_IJSA_SA_SA_EEES9_SD_SF_Li256ELb1ELb1ELb0ELb0EEENS1_36VarlenDynamicPersistentTileSchedulerILi128ELi128ELi256ELi128ELb0ELb1ELb1ELb1ELb1ELb1EEEEEEEEEvNT_6ParamsE,(.L_x_3202 - _ZN7cutlass13device_kernelIN5flash11enable_sm90INS1_16FlashAttnFwdSm90INS1_25CollectiveMainloopFwdSm90ILi2EN4cute5tupleIJNS5_1CILi1EEES8_S8_EEENS6_IJNS7_ILi128EEESA_NS7_ILi192EEEEEELi128ENS_6half_tEfNS_4arch4Sm90ELb1ELb0ELb1ELb1ELb0ELb1ELb0ELb1ELb1ELb1ELb0ELb0EEENS1_21CollectiveEpilogueFwdINS6_IJSA_SA_SA_EEES9_SD_SF_Li256ELb1ELb1ELb0ELb0EEENS1_36VarlenDynamicPersistentTileSchedulerILi128ELi128ELi256ELi128ELb0ELb1ELb1ELb1ELb1ELb1EEEEEEEEEvNT_6ParamsE)
        .other          _ZN7cutlass13device_kernelIN5flash11enable_sm90INS1_16FlashAttnFwdSm90INS1_25CollectiveMainloopFwdSm90ILi2EN4cute5tupleIJNS5_1CILi1EEES8_S8_EEENS6_IJNS7_ILi128EEESA_NS7_ILi192EEEEEELi128ENS_6half_tEfNS_4arch4Sm90ELb1ELb0ELb1ELb1ELb0ELb1ELb0ELb1ELb1ELb1ELb0ELb0EEENS1_21CollectiveEpilogueFwdINS6_IJSA_SA_SA_EEES9_SD_SF_Li256ELb1ELb1ELb0ELb0EEENS1_36VarlenDynamicPersistentTileSchedulerILi128ELi128ELi256ELi128ELb0ELb1ELb1ELb1ELb1ELb1EEEEEEEEEvNT_6ParamsE,@"STO_CUDA_ENTRY STV_DEFAULT"
_ZN7cutlass13device_kernelIN5flash11enable_sm90INS1_16FlashAttnFwdSm90INS1_25CollectiveMainloopFwdSm90ILi2EN4cute5tupleIJNS5_1CILi1EEES8_S8_EEENS6_IJNS7_ILi128EEESA_NS7_ILi192EEEEEELi128ENS_6half_tEfNS_4arch4Sm90ELb1ELb0ELb1ELb1ELb0ELb1ELb0ELb1ELb1ELb1ELb0ELb0EEENS1_21CollectiveEpilogueFwdINS6_IJSA_SA_SA_EEES9_SD_SF_Li256ELb1ELb1ELb0ELb0EEENS1_36VarlenDynamicPersistentTileSchedulerILi128ELi128ELi256ELi128ELb0ELb1ELb1ELb1ELb1ELb1EEEEEEEEEvNT_6ParamsE:
        /* <DEDUP_REMOVED lines=24> */
.L_x_2691:
[----:B------:R-:W-:Y:S05]  /*0180*/  BSYNC B0 ;  /* 0x0000000000007941 */ /* 0x000fea0003800000 */
.L_x_2690:
        /* <DEDUP_REMOVED lines=41> */
.L_x_2692:
        /* <DEDUP_REMOVED lines=22> */
.L_x_2693:
        /* <DEDUP_REMOVED lines=18> */
.L_x_2694:
        /* <DEDUP_REMOVED lines=22> */
.L_x_2695:
        /* <DEDUP_REMOVED lines=22> */
.L_x_2696:
        /* <DEDUP_REMOVED lines=10> */
.L_x_2699:
        /* <DEDUP_REMOVED lines=9> */
[----:B------:R-:W-:Y:S01]  /*0a90*/  IMAD.U32 R16, RZ, RZ, UR4 ;  /* 0x00000004ff107e24 */ /* 0x000fe2000f8e00ff */
[----:B------:R-:W-:-:S04]  /*0aa0*/  ULDC UR4, c[0x0][0xc3c] ;  /* 0x00030f0000047ab9 */ /* 0x000fc80000000800 */
[----:B------:R-:W1:Y:S01]  /*0ab0*/  LDS.128 R24, [R16+0x348d0] ;  /* 0x0348d00010187984 */ /* 0x000e620000000c00 */
[----:B------:R-:W-:Y:S06]  /*0ac0*/  BAR.ARV 0x4, 0x180 ;  /* 0x0106000000007b1d */ /* 0x000fec0000002000 */
[----:B-1----:R-:W-:-:S13]  /*0ad0*/  ISETP.GE.AND P0, PT, R27, UR4, PT ;  /* 0x000000041b007c0c */ /* 0x002fda000bf06270 */
[----:B------:R-:W-:Y:S05]  /*0ae0*/  @P0 BRA `(.L_x_2700) ;  /* 0x0000024c00000947 */ /* 0x000fea0003800000 */
[----:B------:R-:W2:Y:S01]  /*0af0*/  LDL R0, [R1+0x58] ;  /* 0x0000580001007983 */ /* 0x000ea20000100800 */
[----:B------:R-:W-:Y:S01]  /*0b00*/  IADD3 R10, R4, -0x80, RZ ;  /* 0xffffff80040a7810 */ /* 0x000fe20007ffe0ff */
[----:B------:R-:W-:Y:S01]  /*0b10*/  IMAD.MOV.U32 R212, RZ, RZ, RZ ;  /* 0x000000ffffd47224 */ /* 0x000fe200078e00ff */
[----:B------:R-:W-:Y:S01]  /*0b20*/  R2UR UR4, R16 ;  /* 0x00000000100472ca */ /* 0x000fe200000e0000 */
[----:B------:R-:W-:Y:S01]  /*0b30*/  IMAD.MOV.U32 R17, RZ, RZ, RZ ;  /* 0x000000ffff117224 */ /* 0x000fe200078e00ff */
[----:B------:R-:W-:Y:S01]  /*0b40*/  CS2R R188, SRZ ;  /* 0x0000000000bc7805 */ /* 0x000fe2000001ff00 */
[----:B------:R-:W-:-:S10]  /*0b50*/  IMAD.MOV.U32 R185, RZ, RZ, RZ ;  /* 0x000000ffffb97224 */ /* 0x000fd400078e00ff */
[----:B------:R-:W-:Y:S01]  /*0b60*/  UIADD3 UR4, UR4, 0x10400, URZ ;  /* 0x0001040004047890 */ /* 0x000fe2000fffe03f */
[----:B--2---:R-:W-:Y:S02]  /*0b70*/  R2UR UR5, R0 ;  /* 0x00000000000572ca */ /* 0x004fe400000e0000 */
[----:B------:R-:W-:-:S04]  /*0b80*/  SHF.R.S32.HI R0, RZ, 0x1f, R10 ;  /* 0x0000001fff007819 */ /* 0x000fc8000001140a */
[CC--:B------:R-:W-:Y:S02]  /*0b90*/  LEA.HI R3, R0.reuse, R10.reuse, RZ, 0x4 ;  /* 0x0000000a00037211 */ /* 0x0c0fe400078f20ff */
[-C--:B0-----:R-:W-:Y:S02]  /*0ba0*/  LEA.HI R2, R0, R10.reuse, RZ, 0x7 ;  /* 0x0000000a00027211 */ /* 0x081fe400078f38ff */
[----:B------:R-:W-:Y:S02]  /*0bb0*/  SHF.R.S32.HI R6, RZ, 0x4, R3 ;  /* 0x00000004ff067819 */ /* 0x000fe40000011403 */
[C---:B------:R-:W-:Y:S01]  /*0bc0*/  LOP3.LUT R4, R3.reuse, 0x3fffff0, RZ, 0xc0, !PT ;  /* 0x03fffff003047812 */ /* 0x040fe200078ec0ff */
[----:B------:R-:W-:Y:S01]  /*0bd0*/  ULOP3.LUT UR5, UR5, 0x1, URZ, 0xfc, !UPT ;  /* 0x0000000105057892 */ /* 0x000fe2000f8efc3f */
[----:B------:R-:W-:Y:S02]  /*0be0*/  LOP3.LUT R226, R2, 0xffffff80, RZ, 0xc0, !PT ;  /* 0xffffff8002e27812 */ /* 0x000fe400078ec0ff */
[----:B------:R-:W-:Y:S01]  /*0bf0*/  LEA.HI R197, R0, R10, RZ, 0x5 ;  /* 0x0000000a00c57211 */ /* 0x000fe200078f28ff */
[C---:B------:R-:W-:Y:S01]  /*0c00*/  IMAD.IADD R4, R10.reuse, 0x1, -R4 ;  /* 0x000000010a047824 */ /* 0x040fe200078e0a04 */
[----:B------:R-:W-:Y:S01]  /*0c10*/  LEA.HI R3, R3, R6, RZ, 0x1 ;  /* 0x0000000603037211 */ /* 0x000fe200078f08ff */
[----:B------:R-:W-:Y:S01]  /*0c20*/  IMAD.IADD R226, R10, 0x1, -R226 ;  /* 0x000000010ae27824 */ /* 0x000fe200078e0ae2 */
[----:B------:R-:W-:-:S02]  /*0c30*/  SHF.R.S32.HI R197, RZ, 0x5, R197 ;  /* 0x00000005ffc57819 */ /* 0x000fc400000114c5 */
[----:B------:R-:W-:Y:S02]  /*0c40*/  LOP3.LUT R3, R3, 0x1ffffffe, RZ, 0xc0, !PT ;  /* 0x1ffffffe03037812 */ /* 0x000fe400078ec0ff */
[----:B------:R-:W-:Y:S02]  /*0c50*/  LEA R4, R197, R4, 0x4 ;  /* 0x00000004c5047211 */ /* 0x000fe400078e20ff */
[----:B------:R-:W-:Y:S01]  /*0c60*/  SHF.R.S32.HI R5, RZ, 0x1f, R226 ;  /* 0x0000001fff057819 */ /* 0x000fe200000114e2 */
[----:B------:R-:W-:Y:S01]  /*0c70*/  IMAD.IADD R3, R6, 0x1, -R3 ;  /* 0x0000000106037824 */ /* 0x000fe200078e0a03 */
[----:B------:R-:W-:Y:S02]  /*0c80*/  SHF.R.S32.HI R233, RZ, 0x7, R2 ;  /* 0x00000007ffe97819 */ /* 0x000fe40000011402 */
[----:B------:R-:W-:Y:S01]  /*0c90*/  LEA.HI R7, R5, R226, RZ, 0x2 ;  /* 0x000000e205077211 */ /* 0x000fe200078f10ff */
[----:B------:R-:W-:Y:S01]  /*0ca0*/  IMAD R235, R4, 0x8, R3 ;  /* 0x0000000804eb7824 */ /* 0x000fe200078e0203 */
[----:B------:R-:W-:-:S02]  /*0cb0*/  LEA.HI R3, R0, R10, RZ, 0x2 ;  /* 0x0000000a00037211 */ /* 0x000fc400078f10ff */
[--C-:B------:R-:W-:Y:S01]  /*0cc0*/  SHF.R.S32.HI R8, RZ, 0x2, R7.reuse ;  /* 0x00000002ff087819 */ /* 0x100fe20000011407 */
[----:B------:R-:W-:Y:S01]  /*0cd0*/  IMAD.SHL.U32 R235, R235, 0x8, RZ ;  /* 0x00000008ebeb7824 */ /* 0x000fe200078e00ff */
[----:B------:R-:W-:Y:S02]  /*0ce0*/  SHF.R.S32.HI R9, RZ, 0x1f, R7 ;  /* 0x0000001fff097819 */ /* 0x000fe40000011407 */
[----:B------:R-:W-:Y:S02]  /*0cf0*/  LOP3.LUT R215, R3, 0xfffffffc, RZ, 0xc0, !PT ;  /* 0xfffffffc03d77812 */ /* 0x000fe400078ec0ff */
[----:B------:R-:W-:Y:S02]  /*0d00*/  LEA.HI R9, R9, R8, RZ, 0x3 ;  /* 0x0000000809097211 */ /* 0x000fe400078f18ff */
[----:B------:R-:W-:Y:S01]  /*0d10*/  SHF.R.S32.HI R184, RZ, 0x2, R3 ;  /* 0x00000002ffb87819 */ /* 0x000fe20000011403 */
[----:B------:R-:W-:Y:S01]  /*0d20*/  IMAD.IADD R215, R10, 0x1, -R215 ;  /* 0x000000010ad77824 */ /* 0x000fe200078e0ad7 */
[----:B------:R-:W-:-:S02]  /*0d30*/  LOP3.LUT R9, R9, 0xfffffff8, RZ, 0xc0, !PT ;  /* 0xfffffff809097812 */ /* 0x000fc400078ec0ff */
[----:B------:R-:W-:Y:S01]  /*0d40*/  LEA.HI R5, R5, R226, RZ, 0x5 ;  /* 0x000000e205057211 */ /* 0x000fe200078f28ff */
[----:B------:R-:W-:Y:S01]  /*0d50*/  VIADD R214, R184, 0x40 ;  /* 0x00000040b8d67836 */ /* 0x000fe20000000000 */
[----:B------:R-:W-:Y:S01]  /*0d60*/  LEA.HI R2, R2, R233, RZ, 0x1 ;  /* 0x000000e902027211 */ /* 0x000fe200078f08ff */
[----:B------:R-:W-:Y:S01]  /*0d70*/  IMAD.IADD R8, R8, 0x1, -R9 ;  /* 0x0000000108087824 */ /* 0x000fe200078e0a09 */
[C---:B------:R-:W-:Y:S01]  /*0d80*/  SHF.L.U32 R22, R215.reuse, 0x2, RZ ;  /* 0x00000002d7167819 */ /* 0x040fe200000006ff */
[----:B------:R-:W-:Y:S01]  /*0d90*/  IMAD.SHL.U32 R195, R214, 0x40, RZ ;  /* 0x00000040d6c37824 */ /* 0x000fe200078e00ff */
[----:B------:R-:W-:Y:S01]  /*0da0*/  SHF.R.S32.HI R9, RZ, 0x1f, R3 ;  /* 0x0000001fff097819 */ /* 0x000fe20000011403 */
[----:B------:R-:W-:Y:S01]  /*0db0*/  IMAD.SHL.U32 R18, R215, 0x8, RZ ;  /* 0x00000008d7127824 */ /* 0x000fe200078e00ff */
[----:B------:R-:W-:Y:S01]  /*0dc0*/  SHF.R.S32.HI R5, RZ, 0x5, R5 ;  /* 0x00000005ff057819 */ /* 0x000fe20000011405 */
[----:B------:R-:W-:Y:S01]  /*0dd0*/  VIADD R191, R22, 0x20 ;  /* 0x0000002016bf7836 */ /* 0x000fe20000000000 */
[----:B------:R-:W-:Y:S01]  /*0de0*/  LOP3.LUT R2, R2, 0x3fffffe, RZ, 0xc0, !PT ;  /* 0x03fffffe02027812 */ /* 0x000fe200078ec0ff */
[C---:B------:R-:W-:Y:S01]  /*0df0*/  VIADD R193, R22.reuse, 0x10 ;  /* 0x0000001016c17836 */ /* 0x040fe20000000000 */
[----:B------:R-:W-:Y:S01]  /*0e00*/  LEA.HI R9, R9, R184, RZ, 0x3 ;  /* 0x000000b809097211 */ /* 0x000fe200078f18ff */
[----:B------:R-:W-:Y:S01]  /*0e10*/  IMAD R5, R5, 0x10, R8 ;  /* 0x0000001005057824 */ /* 0x000fe200078e0208 */
[----:B------:R-:W-:Y:S01]  /*0e20*/  IADD3 R2, R233, -R2, RZ ;  /* 0x80000002e9027210 */ /* 0x000fe20007ffe0ff */
[C---:B------:R-:W-:Y:S01]  /*0e30*/  IMAD.IADD R186, R22.reuse, 0x1, R191 ;  /* 0x0000000116ba7824 */ /* 0x040fe200078e02bf */
[----:B------:R-:W-:Y:S01]  /*0e40*/  SHF.R.S32.HI R3, RZ, 0x1f, R214 ;  /* 0x0000001fff037819 */ /* 0x000fe200000114d6 */
[----:B------:R-:W-:Y:S01]  /*0e50*/  VIADD R192, R22, 0x30 ;  /* 0x0000003016c07836 */ /* 0x000fe20000000000 */
[----:B------:R-:W-:Y:S01]  /*0e60*/  LOP3.LUT R9, R9, 0xfffffff8, RZ, 0xc0, !PT ;  /* 0xfffffff809097812 */ /* 0x000fe200078ec0ff */
[----:B------:R-:W-:Y:S01]  /*0e70*/  IMAD R234, R2, 0x40, R5 ;  /* 0x0000004002ea7824 */ /* 0x000fe200078e0205 */
[C---:B------:R-:W-:Y:S01]  /*0e80*/  IADD3 R190, R22.reuse, 0x40, RZ ;  /* 0x0000004016be7810 */ /* 0x040fe20007ffe0ff */
[----:B------:R-:W-:Y:S01]  /*0e90*/  VIADD R194, R22, 0x50 ;  /* 0x0000005016c27836 */ /* 0x000fe20000000000 */
[----:B------:R-:W-:Y:S01]  /*0ea0*/  LEA.HI R3, R3, R214, RZ, 0x3 ;  /* 0x000000d603037211 */ /* 0x000fe200078f18ff */
[----:B------:R-:W-:Y:S01]  /*0eb0*/  IMAD.IADD R225, R184, 0x1, -R9 ;  /* 0x00000001b8e17824 */ /* 0x000fe200078e0a09 */
[----:B------:R-:W-:-:S02]  /*0ec0*/  SHF.R.S32.HI R5, RZ, 0x1f, R186 ;  /* 0x0000001fff057819 */ /* 0x000fc400000114ba */
[----:B------:R-:W-:Y:S01]  /*0ed0*/  IADD3 R187, R22, R190, RZ ;  /* 0x000000be16bb7210 */ /* 0x000fe20007ffe0ff */
[----:B------:R-:W-:Y:S01]  /*0ee0*/  IMAD.SHL.U32 R3, R3, 0x40, RZ ;  /* 0x0000004003037824 */ /* 0x000fe200078e00ff */
[-C--:B------:R-:W-:Y:S01]  /*0ef0*/  LEA.HI R218, R5, R186.reuse, RZ, 0x3 ;  /* 0x000000ba05da7211 */ /* 0x080fe200078f18ff */
[----:B------:R-:W-:Y:S01]  /*0f00*/  IMAD.SHL.U32 R196, R225, 0x40, RZ ;  /* 0x00000040e1c47824 */ /* 0x000fe200078e00ff */
[----:B------:R-:W-:Y:S02]  /*0f10*/  SHF.R.S32.HI R2, RZ, 0x1f, R187 ;  /* 0x0000001fff027819 */ /* 0x000fe400000114bb */
[----:B------:R-:W-:Y:S02]  /*0f20*/  LEA.HI R5, R5, R186, RZ, 0x6 ;  /* 0x000000ba05057211 */ /* 0x000fe400078f30ff */
[----:B------:R-:W-:Y:S02]  /*0f30*/  LOP3.LUT R195, R195, 0x1c0, RZ, 0xc0, !PT ;  /* 0x000001c0c3c37812 */ /* 0x000fe400078ec0ff */
[----:B------:R-:W-:Y:S01]  /*0f40*/  LOP3.LUT R199, R3, 0xfffffe00, RZ, 0xc0, !PT ;  /* 0xfffffe0003c77812 */ /* 0x000fe200078ec0ff */
[----:B------:R-:W-:Y:S01]  /*0f50*/  IMAD.SHL.U32 R5, R5, 0x80, RZ ;  /* 0x0000008005057824 */ /* 0x000fe200078e00ff */
[----:B------:R-:W-:-:S02]  /*0f60*/  LEA.HI R3, R2, R187, RZ, 0x6 ;  /* 0x000000bb02037211 */ /* 0x000fc400078f30ff */
[----:B------:R-:W-:Y:S02]  /*0f70*/  LOP3.LUT R196, R196, 0x1c0, RZ, 0xc0, !PT ;  /* 0x000001c0c4c47812 */ /* 0x000fe400078ec0ff */
[----:B------:R-:W-:Y:S01]  /*0f80*/  SHF.R.U32.HI R232, RZ, 0x3, R195 ;  /* 0x00000003ffe87819 */ /* 0x000fe200000116c3 */
[----:B------:R-:W-:Y:S01]  /*0f90*/  IMAD.SHL.U32 R6, R3, 0x80, RZ ;  /* 0x0000008003067824 */ /* 0x000fe200078e00ff */
[----:B------:R-:W-:Y:S02]  /*0fa0*/  LOP3.LUT R11, R195, 0x38, R218, 0xf8, !PT ;  /* 0x00000038c30b7812 */ /* 0x000fe400078ef8da */
[----:B------:R-:W-:Y:S02]  /*0fb0*/  LEA.HI R219, R2, R187, RZ, 0x3 ;  /* 0x000000bb02db7211 */ /* 0x000fe400078f18ff */
[----:B------:R-:W-:Y:S02]  /*0fc0*/  SHF.R.U32.HI R198, RZ, 0x3, R196 ;  /* 0x00000003ffc67819 */ /* 0x000fe400000116c4 */
[----:B------:R-:W-:-:S02]  /*0fd0*/  LOP3.LUT R3, R196, 0x38, R218, 0xf8, !PT ;  /* 0x00000038c4037812 */ /* 0x000fc400078ef8da */
[----:B------:R-:W-:Y:S02]  /*0fe0*/  LOP3.LUT R2, R5, 0xffffe000, RZ, 0xc0, !PT ;  /* 0xffffe00005027812 */ /* 0x000fe400078ec0ff */
[----:B------:R-:W-:Y:S02]  /*0ff0*/  LOP3.LUT R11, R11, R232, RZ, 0x3c, !PT ;  /* 0x000000e80b0b7212 */ /* 0x000fe400078e3cff */
[----:B------:R-:W-:Y:S02]  /*1000*/  LEA.HI R0, R0, R10, RZ, 0x3 ;  /* 0x0000000a00007211 */ /* 0x000fe400078f18ff */
[----:B------:R-:W-:Y:S01]  /*1010*/  LOP3.LUT R4, R3, R198, RZ, 0x3c, !PT ;  /* 0x000000c603047212 */ /* 0x000fe200078e3cff */
[----:B------:R-:W-:Y:S01]  /*1020*/  IMAD R3, R197, 0x200, R2 ;  /* 0x00000200c5037824 */ /* 0x000fe200078e0202 */
[----:B------:R-:W-:Y:S02]  /*1030*/  IADD3 R11, R11, R2, R199 ;  /* 0x000000020b0b7210 */ /* 0x000fe40007ffe0c7 */
[----:B------:R-:W-:Y:S01]  /*1040*/  MOV R2, UR5 ;  /* 0x0000000500027c02 */ /* 0x000fe20008000f00 */
[----:B------:R-:W-:Y:S01]  /*1050*/  IMAD.IADD R3, R3, 0x1, R4 ;  /* 0x0000000103037824 */ /* 0x000fe200078e0204 */
[----:B------:R-:W-:-:S02]  /*1060*/  LOP3.LUT R207, R0, 0xfffffff8, RZ, 0xc0, !PT ;  /* 0xfffffff800cf7812 */ /* 0x000fc400078ec0ff */
[----:B------:R-:W-:Y:S01]  /*1070*/  SHF.R.S32.HI R216, RZ, 0x3, R0 ;  /* 0x00000003ffd87819 */ /* 0x000fe20000011400 */
[----:B------:R0:W-:Y:S01]  /*1080*/  STL [R1+0x24], R2 ;  /* 0x0000240201007387 */ /* 0x0001e20000100800 */
[----:B------:R-:W-:Y:S01]  /*1090*/  LOP3.LUT R9, R196, 0x38, R219, 0xf8, !PT ;  /* 0x00000038c4097812 */ /* 0x000fe200078ef8db */
[----:B------:R-:W-:Y:S01]  /*10a0*/  IMAD.U32 R0, RZ, RZ, UR4 ;  /* 0x00000004ff007e24 */ /* 0x000fe2000f8e00ff */
[----:B------:R-:W-:Y:S01]  /*10b0*/  LOP3.LUT R6, R6, 0xffffe000, RZ, 0xc0, !PT ;  /* 0xffffe00006067812 */ /* 0x000fe200078ec0ff */
[----:B------:R-:W-:Y:S01]  /*10c0*/  IMAD.IADD R207, R10, 0x1, -R207 ;  /* 0x000000010acf7824 */ /* 0x000fe200078e0acf */
[----:B------:R-:W-:Y:S02]  /*10d0*/  LOP3.LUT R13, R195, 0x38, R219, 0xf8, !PT ;  /* 0x00000038c30d7812 */ /* 0x000fe400078ef8db */
[----:B------:R-:W-:Y:S01]  /*10e0*/  LOP3.LUT R8, R9, R198, RZ, 0x3c, !PT ;  /* 0x000000c609087212 */ /* 0x000fe200078e3cff */
[----:B------:R1:W-:Y:S01]  /*10f0*/  STL [R1+0x40], R0 ;  /* 0x0000400001007387 */ /* 0x0003e20000100800 */
[----:B------:R-:W-:-:S02]  /*1100*/  LEA R5, R197, R6, 0x9 ;  /* 0x00000006c5057211 */ /* 0x000fc400078e48ff */
[----:B0-----:R-:W-:Y:S02]  /*1110*/  LEA.HI R2, R215, R215, RZ, 0x1 ;  /* 0x000000d7d7027211 */ /* 0x001fe400078f08ff */
[----:B------:R-:W-:Y:S01]  /*1120*/  LOP3.LUT R13, R13, R232, RZ, 0x3c, !PT ;  /* 0x000000e80d0d7212 */ /* 0x000fe200078e3cff */
[----:B------:R-:W-:Y:S01]  /*1130*/  IMAD.IADD R5, R5, 0x1, R8 ;  /* 0x0000000105057824 */ /* 0x000fe200078e0208 */
[----:B------:R-:W-:Y:S02]  /*1140*/  LOP3.LUT R2, R2, 0x1ffffffe, RZ, 0xc0, !PT ;  /* 0x1ffffffe02027812 */ /* 0x000fe400078ec0ff */
[----:B------:R-:W-:Y:S02]  /*1150*/  SHF.L.U32 R203, R207, 0x3, RZ ;  /* 0x00000003cfcb7819 */ /* 0x000fe400000006ff */
[----:B-1----:R-:W-:Y:S01]  /*1160*/  LOP3.LUT R0, R195, 0x38, R18, 0xf8, !PT ;  /* 0x00000038c3007812 */ /* 0x002fe200078ef812 */
[----:B------:R-:W-:Y:S01]  /*1170*/  IMAD.IADD R205, R215, 0x1, -R2 ;  /* 0x00000001d7cd7824 */ /* 0x000fe200078e0a02 */
[----:B------:R-:W-:-:S02]  /*1180*/  IADD3 R13, R13, R6, R199 ;  /* 0x000000060d0d7210 */ /* 0x000fc40007ffe0c7 */
[----:B------:R-:W-:Y:S01]  /*1190*/  IADD3 R206, R203, 0x40, RZ ;  /* 0x00000040cbce7810 */ /* 0x000fe20007ffe0ff */
[----:B------:R-:W-:Y:S01]  /*11a0*/  IMAD R205, R205, 0x8, R234 ;  /* 0x00000008cdcd7824 */ /* 0x000fe200078e02ea */
[----:B------:R-:W-:Y:S02]  /*11b0*/  LOP3.LUT R7, R7, 0x7ffffffc, RZ, 0xc0, !PT ;  /* 0x7ffffffc07077812 */ /* 0x000fe400078ec0ff */
[----:B------:R-:W-:Y:S02]  /*11c0*/  LOP3.LUT R0, R199, R0, R232, 0xf6, !PT ;  /* 0x00000000c7007212 */ /* 0x000fe400078ef6e8 */
[----:B------:R-:W-:Y:S02]  /*11d0*/  SHF.R.S32.HI R237, RZ, 0x1f, R203 ;  /* 0x0000001fffed7819 */ /* 0x000fe400000114cb */
[----:B------:R-:W-:Y:S02]  /*11e0*/  SHF.R.S32.HI R224, RZ, 0x1f, R193 ;  /* 0x0000001fffe07819 */ /* 0x000fe400000114c1 */
[----:B------:R-:W-:-:S02]  /*11f0*/  SHF.R.S32.HI R236, RZ, 0x1f, R206 ;  /* 0x0000001fffec7819 */ /* 0x000fc400000114ce */
[----:B------:R-:W-:Y:S02]  /*1200*/  SHF.R.S32.HI R223, RZ, 0x1f, R191 ;  /* 0x0000001fffdf7819 */ /* 0x000fe400000114bf */
[----:B------:R-:W-:Y:S02]  /*1210*/  SHF.R.S32.HI R222, RZ, 0x1f, R192 ;  /* 0x0000001fffde7819 */ /* 0x000fe400000114c0 */
[----:B------:R-:W-:Y:S02]  /*1220*/  SHF.R.S32.HI R221, RZ, 0x1f, R190 ;  /* 0x0000001fffdd7819 */ /* 0x000fe400000114be */
[----:B------:R-:W-:Y:S02]  /*1230*/  SHF.R.S32.HI R220, RZ, 0x1f, R194 ;  /* 0x0000001fffdc7819 */ /* 0x000fe400000114c2 */
[----:B------:R-:W-:Y:S02]  /*1240*/  IADD3 R204, R226, -R7, RZ ;  /* 0x80000007e2cc7210 */ /* 0x000fe40007ffe0ff */
[----:B------:R-:W-:-:S02]  /*1250*/  SHF.R.S32.HI R218, RZ, 0x3, R218 ;  /* 0x00000003ffda7819 */ /* 0x000fc400000114da */
[----:B------:R-:W-:Y:S02]  /*1260*/  SHF.R.S32.HI R219, RZ, 0x3, R219 ;  /* 0x00000003ffdb7819 */ /* 0x000fe400000114db */
[----:B------:R-:W-:Y:S02]  /*1270*/  LEA R230, R0, UR4, 0x1 ;  /* 0x0000000400e67c11 */ /* 0x000fe4000f8e08ff */
[----:B------:R-:W-:Y:S02]  /*1280*/  LEA R228, R11, UR4, 0x1 ;  /* 0x000000040be47c11 */ /* 0x000fe4000f8e08ff */
[----:B------:R-:W-:Y:S02]  /*1290*/  LEA R227, R13, UR4, 0x1 ;  /* 0x000000040de37c11 */ /* 0x000fe4000f8e08ff */
[----:B------:R-:W-:Y:S02]  /*12a0*/  LEA R231, R3, UR4, 0x1 ;  /* 0x0000000403e77c11 */ /* 0x000fe4000f8e08ff */
[----:B------:R-:W-:-:S07]  /*12b0*/  LEA R229, R5, UR4, 0x1 ;  /* 0x0000000405e57c11 */ /* 0x000fce000f8e08ff */
.L_x_2924:
[----:B0-2-4-:R-:W0:Y:S01]  /*12c0*/  LDC.64 R2, c[0x0][0xc88] ;  /* 0x00032200ff027b82 */ /* 0x015e220000000a00 */
[----:B------:R-:W-:Y:S01]  /*12d0*/  ULDC.64 UR4, c[0x0][0xa28] ;  /* 0x00028a0000047ab9 */ /* 0x000fe20000000a00 */
[----:B------:R-:W-:Y:S01]  /*12e0*/  ULDC.64 UR8, c[0x0][0xa18] ;  /* 0x0002860000087ab9 */ /* 0x000fe20000000a00 */
[----:B------:R-:W-:Y:S01]  /*12f0*/  ULDC.64 UR6, c[0x0][0xa08] ;  /* 0x0002820000067ab9 */ /* 0x000fe20000000a00 */
[----:B0-----:R-:W-:-:S05]  /*1300*/  IMAD.WIDE R2, R27, 0x4, R2 ;  /* 0x000000041b027825 */ /* 0x001fca00078e0202 */
[----:B------:R-:W2:Y:S01]  /*1310*/  LDG.E R211, desc[UR60][R2.64] ;  /* 0x0000003c02d37981 */ /* 0x000ea2000c1e1900 */
        /* <DEDUP_REMOVED lines=20> */
[----:B------:R-:W-:Y:S01]  /*1460*/  @P1 IADD3.X R5, R210, UR9, RZ, P2, !PT ;  /* 0x00000009d2051c10 */ /* 0x000fe200097fe4ff */
[----:B------:R-:W-:Y:S02]  /*1470*/  ULDC.64 UR6, c[0x0][0xa20] ;  /* 0x0002880000067ab9 */ /* 0x000fe40000000a00 */
[----:B------:R0:W5:Y:S04]  /*1480*/  @P0 LDG.E R117, desc[UR60][R6.64] ;  /* 0x0000003c06750981 */ /* 0x000168000c1e1900 */
[----:B------:R0:W5:Y:S01]  /*1490*/  @P1 LDG.E R201, desc[UR60][R4.64] ;  /* 0x0000003c04c91981 */ /* 0x000162000c1e1900 */
[----:B------:R-:W-:-:S03]  /*14a0*/  UISETP.NE.U32.AND UP0, UPT, UR4, URZ, UPT ;  /* 0x0000003f0400728c */ /* 0x000fc6000bf05070 */
[----:B------:R-:W-:Y:S01]  /*14b0*/  ULDC UR4, c[0x0][0x424] ;  /* 0x0001090000047ab9 */ /* 0x000fe20000000800 */
[----:B------:R-:W-:Y:S01]  /*14c0*/  UISETP.NE.AND.EX UP0, UPT, UR5, URZ, UPT, UP0 ;  /* 0x0000003f0500728c */ /* 0x000fe2000bf05300 */
[----:B------:R-:W-:Y:S02]  /*14d0*/  ISETP.NE.U32.AND P2, PT, RZ, UR6, PT ;  /* 0x00000006ff007c0c */ /* 0x000fe4000bf45070 */
[----:B------:R-:W-:Y:S01]  /*14e0*/  ULDC UR5, c[0x0][0x2f0] ;  /* 0x0000bc0000057ab9 */ /* 0x000fe20000000800 */
[----:B------:R-:W-:Y:S01]  /*14f0*/  USEL UR4, UR4, 0x1, UP0 ;  /* 0x0000000104047887 */ /* 0x000fe20008000000 */
[----:B------:R-:W-:-:S03]  /*1500*/  ISETP.NE.AND.EX P2, PT, RZ, UR7, PT, P2 ;  /* 0x00000007ff007c0c */ /* 0x000fc6000bf45320 */
[----:B------:R-:W-:-:S03]  /*1510*/  UIMAD UR4, UR4, UR5, URZ ;  /* 0x00000005040472a4 */ /* 0x000fc6000f8e023f */
[----:B------:R-:W-:Y:S01]  /*1520*/  ULDC UR5, c[0x0][0x348] ;  /* 0x0000d20000057ab9 */ /* 0x000fe20000000800 */
[----:B------:R-:W-:Y:S01]  /*1530*/  IMAD.MOV.U32 R208, RZ, RZ, R26 ;  /* 0x000000ffffd07224 */ /* 0x000fe200078e001a */
[----:B------:R-:W-:Y:S01]  /*1540*/  MOV R27, R211 ;  /* 0x000000d3001b7202 */ /* 0x000fe20000000f00 */
[----:B0--3--:R-:W-:Y:S06]  /*1550*/  @P1 BRA `(.L_x_2701) ;  /* 0x0000000000241947 */ /* 0x009fec0003800000 */
        /* <DEDUP_REMOVED lines=9> */
.L_x_2701:
[----:B------:R-:W-:Y:S02]  /*15f0*/  IMAD.U32 R24, RZ, RZ, UR5 ;  /* 0x00000005ff187e24 */ /* 0x000fe4000f8e00ff */
[----:B------:R-:W-:Y:S01]  /*1600*/  IMAD.U32 R28, RZ, RZ, UR4 ;  /* 0x00000004ff1c7e24 */ /* 0x000fe2000f8e00ff */
[----:B------:R-:W-:Y:S06]  /*1610*/  @!P2 BRA `(.L_x_2702) ;  /* 0x000000000010a947 */ /* 0x000fec0003800000 */
[----:B------:R-:W-:-:S04]  /*1620*/  IADD3 R2, P0, R209, UR6, RZ ;  /* 0x00000006d1027c10 */ /* 0x000fc8000ff1e0ff */
[----:B------:R-:W-:-:S05]  /*1630*/  IADD3.X R3, R210, UR7, RZ, P0, !PT ;  /* 0x00000007d2037c10 */ /* 0x000fca00087fe4ff */
[----:B------:R0:W5:Y:S01]  /*1640*/  LDG.E R28, desc[UR60][R2.64] ;  /* 0x0000003c021c7981 */ /* 0x000162000c1e1900 */
[----:B------:R-:W-:Y:S05]  /*1650*/  BRA `(.L_x_2703) ;  /* 0x0000000000107947 */ /* 0x000fea0003800000 */
.L_x_2702:
[----:B------:R-:W-:Y:S05]  /*1660*/  @!P0 BRA `(.L_x_2703) ;  /* 0x00000000000c8947 */ /* 0x000fea0003800000 */
[----:B------:R-:W2:Y:S04]  /*1670*/  LDG.E R3, desc[UR60][R6.64] ;  /* 0x0000003c06037981 */ /* 0x000ea8000c1e1900 */
[----:B------:R-:W2:Y:S02]  /*1680*/  LDG.E R28, desc[UR60][R6.64+0x4] ;  /* 0x0000043c061c7981 */ /* 0x000ea4000c1e1900 */
[----:B--2---:R-:W-:-:S07]  /*1690*/  IADD3 R28, -R3, R28, RZ ;  /* 0x0000001c031c7210 */ /* 0x004fce0007ffe1ff */
.L_x_2703:
[----:B------:R-:W-:Y:S01]  /*16a0*/  ULDC.64 UR4, c[0x0][0xa10] ;  /* 0x0002840000047ab9 */ /* 0x000fe20000000a00 */
[----:B------:R-:W1:Y:S01]  /*16b0*/  LDC R6, c[0x0][0x448] ;  /* 0x00011200ff067b82 */ /* 0x000e620000000800 */
[----:B------:R-:W-:-:S04]  /*16c0*/  ISETP.NE.U32.AND P0, PT, RZ, UR4, PT ;  /* 0x00000004ff007c0c */ /* 0x000fc8000bf05070 */
[----:B------:R-:W-:Y:S01]  /*16d0*/  ISETP.NE.AND.EX P0, PT, RZ, UR5, PT, P0 ;  /* 0x00000005ff007c0c */ /* 0x000fe2000bf05300 */
[----:B------:R-:W-:-:S12]  /*16e0*/  ULDC.64 UR4, c[0x0][0xa30] ;  /* 0x00028c0000047ab9 */ /* 0x000fd80000000a00 */
[----:B0-----:R-:W0:Y:S02]  /*16f0*/  @P0 LDC.64 R2, c[0x0][0xa10] ;  /* 0x00028400ff020b82 */ /* 0x001e240000000a00 */
[----:B0-----:R-:W-:-:S05]  /*1700*/  @P0 IMAD.WIDE R2, R27, 0x4, R2 ;  /* 0x000000041b020825 */ /* 0x001fca00078e0202 */
[----:B------:R-:W2:Y:S04]  /*1710*/  @P0 LDG.E R0, desc[UR60][R2.64] ;  /* 0x0000003c02000981 */ /* 0x000ea8000c1e1900 */
[----:B------:R0:W2:Y:S01]  /*1720*/  @P0 LDG.E R7, desc[UR60][R2.64+0x4] ;  /* 0x0000043c02070981 */ /* 0x0000a2000c1e1900 */
[----:B------:R-:W-:Y:S01]  /*1730*/  ISETP.NE.U32.AND P1, PT, RZ, UR4, PT ;  /* 0x00000004ff007c0c */ /* 0x000fe2000bf25070 */
[----:B-----5:R-:W-:-:S03]  /*1740*/  IMAD.MOV.U32 R140, RZ, RZ, R28 ;  /* 0x000000ffff8c7224 */ /* 0x020fc600078e001c */
[----:B------:R-:W-:-:S13]  /*1750*/  ISETP.NE.AND.EX P1, PT, RZ, UR5, PT, P1 ;  /* 0x00000005ff007c0c */ /* 0x000fda000bf25310 */
[----:B------:R-:W-:-:S04]  /*1760*/  @P1 IADD3 R4, P2, R209, UR4, RZ ;  /* 0x00000004d1041c10 */ /* 0x000fc8000ff5e0ff */
[----:B------:R-:W-:-:S05]  /*1770*/  @P1 IADD3.X R5, R210, UR5, RZ, P2, !PT ;  /* 0x00000005d2051c10 */ /* 0x000fca00097fe4ff */
[----:B------:R3:W5:Y:S01]  /*1780*/  @P1 LDG.E R140, desc[UR60][R4.64] ;  /* 0x0000003c048c1981 */ /* 0x000762000c1e1900 */
[----:B-1----:R-:W-:Y:S01]  /*1790*/  ISETP.NE.AND P1, PT, R6, 0x1, PT ;  /* 0x000000010600780c */ /* 0x002fe20003f25270 */
[----:B------:R-:W-:Y:S02]  /*17a0*/  IMAD.SHL.U32 R200, R25, 0x80, RZ ;  /* 0x0000008019c87824 */ /* 0x000fe400078e00ff */
[----:B------:R-:W-:Y:S02]  /*17b0*/  IMAD.IADD R9, R28, 0x1, -R9 ;  /* 0x000000011c097824 */ /* 0x000fe400078e0a09 */
[----:B0-----:R-:W-:Y:S02]  /*17c0*/  VIADD R2, R200, 0x7f ;  /* 0x0000007fc8027836 */ /* 0x001fe40000000000 */
[----:B------:R-:W-:-:S05]  /*17d0*/  IMAD.MOV R120, RZ, RZ, -R9 ;  /* 0x000000ffff787224 */ /* 0x000fca00078e0a09 */
[----:B------:R-:W-:Y:S01]  /*17e0*/  VIMNMX R120, RZ, R120, !PT ;  /* 0x00000078ff787248 */ /* 0x000fe20007fe0100 */
[----:B------:R-:W0:Y:S08]  /*17f0*/  @P1 LDC R11, c[0x0][0x44c] ;  /* 0x00011300ff0b1b82 */ /* 0x000e300000000800 */
[----:B------:R-:W1:Y:S01]  /*1800*/  @P1 LDC R3, c[0x0][0x450] ;  /* 0x00011400ff031b82 */ /* 0x000e620000000800 */
[----:B--2---:R-:W-:Y:S01]  /*1810*/  @P0 IADD3 R24, -R0, R7, RZ ;  /* 0x0000000700180210 */ /* 0x004fe20007ffe1ff */
[----:B0-----:R-:W-:-:S04]  /*1820*/  @P1 IMAD.HI.U32 R0, R2, R11, RZ ;  /* 0x0000000b02001227 */ /* 0x001fc800078e00ff */
[----:B------:R-:W-:Y:S01]  /*1830*/  IMAD.IADD R202, R9, 0x1, R24 ;  /* 0x0000000109ca7824 */ /* 0x000fe200078e0218 */
[----:B-1----:R-:W-:-:S03]  /*1840*/  @P1 SHF.R.U32.HI R2, RZ, R3, R0 ;  /* 0x00000003ff021219 */ /* 0x002fc60000011600 */
[C---:B------:R-:W-:Y:S01]  /*1850*/  VIADD R0, R202.reuse, 0x7f ;  /* 0x0000007fca007836 */ /* 0x040fe20000000000 */
[----:B------:R-:W-:-:S04]  /*1860*/  IADD3 R145, R202, 0x80, -R201 ;  /* 0x00000080ca917810 */ /* 0x000fc80007ffe8c9 */
[----:B------:R-:W-:Y:S02]  /*1870*/  IADD3 R2, R145, R2, RZ ;  /* 0x0000000291027210 */ /* 0x000fe40007ffe0ff */
[----:B------:R-:W-:Y:S02]  /*1880*/  SHF.R.S32.HI R3, RZ, 0x1f, R0 ;  /* 0x0000001fff037819 */ /* 0x000fe40000011400 */
[----:B---3--:R-:W-:Y:S02]  /*1890*/  SHF.R.S32.HI R5, RZ, 0x1f, R2 ;  /* 0x0000001fff057819 */ /* 0x008fe40000011402 */
[----:B------:R-:W-:Y:S02]  /*18a0*/  LEA.HI R3, R3, R0, RZ, 0x7 ;  /* 0x0000000003037211 */ /* 0x000fe400078f38ff */
[----:B------:R-:W-:Y:S02]  /*18b0*/  LEA.HI R5, R5, R2, RZ, 0x7 ;  /* 0x0000000205057211 */ /* 0x000fe400078f38ff */
[----:B------:R-:W-:-:S02]  /*18c0*/  SHF.R.S32.HI R146, RZ, 0x7, R3 ;  /* 0x00000007ff927819 */ /* 0x000fc40000011403 */
[----:B------:R-:W-:-:S04]  /*18d0*/  SHF.R.S32.HI R5, RZ, 0x7, R5 ;  /* 0x00000007ff057819 */ /* 0x000fc80000011405 */
[----:B------:R-:W-:-:S05]  /*18e0*/  VIMNMX R5, R146, R5, PT ;  /* 0x0000000592057248 */ /* 0x000fca0003fe0100 */
[----:B------:R-:W-:-:S05]  /*18f0*/  IMAD R5, R5, 0x80, -R9 ;  /* 0x0000008005057824 */ /* 0x000fca00078e0a09 */
[----:B------:R-:W-:-:S04]  /*1900*/  VIMNMX R5, R5, R24, PT ;  /* 0x0000001805057248 */ /* 0x000fc80003fe0100 */
[----:B------:R-:W-:Y:S02]  /*1910*/  ISETP.GT.AND P0, PT, R5, R120, PT ;  /* 0x000000780500720c */ /* 0x000fe40003f04270 */
[----:B------:R-:W-:-:S04]  /*1920*/  SHF.R.U32.HI R120, RZ, 0x7, R120 ;  /* 0x00000007ff787819 */ /* 0x000fc80000011678 */
[----:B------:R-:W-:-:S07]  /*1930*/  MOV R2, R120 ;  /* 0x0000007800027202 */ /* 0x000fce0000000f00 */
[----:B------:R-:W-:-:S05]  /*1940*/  @P0 VIADD R0, R5, 0x7f ;  /* 0x0000007f05000836 */ /* 0x000fca0000000000 */
[----:B------:R-:W-:-:S04]  /*1950*/  @P0 SHF.R.S32.HI R3, RZ, 0x1f, R0 ;  /* 0x0000001fff030819 */ /* 0x000fc80000011400 */
[----:B------:R-:W-:-:S04]  /*1960*/  @P0 LEA.HI R3, R3, R0, RZ, 0x7 ;  /* 0x0000000003030211 */ /* 0x000fc800078f38ff */
[----:B------:R-:W-:Y:S02]  /*1970*/  @P0 SHF.R.S32.HI R2, RZ, 0x7, R3 ;  /* 0x00000007ff020819 */ /* 0x000fe40000011403 */
[----:B------:R-:W-:Y:S02]  /*1980*/  PLOP3.LUT P0, PT, PT, PT, PT, 0x80, 0x0 ;  /* 0x000000000000781c */ /* 0x000fe40003f0f070 */
[----:B------:R-:W-:-:S13]  /*1990*/  ISETP.GT.AND P1, PT, R2, R120, PT ;  /* 0x000000780200720c */ /* 0x000fda0003f24270 */
[----:B------:R-:W-:Y:S05]  /*19a0*/  @!P1 BRA `(.L_x_2704) ;  /* 0x00000088007c9947 */ /* 0x000fea0003800000 */
        /* <DEDUP_REMOVED lines=20> */
.L_x_2706:
[----:B------:R-:W-:Y:S05]  /*1af0*/  BSYNC B6 ;  /* 0x0000000000067941 */ /* 0x000fea0003800000 */
.L_x_2705:
[----:B------:R-:W-:Y:S01]  /*1b00*/  VIADD R112, R16, 0x400 ;  /* 0x0000040010707836 */ /* 0x000fe20000000000 */
[----:B------:R-:W-:Y:S04]  /*1b10*/  BSSY B6, `(.L_x_2707) ;  /* 0x0000013000067945 */ /* 0x000fe80003800000 */
[----:B------:R-:W-:-:S13]  /*1b20*/  LOP3.LUT P0, RZ, R112, 0x3ff, RZ, 0xc0, !PT ;  /* 0x000003ff70ff7812 */ /* 0x000fda000780c0ff */
        /* <DEDUP_REMOVED lines=11> */
[----:B------:R-:W-:Y:S01]  /*1be0*/  MOV R13, RZ ;  /* 0x000000ff000d7202 */ /* 0x000fe20000000f00 */
[----:B------:R-:W-:-:S02]  /*1bf0*/  IMAD.U32 R11, RZ, RZ, UR5 ;  /* 0x00000005ff0b7e24 */ /* 0x000fc4000f8e00ff */
[----:B------:R-:W-:Y:S02]  /*1c00*/  IMAD.MOV.U32 R8, RZ, RZ, 0x70 ;  /* 0x00000070ff087424 */ /* 0x000fe400078e00ff */
[----:B0-----:R-:W-:-:S07]  /*1c10*/  IMAD.MOV.U32 R12, RZ, RZ, 0x1 ;  /* 0x00000001ff0c7424 */ /* 0x001fce00078e00ff */
[----:B------:R-:W-:-:S07]  /*1c20*/  LEPC R20, `(.L_x_2708) ;  /* 0x000000001014794e */ /* 0x000fce0000000000 */
[----:B-1---5:R-:W-:Y:S05]  /*1c30*/  CALL.ABS.NOINC R14 ;  /* 0x000000000e007343 */ /* 0x022fea0003c00000 */
.L_x_2708:
[----:B------:R-:W-:Y:S05]  /*1c40*/  BSYNC B6 ;  /* 0x0000000000067941 */ /* 0x000fea0003800000 */
.L_x_2707:
[----:B------:R-:W-:Y:S01]  /*1c50*/  ULDC.64 UR4, c[0x0][0x9f8] ;  /* 0x00027e0000047ab9 */ /* 0x000fe20000000a00 */
[----:B------:R-:W2:Y:S01]  /*1c60*/  LDL.LU R20, [R1+0x20] ;  /* 0x0000200001147983 */ /* 0x000ea20000300800 */
[----:B------:R-:W-:Y:S01]  /*1c70*/  ISETP.NE.U32.AND P0, PT, RZ, UR4, PT ;  /* 0x00000004ff007c0c */ /* 0x000fe2000bf05070 */
[----:B------:R-:W0:Y:S01]  /*1c80*/  LDC.64 R128, c[0x0][0x300] ;  /* 0x0000c000ff807b82 */ /* 0x000e220000000a00 */
[----:B------:R-:W-:Y:S01]  /*1c90*/  SHF.R.S32.HI R8, RZ, 0x1f, R26 ;  /* 0x0000001fff087819 */ /* 0x000fe2000001141a */
[----:B------:R-:W-:Y:S01]  /*1ca0*/  IMAD.IADD R117, R117, 0x1, R28 ;  /* 0x0000000175757824 */ /* 0x000fe200078e021c */
[----:B------:R-:W-:Y:S01]  /*1cb0*/  ISETP.NE.AND.EX P0, PT, RZ, UR5, PT, P0 ;  /* 0x00000005ff007c0c */ /* 0x000fe2000bf05300 */
[C---:B------:R-:W-:Y:S01]  /*1cc0*/  VIADD R3, R18.reuse, 0xa0 ;  /* 0x000000a012037836 */ /* 0x040fe20000000000 */
[----:B------:R-:W-:Y:S01]  /*1cd0*/  ULDC.64 UR6, c[0x0][0x330] ;  /* 0x0000cc0000067ab9 */ /* 0x000fe20000000a00 */
[----:B------:R-:W-:Y:S01]  /*1ce0*/  SHF.R.S32.HI R19, RZ, 0x1f, R18 ;  /* 0x0000001fff137819 */ /* 0x000fe20000011412 */
[C---:B------:R-:W-:Y:S01]  /*1cf0*/  VIADD R0, R18.reuse, 0x80 ;  /* 0x0000008012007836 */ /* 0x040fe20000000000 */
[----:B------:R-:W1:Y:S08]  /*1d00*/  LDC.64 R28, c[0x0][0x408] ;  /* 0x00010200ff1c7b82 */ /* 0x000e700000000a00 */
[----:B------:R-:W-:Y:S01]  /*1d10*/  @P0 IADD3 R4, P1, R209, UR4, RZ ;  /* 0x00000004d1040c10 */ /* 0x000fe2000ff3e0ff */
[----:B------:R-:W-:Y:S01]  /*1d20*/  ULDC UR4, c[0x0][0x2f4] ;  /* 0x0000bd0000047ab9 */ /* 0x000fe20000000800 */
[----:B------:R-:W-:Y:S01]  /*1d30*/  VIADD R91, R18, 0x60 ;  /* 0x00000060125b7836 */ /* 0x000fe20000000000 */
[----:B------:R-:W3:Y:S01]  /*1d40*/  LDC R119, c[0x0][0x3f4] ;  /* 0x0000fd00ff777b82 */ /* 0x000ee20000000800 */
[----:B------:R-:W-:-:S05]  /*1d50*/  @P0 IADD3.X R5, R210, UR5, RZ, P1, !PT ;  /* 0x00000005d2050c10 */ /* 0x000fca0008ffe4ff */
[----:B------:R4:W2:Y:S01]  /*1d60*/  @P0 LDG.E R27, desc[UR60][R4.64] ;  /* 0x0000003c041b0981 */ /* 0x0008a2000c1e1900 */
[----:B------:R-:W-:Y:S01]  /*1d70*/  ISETP.GE.AND P2, PT, R186, UR4, PT ;  /* 0x00000004ba007c0c */ /* 0x000fe2000bf46270 */
[----:B------:R-:W-:Y:S01]  /*1d80*/  IMAD R7, R8, UR6, RZ ;  /* 0x0000000608077c24 */ /* 0x000fe2000f8e02ff */
[----:B------:R-:W-:Y:S01]  /*1d90*/  ISETP.GE.AND P1, PT, R3, UR4, PT ;  /* 0x0000000403007c0c */ /* 0x000fe2000bf26270 */
[----:B------:R-:W-:Y:S01]  /*1da0*/  IMAD.WIDE.U32 R94, R26, UR6, R18 ;  /* 0x000000061a5e7c25 */ /* 0x000fe2000f8e0012 */
[----:B------:R-:W-:Y:S01]  /*1db0*/  ISETP.GE.AND P0, PT, R18, UR4, PT ;  /* 0x0000000412007c0c */ /* 0x000fe2000bf06270 */
[----:B------:R-:W3:Y:S01]  /*1dc0*/  S2R R147, SR_TID.X ;  /* 0x0000000000937919 */ /* 0x000ee20000002100 */
[----:B------:R-:W-:Y:S01]  /*1dd0*/  SHF.R.S32.HI R3, RZ, 0x1f, R117 ;  /* 0x0000001fff037819 */ /* 0x000fe20000011475 */
[----:B------:R-:W-:Y:S01]  /*1de0*/  IMAD R7, R26, UR7, R7 ;  /* 0x000000071a077c24 */ /* 0x000fe2000f8e0207 */
[----:B------:R-:W-:Y:S01]  /*1df0*/  ISETP.GE.AND P3, PT, R0, UR4, PT ;  /* 0x0000000400007c0c */ /* 0x000fe2000bf66270 */
[----:B------:R-:W-:Y:S01]  /*1e00*/  ULDC.64 UR6, c[0x0][0xa08] ;  /* 0x0002820000067ab9 */ /* 0x000fe20000000a00 */
[----:B----4-:R-:W-:Y:S01]  /*1e10*/  SEL R4, RZ, 0xffffffff, P2 ;  /* 0xffffffffff047807 */ /* 0x010fe20001000000 */
[----:B0-----:R-:W-:Y:S01]  /*1e20*/  IMAD R10, R3, R128, RZ ;  /* 0x00000080030a7224 */ /* 0x001fe200078e02ff */
[----:B------:R-:W-:Y:S01]  /*1e30*/  SEL R0, RZ, 0x1, P0 ;  /* 0x00000001ff007807 */ /* 0x000fe20000000000 */
[----:B-1----:R-:W-:Y:S01]  /*1e40*/  IMAD.WIDE.U32 R98, R184, R28, R18 ;  /* 0x0000001cb8627225 */ /* 0x002fe200078e0012 */
[----:B------:R-:W-:-:S02]  /*1e50*/  ISETP.GE.AND P0, PT, R187, UR4, PT ;  /* 0x00000004bb007c0c */ /* 0x000fc4000bf06270 */
[----:B------:R-:W-:Y:S01]  /*1e60*/  ISETP.GE.AND P2, PT, R91, UR4, PT ;  /* 0x000000045b007c0c */ /* 0x000fe2000bf46270 */
[----:B------:R-:W-:Y:S01]  /*1e70*/  IMAD.SHL.U32 R5, R4, 0x2, RZ ;  /* 0x0000000204057824 */ /* 0x000fe200078e00ff */
[----:B------:R-:W-:Y:S01]  /*1e80*/  IADD3 R95, R95, R7, RZ ;  /* 0x000000075f5f7210 */ /* 0x000fe20007ffe0ff */
[----:B------:R-:W-:Y:S01]  /*1e90*/  IMAD R9, R117, R129, R10 ;  /* 0x0000008175097224 */ /* 0x000fe200078e020a */
[----:B------:R-:W-:Y:S01]  /*1ea0*/  SEL R7, RZ, 0x4, P0 ;  /* 0x00000004ff077807 */ /* 0x000fe20000000000 */
[----:B------:R-:W-:Y:S01]  /*1eb0*/  ULDC.64 UR4, c[0x0][0x308] ;  /* 0x0000c20000047ab9 */ /* 0x000fe20000000a00 */
[----:B------:R-:W-:Y:S01]  /*1ec0*/  LOP3.LUT R0, R5, 0x2, R0, 0xe2, !PT ;  /* 0x0000000205007812 */ /* 0x000fe200078ee200 */
[----:B------:R-:W-:Y:S01]  /*1ed0*/  IMAD.WIDE.U32 R4, R117, R128, RZ ;  /* 0x0000008075047225 */ /* 0x000fe200078e00ff */
[----:B------:R-:W-:Y:S02]  /*1ee0*/  SEL R6, RZ, 0x8, P2 ;  /* 0x00000008ff067807 */ /* 0x000fe40001000000 */
[----:B------:R-:W-:Y:S01]  /*1ef0*/  SEL R11, RZ, 0x10, P3 ;  /* 0x00000010ff0b7807 */ /* 0x000fe20001800000 */
[----:B------:R-:W-:Y:S01]  /*1f00*/  IMAD.IADD R5, R5, 0x1, R9 ;  /* 0x0000000105057824 */ /* 0x000fe200078e0209 */
[----:B------:R-:W-:Y:S01]  /*1f10*/  LOP3.LUT R0, R6, R0, R7, 0xfe, !PT ;  /* 0x0000000006007212 */ /* 0x000fe200078efe07 */
[----:B------:R-:W-:Y:S01]  /*1f20*/  IMAD R7, R8, UR4, RZ ;  /* 0x0000000408077c24 */ /* 0x000fe2000f8e02ff */
[----:B------:R-:W-:Y:S01]  /*1f30*/  ISETP.NE.U32.AND P0, PT, RZ, UR6, PT ;  /* 0x00000006ff007c0c */ /* 0x000fe2000bf05070 */
[----:B------:R-:W-:Y:S01]  /*1f40*/  IMAD.SHL.U32 R31, R128, 0x80, RZ ;  /* 0x00000080801f7824 */ /* 0x000fe200078e00ff */
[----:B------:R-:W-:Y:S01]  /*1f50*/  LOP3.LUT R11, R0, R11, RZ, 0xfc, !PT ;  /* 0x0000000b000b7212 */ /* 0x000fe200078efcff */
[C---:B------:R-:W-:Y:S01]  /*1f60*/  IMAD R9, R26.reuse, UR5, R7 ;  /* 0x000000051a097c24 */ /* 0x040fe2000f8e0207 */
[----:B------:R-:W-:Y:S01]  /*1f70*/  ISETP.NE.AND.EX P0, PT, RZ, UR7, PT, P0 ;  /* 0x00000007ff007c0c */ /* 0x000fe2000bf05300 */
[----:B------:R-:W-:Y:S01]  /*1f80*/  IMAD.WIDE.U32 R6, R26, UR4, R4 ;  /* 0x000000041a067c25 */ /* 0x000fe2000f8e0004 */
[----:B------:R-:W-:Y:S01]  /*1f90*/  ULDC.64 UR4, c[0x0][0x310] ;  /* 0x0000c40000047ab9 */ /* 0x000fe20000000a00 */
[----:B------:R-:W0:Y:S01]  /*1fa0*/  LDC.64 R4, c[0x0][0x3f8] ;  /* 0x0000fe00ff047b82 */ /* 0x000e220000000a00 */
[----:B------:R-:W-:Y:S01]  /*1fb0*/  SHF.R.S32.HI R142, RZ, 0x1f, R184 ;  /* 0x0000001fff8e7819 */ /* 0x000fe200000114b8 */
[----:B------:R-:W-:Y:S01]  /*1fc0*/  IMAD.SHL.U32 R132, R128, 0x40, RZ ;  /* 0x0000004080847824 */ /* 0x000fe200078e00ff */
[----:B------:R-:W-:-:S02]  /*1fd0*/  IADD3 R7, R7, R9, RZ ;  /* 0x0000000907077210 */ /* 0x000fc40007ffe0ff */
[----:B------:R-:W-:Y:S01]  /*1fe0*/  SHF.R.S32.HI R23, RZ, 0x1f, R22 ;  /* 0x0000001fff177819 */ /* 0x000fe20000011416 */
[-C--:B------:R-:W-:Y:S01]  /*1ff0*/  IMAD R8, R142, R28.reuse, RZ ;  /* 0x0000001c8e087224 */ /* 0x080fe200078e02ff */
[-C--:B---3--:R-:W-:Y:S02]  /*2000*/  ISETP.GE.AND P3, PT, R18, R119.reuse, PT ;  /* 0x000000771200720c */ /* 0x088fe40003f66270 */
[----:B------:R-:W-:Y:S01]  /*2010*/  ISETP.GE.AND P4, PT, R187, R119, PT ;  /* 0x00000077bb00720c */ /* 0x000fe20003f86270 */
[----:B------:R-:W-:Y:S01]  /*2020*/  IMAD R13, R184, R29, R8 ;  /* 0x0000001db80d7224 */ /* 0x000fe200078e0208 */
[----:B------:R-:W-:Y:S01]  /*2030*/  ISETP.GE.AND P2, PT, R186, R119, PT ;  /* 0x00000077ba00720c */ /* 0x000fe20003f46270 */
[-C--:B------:R-:W-:Y:S01]  /*2040*/  IMAD.WIDE.U32 R96, R184, R28.reuse, R22 ;  /* 0x0000001cb8607225 */ /* 0x080fe200078e0016 */
[----:B------:R-:W-:Y:S02]  /*2050*/  MOV R121, 0x20 ;  /* 0x0000002000797802 */ /* 0x000fe40000000f00 */
[----:B------:R-:W-:Y:S01]  /*2060*/  SHF.L.U64.HI R126, R128, 0x7, R129 ;  /* 0x00000007807e7819 */ /* 0x000fe20000010281 */
[----:B------:R-:W-:Y:S01]  /*2070*/  IMAD.IADD R97, R97, 0x1, R13 ;  /* 0x0000000161617824 */ /* 0x000fe200078e020d */
[----:B------:R-:W-:Y:S01]  /*2080*/  SHF.L.U64.HI R30, R28, 0x6, R29 ;  /* 0x000000061c1e7819 */ /* 0x000fe2000001021d */
[----:B------:R-:W-:Y:S01]  /*2090*/  IMAD.IADD R99, R13, 0x1, R99 ;  /* 0x000000010d637824 */ /* 0x000fe200078e0263 */
[----:B------:R-:W-:Y:S01]  /*20a0*/  SHF.R.S32.HI R143, RZ, 0x1f, R214 ;  /* 0x0000001fff8f7819 */ /* 0x000fe200000114d6 */
[----:B-----5:R-:W-:Y:S01]  /*20b0*/  IMAD.WIDE.U32 R96, R140, R28, R96 ;  /* 0x0000001c8c607225 */ /* 0x020fe200078e0060 */
[----:B------:R-:W-:-:S03]  /*20c0*/  LEA.HI R147, R147, 0x8, RZ, 0x19 ;  /* 0x0000000893937811 */ /* 0x000fc600078fc8ff */
[-C--:B0-----:R-:W-:Y:S01]  /*20d0*/  IMAD.WIDE.U32 R100, R184, R4.reuse, R22 ;  /* 0x00000004b8647225 */ /* 0x081fe200078e0016 */
[C-C-:B------:R-:W-:Y:S02]  /*20e0*/  SHF.L.U64.HI R127, R4.reuse, 0x7, R5.reuse ;  /* 0x00000007047f7819 */ /* 0x140fe40000010205 */
[----:B------:R-:W-:Y:S01]  /*20f0*/  SHF.L.U64.HI R104, R4, 0x6, R5 ;  /* 0x0000000604687819 */ /* 0x000fe20000010205 */
[----:B------:R-:W-:-:S04]  /*2100*/  IMAD.WIDE.U32 R102, R184, R4, R18 ;  /* 0x00000004b8667225 */ /* 0x000fc800078e0012 */
[----:B------:R-:W-:-:S04]  /*2110*/  IMAD.WIDE.U32 R98, R140, R28, R98 ;  /* 0x0000001c8c627225 */ /* 0x000fc800078e0062 */
[----:B------:R-:W-:Y:S01]  /*2120*/  IMAD.SHL.U32 R105, R4, 0x40, RZ ;  /* 0x0000004004697824 */ /* 0x000fe200078e00ff */
[----:B--2---:R-:W-:-:S04]  /*2130*/  LOP3.LUT R20, R20, 0xfffffffe, RZ, 0xc0, !PT ;  /* 0xfffffffe14147812 */ /* 0x004fc800078ec0ff */
[----:B------:R-:W-:-:S05]  /*2140*/  @P4 LOP3.LUT R20, R20, 0x1, RZ, 0xfc, !PT ;  /* 0x0000000114144812 */ /* 0x000fca00078efcff */
[----:B------:R0:W-:Y:S01]  /*2150*/  STL [R1+0x20], R20 ;  /* 0x0000201401007387 */ /* 0x0001e20000100800 */
[----:B------:R-:W-:Y:S02]  /*2160*/  SHF.R.S32.HI R0, RZ, 0x1f, R27 ;  /* 0x0000001fff007819 */ /* 0x000fe4000001141b */
[----:B------:R-:W-:Y:S02]  /*2170*/  SEL R9, R27, RZ, !P0 ;  /* 0x000000ff1b097207 */ /* 0x000fe40004000000 */
[----:B------:R-:W-:-:S03]  /*2180*/  SEL R0, R0, RZ, !P0 ;  /* 0x000000ff00007207 */ /* 0x000fc60004000000 */
[----:B------:R-:W-:-:S04]  /*2190*/  IMAD.WIDE.U32 R92, R9, UR4, R6 ;  /* 0x00000004095c7c25 */ /* 0x000fc8000f8e0006 */
[----:B------:R-:W-:Y:S02]  /*21a0*/  IMAD R10, R0, UR4, RZ ;  /* 0x00000004000a7c24 */ /* 0x000fe4000f8e02ff */
[----:B------:R-:W-:-:S04]  /*21b0*/  IMAD.WIDE.U32 R6, R184, R128, R18 ;  /* 0x00000080b8067225 */ /* 0x000fc800078e0012 */
[----:B------:R-:W-:Y:S01]  /*21c0*/  IMAD R89, R9, UR5, R10 ;  /* 0x0000000509597c24 */ /* 0x000fe2000f8e020a */
[----:B------:R-:W-:Y:S01]  /*21d0*/  ULDC.64 UR4, c[0x0][0x338] ;  /* 0x0000ce0000047ab9 */ /* 0x000fe20000000a00 */
[----:B------:R-:W-:Y:S01]  /*21e0*/  IMAD R10, R142, R128, RZ ;  /* 0x000000808e0a7224 */ /* 0x000fe200078e02ff */
[----:B------:R-:W-:Y:S01]  /*21f0*/  IADD3 R90, P0, R92, R6, RZ ;  /* 0x000000065c5a7210 */ /* 0x000fe20007f1e0ff */
[----:B------:R-:W-:Y:S02]  /*2200*/  IMAD R0, R0, UR4, RZ ;  /* 0x0000000400007c24 */ /* 0x000fe4000f8e02ff */
[----:B------:R-:W-:Y:S01]  /*2210*/  IMAD R10, R184, R129, R10 ;  /* 0x00000081b80a7224 */ /* 0x000fe200078e020a */
[----:B------:R-:W-:Y:S01]  /*2220*/  SHF.L.U64.HI R129, R128, 0x6, R129 ;  /* 0x0000000680817819 */ /* 0x000fe20000010281 */
[----:B------:R-:W-:Y:S01]  /*2230*/  IMAD.IADD R89, R93, 0x1, R89 ;  /* 0x000000015d597824 */ /* 0x000fe200078e0259 */
[----:B------:R-:W-:Y:S01]  /*2240*/  SHF.L.U64.HI R128, R28, 0x7, R29 ;  /* 0x000000071c807819 */ /* 0x000fe2000001021d */
[----:B------:R-:W-:-:S02]  /*2250*/  IMAD R33, R9, UR5, R0 ;  /* 0x0000000509217c24 */ /* 0x000fc4000f8e0200 */
[----:B------:R-:W-:Y:S01]  /*2260*/  IMAD R0, R142, R4, RZ ;  /* 0x000000048e007224 */ /* 0x000fe200078e02ff */
[----:B------:R-:W-:Y:S01]  /*2270*/  IADD3.X R88, R89, R7, R10, P0, !PT ;  /* 0x0000000759587210 */ /* 0x000fe200007fe40a */
[----:B------:R-:W-:Y:S01]  /*2280*/  IMAD.WIDE.U32 R94, R9, UR4, R94 ;  /* 0x00000004095e7c25 */ /* 0x000fe2000f8e005e */
[C---:B------:R-:W-:Y:S02]  /*2290*/  SEL R7, R119.reuse, RZ, P3 ;  /* 0x000000ff77077207 */ /* 0x040fe40001800000 */
[C---:B------:R-:W-:Y:S01]  /*22a0*/  SEL R9, R119.reuse, RZ, P2 ;  /* 0x000000ff77097207 */ /* 0x040fe20001000000 */
[----:B------:R-:W-:Y:S01]  /*22b0*/  IMAD R13, R184, R5, R0 ;  /* 0x00000005b80d7224 */ /* 0x000fe200078e0200 */
[----:B------:R-:W-:Y:S01]  /*22c0*/  SEL R0, R119, RZ, P4 ;  /* 0x000000ff77007207 */ /* 0x000fe20002000000 */
[----:B------:R-:W-:Y:S01]  /*22d0*/  IMAD.IADD R7, R18, 0x1, R7 ;  /* 0x0000000112077824 */ /* 0x000fe200078e0207 */
[----:B------:R-:W-:Y:S01]  /*22e0*/  LOP3.LUT P0, RZ, R225, 0x4, RZ, 0xc0, !PT ;  /* 0x00000004e1ff7812 */ /* 0x000fe2000780c0ff */
[----:B------:R-:W-:Y:S01]  /*22f0*/  IMAD.IADD R9, R186, 0x1, R9 ;  /* 0x00000001ba097824 */ /* 0x000fe200078e0209 */
[----:B------:R-:W-:Y:S01]  /*2300*/  IADD3 R8, R187, R0, RZ ;  /* 0x00000000bb087210 */ /* 0x000fe20007ffe0ff */
[----:B------:R-:W-:Y:S01]  /*2310*/  IMAD.IADD R103, R13, 0x1, R103 ;  /* 0x000000010d677824 */ /* 0x000fe200078e0267 */
[----:B------:R-:W-:Y:S01]  /*2320*/  SHF.R.S32.HI R0, RZ, 0x1f, R7 ;  /* 0x0000001fff007819 */ /* 0x000fe20000011407 */
[----:B------:R-:W-:Y:S01]  /*2330*/  IMAD.SHL.U32 R119, R119, 0x2, RZ ;  /* 0x0000000277777824 */ /* 0x000fe200078e00ff */
[----:B------:R-:W-:Y:S01]  /*2340*/  SHF.R.S32.HI R15, RZ, 0x1f, R8 ;  /* 0x0000001fff0f7819 */ /* 0x000fe20000011408 */
[----:B------:R-:W-:Y:S01]  /*2350*/  IMAD.WIDE.U32 R102, R140, R4, R102 ;  /* 0x000000048c667225 */ /* 0x000fe200078e0066 */
[----:B------:R-:W-:-:S02]  /*2360*/  SHF.R.S32.HI R6, RZ, 0x1f, R9 ;  /* 0x0000001fff067819 */ /* 0x000fc40000011409 */
[CC--:B------:R-:W-:Y:S02]  /*2370*/  LEA.HI R14, R0.reuse, R7.reuse, RZ, 0x3 ;  /* 0x00000007000e7211 */ /* 0x0c0fe400078f18ff */
[CC--:B------:R-:W-:Y:S02]  /*2380*/  LEA.HI R12, R15.reuse, R8.reuse, RZ, 0x3 ;  /* 0x000000080f0c7211 */ /* 0x0c0fe400078f18ff */
[----:B------:R-:W-:Y:S02]  /*2390*/  LEA.HI R0, R0, R7, RZ, 0x6 ;  /* 0x0000000700007211 */ /* 0x000fe400078f30ff */
[----:B------:R-:W-:Y:S02]  /*23a0*/  LEA.HI R15, R15, R8, RZ, 0x6 ;  /* 0x000000080f0f7211 */ /* 0x000fe400078f30ff */
[----:B------:R-:W-:Y:S01]  /*23b0*/  IADD3 R101, R101, R13, RZ ;  /* 0x0000000d65657210 */ /* 0x000fe20007ffe0ff */
[----:B------:R-:W-:Y:S01]  /*23c0*/  IMAD.SHL.U32 R0, R0, 0x80, RZ ;  /* 0x0000008000007824 */ /* 0x000fe200078e00ff */
[CC--:B------:R-:W-:Y:S01]  /*23d0*/  LEA.HI R13, R6.reuse, R9.reuse, RZ, 0x3 ;  /* 0x00000009060d7211 */ /* 0x0c0fe200078f18ff */
[----:B------:R-:W-:Y:S01]  /*23e0*/  IMAD.SHL.U32 R10, R15, 0x80, RZ ;  /* 0x000000800f0a7824 */ /* 0x000fe200078e00ff */
[----:B------:R-:W-:Y:S01]  /*23f0*/  LEA.HI R6, R6, R9, RZ, 0x6 ;  /* 0x0000000906067211 */ /* 0x000fe200078f30ff */
[----:B------:R-:W-:Y:S01]  /*2400*/  IMAD.WIDE.U32 R100, R140, R4, R100 ;  /* 0x000000048c647225 */ /* 0x000fe200078e0064 */
[----:B------:R-:W-:-:S02]  /*2410*/  LOP3.LUT R7, R196, 0x38, R14, 0xf8, !PT ;  /* 0x00000038c4077812 */ /* 0x000fc400078ef80e */
[----:B------:R-:W-:Y:S01]  /*2420*/  LOP3.LUT R15, R195, 0x38, R14, 0xf8, !PT ;  /* 0x00000038c30f7812 */ /* 0x000fe200078ef80e */
[----:B------:R-:W-:Y:S01]  /*2430*/  IMAD.SHL.U32 R8, R6, 0x80, RZ ;  /* 0x0000008006087824 */ /* 0x000fe200078e00ff */
[----:B------:R-:W-:Y:S02]  /*2440*/  LOP3.LUT R6, R7, R198, RZ, 0x3c, !PT ;  /* 0x000000c607067212 */ /* 0x000fe400078e3cff */
[----:B------:R-:W-:Y:S02]  /*2450*/  LOP3.LUT R0, R0, 0xffffe000, RZ, 0xc0, !PT ;  /* 0xffffe00000007812 */ /* 0x000fe400078ec0ff */
[----:B------:R-:W-:Y:S02]  /*2460*/  LOP3.LUT R15, R15, R232, RZ, 0x3c, !PT ;  /* 0x000000e80f0f7212 */ /* 0x000fe400078e3cff */
[----:B------:R-:W-:Y:S02]  /*2470*/  SHF.R.S32.HI R7, RZ, 0x1f, R140 ;  /* 0x0000001fff077819 */ /* 0x000fe4000001148c */
[----:B------:R-:W-:-:S02]  /*2480*/  IADD3 R137, R15, R0, R199 ;  /* 0x000000000f897210 */ /* 0x000fc40007ffe0c7 */
[----:B------:R-:W-:Y:S01]  /*2490*/  LEA R139, R197, R0, 0x9 ;  /* 0x00000000c58b7211 */ /* 0x000fe200078e48ff */
[C---:B------:R-:W-:Y:S01]  /*24a0*/  IMAD R0, R7.reuse, R28, RZ ;  /* 0x0000001c07007224 */ /* 0x040fe200078e02ff */
[----:B------:R-:W-:Y:S01]  /*24b0*/  LOP3.LUT R21, R196, 0x38, R12, 0xf8, !PT ;  /* 0x00000038c4157812 */ /* 0x000fe200078ef80c */
[----:B------:R-:W-:Y:S01]  /*24c0*/  IMAD R7, R7, R4, RZ ;  /* 0x0000000407077224 */ /* 0x000fe200078e02ff */
[----:B------:R-:W-:Y:S01]  /*24d0*/  LOP3.LUT R10, R10, 0xffffe000, RZ, 0xc0, !PT ;  /* 0xffffe0000a0a7812 */ /* 0x000fe200078ec0ff */
[----:B------:R-:W-:Y:S01]  /*24e0*/  IMAD.IADD R139, R139, 0x1, R6 ;  /* 0x000000018b8b7824 */ /* 0x000fe200078e0206 */
[-C--:B------:R-:W-:Y:S01]  /*24f0*/  LOP3.LUT R21, R21, R198.reuse, RZ, 0x3c, !PT ;  /* 0x000000c615157212 */ /* 0x080fe200078e3cff */
[----:B------:R-:W-:Y:S01]  /*2500*/  IMAD R7, R140, R5, R7 ;  /* 0x000000058c077224 */ /* 0x000fe200078e0207 */
[----:B------:R-:W-:Y:S01]  /*2510*/  LOP3.LUT R5, R196, 0x18, R18, 0xf8, !PT ;  /* 0x00000018c4057812 */ /* 0x000fe200078ef812 */
[----:B------:R-:W-:Y:S01]  /*2520*/  IMAD R136, R197, 0x200, R10 ;  /* 0x00000200c5887824 */ /* 0x000fe200078e020a */
[----:B------:R-:W-:Y:S01]  /*2530*/  LOP3.LUT R8, R8, 0xffffe000, RZ, 0xc0, !PT ;  /* 0xffffe00008087812 */ /* 0x000fe200078ec0ff */
[----:B0-----:R-:W-:Y:S01]  /*2540*/  IMAD.IADD R20, R101, 0x1, R7 ;  /* 0x0000000165147824 */ /* 0x001fe200078e0207 */
[----:B------:R-:W-:Y:S01]  /*2550*/  LOP3.LUT R25, R195, 0x38, R13, 0xf8, !PT ;  /* 0x00000038c3197812 */ /* 0x000fe200078ef80d */
[----:B------:R-:W-:Y:S01]  /*2560*/  IMAD.IADD R136, R136, 0x1, R21 ;  /* 0x0000000188887824 */ /* 0x000fe200078e0215 */
[----:B------:R-:W-:Y:S01]  /*2570*/  LOP3.LUT R26, R5, R198, RZ, 0x3c, !PT ;  /* 0x000000c6051a7212 */ /* 0x000fe200078e3cff */
[----:B------:R-:W-:Y:S01]  /*2580*/  IMAD R21, R140, R29, R0 ;  /* 0x0000001d8c157224 */ /* 0x000fe200078e0200 */
[----:B------:R-:W-:Y:S01]  /*2590*/  LOP3.LUT R9, R196, 0x38, R13, 0xf8, !PT ;  /* 0x00000038c4097812 */ /* 0x000fe200078ef80d */
[----:B------:R-:W-:Y:S01]  /*25a0*/  IMAD R138, R197, 0x200, R8 ;  /* 0x00000200c58a7824 */ /* 0x000fe200078e0208 */
[----:B------:R-:W-:Y:S01]  /*25b0*/  LOP3.LUT R27, R195, 0x38, R12, 0xf8, !PT ;  /* 0x00000038c31b7812 */ /* 0x000fe200078ef80c */
[----:B------:R-:W-:Y:S01]  /*25c0*/  IMAD R26, R197, 0x200, R26 ;  /* 0x00000200c51a7824 */ /* 0x000fe200078e021a */
[----:B------:R-:W-:Y:S01]  /*25d0*/  SEL R0, RZ, 0x20, P1 ;  /* 0x00000020ff007807 */ /* 0x000fe20000800000 */
[----:B------:R-:W-:Y:S01]  /*25e0*/  IMAD.IADD R5, R95, 0x1, R33 ;  /* 0x000000015f057824 */ /* 0x000fe200078e0221 */
[----:B------:R-:W-:-:S02]  /*25f0*/  LOP3.LUT R25, R25, R232, RZ, 0x3c, !PT ;  /* 0x000000e819197212 */ /* 0x000fc400078e3cff */
[----:B------:R-:W-:Y:S02]  /*2600*/  LOP3.LUT R9, R9, R198, RZ, 0x3c, !PT ;  /* 0x000000c609097212 */ /* 0x000fe400078e3cff */
[----:B------:R-:W-:Y:S02]  /*2610*/  LOP3.LUT R27, R27, R232, RZ, 0x3c, !PT ;  /* 0x000000e81b1b7212 */ /* 0x000fe400078e3cff */
[----:B------:R-:W-:Y:S02]  /*2620*/  IADD3 R116, P4, R184, R117, RZ ;  /* 0x00000075b8747210 */ /* 0x000fe40007f9e0ff */
[----:B------:R-:W-:Y:S02]  /*2630*/  SHF.R.S32.HI R111, RZ, 0x3, R14 ;  /* 0x00000003ff6f7819 */ /* 0x000fe4000001140e */
[----:B------:R-:W-:Y:S01]  /*2640*/  SHF.R.S32.HI R110, RZ, 0x3, R13 ;  /* 0x00000003ff6e7819 */ /* 0x000fe2000001140d */
[----:B------:R-:W-:Y:S01]  /*2650*/  IMAD.X R117, R3, 0x1, R142, P4 ;  /* 0x0000000103757824 */ /* 0x000fe200020e068e */
[----:B------:R-:W-:-:S02]  /*2660*/  SHF.R.S32.HI R109, RZ, 0x3, R12 ;  /* 0x00000003ff6d7819 */ /* 0x000fc4000001140c */
[----:B------:R-:W-:Y:S02]  /*2670*/  SEL R121, R121, 0xffffffe0, !P0 ;  /* 0xffffffe079797807 */ /* 0x000fe40004000000 */
[----:B------:R-:W-:Y:S02]  /*2680*/  LOP3.LUT R14, R14, 0xfffffff8, RZ, 0xc0, !PT ;  /* 0xfffffff80e0e7812 */ /* 0x000fe400078ec0ff */
[----:B------:R-:W-:Y:S02]  /*2690*/  LOP3.LUT R13, R13, 0xfffffff8, RZ, 0xc0, !PT ;  /* 0xfffffff80d0d7812 */ /* 0x000fe400078ec0ff */
[----:B------:R-:W-:Y:S02]  /*26a0*/  LOP3.LUT R12, R12, 0xfffffff8, RZ, 0xc0, !PT ;  /* 0xfffffff80c0c7812 */ /* 0x000fe400078ec0ff */
[----:B------:R-:W-:Y:S02]  /*26b0*/  LOP3.LUT R0, R11, R0, RZ, 0xfc, !PT ;  /* 0x000000000b007212 */ /* 0x000fe400078efcff */
[----:B------:R-:W-:Y:S01]  /*26c0*/  IADD3 R135, R25, R8, R199 ;  /* 0x0000000819877210 */ /* 0x000fe20007ffe0c7 */
[----:B------:R-:W-:Y:S01]  /*26d0*/  IMAD.IADD R25, R97, 0x1, R21 ;  /* 0x0000000161197824 */ /* 0x000fe200078e0215 */
[----:B------:R-:W-:Y:S01]  /*26e0*/  IADD3 R134, R27, R10, R199 ;  /* 0x0000000a1b867210 */ /* 0x000fe20007ffe0c7 */
[----:B------:R-:W-:Y:S01]  /*26f0*/  IMAD.SHL.U32 R27, R4, 0x80, RZ ;  /* 0x00000080041b7824 */ /* 0x000fe200078e00ff */
[----:B------:R-:W-:Y:S01]  /*2700*/  IADD3 R138, R138, R9, RZ ;  /* 0x000000098a8a7210 */ /* 0x000fe20007ffe0ff */
[----:B------:R-:W-:Y:S01]  /*2710*/  IMAD.IADD R21, R21, 0x1, R99 ;  /* 0x0000000115157824 */ /* 0x000fe200078e0263 */
[C---:B------:R-:W-:Y:S01]  /*2720*/  SHF.L.U32 R29, R28.reuse, 0x7, RZ ;  /* 0x000000071c1d7819 */ /* 0x040fe200000006ff */
[----:B------:R-:W-:Y:S01]  /*2730*/  IMAD.SHL.U32 R28, R28, 0x40, RZ ;  /* 0x000000401c1c7824 */ /* 0x000fe200078e00ff */
[----:B------:R-:W-:-:S02]  /*2740*/  IADD3 R15, R7, R103, RZ ;  /* 0x00000067070f7210 */ /* 0x000fc40007ffe0ff */
[----:B------:R-:W-:Y:S02]  /*2750*/  IADD3 R133, R121, R26, RZ ;  /* 0x0000001a79857210 */ /* 0x000fe40007ffe0ff */
[----:B------:R-:W-:Y:S02]  /*2760*/  LOP3.LUT R11, R11, 0x1, RZ, 0xc0, !PT ;  /* 0x000000010b0b7812 */ /* 0x000fe400078ec0ff */
[----:B------:R-:W-:Y:S02]  /*2770*/  SHF.R.S32.HI R108, RZ, 0x1f, R14 ;  /* 0x0000001fff6c7819 */ /* 0x000fe4000001140e */
[----:B------:R-:W-:Y:S02]  /*2780*/  SHF.R.S32.HI R107, RZ, 0x1f, R13 ;  /* 0x0000001fff6b7819 */ /* 0x000fe4000001140d */
[----:B------:R-:W-:Y:S02]  /*2790*/  SHF.R.S32.HI R106, RZ, 0x1f, R12 ;  /* 0x0000001fff6a7819 */ /* 0x000fe4000001140c */
[----:B------:R-:W-:-:S02]  /*27a0*/  LOP3.LUT R10, R0, 0x2, RZ, 0xc0, !PT ;  /* 0x00000002000a7812 */ /* 0x000fc400078ec0ff */
[C---:B------:R-:W-:Y:S02]  /*27b0*/  LOP3.LUT R9, R0.reuse, 0x4, RZ, 0xc0, !PT ;  /* 0x0000000400097812 */ /* 0x040fe400078ec0ff */
[C---:B------:R-:W-:Y:S02]  /*27c0*/  LOP3.LUT R8, R0.reuse, 0x8, RZ, 0xc0, !PT ;  /* 0x0000000800087812 */ /* 0x040fe400078ec0ff */
[C---:B------:R-:W-:Y:S02]  /*27d0*/  LOP3.LUT R7, R0.reuse, 0x10, RZ, 0xc0, !PT ;  /* 0x0000001000077812 */ /* 0x040fe400078ec0ff */
[----:B------:R-:W-:-:S07]  /*27e0*/  LOP3.LUT R6, R0, 0x20, RZ, 0xc0, !PT ;  /* 0x0000002000067812 */ /* 0x000fce00078ec0ff */
.L_x_2808:
        /* <DEDUP_REMOVED lines=20> */
[----:B------:R-:W-:-:S02]  /*2930*/  LEA.HI.X R45, R3, R115, R4, 0x1, P0 ;  /* 0x00000073032d7211 */ /* 0x000fc400000f0c04 */
[----:B-1----:R-:W-:Y:S02]  /*2940*/  ISETP.GE.AND P0, PT, R118, 0x1, PT ;  /* 0x000000017600780c */ /* 0x002fe40003f06270 */
[----:B------:R-:W-:Y:S01]  /*2950*/  LEA.HI.X R41, R0, R115, R2, 0x1, P5 ;  /* 0x0000007300297211 */ /* 0x000fe200028f0c02 */
[----:B------:R-:W-:Y:S02]  /*2960*/  IMAD R0, R17, 0x6000, R26 ;  /* 0x0000600011007824 */ /* 0x000fe400078e021a */
[----:B------:R-:W-:Y:S02]  /*2970*/  IMAD.MOV.U32 R2, RZ, RZ, R32 ;  /* 0x000000ffff027224 */ /* 0x000fe400078e0020 */
        /* <DEDUP_REMOVED lines=11> */
[----:B------:R-:W-:-:S04]  /*2a30*/  IMAD.WIDE.U32 R82, R27, R32, RZ ;  /* 0x000000201b527225 */ /* 0x000fc800078e00ff */
[----:B------:R-:W-:Y:S01]  /*2a40*/  IMAD R4, R2, -0x80, R24 ;  /* 0xffffff8002047824 */ /* 0x000fe200078e0218 */
[----:B------:R-:W-:Y:S01]  /*2a50*/  IADD3 R0, R83, R3, RZ ;  /* 0x0000000353007210 */ /* 0x000fe20007ffe0ff */
[----:B------:R-:W-:-:S03]  /*2a60*/  IMAD.WIDE.U32 R80, R29, R32, RZ ;  /* 0x000000201d507225 */ /* 0x000fc600078e00ff */
[----:B------:R-:W-:Y:S01]  /*2a70*/  VIMNMX R4, R4, 0x80, PT ;  /* 0x0000008004047848 */ /* 0x000fe20003fe0100 */
        /* <DEDUP_REMOVED lines=20> */
[----:B0-----:R-:W-:Y:S01]  /*2bc0*/  IADD3 R35, P1, R96, R80, RZ ;  /* 0x0000005060237210 */ /* 0x001fe20007f3e0ff */
[----:B------:R-:W-:Y:S01]  /*2bd0*/  ULDC.64 UR6, c[0x0][0x400] ;  /* 0x0001000000067ab9 */ /* 0x000fe20000000a00 */
[----:B------:R-:W-:Y:S01]  /*2be0*/  CS2R R122, SRZ ;  /* 0x00000000007a7805 */ /* 0x000fe2000001ff00 */
[----:B------:R-:W-:Y:S01]  /*2bf0*/  IMAD.X R34, R0, 0x1, R20, P4 ;  /* 0x0000000100227824 */ /* 0x000fe200020e0614 */
[----:B------:R-:W-:Y:S01]  /*2c00*/  LEA R32, P4, R33, UR4, 0x1 ;  /* 0x0000000421207c11 */ /* 0x000fe2000f8808ff */
[----:B------:R-:W-:Y:S01]  /*2c10*/  IMAD.X R38, R3, 0x1, R25, P1 ;  /* 0x0000000103267824 */ /* 0x000fe200008e0619 */
[----:B------:R-:W-:Y:S02]  /*2c20*/  ISETP.GE.AND P1, PT, R22, R118, PT ;  /* 0x000000761600720c */ /* 0x000fe40003f26270 */
[----:B------:R-:W-:-:S02]  /*2c30*/  CS2R R86, SRZ ;  /* 0x0000000000567805 */ /* 0x000fc4000001ff00 */
[----:B------:R-:W-:Y:S02]  /*2c40*/  LEA.HI.X R33, R33, UR5, R34, 0x1, P4 ;  /* 0x0000000521217c11 */ /* 0x000fe4000a0f0c22 */
[----:B------:R-:W-:Y:S02]  /*2c50*/  CS2R R124, SRZ ;  /* 0x00000000007c7805 */ /* 0x000fe4000001ff00 */
[C---:B------:R-:W-:Y:S02]  /*2c60*/  LEA R34, P4, R35.reuse, UR6, 0x1 ;  /* 0x0000000623227c11 */ /* 0x040fe4000f8808ff */
[----:B------:R-:W-:Y:S02]  /*2c70*/  CS2R R114, SRZ ;  /* 0x0000000000727805 */ /* 0x000fe4000001ff00 */
        /* <DEDUP_REMOVED lines=26> */
.L_x_2713:
[----:B------:R-:W-:Y:S05]  /*2e20*/  BSYNC B1 ;  /* 0x0000000000017941 */ /* 0x000fea0003800000 */
.L_x_2712:
        /* <DEDUP_REMOVED lines=12> */
[----:B-----5:R-:W-:Y:S01]  /*2ef0*/  MOV R130, R66 ;  /* 0x0000004200827202 */ /* 0x020fe20000000f00 */
[----:B------:R-:W-:Y:S01]  /*2f00*/  IMAD.MOV.U32 R131, RZ, RZ, R67 ;  /* 0x000000ffff837224 */ /* 0x000fe200078e0043 */
        /* <DEDUP_REMOVED lines=12> */
[----:B------:R-:W-:-:S04]  /*2fd0*/  LEA R34, P1, R80, UR6, 0x1 ;  /* 0x0000000650227c11 */ /* 0x000fc8000f8208ff */
[----:B0-----:R-:W-:Y:S02]  /*2fe0*/  LEA.HI.X R35, R80, UR7, R3, 0x1, P1 ;  /* 0x0000000750237c11 */ /* 0x001fe400088f0c03 */
        /* <DEDUP_REMOVED lines=28> */
.L_x_2715:
[----:B------:R-:W-:Y:S05]  /*31b0*/  BSYNC B1 ;  /* 0x0000000000017941 */ /* 0x000fea0003800000 */
.L_x_2714:
[----:B------:R-:W3:Y:S01]  /*31c0*/  LDL R0, [R1+0x24] ;  /* 0x0000240001007983 */ /* 0x000ee20000100800 */
[----:B------:R-:W-:Y:S01]  /*31d0*/  IMAD.MOV.U32 R3, RZ, RZ, R71 ;  /* 0x000000ffff037224 */ /* 0x000fe200078e0047 */
[----:B-12---:R-:W-:Y:S02]  /*31e0*/  MOV R32, R74 ;  /* 0x0000004a00207202 */ /* 0x006fe40000000f00 */
[----:B------:R-:W-:Y:S02]  /*31f0*/  MOV R33, R86 ;  /* 0x0000005600217202 */ /* 0x000fe40000000f00 */
        /* <DEDUP_REMOVED lines=16> */
[----:B------:R-:W-:-:S04]  /*3300*/  MOV R33, R114 ;  /* 0x0000007200217202 */ /* 0x000fc80000000f00 */
[----:B------:R-:W-:Y:S01]  /*3310*/  PRMT R157, R157, 0x5410, R32 ;  /* 0x000054109d9d7816 */ /* 0x000fe20000000020 */
[----:B------:R-:W-:Y:S01]  /*3320*/  IMAD.MOV.U32 R32, RZ, RZ, R85 ;  /* 0x000000ffff207224 */ /* 0x000fe200078e0055 */
[----:B------:R-:W-:Y:S02]  /*3330*/  PRMT R167, R33, 0x7610, R167 ;  /* 0x0000761021a77816 */ /* 0x000fe400000000a7 */
[----:B-----5:R-:W-:-:S04]  /*3340*/  MOV R33, R36 ;  /* 0x0000002400217202 */ /* 0x020fc80000000f00 */
[----:B------:R-:W-:Y:S01]  /*3350*/  PRMT R80, R80, 0x5410, R33 ;  /* 0x0000541050507816 */ /* 0x000fe20000000021 */
[----:B------:R-:W-:Y:S01]  /*3360*/  IMAD.MOV.U32 R33, RZ, RZ, R47 ;  /* 0x000000ffff217224 */ /* 0x000fe200078e002f */
[----:B---3--:R-:W-:Y:S01]  /*3370*/  R2UR UR4, R0 ;  /* 0x00000000000472ca */ /* 0x008fe200000e0000 */
[----:B------:R-:W-:-:S05]  /*3380*/  IMAD.MOV.U32 R0, RZ, RZ, R70 ;  /* 0x000000ffff007224 */ /* 0x000fca00078e0046 */
[----:B------:R-:W-:Y:S01]  /*3390*/  PRMT R158, R158, 0x5410, R0 ;  /* 0x000054109e9e7816 */ /* 0x000fe20000000000 */
[----:B------:R-:W-:-:S03]  /*33a0*/  IMAD.MOV.U32 R0, RZ, RZ, R75 ;  /* 0x000000ffff007224 */ /* 0x000fc600078e004b */
[----:B------:R-:W-:Y:S01]  /*33b0*/  PRMT R158, R3, 0x7610, R158 ;  /* 0x00007610039e7816 */ /* 0x000fe2000000009e */
[----:B------:R-:W-:Y:S01]  /*33c0*/  IMAD.MOV.U32 R3, RZ, RZ, R84 ;  /* 0x000000ffff037224 */ /* 0x000fe200078e0054 */
[----:B------:R-:W-:Y:S01]  /*33d0*/  PRMT R161, R0, 0x7610, R161 ;  /* 0x0000761000a17816 */ /* 0x000fe200000000a1 */
[----:B------:R-:W-:Y:S01]  /*33e0*/  IMAD.MOV.U32 R0, RZ, RZ, R87 ;  /* 0x000000ffff007224 */ /* 0x000fe200078e0057 */
[----:B------:R-:W-:Y:S02]  /*33f0*/  UISETP.NE.AND UP0, UPT, UR4, 0x3, UPT ;  /* 0x000000030400788c */ /* 0x000fe4000bf05270 */
[----:B------:R-:W-:Y:S01]  /*3400*/  PRMT R166, R3, 0x5410, R32 ;  /* 0x0000541003a67816 */ /* 0x000fe20000000020 */
[----:B------:R-:W-:Y:S01]  /*3410*/  IMAD.MOV.U32 R3, RZ, RZ, R124 ;  /* 0x000000ffff037224 */ /* 0x000fe200078e007c */
[----:B------:R-:W-:Y:S01]  /*3420*/  PRMT R163, R163, 0x5410, R0 ;  /* 0x00005410a3a37816 */ /* 0x000fe20000000000 */
[----:B------:R-:W-:Y:S01]  /*3430*/  IMAD.MOV.U32 R0, RZ, RZ, R69 ;  /* 0x000000ffff007224 */ /* 0x000fe200078e0045 */
[----:B------:R-:W-:Y:S01]  /*3440*/  PLOP3.LUT P1, PT, PT, PT, UP0, 0x80, 0x0 ;  /* 0x000000000000781c */ /* 0x000fe20003f2f008 */
[----:B------:R-:W-:-:S03]  /*3450*/  IMAD.MOV.U32 R32, RZ, RZ, R125 ;  /* 0x000000ffff207224 */ /* 0x000fc600078e007d */
[----:B------:R-:W-:Y:S01]  /*3460*/  PRMT R149, R149, 0x5410, R0 ;  /* 0x0000541095957816 */ /* 0x000fe20000000000 */
[----:B------:R-:W-:Y:S01]  /*3470*/  IMAD.MOV.U32 R0, RZ, RZ, R77 ;  /* 0x000000ffff007224 */ /* 0x000fe200078e004d */
[----:B------:R-:W-:Y:S01]  /*3480*/  PRMT R168, R3, 0x5410, R32 ;  /* 0x0000541003a87816 */ /* 0x000fe20000000020 */
[----:B------:R-:W-:Y:S02]  /*3490*/  IMAD.MOV.U32 R3, RZ, RZ, R37 ;  /* 0x000000ffff037224 */ /* 0x000fe400078e0025 */
        /* <DEDUP_REMOVED lines=16> */
[----:B------:R-:W-:Y:S01]  /*35a0*/  IMAD.MOV.U32 R33, RZ, RZ, R59 ;  /* 0x000000ffff217224 */ /* 0x000fe200078e003b */
[----:B------:R-:W-:Y:S02]  /*35b0*/  PRMT R144, R0, 0x7610, R144 ;  /* 0x0000761000907816 */ /* 0x000fe40000000090 */
[----:B------:R-:W-:-:S02]  /*35c0*/  MOV R0, R38 ;  /* 0x0000002600007202 */ /* 0x000fc40000000f00 */
        /* <DEDUP_REMOVED lines=25> */
.L_x_2716:
[----:B------:R-:W-:Y:S01]  /*3760*/  LEA R3, R17, R16, 0x3 ;  /* 0x0000001011037211 */ /* 0x000fe200078e18ff */
[----:B------:R-:W-:Y:S01]  /*3770*/  BSSY B1, `(.L_x_2717) ;  /* 0x0000004000017945 */ /* 0x000fe20003800000 */
[----:B------:R-:W-:-:S04]  /*3780*/  SHF.L.U32 R0, R189, 0x1f, RZ ;  /* 0x0000001fbd007819 */ /* 0x000fc800000006ff */
[----:B------:R-:W1:Y:S02]  /*3790*/  SYNCS.PHASECHK.TRANS64.TRYWAIT P5, [R3+URZ+0x34890], R0 ;  /* 0x03489000030075a7 */ /* 0x000e6400080a017f */
[----:B-1----:R-:W-:Y:S05]  /*37a0*/  @!P5 BRA `(.L_x_2718) ;  /* 0x0000021c00d8d947 */ /* 0x002fea0003800000 */
.L_x_3085:
[----:B------:R-:W-:Y:S05]  /*37b0*/  BSYNC B1 ;  /* 0x0000000000017941 */ /* 0x000fea0003800000 */
.L_x_2717:
        /* <DEDUP_REMOVED lines=26> */
[----:B------:R-:W-:Y:S02]  /*3960*/  HADD2.F32 R123, -RZ, R168.H0_H0 ;  /* 0x200000a8ff7b7230 */ /* 0x000fe40000004100 */
[----:B------:R-:W-:Y:S01]  /*3970*/  FMUL.FTZ R125, R152, R125 ;  /* 0x0000007d987d7220 */ /* 0x000fe20000410000 */
[----:B------:R-:W-:-:S02]  /*3980*/  HADD2.F32 R124, -RZ, R32.H1_H1 ;  /* 0x30000020ff7c7230 */ /* 0x000fc40000004100 */
[-C--:B------:R-:W-:Y:S01]  /*3990*/  FFMA.FTZ R35, R152, R155.reuse, -R35 ;  /* 0x0000009b98237223 */ /* 0x080fe20000010823 */
[----:B------:R-:W-:Y:S02]  /*39a0*/  HADD2.F32 R152, -RZ, R32.H0_H0 ;  /* 0x20000020ff987230 */ /* 0x000fe40000004100 */
[----:B------:R-:W-:Y:S01]  /*39b0*/  FFMA.FTZ R150, R150, R155, R125 ;  /* 0x0000009b96967223 */ /* 0x000fe2000001007d */
[----:B------:R-:W-:Y:S02]  /*39c0*/  HADD2.F32 R125, -RZ, R164.H0_H0 ;  /* 0x200000a4ff7d7230 */ /* 0x000fe40000004100 */
[-C--:B------:R-:W-:Y:S01]  /*39d0*/  FMUL.FTZ R153, R124, R123.reuse ;  /* 0x0000007b7c997220 */ /* 0x080fe20000410000 */
[----:B------:R-:W-:Y:S02]  /*39e0*/  HADD2.F32 R32, -RZ, R168.H1_H1 ;  /* 0x300000a8ff207230 */ /* 0x000fe40000004100 */
        /* <DEDUP_REMOVED lines=14> */
.L_x_2724:
[----:B------:R-:W-:Y:S05]  /*3ad0*/  BSYNC B3 ;  /* 0x0000000000037941 */ /* 0x000fea0003800000 */
.L_x_2723:
[----:B--2---:R2:W-:Y:S02]  /*3ae0*/  STG.E.128 desc[UR60][R44.64], R32 ;  /* 0x000000202c007986 */ /* 0x0045e4000c101d3c */
.L_x_2722:
[----:B------:R-:W-:Y:S05]  /*3af0*/  BSYNC B2 ;  /* 0x0000000000027941 */ /* 0x000fea0003800000 */
.L_x_2721:
        /* <DEDUP_REMOVED lines=48> */
.L_x_2728:
[----:B------:R-:W-:Y:S05]  /*3e00*/  BSYNC B3 ;  /* 0x0000000000037941 */ /* 0x000fea0003800000 */
.L_x_2727:
[----:B--2---:R3:W-:Y:S02]  /*3e10*/  STG.E.128 desc[UR60][R44.64+0x40], R32 ;  /* 0x000040202c007986 */ /* 0x0047e4000c101d3c */
.L_x_2726:
[----:B------:R-:W-:Y:S05]  /*3e20*/  BSYNC B2 ;  /* 0x0000000000027941 */ /* 0x000fea0003800000 */
.L_x_2725:
        /* <DEDUP_REMOVED lines=48> */
.L_x_2732:
[----:B------:R-:W-:Y:S05]  /*4130*/  BSYNC B3 ;  /* 0x0000000000037941 */ /* 0x000fea0003800000 */
.L_x_2731:
[----:B--2---:R4:W-:Y:S02]  /*4140*/  STG.E.128 desc[UR60][R44.64+0x80], R32 ;  /* 0x000080202c007986 */ /* 0x0049e4000c101d3c */
.L_x_2730:
[----:B------:R-:W-:Y:S05]  /*4150*/  BSYNC B2 ;  /* 0x0000000000027941 */ /* 0x000fea0003800000 */
.L_x_2729:
        /* <DEDUP_REMOVED lines=48> */
.L_x_2736:
[----:B------:R-:W-:Y:S05]  /*4460*/  BSYNC B3 ;  /* 0x0000000000037941 */ /* 0x000fea0003800000 */
.L_x_2735:
[----:B--2---:R0:W-:Y:S02]  /*4470*/  STG.E.128 desc[UR60][R44.64+0xc0], R32 ;  /* 0x0000c0202c007986 */ /* 0x0041e4000c101d3c */
.L_x_2734:
[----:B------:R-:W-:Y:S05]  /*4480*/  BSYNC B2 ;  /* 0x0000000000027941 */ /* 0x000fea0003800000 */
.L_x_2733:
[----:B------:R-:W-:Y:S01]  /*4490*/  ISETP.NE.AND P0, PT, R7, RZ, PT ;  /* 0x000000ff0700720c */ /* 0x000fe20003f05270 */
[----:B------:R-:W-:-:S12]  /*44a0*/  BSSY B2, `(.L_x_2737) ;  /* 0x0000031000027945 */ /* 0x000fd80003800000 */
[----:B------:R-:W-:Y:S05]  /*44b0*/  @!P0 BRA `(.L_x_2738) ;  /* 0x0000000000bc8947 */ /* 0x000fea0003800000 */
[----:B0-234-:R0:W2:Y:S01]  /*44c0*/  LDS.128 R32, [R43+0x8000] ;  /* 0x008000002b207984 */ /* 0x01d0a20000000c00 */
[----:B------:R-:W-:Y:S01]  /*44d0*/  ISETP.GE.AND P0, PT, R190, R118, PT ;  /* 0x00000076be00720c */ /* 0x000fe20003f06270 */
[----:B------:R-:W-:-:S12]  /*44e0*/  BSSY B3, `(.L_x_2739) ;  /* 0x000002b000037945 */ /* 0x000fd80003800000 */
[----:B0-----:R-:W-:Y:S05]  /*44f0*/  @P0 BRA `(.L_x_2740) ;  /* 0x0000000000a40947 */ /* 0x001fea0003800000 */
[--C-:B------:R-:W-:Y:S02]  /*4500*/  SHF.R.U64 R74, R70, 0x10, R71.reuse ;  /* 0x00000010464a7819 */ /* 0x100fe40000001247 */
[----:B------:R-:W-:Y:S02]  /*4510*/  SHF.R.U32.HI R70, RZ, 0x10, R71 ;  /* 0x00000010ff467819 */ /* 0x000fe40000011647 */
[--C-:B------:R-:W-:Y:S01]  /*4520*/  SHF.R.U64 R76, R72, 0x10, R73.reuse ;  /* 0x00000010484c7819 */ /* 0x100fe20000001249 */
[----:B------:R-:W-:Y:S01]  /*4530*/  HADD2.F32 R74, -RZ, R74.H0_H0 ;  /* 0x2000004aff4a7230 */ /* 0x000fe20000004100 */
[----:B------:R-:W-:Y:S01]  /*4540*/  SHF.R.U32.HI R75, RZ, 0x10, R73 ;  /* 0x00000010ff4b7819 */ /* 0x000fe20000011649 */
[----:B------:R-:W-:Y:S01]  /*4550*/  HADD2.F32 R73, -RZ, R70.H0_H0 ;  /* 0x20000046ff497230 */ /* 0x000fe20000004100 */
[----:B--2---:R-:W-:Y:S01]  /*4560*/  MOV R71, R35 ;  /* 0x0000002300477202 */ /* 0x004fe20000000f00 */
[----:B------:R-:W-:Y:S02]  /*4570*/  HADD2.F32 R76, -RZ, R76.H0_H0 ;  /* 0x2000004cff4c7230 */ /* 0x000fe40000004100 */
[----:B------:R-:W-:-:S02]  /*4580*/  HADD2.F32 R35, -RZ, R33.H1_H1 ;  /* 0x30000021ff237230 */ /* 0x000fc40000004100 */
[----:B------:R-:W-:Y:S02]  /*4590*/  HADD2.F32 R75, -RZ, R75.H0_H0 ;  /* 0x2000004bff4b7230 */ /* 0x000fe40000004100 */
[----:B------:R-:W-:Y:S02]  /*45a0*/  HADD2.F32 R33, -RZ, R33.H0_H0 ;  /* 0x20000021ff217230 */ /* 0x000fe40000004100 */
[-C--:B------:R-:W-:Y:S01]  /*45b0*/  FMUL.FTZ R70, R35, R76.reuse ;  /* 0x0000004c23467220 */ /* 0x080fe20000410000 */
[--C-:B------:R-:W-:Y:S02]  /*45c0*/  HADD2.F32 R72, -RZ, R71.reuse.H1_H1 ;  /* 0x30000047ff487230 */ /* 0x100fe40000004100 */
[----:B------:R-:W-:Y:S02]  /*45d0*/  HADD2.F32 R71, -RZ, R71.H0_H0 ;  /* 0x20000047ff477230 */ /* 0x000fe40000004100 */
[C---:B------:R-:W-:Y:S01]  /*45e0*/  FMUL.FTZ R76, R33.reuse, R76 ;  /* 0x0000004c214c7220 */ /* 0x040fe20000410000 */
[-C--:B------:R-:W-:Y:S01]  /*45f0*/  FFMA.FTZ R33, R33, R74.reuse, -R70 ;  /* 0x0000004a21217223 */ /* 0x080fe20000010846 */
[-C--:B------:R-:W-:Y:S01]  /*4600*/  FMUL.FTZ R78, R72, R75.reuse ;  /* 0x0000004b484e7220 */ /* 0x080fe20000410000 */
[----:B------:R-:W-:Y:S01]  /*4610*/  FMUL.FTZ R75, R71, R75 ;  /* 0x0000004b474b7220 */ /* 0x000fe20000410000 */
[----:B------:R-:W-:-:S02]  /*4620*/  FFMA.FTZ R70, R35, R74, R76 ;  /* 0x0000004a23467223 */ /* 0x000fc4000001004c */
[-C--:B------:R-:W-:Y:S01]  /*4630*/  FFMA.FTZ R35, R71, R73.reuse, -R78 ;  /* 0x0000004947237223 */ /* 0x080fe2000001084e */
[----:B------:R-:W-:Y:S02]  /*4640*/  HADD2.F32 R76, -RZ, R157.H1_H1 ;  /* 0x3000009dff4c7230 */ /* 0x000fe40000004100 */
        /* <DEDUP_REMOVED lines=9> */
[CC--:B------:R-:W-:Y:S01]  /*46e0*/  FMUL.FTZ R79, R73.reuse, R76.reuse ;  /* 0x0000004c494f7220 */ /* 0x0c0fe20000410000 */
[----:B------:R-:W-:Y:S02]  /*46f0*/  HADD2.F32 R71, -RZ, R158.H1_H1 ;  /* 0x3000009eff477230 */ /* 0x000fe40000004100 */
[----:B------:R-:W-:Y:S01]  /*4700*/  FMUL.FTZ R75, R32, R75 ;  /* 0x0000004b204b7220 */ /* 0x000fe20000410000 */
        /* <DEDUP_REMOVED lines=8> */
.L_x_2740:
[----:B------:R-:W-:Y:S05]  /*4790*/  BSYNC B3 ;  /* 0x0000000000037941 */ /* 0x000fea0003800000 */
.L_x_2739:
[----:B--2---:R0:W-:Y:S02]  /*47a0*/  STG.E.128 desc[UR60][R44.64+0x100], R32 ;  /* 0x000100202c007986 */ /* 0x0041e4000c101d3c */
.L_x_2738:
[----:B------:R-:W-:Y:S05]  /*47b0*/  BSYNC B2 ;  /* 0x0000000000027941 */ /* 0x000fea0003800000 */
.L_x_2737:
        /* <DEDUP_REMOVED lines=15> */
[----:B------:R-:W-:-:S02]  /*48b0*/  HADD2.F32 R68, -RZ, R67.H1_H1 ;  /* 0x30000043ff447230 */ /* 0x000fc40000004100 */
[----:B------:R-:W-:Y:S02]  /*48c0*/  HADD2.F32 R72, -RZ, R72.H0_H0 ;  /* 0x20000048ff487230 */ /* 0x000fe40000004100 */
[-C--:B------:R-:W-:Y:S01]  /*48d0*/  FMUL.FTZ R33, R35, R71.reuse ;  /* 0x0000004723217220 */ /* 0x080fe20000410000 */
[----:B------:R-:W-:Y:S02]  /*48e0*/  HADD2.F32 R67, -RZ, R67.H0_H0 ;  /* 0x20000043ff437230 */ /* 0x000fe40000004100 */
[----:B------:R-:W-:Y:S01]  /*48f0*/  FMUL.FTZ R74, R32, R71 ;  /* 0x00000047204a7220 */ /* 0x000fe20000410000 */
[----:B------:R-:W-:Y:S02]  /*4900*/  HADD2.F32 R69, -RZ, R73.H0_H0 ;  /* 0x20000049ff457230 */ /* 0x000fe40000004100 */
[-C--:B------:R-:W-:Y:S01]  /*4910*/  FMUL.FTZ R76, R68, R72.reuse ;  /* 0x00000048444c7220 */ /* 0x080fe20000410000 */
[----:B------:R-:W-:Y:S02]  /*4920*/  HADD2.F32 R70, -RZ, R70.H0_H0 ;  /* 0x20000046ff467230 */ /* 0x000fe40000004100 */
[----:B------:R-:W-:Y:S01]  /*4930*/  FMUL.FTZ R71, R67, R72 ;  /* 0x0000004843477220 */ /* 0x000fe20000410000 */
[-C--:B------:R-:W-:Y:S01]  /*4940*/  FFMA.FTZ R32, R32, R69.reuse, -R33 ;  /* 0x0000004520207223 */ /* 0x080fe20000010821 */
[----:B------:R-:W-:Y:S01]  /*4950*/  FFMA.FTZ R33, R35, R69, R74 ;  /* 0x0000004523217223 */ /* 0x000fe2000001004a */
[-C--:B------:R-:W-:Y:S01]  /*4960*/  FFMA.FTZ R35, R67, R70.reuse, -R76 ;  /* 0x0000004643237223 */ /* 0x080fe2000001084c */
[----:B------:R-:W-:Y:S01]  /*4970*/  FFMA.FTZ R72, R68, R70, R71 ;  /* 0x0000004644487223 */ /* 0x000fe20000010047 */
[----:B------:R-:W-:-:S02]  /*4980*/  HADD2.F32 R70, -RZ, R149.H0_H0 ;  /* 0x20000095ff467230 */ /* 0x000fc40000004100 */
[----:B------:R-:W-:Y:S01]  /*4990*/  HADD2.F32 R149, -RZ, R149.H1_H1 ;  /* 0x30000095ff957230 */ /* 0x000fe20000004100 */
[----:B------:R-:W-:Y:S01]  /*49a0*/  F2FP.F16.F32.PACK_AB R33, R33, R32 ;  /* 0x000000202121723e */ /* 0x000fe200000000ff */
[----:B------:R-:W-:Y:S01]  /*49b0*/  HADD2.F32 R67, -RZ, R66.H1_H1 ;  /* 0x30000042ff437230 */ /* 0x000fe20000004100 */
[----:B------:R-:W-:Y:S01]  /*49c0*/  F2FP.F16.F32.PACK_AB R35, R72, R35 ;  /* 0x000000234823723e */ /* 0x000fe200000000ff */
        /* <DEDUP_REMOVED lines=15> */
.L_x_2742:
[----:B------:R-:W-:Y:S05]  /*4ac0*/  BSYNC B2 ;  /* 0x0000000000027941 */ /* 0x000fea0003800000 */
.L_x_2741:
[----:B--2---:R0:W-:Y:S02]  /*4ad0*/  STG.E.128 desc[UR60][R44.64+0x140], R32 ;  /* 0x000140202c007986 */ /* 0x0041e4000c101d3c */
.L_x_2720:
[----:B------:R-:W-:Y:S05]  /*4ae0*/  BSYNC B1 ;  /* 0x0000000000017941 */ /* 0x000fea0003800000 */
.L_x_2719:
        /* <DEDUP_REMOVED lines=49> */
.L_x_2747:
[----:B------:R-:W-:Y:S05]  /*4e00*/  BSYNC B2 ;  /* 0x0000000000027941 */ /* 0x000fea0003800000 */
.L_x_2746:
[----:B--2---:R0:W-:Y:S02]  /*4e10*/  STG.E.128 desc[UR60][R40.64], R32 ;  /* 0x0000002028007986 */ /* 0x0041e4000c101d3c */
.L_x_2745:
[----:B------:R-:W-:Y:S05]  /*4e20*/  BSYNC B1 ;  /* 0x0000000000017941 */ /* 0x000fea0003800000 */
.L_x_2744:
        /* <DEDUP_REMOVED lines=21> */
[C---:B------:R-:W-:Y:S01]  /*4f80*/  FMUL.FTZ R59, R33.reuse, R59 ;  /* 0x0000003b213b7220 */ /* 0x040fe20000410000 */
[----:B------:R-:W-:Y:S01]  /*4f90*/  FFMA.FTZ R64, R33, R58, -R64 ;  /* 0x0000003a21407223 */ /* 0x000fe20000010840 */
[----:B------:R-:W-:Y:S02]  /*4fa0*/  FMUL.FTZ R66, R45, R62 ;  /* 0x0000003e2d427220 */ /* 0x000fe40000410000 */
[----:B------:R-:W-:Y:S01]  /*4fb0*/  FFMA.FTZ R61, R34, R58, R59 ;  /* 0x0000003a223d7223 */ /* 0x000fe2000001003b */
        /* <DEDUP_REMOVED lines=23> */
.L_x_2751:
[----:B------:R-:W-:Y:S05]  /*5130*/  BSYNC B2 ;  /* 0x0000000000027941 */ /* 0x000fea0003800000 */
.L_x_2750:
[----:B--2---:R0:W-:Y:S02]  /*5140*/  STG.E.128 desc[UR60][R40.64+0x40], R32 ;  /* 0x0000402028007986 */ /* 0x0041e4000c101d3c */
.L_x_2749:
[----:B------:R-:W-:Y:S05]  /*5150*/  BSYNC B1 ;  /* 0x0000000000017941 */ /* 0x000fea0003800000 */
.L_x_2748:
        /* <DEDUP_REMOVED lines=23> */
[----:B------:R-:W-:Y:S01]  /*52d0*/  FMUL.FTZ R58, R35, R58 ;  /* 0x0000003a233a7220 */ /* 0x000fe20000410000 */
[----:B------:R-:W-:Y:S01]  /*52e0*/  FFMA.FTZ R60, R33, R54, -R60 ;  /* 0x00000036213c7223 */ /* 0x000fe2000001083c */
[----:B------:R-:W-:-:S02]  /*52f0*/  HADD2.F32 R154, -RZ, R154.H1_H1 ;  /* 0x3000009aff9a7230 */ /* 0x000fc40000004100 */
[----:B------:R-:W-:Y:S01]  /*5300*/  FFMA.FTZ R57, R34, R54, R55 ;  /* 0x0000003622397223 */ /* 0x000fe20000010037 */
[-C--:B------:R-:W-:Y:S01]  /*5310*/  FFMA.FTZ R61, R45, R56.reuse, R58 ;  /* 0x000000382d3d7223 */ /* 0x080fe2000001003a */
[----:B------:R-:W-:Y:S02]  /*5320*/  HADD2.F32 R45, -RZ, R156.H1_H1 ;  /* 0x3000009cff2d7230 */ /* 0x000fe40000004100 */
[----:B------:R-:W-:Y:S01]  /*5330*/  FFMA.FTZ R62, R35, R56, -R62 ;  /* 0x00000038233e7223 */ /* 0x000fe2000001083e */
        /* <DEDUP_REMOVED lines=18> */
.L_x_2755:
[----:B------:R-:W-:Y:S05]  /*5460*/  BSYNC B2 ;  /* 0x0000000000027941 */ /* 0x000fea0003800000 */
.L_x_2754:
[----:B--2---:R0:W-:Y:S02]  /*5470*/  STG.E.128 desc[UR60][R40.64+0x80], R32 ;  /* 0x0000802028007986 */ /* 0x0041e4000c101d3c */
.L_x_2753:
[----:B------:R-:W-:Y:S05]  /*5480*/  BSYNC B1 ;  /* 0x0000000000017941 */ /* 0x000fea0003800000 */
.L_x_2752:
        /* <DEDUP_REMOVED lines=48> */
.L_x_2759:
[----:B------:R-:W-:Y:S05]  /*5790*/  BSYNC B2 ;  /* 0x0000000000027941 */ /* 0x000fea0003800000 */
.L_x_2758:
[----:B--2---:R0:W-:Y:S02]  /*57a0*/  STG.E.128 desc[UR60][R40.64+0xc0], R32 ;  /* 0x0000c02028007986 */ /* 0x0041e4000c101d3c */
.L_x_2757:
[----:B------:R-:W-:Y:S05]  /*57b0*/  BSYNC B1 ;  /* 0x0000000000017941 */ /* 0x000fea0003800000 */
.L_x_2756:
        /* <DEDUP_REMOVED lines=24> */
[----:B------:R-:W-:Y:S01]  /*5940*/  FFMA.FTZ R49, R44, R46, R49 ;  /* 0x0000002e2c317223 */ /* 0x000fe20000010031 */
[----:B------:R-:W-:-:S02]  /*5950*/  HADD2.F32 R44, -RZ, R83.H0_H0 ;  /* 0x20000053ff2c7230 */ /* 0x000fc40000004100 */
[-C--:B------:R-:W-:Y:S01]  /*5960*/  FFMA.FTZ R50, R33, R45.reuse, -R50 ;  /* 0x0000002d21327223 */ /* 0x080fe20000010832 */
        /* <DEDUP_REMOVED lines=21> */
.L_x_2763:
[----:B------:R-:W-:Y:S05]  /*5ac0*/  BSYNC B2 ;  /* 0x0000000000027941 */ /* 0x000fea0003800000 */
.L_x_2762:
[----:B--2---:R0:W-:Y:S02]  /*5ad0*/  STG.E.128 desc[UR60][R40.64+0x100], R32 ;  /* 0x0001002028007986 */ /* 0x0041e4000c101d3c */
.L_x_2761:
[----:B------:R-:W-:Y:S05]  /*5ae0*/  BSYNC B1 ;  /* 0x0000000000017941 */ /* 0x000fea0003800000 */
.L_x_2760:
[----:B------:R-:W-:-:S13]  /*5af0*/  ISETP.NE.AND P0, PT, R6, RZ, PT ;  /* 0x000000ff0600720c */ /* 0x000fda0003f05270 */
        /* <DEDUP_REMOVED lines=18> */
[C---:B------:R-:W-:Y:S01]  /*5c20*/  FMUL.FTZ R39, R33.reuse, R39 ;  /* 0x0000002721277220 */ /* 0x040fe20000410000 */
[----:B------:R-:W-:Y:S02]  /*5c30*/  HADD2.F32 R35, -RZ, R35.H0_H0 ;  /* 0x20000023ff237230 */ /* 0x000fe40000004100 */
[----:B------:R-:W-:Y:S01]  /*5c40*/  FFMA.FTZ R46, R33, R38, -R46 ;  /* 0x00000026212e7223 */ /* 0x000fe2000001082e */
[----:B------:R-:W-:-:S02]  /*5c50*/  HADD2.F32 R33, -RZ, R32.H1_H1 ;  /* 0x30000020ff217230 */ /* 0x000fc40000004100 */
[----:B------:R-:W-:Y:S01]  /*5c60*/  FFMA.FTZ R43, R34, R38, R39 ;  /* 0x00000026222b7223 */ /* 0x000fe20000010027 */
[-C--:B------:R-:W-:Y:S01]  /*5c70*/  FMUL.FTZ R48, R37, R44.reuse ;  /* 0x0000002c25307220 */ /* 0x080fe20000410000 */
[--C-:B------:R-:W-:Y:S02]  /*5c80*/  HADD2.F32 R38, -RZ, R81.reuse.H0_H0 ;  /* 0x20000051ff267230 */ /* 0x100fe40000004100 */
[C---:B------:R-:W-:Y:S01]  /*5c90*/  FMUL.FTZ R44, R35.reuse, R44 ;  /* 0x0000002c232c7220 */ /* 0x040fe20000410000 */
[----:B------:R-:W-:Y:S02]  /*5ca0*/  HADD2.F32 R81, -RZ, R81.H1_H1 ;  /* 0x30000051ff517230 */ /* 0x000fe40000004100 */
[-C--:B------:R-:W-:Y:S01]  /*5cb0*/  FFMA.FTZ R48, R35, R42.reuse, -R48 ;  /* 0x0000002a23307223 */ /* 0x080fe20000010830 */
[----:B------:R-:W-:Y:S02]  /*5cc0*/  HADD2.F32 R34, -RZ, R36.H1_H1 ;  /* 0x30000024ff227230 */ /* 0x000fe40000004100 */
[----:B------:R-:W-:Y:S01]  /*5cd0*/  FFMA.FTZ R47, R37, R42, R44 ;  /* 0x0000002a252f7223 */ /* 0x000fe2000001002c */
[----:B------:R-:W-:-:S02]  /*5ce0*/  HADD2.F32 R32, -RZ, R32.H0_H0 ;  /* 0x20000020ff207230 */ /* 0x000fc40000004100 */
[CC--:B------:R-:W-:Y:S01]  /*5cf0*/  FMUL.FTZ R39, R33.reuse, R38.reuse ;  /* 0x0000002621277220 */ /* 0x0c0fe20000410000 */
[----:B------:R-:W-:Y:S02]  /*5d00*/  HADD2.F32 R36, -RZ, R36.H0_H0 ;  /* 0x20000024ff247230 */ /* 0x000fe40000004100 */
        /* <DEDUP_REMOVED lines=13> */
.L_x_2765:
[----:B------:R-:W-:Y:S05]  /*5de0*/  BSYNC B1 ;  /* 0x0000000000017941 */ /* 0x000fea0003800000 */
.L_x_2764:
[----:B--2---:R0:W-:Y:S01]  /*5df0*/  STG.E.128 desc[UR60][R40.64+0x140], R32 ;  /* 0x0001402028007986 */ /* 0x0041e2000c101d3c */
[----:B------:R-:W-:Y:S05]  /*5e00*/  BRA `(.L_x_2743) ;  /* 0x0000003c00d47947 */ /* 0x000fea0003800000 */
.L_x_2711:
        /* <DEDUP_REMOVED lines=27> */
[----:B------:R-:W-:Y:S01]  /*5fc0*/  ISETP.GE.AND P0, PT, R18, R118, PT ;  /* 0x000000761200720c */ /* 0x000fe20003f06270 */
[----:B------:R-:W-:Y:S01]  /*5fd0*/  IMAD.X R33, R3, 0x1, R21, P1 ;  /* 0x0000000103217824 */ /* 0x000fe200008e0615 */
[----:B------:R-:W-:-:S04]  /*5fe0*/  LEA R60, P1, R32, UR4, 0x1 ;  /* 0x00000004203c7c11 */ /* 0x000fc8000f8208ff */
[----:B------:R-:W-:Y:S02]  /*5ff0*/  LEA.HI.X R61, R32, UR5, R33, 0x1, P1 ;  /* 0x00000005203d7c11 */ /* 0x000fe400088f0c21 */
[----:B------:R-:W-:-:S05]  /*6000*/  ISETP.GE.AND P1, PT, R186, R118, PT ;  /* 0x00000076ba00720c */ /* 0x000fca0003f26270 */
        /* <DEDUP_REMOVED lines=15> */
.L_x_2767:
[----:B------:R-:W-:Y:S05]  /*6100*/  BSYNC B1 ;  /* 0x0000000000017941 */ /* 0x000fea0003800000 */
.L_x_2766:
        /* <DEDUP_REMOVED lines=47> */
.L_x_2769:
[----:B------:R-:W-:Y:S05]  /*6400*/  BSYNC B1 ;  /* 0x0000000000017941 */ /* 0x000fea0003800000 */
.L_x_2768:
[----:B------:R-:W2:Y:S01]  /*6410*/  LDL R0, [R1+0x24] ;  /* 0x0000240001007983 */ /* 0x000ea20000100800 */
[----:B------:R-:W-:Y:S01]  /*6420*/  IMAD.MOV.U32 R3, RZ, RZ, R33 ;  /* 0x000000ffff037224 */ /* 0x000fe200078e0021 */
[----:B------:R-:W-:Y:S01]  /*6430*/  PRMT R170, R85, 0x5410, R86 ;  /* 0x0000541055aa7816 */ /* 0x000fe20000000056 */
[----:B0-----:R-:W-:Y:S02]  /*6440*/  IMAD.MOV.U32 R80, RZ, RZ, R38 ;  /* 0x000000ffff507224 */ /* 0x001fe400078e0026 */
[----:B------:R-:W-:-:S03]  /*6450*/  IMAD.MOV.U32 R81, RZ, RZ, R42 ;  /* 0x000000ffff517224 */ /* 0x000fc600078e002a */
[----:B------:R-:W-:Y:S01]  /*6460*/  PRMT R174, R174, 0x5410, R80 ;  /* 0x00005410aeae7816 */ /* 0x000fe20000000050 */
[----:B------:R-:W-:Y:S01]  /*6470*/  IMAD.MOV.U32 R80, RZ, RZ, R37 ;  /* 0x000000ffff507224 */ /* 0x000fe200078e0025 */
[----:B------:R-:W-:Y:S01]  /*6480*/  PRMT R177, R81, 0x7610, R177 ;  /* 0x0000761051b17816 */ /* 0x000fe200000000b1 */
[----:B------:R-:W-:-:S05]  /*6490*/  IMAD.MOV.U32 R81, RZ, RZ, R46 ;  /* 0x000000ffff517224 */ /* 0x000fca00078e002e */
[----:B------:R-:W-:Y:S01]  /*64a0*/  PRMT R172, R81, 0x7610, R172 ;  /* 0x0000761051ac7816 */ /* 0x000fe200000000ac */
[----:B------:R-:W-:-:S05]  /*64b0*/  IMAD.MOV.U32 R81, RZ, RZ, R50 ;  /* 0x000000ffff517224 */ /* 0x000fca00078e0032 */
[----:B------:R-:W-:Y:S01]  /*64c0*/  PRMT R174, R81, 0x7610, R174 ;  /* 0x0000761051ae7816 */ /* 0x000fe200000000ae */
[----:B------:R-:W-:Y:S01]  /*64d0*/  IMAD.MOV.U32 R81, RZ, RZ, R54 ;  /* 0x000000ffff517224 */ /* 0x000fe200078e0036 */
[----:B--2---:R-:W-:Y:S01]  /*64e0*/  R2UR UR4, R0 ;  /* 0x00000000000472ca */ /* 0x004fe200000e0000 */
[----:B------:R-:W-:-:S05]  /*64f0*/  IMAD.MOV.U32 R0, RZ, RZ, R32 ;  /* 0x000000ffff007224 */ /* 0x000fca00078e0020 */
        /* <DEDUP_REMOVED lines=8> */
[----:B------:R-:W-:Y:S01]  /*6580*/  UISETP.NE.AND UP0, UPT, UR4, 0x3, UPT ;  /* 0x000000030400788c */ /* 0x000fe2000bf05270 */
        /* <DEDUP_REMOVED lines=16> */
[----:B-----5:R-:W-:Y:S01]  /*6690*/  IMAD.MOV.U32 R81, RZ, RZ, R58 ;  /* 0x000000ffff517224 */ /* 0x020fe200078e003a */
[----:B------:R-:W-:-:S02]  /*66a0*/  MOV R0, R55 ;  /* 0x0000003700007202 */ /* 0x000fc40000000f00 */
[----:B------:R-:W-:Y:S01]  /*66b0*/  PRMT R164, R3, 0x7610, R164 ;  /* 0x0000761003a47816 */ /* 0x000fe200000000a4 */
[----:B------:R-:W-:Y:S01]  /*66c0*/  IMAD.MOV.U32 R3, RZ, RZ, R56 ;  /* 0x000000ffff037224 */ /* 0x000fe200078e0038 */
[----:B------:R-:W-:Y:S01]  /*66d0*/  PRMT R160, R80, 0x7610, R160 ;  /* 0x0000761050a07816 */ /* 0x000fe200000000a0 */
[----:B------:R-:W-:Y:S01]  /*66e0*/  IMAD.MOV.U32 R80, RZ, RZ, R57 ;  /* 0x000000ffff507224 */ /* 0x000fe200078e0039 */
[----:B------:R-:W-:Y:S02]  /*66f0*/  PRMT R162, R162, 0x5410, R0 ;  /* 0x00005410a2a27816 */ /* 0x000fe40000000000 */
        /* <DEDUP_REMOVED lines=21> */
[----:B------:R-:W-:Y:S01]  /*6850*/  PLOP3.LUT P1, PT, PT, PT, UP0, 0x80, 0x0 ;  /* 0x000000000000781c */ /* 0x000fe20003f2f008 */
        /* <DEDUP_REMOVED lines=19> */
.L_x_2770:
[----:B------:R-:W-:Y:S01]  /*6990*/  IMAD R3, R17, 0x8, R16 ;  /* 0x0000000811037824 */ /* 0x000fe200078e0210 */
[----:B------:R-:W-:Y:S01]  /*69a0*/  SHF.L.U32 R0, R189, 0x1f, RZ ;  /* 0x0000001fbd007819 */ /* 0x000fe200000006ff */
[----:B------:R-:W0:Y:S01]  /*69b0*/  LDC R141, c[0x0][0x2f4] ;  /* 0x0000bd00ff8d7b82 */ /* 0x000e220000000800 */
[----:B------:R-:W-:Y:S02]  /*69c0*/  BSSY B1, `(.L_x_2771) ;  /* 0x0000004000017945 */ /* 0x000fe40003800000 */
[----:B------:R-:W1:Y:S05]  /*69d0*/  SYNCS.PHASECHK.TRANS64.TRYWAIT P5, [R3+URZ+0x34890], R0 ;  /* 0x03489000030075a7 */ /* 0x000e6a00080a017f */
[----:B------:R-:W2:Y:S01]  /*69e0*/  LDC.64 R122, c[0x0][0x300] ;  /* 0x0000c000ff7a7b82 */ /* 0x000ea20000000a00 */
[----:B-1----:R-:W-:Y:S05]  /*69f0*/  @!P5 BRA `(.L_x_2772) ;  /* 0x000001ec0058d947 */ /* 0x002fea0003800000 */
.L_x_3086:
[----:B------:R-:W-:Y:S05]  /*6a00*/  BSYNC B1 ;  /* 0x0000000000017941 */ /* 0x000fea0003800000 */
.L_x_2771:
        /* <DEDUP_REMOVED lines=18> */
[----:B------:R-:W-:Y:S01]  /*6b30*/  LEA.HI R80, R80, R156, RZ, 0x3 ;  /* 0x0000009c50507211 */ /* 0x000fe200078f18ff */
[----:B------:R-:W-:-:S03]  /*6b40*/  IMAD.SHL.U32 R156, R156, 0x8, RZ ;  /* 0x000000089c9c7824 */ /* 0x000fc600078e00ff */
[----:B------:R-:W-:Y:S02]  /*6b50*/  SHF.L.U32 R80, R80, 0xa, RZ ;  /* 0x0000000a50507819 */ /* 0x000fe400000006ff */
[----:B------:R-:W-:Y:S02]  /*6b60*/  LOP3.LUT R81, R196, 0x38, R156, 0xf8, !PT ;  /* 0x00000038c4517812 */ /* 0x000fe400078ef89c */
[----:B------:R-:W-:Y:S02]  /*6b70*/  LOP3.LUT R80, R80, 0x7fffe000, RZ, 0xc0, !PT ;  /* 0x7fffe00050507812 */ /* 0x000fe400078ec0ff */
[----:B------:R-:W-:-:S03]  /*6b80*/  LOP3.LUT R81, R81, R198, RZ, 0x3c, !PT ;  /* 0x000000c651517212 */ /* 0x000fc600078e3cff */
[----:B------:R-:W-:-:S04]  /*6b90*/  IMAD R80, R197, 0x200, R80 ;  /* 0x00000200c5507824 */ /* 0x000fc800078e0250 */
[----:B------:R-:W-:Y:S02]  /*6ba0*/  IMAD.IADD R81, R80, 0x1, R81 ;  /* 0x0000000150517824 */ /* 0x000fe400078e0251 */
[C---:B------:R-:W-:Y:S02]  /*6bb0*/  IMAD R80, R17.reuse, 0x6000, R139 ;  /* 0x0000600011507824 */ /* 0x040fe400078e028b */
[----:B------:R-:W-:Y:S02]  /*6bc0*/  IMAD R84, R17, 0x6000, R81 ;  /* 0x0000600011547824 */ /* 0x000fe400078e0251 */
[----:B------:R-:W-:-:S03]  /*6bd0*/  IMAD R80, R80, 0x2, R16 ;  /* 0x0000000250507824 */ /* 0x000fc600078e0210 */
[----:B------:R-:W-:-:S03]  /*6be0*/  LEA R84, R84, R16, 0x1 ;  /* 0x0000001054547211 */ /* 0x000fc600078e08ff */
[----:B------:R-:W0:Y:S04]  /*6bf0*/  LDS.128 R80, [R80+0x1c400] ;  /* 0x01c4000050507984 */ /* 0x000e280000000c00 */
[----:B------:R-:W2:Y:S01]  /*6c00*/  LDS.128 R84, [R84+0x1c400] ;  /* 0x01c4000054547984 */ /* 0x000ea20000000c00 */
[----:B------:R-:W-:Y:S05]  /*6c10*/  @P4 BRA `(.L_x_2778) ;  /* 0x00000004006c4947 */ /* 0x000fea0003800000 */
[----:B--2---:R-:W-:Y:S01]  /*6c20*/  IMAD.MOV.U32 R159, RZ, RZ, R85 ;  /* 0x000000ffff9f7224 */ /* 0x004fe200078e0055 */
[----:B------:R-:W-:Y:S01]  /*6c30*/  SHF.R.U64 R40, R40, 0x10, R41 ;  /* 0x0000001028287819 */ /* 0x000fe20000001229 */
[----:B0-----:R-:W-:Y:S01]  /*6c40*/  IMAD.MOV.U32 R85, RZ, RZ, R81 ;  /* 0x000000ffff557224 */ /* 0x001fe200078e0051 */
        /* <DEDUP_REMOVED lines=16> */
[----:B------:R-:W-:-:S02]  /*6d50*/  HADD2.F32 R54, -RZ, R54.H0_H0 ;  /* 0x20000036ff367230 */ /* 0x000fc40000004100 */
[----:B------:R-:W-:Y:S02]  /*6d60*/  HADD2.F32 R160, -RZ, R160.H0_H0 ;  /* 0x200000a0ffa07230 */ /* 0x000fe40000004100 */
[----:B------:R-:W-:Y:S02]  /*6d70*/  HADD2.F32 R159, -RZ, R159.H0_H0 ;  /* 0x2000009fff9f7230 */ /* 0x000fe40000004100 */
[----:B------:R-:W-:Y:S02]  /*6d80*/  HADD2.F32 R42, -RZ, R42.H0_H0 ;  /* 0x2000002aff2a7230 */ /* 0x000fe40000004100 */
[-C--:B------:R-:W-:Y:S01]  /*6d90*/  FMUL.FTZ R161, R81, R160.reuse ;  /* 0x000000a051a17220 */ /* 0x080fe20000410000 */
[----:B------:R-:W-:-:S03]  /*6da0*/  FMUL.FTZ R160, R85, R160 ;  /* 0x000000a055a07220 */ /* 0x000fc60000410000 */
[-C--:B------:R-:W-:Y:S01]  /*6db0*/  FFMA.FTZ R85, R85, R159.reuse, -R161 ;  /* 0x0000009f55557223 */ /* 0x080fe200000108a1 */
[----:B------:R-:W-:Y:S01]  /*6dc0*/  FFMA.FTZ R81, R81, R159, R160 ;  /* 0x0000009f51517223 */ /* 0x000fe200000100a0 */
[----:B------:R-:W-:Y:S01]  /*6dd0*/  SHF.R.U64 R159, R52, 0x10, R53 ;  /* 0x00000010349f7819 */ /* 0x000fe20000001235 */
[----:B------:R-:W-:Y:S01]  /*6de0*/  IMAD.MOV.U32 R52, RZ, RZ, R87 ;  /* 0x000000ffff347224 */ /* 0x000fe200078e0057 */
[----:B------:R-:W-:Y:S01]  /*6df0*/  MOV R53, R83 ;  /* 0x0000005300357202 */ /* 0x000fe20000000f00 */
[--C-:B------:R-:W-:Y:S01]  /*6e00*/  HADD2.F32 R161, -RZ, R162.reuse.H1_H1 ;  /* 0x300000a2ffa17230 */ /* 0x100fe20000004100 */
[----:B------:R-:W-:Y:S01]  /*6e10*/  F2FP.F16.F32.PACK_AB R85, R85, R158 ;  /* 0x0000009e5555723e */ /* 0x000fe200000000ff */
[----:B------:R-:W-:Y:S01]  /*6e20*/  HADD2.F32 R160, -RZ, R162.H0_H0 ;  /* 0x200000a2ffa07230 */ /* 0x000fe20000004100 */
[----:B------:R-:W-:Y:S01]  /*6e30*/  F2FP.F16.F32.PACK_AB R157, R81, R157 ;  /* 0x0000009d519d723e */ /* 0x000fe200000000ff */
[----:B------:R-:W-:Y:S02]  /*6e40*/  HADD2.F32 R87, -RZ, R52.H0_H0 ;  /* 0x20000034ff577230 */ /* 0x000fe40000004100 */
[----:B------:R-:W-:-:S02]  /*6e50*/  HADD2.F32 R83, -RZ, R53.H0_H0 ;  /* 0x20000035ff537230 */ /* 0x000fc40000004100 */
[----:B------:R-:W-:Y:S02]  /*6e60*/  HADD2.F32 R52, -RZ, R52.H1_H1 ;  /* 0x30000034ff347230 */ /* 0x000fe40000004100 */
[-C--:B------:R-:W-:Y:S01]  /*6e70*/  FMUL.FTZ R162, R87, R161.reuse ;  /* 0x000000a157a27220 */ /* 0x080fe20000410000 */
[----:B------:R-:W-:Y:S02]  /*6e80*/  HADD2.F32 R53, -RZ, R53.H1_H1 ;  /* 0x30000035ff357230 */ /* 0x000fe40000004100 */
[C---:B------:R-:W-:Y:S01]  /*6e90*/  FMUL.FTZ R161, R83.reuse, R161 ;  /* 0x000000a153a17220 */ /* 0x040fe20000410000 */
[----:B------:R-:W-:Y:S02]  /*6ea0*/  HADD2.F32 R159, -RZ, R159.H0_H0 ;  /* 0x2000009fff9f7230 */ /* 0x000fe40000004100 */
[-C--:B------:R-:W-:Y:S01]  /*6eb0*/  FFMA.FTZ R83, R83, R160.reuse, -R162 ;  /* 0x000000a053537223 */ /* 0x080fe200000108a2 */
[----:B------:R-:W-:Y:S02]  /*6ec0*/  IMAD.MOV.U32 R81, RZ, RZ, R85 ;  /* 0x000000ffff517224 */ /* 0x000fe400078e0055 */
[----:B------:R-:W-:Y:S01]  /*6ed0*/  FFMA.FTZ R161, R87, R160, R161 ;  /* 0x000000a057a17223 */ /* 0x000fe200000100a1 */
[----:B------:R-:W-:Y:S01]  /*6ee0*/  SHF.R.U32.HI R160, RZ, 0x10, R55 ;  /* 0x00000010ffa07819 */ /* 0x000fe20000011637 */
[----:B------:R-:W-:Y:S01]  /*6ef0*/  HADD2.F32 R55, -RZ, R177.H0_H0 ;  /* 0x200000b1ff377230 */ /* 0x000fe20000004100 */
[----:B------:R-:W-:-:S02]  /*6f00*/  SHF.R.U32.HI R87, RZ, 0x10, R43 ;  /* 0x00000010ff577819 */ /* 0x000fc4000001162b */
[----:B------:R-:W-:Y:S01]  /*6f10*/  MOV R85, R157 ;  /* 0x0000009d00557202 */ /* 0x000fe20000000f00 */
[----:B------:R-:W-:Y:S02]  /*6f20*/  HADD2.F32 R160, -RZ, R160.H0_H0 ;  /* 0x200000a0ffa07230 */ /* 0x000fe40000004100 */
[----:B------:R-:W-:-:S03]  /*6f30*/  HADD2.F32 R87, -RZ, R87.H0_H0 ;  /* 0x20000057ff577230 */ /* 0x000fc60000004100 */
[-C--:B------:R-:W-:Y:S01]  /*6f40*/  FMUL.FTZ R162, R52, R160.reuse ;  /* 0x000000a034a27220 */ /* 0x080fe20000410000 */
[----:B------:R-:W-:-:S03]  /*6f50*/  FMUL.FTZ R160, R53, R160 ;  /* 0x000000a035a07220 */ /* 0x000fc60000410000 */
[-C--:B------:R-:W-:Y:S01]  /*6f60*/  FFMA.FTZ R53, R53, R87.reuse, -R162 ;  /* 0x0000005735357223 */ /* 0x080fe200000108a2 */
[----:B------:R-:W-:Y:S01]  /*6f70*/  FFMA.FTZ R52, R52, R87, R160 ;  /* 0x0000005734347223 */ /* 0x000fe200000100a0 */
[----:B------:R-:W-:Y:S02]  /*6f80*/  HADD2.F32 R87, -RZ, R84.H0_H0 ;  /* 0x20000054ff577230 */ /* 0x000fe40000004100 */
[----:B------:R-:W-:Y:S01]  /*6f90*/  HADD2.F32 R162, -RZ, R80.H0_H0 ;  /* 0x20000050ffa27230 */ /* 0x000fe20000004100 */
[----:B------:R-:W-:Y:S01]  /*6fa0*/  F2FP.F16.F32.PACK_AB R83, R53, R83 ;  /* 0x000000533553723e */ /* 0x000fe200000000ff */
[----:B------:R-:W-:Y:S01]  /*6fb0*/  HADD2.F32 R84, -RZ, R84.H1_H1 ;  /* 0x30000054ff547230 */ /* 0x000fe20000004100 */
[----:B------:R-:W-:Y:S01]  /*6fc0*/  F2FP.F16.F32.PACK_AB R52, R52, R161 ;  /* 0x000000a13434723e */ /* 0x000fe200000000ff */
[----:B------:R-:W-:Y:S02]  /*6fd0*/  HADD2.F32 R80, -RZ, R80.H1_H1 ;  /* 0x30000050ff507230 */ /* 0x000fe40000004100 */
[----:B------:R-:W-:-:S02]  /*6fe0*/  HADD2.F32 R160, -RZ, R163.H0_H0 ;  /* 0x200000a3ffa07230 */ /* 0x000fc40000004100 */
[CC--:B------:R-:W-:Y:S01]  /*6ff0*/  FMUL.FTZ R163, R87.reuse, R164.reuse ;  /* 0x000000a457a37220 */ /* 0x0c0fe20000410000 */
[-C--:B------:R-:W-:Y:S01]  /*7000*/  FMUL.FTZ R41, R84, R159.reuse ;  /* 0x0000009f54297220 */ /* 0x080fe20000410000 */
[----:B------:R-:W-:Y:S01]  /*7010*/  FMUL.FTZ R164, R162, R164 ;  /* 0x000000a4a2a47220 */ /* 0x000fe20000410000 */
[----:B------:R-:W-:Y:S01]  /*7020*/  FMUL.FTZ R159, R80, R159 ;  /* 0x0000009f509f7220 */ /* 0x000fe20000410000 */
[----:B------:R-:W-:Y:S01]  /*7030*/  FFMA.FTZ R163, R162, R160, -R163 ;  /* 0x000000a0a2a37223 */ /* 0x000fe200000108a3 */
[----:B------:R-:W-:Y:S01]  /*7040*/  FFMA.FTZ R41, R80, R40, -R41 ;  /* 0x0000002850297223 */ /* 0x000fe20000010829 */
[----:B------:R-:W-:Y:S01]  /*7050*/  FFMA.FTZ R164, R87, R160, R164 ;  /* 0x000000a057a47223 */ /* 0x000fe200000100a4 */
[----:B------:R-:W-:Y:S01]  /*7060*/  FFMA.FTZ R159, R84, R40, R159 ;  /* 0x00000028549f7223 */ /* 0x000fe2000001009f */
[----:B------:R-:W-:Y:S02]  /*7070*/  HADD2.F32 R87, -RZ, R178.H1_H1 ;  /* 0x300000b2ff577230 */ /* 0x000fe40000004100 */
[----:B------:R-:W-:Y:S01]  /*7080*/  HADD2.F32 R40, -RZ, R86.H0_H0 ;  /* 0x20000056ff287230 */ /* 0x000fe20000004100 */
[----:B------:R-:W-:Y:S01]  /*7090*/  F2FP.F16.F32.PACK_AB R41, R41, R163 ;  /* 0x000000a32929723e */ /* 0x000fe200000000ff */
[----:B------:R-:W-:Y:S01]  /*70a0*/  HADD2.F32 R80, -RZ, R82.H0_H0 ;  /* 0x20000052ff507230 */ /* 0x000fe20000004100 */
[----:B------:R-:W-:Y:S01]  /*70b0*/  F2FP.F16.F32.PACK_AB R159, R159, R164 ;  /* 0x000000a49f9f723e */ /* 0x000fe200000000ff */
[----:B------:R-:W-:-:S02]  /*70c0*/  HADD2.F32 R86, -RZ, R86.H1_H1 ;  /* 0x30000056ff567230 */ /* 0x000fc40000004100 */
[-C--:B------:R-:W-:Y:S01]  /*70d0*/  FMUL.FTZ R84, R40, R87.reuse ;  /* 0x0000005728547220 */ /* 0x080fe20000410000 */
[----:B------:R-:W-:Y:S02]  /*70e0*/  HADD2.F32 R82, -RZ, R82.H1_H1 ;  /* 0x30000052ff527230 */ /* 0x000fe40000004100 */
[C---:B------:R-:W-:Y:S01]  /*70f0*/  FMUL.FTZ R87, R80.reuse, R87 ;  /* 0x0000005750577220 */ /* 0x040fe20000410000 */
[-C--:B------:R-:W-:Y:S01]  /*7100*/  FFMA.FTZ R84, R80, R55.reuse, -R84 ;  /* 0x0000003750547223 */ /* 0x080fe20000010854 */
[----:B------:R-:W-:Y:S02]  /*7110*/  IMAD.MOV.U32 R80, RZ, RZ, R41 ;  /* 0x000000ffff507224 */ /* 0x000fe400078e0029 */
[----:B------:R-:W-:Y:S01]  /*7120*/  FFMA.FTZ R87, R40, R55, R87 ;  /* 0x0000003728577223 */ /* 0x000fe20000010057 */
[-C--:B------:R-:W-:Y:S01]  /*7130*/  FMUL.FTZ R40, R86, R54.reuse ;  /* 0x0000003656287220 */ /* 0x080fe20000410000 */
[----:B------:R-:W-:-:S03]  /*7140*/  FMUL.FTZ R54, R82, R54 ;  /* 0x0000003652367220 */ /* 0x000fc60000410000 */
[-C--:B------:R-:W-:Y:S01]  /*7150*/  FFMA.FTZ R40, R82, R42.reuse, -R40 ;  /* 0x0000002a52287223 */ /* 0x080fe20000010828 */
[----:B------:R-:W-:-:S04]  /*7160*/  FFMA.FTZ R54, R86, R42, R54 ;  /* 0x0000002a56367223 */ /* 0x000fc80000010036 */
[----:B------:R-:W-:Y:S01]  /*7170*/  F2FP.F16.F32.PACK_AB R40, R40, R84 ;  /* 0x000000542828723e */ /* 0x000fe200000000ff */
[----:B------:R-:W-:Y:S01]  /*7180*/  IMAD.MOV.U32 R84, RZ, RZ, R159 ;  /* 0x000000ffff547224 */ /* 0x000fe200078e009f */
[----:B------:R-:W-:-:S03]  /*7190*/  F2FP.F16.F32.PACK_AB R87, R54, R87 ;  /* 0x000000573657723e */ /* 0x000fc600000000ff */
[----:B------:R-:W-:Y:S02]  /*71a0*/  IMAD.MOV.U32 R82, RZ, RZ, R40 ;  /* 0x000000ffff527224 */ /* 0x000fe400078e0028 */
[----:B------:R-:W-:Y:S02]  /*71b0*/  IMAD.MOV.U32 R86, RZ, RZ, R87 ;  /* 0x000000ffff567224 */ /* 0x000fe400078e0057 */
[----:B------:R-:W-:-:S07]  /*71c0*/  IMAD.MOV.U32 R87, RZ, RZ, R52 ;  /* 0x000000ffff577224 */ /* 0x000fce00078e0034 */
.L_x_2778:
[----:B------:R-:W-:Y:S05]  /*71d0*/  BSYNC B3 ;  /* 0x0000000000037941 */ /* 0x000fea0003800000 */
.L_x_2777:
[----:B------:R-:W-:-:S04]  /*71e0*/  IADD3 R41, P4, P5, R92, R130, R14 ;  /* 0x000000825c297210 */ /* 0x000fc80007d9e00e */
[----:B------:R-:W-:Y:S02]  /*71f0*/  IADD3.X R42, R89, R152, R108, P4, P5 ;  /* 0x00000098592a7210 */ /* 0x000fe400027ea46c */
[----:B------:R-:W-:-:S13]  /*7200*/  ISETP.GE.AND P4, PT, R156, R141, PT ;  /* 0x0000008d9c00720c */ /* 0x000fda0003f86270 */
[--C-:B------:R-:W-:Y:S02]  /*7210*/  @!P4 SHF.R.S32.HI R43, RZ, 0x1f, R156.reuse ;  /* 0x0000001fff2bc819 */ /* 0x100fe4000001149c */
[----:B------:R-:W-:-:S04]  /*7220*/  @!P4 IADD3 R156, P5, P6, R92, R130, R156 ;  /* 0x000000825c9cc210 */ /* 0x000fc80007ebe09c */
[----:B------:R-:W-:Y:S02]  /*7230*/  @!P4 IADD3.X R43, R89, R152, R43, P5, P6 ;  /* 0x00000098592bc210 */ /* 0x000fe40002fec42b */
[----:B------:R-:W-:-:S04]  /*7240*/  LEA R40, P5, R41, R114, 0x1 ;  /* 0x0000007229287211 */ /* 0x000fc800078a08ff */
[----:B------:R-:W-:Y:S02]  /*7250*/  LEA.HI.X R41, R41, R115, R42, 0x1, P5 ;  /* 0x0000007329297211 */ /* 0x000fe400028f0c2a */
[----:B------:R-:W-:-:S03]  /*7260*/  @!P4 LEA R42, P5, R156, R114, 0x1 ;  /* 0x000000729c2ac211 */ /* 0x000fc600078a08ff */
[----:B0-----:R0:W-:Y:S01]  /*7270*/  STG.E.128 desc[UR60][R40.64], R80 ;  /* 0x0000005028007986 */ /* 0x0011e2000c101d3c */
[----:B------:R-:W-:-:S05]  /*7280*/  @!P4 LEA.HI.X R43, R156, R115, R43, 0x1, P5 ;  /* 0x000000739c2bc211 */ /* 0x000fca00028f0c2b */
[----:B--2---:R0:W-:Y:S04]  /*7290*/  @!P4 STG.E.128 desc[UR60][R42.64], R84 ;  /* 0x000000542a00c986 */ /* 0x0041e8000c101d3c */
.L_x_2776:
[----:B------:R-:W-:Y:S05]  /*72a0*/  BSYNC B2 ;  /* 0x0000000000027941 */ /* 0x000fea0003800000 */
.L_x_2775:
[----:B------:R-:W-:Y:S01]  /*72b0*/  ISETP.NE.AND P4, PT, R10, RZ, PT ;  /* 0x000000ff0a00720c */ /* 0x000fe20003f85270 */
[----:B------:R-:W-:-:S12]  /*72c0*/  BSSY B2, `(.L_x_2779) ;  /* 0x000007e000027945 */ /* 0x000fd80003800000 */
[----:B------:R-:W-:Y:S05]  /*72d0*/  @!P4 BRA `(.L_x_2780) ;  /* 0x0000000400f0c947 */ /* 0x000fea0003800000 */
[----:B0-----:R-:W-:Y:S01]  /*72e0*/  SEL R40, R119, R144, !P2 ;  /* 0x0000009077287207 */ /* 0x001fe20005000000 */
        /* <DEDUP_REMOVED lines=31> */
[----:B------:R-:W-:Y:S01]  /*74e0*/  HADD2.F32 R87, -RZ, R178.H0_H0 ;  /* 0x200000b2ff577230 */ /* 0x000fe20000004100 */
[----:B------:R-:W-:Y:S01]  /*74f0*/  SHF.R.U64 R36, R36, 0x10, R37 ;  /* 0x0000001024247819 */ /* 0x000fe20000001225 */
[----:B--2---:R-:W-:Y:S01]  /*7500*/  HADD2.F32 R85, -RZ, R53.H0_H0 ;  /* 0x20000035ff557230 */ /* 0x004fe20000004100 */
[----:B------:R-:W-:Y:S01]  /*7510*/  SHF.R.U64 R48, R48, 0x10, R49 ;  /* 0x0000001030307819 */ /* 0x000fe20000001231 */
[----:B0-----:R-:W-:Y:S01]  /*7520*/  HADD2.F32 R86, -RZ, R41.H0_H0 ;  /* 0x20000029ff567230 */ /* 0x001fe20000004100 */
[----:B------:R-:W-:Y:S01]  /*7530*/  SHF.R.U64 R50, R50, 0x10, R51 ;  /* 0x0000001032327819 */ /* 0x000fe20000001233 */
[----:B------:R-:W-:Y:S02]  /*7540*/  HADD2.F32 R84, -RZ, R176.H1_H1 ;  /* 0x300000b0ff547230 */ /* 0x000fe40000004100 */
[-C--:B------:R-:W-:Y:S01]  /*7550*/  FMUL.FTZ R156, R85, R87.reuse ;  /* 0x00000057559c7220 */ /* 0x080fe20000410000 */
[----:B------:R-:W-:Y:S02]  /*7560*/  HADD2.F32 R53, -RZ, R53.H1_H1 ;  /* 0x30000035ff357230 */ /* 0x000fe40000004100 */
[----:B------:R-:W-:Y:S01]  /*7570*/  FMUL.FTZ R87, R86, R87 ;  /* 0x0000005756577220 */ /* 0x000fe20000410000 */
[----:B------:R-:W-:-:S02]  /*7580*/  HADD2.F32 R158, -RZ, R177.H1_H1 ;  /* 0x300000b1ff9e7230 */ /* 0x000fc40000004100 */
[-C--:B------:R-:W-:Y:S01]  /*7590*/  FFMA.FTZ R86, R86, R84.reuse, -R156 ;  /* 0x0000005456567223 */ /* 0x080fe2000001089c */
[----:B------:R-:W-:Y:S01]  /*75a0*/  SHF.R.U32.HI R156, RZ, 0x10, R37 ;  /* 0x00000010ff9c7819 */ /* 0x000fe20000011625 */
[----:B------:R-:W-:Y:S01]  /*75b0*/  FFMA.FTZ R85, R85, R84, R87 ;  /* 0x0000005455557223 */ /* 0x000fe20000010057 */
[----:B------:R-:W-:Y:S01]  /*75c0*/  SHF.R.U32.HI R87, RZ, 0x10, R49 ;  /* 0x00000010ff577819 */ /* 0x000fe20000011631 */
[----:B------:R-:W-:Y:S01]  /*75d0*/  HADD2.F32 R84, -RZ, R41.H1_H1 ;  /* 0x30000029ff547230 */ /* 0x000fe20000004100 */
[--C-:B------:R-:W-:Y:S01]  /*75e0*/  SHF.R.U64 R37, R38, 0x10, R39.reuse ;  /* 0x0000001026257819 */ /* 0x100fe20000001227 */
[----:B------:R-:W-:Y:S01]  /*75f0*/  HADD2.F32 R41, -RZ, R156.H0_H0 ;  /* 0x2000009cff297230 */ /* 0x000fe20000004100 */
[----:B------:R-:W-:Y:S01]  /*7600*/  SHF.R.U32.HI R38, RZ, 0x10, R39 ;  /* 0x00000010ff267819 */ /* 0x000fe20000011627 */
[----:B------:R-:W-:Y:S01]  /*7610*/  HADD2.F32 R87, -RZ, R87.H0_H0 ;  /* 0x20000057ff577230 */ /* 0x000fe20000004100 */
[----:B------:R-:W-:Y:S01]  /*7620*/  SHF.R.U32.HI R39, RZ, 0x10, R51 ;  /* 0x00000010ff277819 */ /* 0x000fe20000011633 */
[----:B------:R-:W-:-:S02]  /*7630*/  HADD2.F32 R36, -RZ, R36.H0_H0 ;  /* 0x20000024ff247230 */ /* 0x000fc40000004100 */
[----:B------:R-:W-:Y:S02]  /*7640*/  HADD2.F32 R51, -RZ, R38.H0_H0 ;  /* 0x20000026ff337230 */ /* 0x000fe40000004100 */
[CC--:B------:R-:W-:Y:S01]  /*7650*/  FMUL.FTZ R156, R53.reuse, R87.reuse ;  /* 0x00000057359c7220 */ /* 0x0c0fe20000410000 */
[C---:B------:R-:W-:Y:S01]  /*7660*/  FMUL.FTZ R87, R84.reuse, R87 ;  /* 0x0000005754577220 */ /* 0x040fe20000410000 */
[----:B------:R-:W-:Y:S02]  /*7670*/  HADD2.F32 R49, -RZ, R39.H0_H0 ;  /* 0x20000027ff317230 */ /* 0x000fe40000004100 */
[-C--:B------:R-:W-:Y:S01]  /*7680*/  FFMA.FTZ R84, R84, R41.reuse, -R156 ;  /* 0x0000002954547223 */ /* 0x080fe2000001089c */
[----:B------:R-:W-:Y:S01]  /*7690*/  FFMA.FTZ R53, R53, R41, R87 ;  /* 0x0000002935357223 */ /* 0x000fe20000010057 */
[----:B------:R-:W-:Y:S02]  /*76a0*/  IMAD.MOV.U32 R41, RZ, RZ, R55 ;  /* 0x000000ffff297224 */ /* 0x000fe400078e0037 */
[--C-:B------:R-:W-:Y:S01]  /*76b0*/  HADD2.F32 R156, -RZ, R43.reuse.H0_H0 ;  /* 0x2000002bff9c7230 */ /* 0x100fe20000004100 */
[----:B------:R-:W-:Y:S01]  /*76c0*/  F2FP.F16.F32.PACK_AB R84, R84, R86 ;  /* 0x000000565454723e */ /* 0x000fe200000000ff */
[----:B------:R-:W-:Y:S01]  /*76d0*/  HADD2.F32 R43, -RZ, R43.H1_H1 ;  /* 0x3000002bff2b7230 */ /* 0x000fe20000004100 */
[----:B------:R-:W-:Y:S01]  /*76e0*/  F2FP.F16.F32.PACK_AB R53, R53, R85 ;  /* 0x000000553535723e */ /* 0x000fe200000000ff */
[----:B------:R-:W-:-:S02]  /*76f0*/  HADD2.F32 R55, -RZ, R41.H0_H0 ;  /* 0x20000029ff377230 */ /* 0x000fc40000004100 */
[----:B------:R-:W-:Y:S02]  /*7700*/  HADD2.F32 R41, -RZ, R41.H1_H1 ;  /* 0x30000029ff297230 */ /* 0x000fe40000004100 */
[----:B------:R-:W-:Y:S02]  /*7710*/  HADD2.F32 R87, -RZ, R176.H0_H0 ;  /* 0x200000b0ff577230 */ /* 0x000fe40000004100 */
[-C--:B------:R-:W-:Y:S01]  /*7720*/  FMUL.FTZ R157, R55, R158.reuse ;  /* 0x0000009e379d7220 */ /* 0x080fe20000410000 */
[----:B------:R-:W-:Y:S01]  /*7730*/  FMUL.FTZ R158, R156, R158 ;  /* 0x0000009e9c9e7220 */ /* 0x000fe20000410000 */
[-C--:B------:R-:W-:Y:S01]  /*7740*/  FMUL.FTZ R38, R41, R49.reuse ;  /* 0x0000003129267220 */ /* 0x080fe20000410000 */
[----:B------:R-:W-:Y:S02]  /*7750*/  IMAD.MOV.U32 R39, RZ, RZ, R42 ;  /* 0x000000ffff277224 */ /* 0x000fe400078e002a */
[----:B------:R-:W-:Y:S01]  /*7760*/  FMUL.FTZ R49, R43, R49 ;  /* 0x000000312b317220 */ /* 0x000fe20000410000 */
[----:B------:R-:W-:-:S02]  /*7770*/  HADD2.F32 R42, -RZ, R175.H1_H1 ;  /* 0x300000afff2a7230 */ /* 0x000fc40000004100 */
[----:B------:R-:W-:Y:S01]  /*7780*/  FFMA.FTZ R38, R43, R51, -R38 ;  /* 0x000000332b267223 */ /* 0x000fe20000010826 */
[----:B------:R-:W-:Y:S02]  /*7790*/  HADD2.F32 R43, -RZ, R52.H0_H0 ;  /* 0x20000034ff2b7230 */ /* 0x000fe40000004100 */
[----:B------:R-:W-:Y:S01]  /*77a0*/  FFMA.FTZ R158, R55, R87, R158 ;  /* 0x00000057379e7223 */ /* 0x000fe2000001009e */
[----:B------:R-:W-:Y:S01]  /*77b0*/  FFMA.FTZ R41, R41, R51, R49 ;  /* 0x0000003329297223 */ /* 0x000fe20000010031 */
[----:B------:R-:W-:Y:S02]  /*77c0*/  HADD2.F32 R49, -RZ, R175.H0_H0 ;  /* 0x200000afff317230 */ /* 0x000fe40000004100 */
[----:B------:R-:W-:Y:S01]  /*77d0*/  FFMA.FTZ R157, R156, R87, -R157 ;  /* 0x000000579c9d7223 */ /* 0x000fe2000001089d */
[----:B------:R-:W-:Y:S02]  /*77e0*/  HADD2.F32 R51, -RZ, R40.H0_H0 ;  /* 0x20000028ff337230 */ /* 0x000fe40000004100 */
[----:B------:R-:W-:-:S02]  /*77f0*/  HADD2.F32 R55, -RZ, R48.H0_H0 ;  /* 0x20000030ff377230 */ /* 0x000fc40000004100 */
[-C--:B------:R-:W-:Y:S01]  /*7800*/  FMUL.FTZ R48, R43, R42.reuse ;  /* 0x0000002a2b307220 */ /* 0x080fe20000410000 */
[----:B------:R-:W-:Y:S02]  /*7810*/  HADD2.F32 R52, -RZ, R52.H1_H1 ;  /* 0x30000034ff347230 */ /* 0x000fe40000004100 */
[C---:B------:R-:W-:Y:S01]  /*7820*/  FMUL.FTZ R42, R51.reuse, R42 ;  /* 0x0000002a332a7220 */ /* 0x040fe20000410000 */
[----:B------:R-:W-:Y:S02]  /*7830*/  HADD2.F32 R40, -RZ, R40.H1_H1 ;  /* 0x30000028ff287230 */ /* 0x000fe40000004100 */
[----:B------:R-:W-:Y:S01]  /*7840*/  FFMA.FTZ R48, R51, R49, -R48 ;  /* 0x0000003133307223 */ /* 0x000fe20000010830 */
[----:B------:R-:W-:Y:S02]  /*7850*/  HADD2.F32 R50, -RZ, R50.H0_H0 ;  /* 0x20000032ff327230 */ /* 0x000fe40000004100 */
[----:B------:R-:W-:Y:S01]  /*7860*/  FMUL.FTZ R51, R52, R55 ;  /* 0x0000003734337220 */ /* 0x000fe20000410000 */
[----:B------:R-:W-:Y:S01]  /*7870*/  FFMA.FTZ R42, R43, R49, R42 ;  /* 0x000000312b2a7223 */ /* 0x000fe2000001002a */
[----:B------:R-:W-:Y:S01]  /*7880*/  FMUL.FTZ R55, R40, R55 ;  /* 0x0000003728377220 */ /* 0x000fe20000410000 */
[----:B------:R-:W-:-:S02]  /*7890*/  HADD2.F32 R49, -RZ, R54.H0_H0 ;  /* 0x20000036ff317230 */ /* 0x000fc40000004100 */
[-C--:B------:R-:W-:Y:S01]  /*78a0*/  FFMA.FTZ R51, R40, R36.reuse, -R51 ;  /* 0x0000002428337223 */ /* 0x080fe20000010833 */
[--C-:B------:R-:W-:Y:S02]  /*78b0*/  HADD2.F32 R43, -RZ, R39.reuse.H0_H0 ;  /* 0x20000027ff2b7230 */ /* 0x100fe40000004100 */
        /* <DEDUP_REMOVED lines=10> */
[CC--:B------:R-:W-:Y:S01]  /*7960*/  FMUL.FTZ R36, R54.reuse, R50.reuse ;  /* 0x0000003236247220 */ /* 0x0c0fe20000410000 */
[----:B------:R-:W-:Y:S01]  /*7970*/  FMUL.FTZ R50, R39, R50 ;  /* 0x0000003227327220 */ /* 0x000fe20000410000 */
[----:B------:R-:W-:Y:S01]  /*7980*/  F2FP.F16.F32.PACK_AB R42, R55, R42 ;  /* 0x0000002a372a723e */ /* 0x000fe200000000ff */
[----:B------:R-:W-:Y:S02]  /*7990*/  IMAD.MOV.U32 R41, RZ, RZ, R84 ;  /* 0x000000ffff297224 */ /* 0x000fe400078e0054 */
[-C--:B------:R-:W-:Y:S01]  /*79a0*/  FFMA.FTZ R37, R43, R40.reuse, -R37 ;  /* 0x000000282b257223 */ /* 0x080fe20000010825 */
[----:B------:R-:W-:Y:S01]  /*79b0*/  FFMA.FTZ R87, R49, R40, R87 ;  /* 0x0000002831577223 */ /* 0x000fe20000010057 */
[-C--:B------:R-:W-:Y:S01]  /*79c0*/  FFMA.FTZ R36, R39, R52.reuse, -R36 ;  /* 0x0000003427247223 */ /* 0x080fe20000010824 */
[----:B------:R-:W-:Y:S01]  /*79d0*/  FFMA.FTZ R50, R54, R52, R50 ;  /* 0x0000003436327223 */ /* 0x000fe20000010032 */
[----:B------:R-:W-:Y:S01]  /*79e0*/  F2FP.F16.F32.PACK_AB R48, R51, R48 ;  /* 0x000000303330723e */ /* 0x000fe200000000ff */
[----:B------:R-:W-:Y:S01]  /*79f0*/  IMAD.MOV.U32 R52, RZ, RZ, R42 ;  /* 0x000000ffff347224 */ /* 0x000fe200078e002a */
[----:B------:R-:W-:Y:S01]  /*7a00*/  MOV R43, R38 ;  /* 0x00000026002b7202 */ /* 0x000fe20000000f00 */
[----:B------:R-:W-:Y:S01]  /*7a10*/  IMAD.MOV.U32 R55, RZ, RZ, R158 ;  /* 0x000000ffff377224 */ /* 0x000fe200078e009e */
[----:B------:R-:W-:-:S02]  /*7a20*/  F2FP.F16.F32.PACK_AB R36, R36, R37 ;  /* 0x000000252424723e */ /* 0x000fc400000000ff */
[----:B------:R-:W-:Y:S02]  /*7a30*/  F2FP.F16.F32.PACK_AB R50, R50, R87 ;  /* 0x000000573232723e */ /* 0x000fe400000000ff */
[----:B------:R-:W-:Y:S01]  /*7a40*/  MOV R40, R48 ;  /* 0x0000003000287202 */ /* 0x000fe20000000f00 */
[----:B------:R-:W-:Y:S02]  /*7a50*/  IMAD.MOV.U32 R42, RZ, RZ, R36 ;  /* 0x000000ffff2a7224 */ /* 0x000fe400078e0024 */
[----:B------:R-:W-:-:S07]  /*7a60*/  IMAD.MOV.U32 R54, RZ, RZ, R50 ;  /* 0x000000ffff367224 */ /* 0x000fce00078e0032 */
.L_x_2782:
[----:B------:R-:W-:Y:S05]  /*7a70*/  BSYNC B3 ;  /* 0x0000000000037941 */ /* 0x000fea0003800000 */
.L_x_2781:
[----:B0-----:R3:W-:Y:S04]  /*7a80*/  STG.E.128 desc[UR60][R80.64], R40 ;  /* 0x0000002850007986 */ /* 0x0017e8000c101d3c */
[----:B--2---:R3:W-:Y:S02]  /*7a90*/  @!P4 STG.E.128 desc[UR60][R82.64], R52 ;  /* 0x000000345200c986 */ /* 0x0047e4000c101d3c */
.L_x_2780:
[----:B------:R-:W-:Y:S05]  /*7aa0*/  BSYNC B2 ;  /* 0x0000000000027941 */ /* 0x000fea0003800000 */
.L_x_2779:
[----:B------:R-:W-:-:S13]  /*7ab0*/  ISETP.NE.AND P4, PT, R9, RZ, PT ;  /* 0x000000ff0900720c */ /* 0x000fda0003f85270 */
[----:B------:R-:W-:Y:S05]  /*7ac0*/  @!P4 BRA `(.L_x_2774) ;  /* 0x0000000400d8c947 */ /* 0x000fea0003800000 */
[----:B------:R-:W2:Y:S01]  /*7ad0*/  LDL R36, [R1+0x20] ;  /* 0x0000200001247983 */ /* 0x000ea20000100800 */
[----:B------:R-:W-:Y:S01]  /*7ae0*/  IADD3 R39, P4, P5, R92, R130, R12 ;  /* 0x000000825c277210 */ /* 0x000fe20007d9e00c */
[----:B------:R-:W-:Y:S03]  /*7af0*/  BSSY B2, `(.L_x_2783) ;  /* 0x0000071000027945 */ /* 0x000fe60003800000 */
[----:B------:R-:W-:Y:S02]  /*7b00*/  IADD3.X R38, R89, R152, R106, P4, P5 ;  /* 0x0000009859267210 */ /* 0x000fe400027ea46a */
[----:B--2---:R-:W-:-:S04]  /*7b10*/  LOP3.LUT P6, RZ, R36, 0x1, RZ, 0xc0, !PT ;  /* 0x0000000124ff7812 */ /* 0x004fc800078cc0ff */
[----:B------:R-:W-:-:S04]  /*7b20*/  SEL R36, R119, R144, !P6 ;  /* 0x0000009077247207 */ /* 0x000fc80007000000 */
[----:B------:R-:W-:-:S04]  /*7b30*/  SHF.R.S32.HI R37, RZ, 0x1f, R36 ;  /* 0x0000001fff257819 */ /* 0x000fc80000011424 */
[----:B------:R-:W-:-:S04]  /*7b40*/  LEA.HI R36, R37, R36, RZ, 0x4 ;  /* 0x0000002425247211 */ /* 0x000fc800078f20ff */
[----:B------:R-:W-:-:S05]  /*7b50*/  LEA.HI.SX32 R36, R36, R109, 0x1c ;  /* 0x0000006d24247211 */ /* 0x000fca00078fe2ff */
[----:B------:R-:W-:-:S05]  /*7b60*/  IMAD.SHL.U32 R37, R36, 0x8, RZ ;  /* 0x0000000824257824 */ /* 0x000fca00078e00ff */
[----:B------:R-:W-:-:S13]  /*7b70*/  ISETP.GE.AND P4, PT, R37, R141, PT ;  /* 0x0000008d2500720c */ /* 0x000fda0003f86270 */
[--C-:B0--3--:R-:W-:Y:S02]  /*7b80*/  @!P4 SHF.R.S32.HI R40, RZ, 0x1f, R37.reuse ;  /* 0x0000001fff28c819 */ /* 0x109fe40000011425 */
[--C-:B------:R-:W-:Y:S02]  /*7b90*/  @!P4 IADD3 R130, P5, P6, R92, R130, R37.reuse ;  /* 0x000000825c82c210 */ /* 0x100fe40007ebe025 */
[----:B------:R-:W-:Y:S02]  /*7ba0*/  LOP3.LUT R37, R196, 0x38, R37, 0xf8, !PT ;  /* 0x00000038c4257812 */ /* 0x000fe400078ef825 */
[----:B------:R-:W-:Y:S02]  /*7bb0*/  @!P4 IADD3.X R40, R89, R152, R40, P5, P6 ;  /* 0x000000985928c210 */ /* 0x000fe40002fec428 */
[----:B------:R-:W-:Y:S02]  /*7bc0*/  LEA R48, P5, R39, R114, 0x1 ;  /* 0x0000007227307211 */ /* 0x000fe400078a08ff */
[----:B------:R-:W-:-:S02]  /*7bd0*/  LOP3.LUT R37, R37, R198, RZ, 0x3c, !PT ;  /* 0x000000c625257212 */ /* 0x000fc400078e3cff */
[-C--:B------:R-:W-:Y:S02]  /*7be0*/  LEA.HI.X R49, R39, R115.reuse, R38, 0x1, P5 ;  /* 0x0000007327317211 */ /* 0x080fe400028f0c26 */
[----:B------:R-:W-:Y:S02]  /*7bf0*/  SHF.R.S32.HI R39, RZ, 0x1f, R36 ;  /* 0x0000001fff277819 */ /* 0x000fe40000011424 */
[C---:B------:R-:W-:Y:S02]  /*7c00*/  @!P4 LEA R50, P5, R130.reuse, R114, 0x1 ;  /* 0x000000728232c211 */ /* 0x040fe400078a08ff */
        /* <DEDUP_REMOVED lines=57> */
[----:B------:R-:W-:Y:S02]  /*7fa0*/  HADD2.F32 R37, -RZ, R36.H0_H0 ;  /* 0x20000024ff257230 */ /* 0x000fe40000004100 */
[----:B------:R-:W-:Y:S02]  /*7fb0*/  HADD2.F32 R40, -RZ, R40.H1_H1 ;  /* 0x30000028ff287230 */ /* 0x000fe40000004100 */
[----:B------:R-:W-:Y:S01]  /*7fc0*/  HADD2.F32 R36, -RZ, R36.H1_H1 ;  /* 0x30000024ff247230 */ /* 0x000fe20000004100 */
[----:B------:R-:W-:Y:S01]  /*7fd0*/  F2FP.F16.F32.PACK_AB R46, R46, R80 ;  /* 0x000000502e2e723e */ /* 0x000fe200000000ff */
[----:B------:R-:W-:-:S02]  /*7fe0*/  HADD2.F32 R171, -RZ, R171.H0_H0 ;  /* 0x200000abffab7230 */ /* 0x000fc40000004100 */
[----:B------:R-:W-:Y:S01]  /*7ff0*/  FMUL.FTZ R47, R40, R33 ;  /* 0x00000021282f7220 */ /* 0x000fe20000410000 */
[----:B------:R-:W-:Y:S02]  /*8000*/  HADD2.F32 R43, -RZ, R32.H0_H0 ;  /* 0x20000020ff2b7230 */ /* 0x000fe40000004100 */
[----:B------:R-:W-:Y:S01]  /*8010*/  FMUL.FTZ R32, R39, R173 ;  /* 0x000000ad27207220 */ /* 0x000fe20000410000 */
[----:B------:R-:W-:Y:S01]  /*8020*/  FMUL.FTZ R33, R36, R33 ;  /* 0x0000002124217220 */ /* 0x000fe20000410000 */
[C---:B------:R-:W-:Y:S01]  /*8030*/  FMUL.FTZ R173, R37.reuse, R173 ;  /* 0x000000ad25ad7220 */ /* 0x040fe20000410000 */
[----:B------:R-:W-:Y:S02]  /*8040*/  HADD2.F32 R172, -RZ, R172.H0_H0 ;  /* 0x200000acffac7230 */ /* 0x000fe40000004100 */
[----:B------:R-:W-:Y:S01]  /*8050*/  FFMA.FTZ R32, R37, R171, -R32 ;  /* 0x000000ab25207223 */ /* 0x000fe20000010820 */
[----:B------:R-:W-:Y:S01]  /*8060*/  FFMA.FTZ R40, R40, R43, R33 ;  /* 0x0000002b28287223 */ /* 0x000fe20000010021 */
[----:B------:R-:W-:-:S02]  /*8070*/  HADD2.F32 R37, -RZ, R42.H0_H0 ;  /* 0x2000002aff257230 */ /* 0x000fc40000004100 */
[----:B------:R-:W-:Y:S01]  /*8080*/  FFMA.FTZ R173, R39, R171, R173 ;  /* 0x000000ab27ad7223 */ /* 0x000fe200000100ad */
[----:B------:R-:W-:Y:S02]  /*8090*/  HADD2.F32 R45, -RZ, R45.H0_H0 ;  /* 0x2000002dff2d7230 */ /* 0x000fe40000004100 */
[----:B------:R-:W-:Y:S01]  /*80a0*/  FFMA.FTZ R47, R36, R43, -R47 ;  /* 0x0000002b242f7223 */ /* 0x000fe2000001082f */
[----:B------:R-:W-:Y:S02]  /*80b0*/  HADD2.F32 R33, -RZ, R38.H0_H0 ;  /* 0x20000026ff217230 */ /* 0x000fe40000004100 */
[----:B------:R-:W-:Y:S01]  /*80c0*/  HADD2.F32 R42, -RZ, R42.H1_H1 ;  /* 0x3000002aff2a7230 */ /* 0x000fe20000004100 */
[----:B------:R-:W-:Y:S01]  /*80d0*/  F2FP.F16.F32.PACK_AB R40, R40, R173 ;  /* 0x000000ad2828723e */ /* 0x000fe200000000ff */
[----:B------:R-:W-:Y:S01]  /*80e0*/  HADD2.F32 R38, -RZ, R38.H1_H1 ;  /* 0x30000026ff267230 */ /* 0x000fe20000004100 */
[----:B------:R-:W-:Y:S01]  /*80f0*/  F2FP.F16.F32.PACK_AB R36, R47, R32 ;  /* 0x000000202f24723e */ /* 0x000fe200000000ff */
[----:B------:R-:W-:-:S02]  /*8100*/  HADD2.F32 R170, -RZ, R170.H0_H0 ;  /* 0x200000aaffaa7230 */ /* 0x000fc40000004100 */
[-C--:B------:R-:W-:Y:S01]  /*8110*/  FMUL.FTZ R43, R42, R45.reuse ;  /* 0x0000002d2a2b7220 */ /* 0x080fe20000410000 */
[----:B------:R-:W-:Y:S02]  /*8120*/  HADD2.F32 R39, -RZ, R34.H0_H0 ;  /* 0x20000022ff277230 */ /* 0x000fe40000004100 */
[-C--:B------:R-:W-:Y:S01]  /*8130*/  FMUL.FTZ R34, R37, R172.reuse ;  /* 0x000000ac25227220 */ /* 0x080fe20000410000 */
[C---:B------:R-:W-:Y:S01]  /*8140*/  FMUL.FTZ R172, R33.reuse, R172 ;  /* 0x000000ac21ac7220 */ /* 0x040fe20000410000 */
[C---:B------:R-:W-:Y:S02]  /*8150*/  FMUL.FTZ R45, R38.reuse, R45 ;  /* 0x0000002d262d7220 */ /* 0x040fe40000410000 */
[-C--:B------:R-:W-:Y:S01]  /*8160*/  FFMA.FTZ R34, R33, R170.reuse, -R34 ;  /* 0x000000aa21227223 */ /* 0x080fe20000010822 */
[-C--:B------:R-:W-:Y:S01]  /*8170*/  FFMA.FTZ R43, R38, R39.reuse, -R43 ;  /* 0x00000027262b7223 */ /* 0x080fe2000001082b */
[----:B------:R-:W-:Y:S01]  /*8180*/  FFMA.FTZ R172, R37, R170, R172 ;  /* 0x000000aa25ac7223 */ /* 0x000fe200000100ac */
[----:B------:R-:W-:Y:S01]  /*8190*/  FFMA.FTZ R45, R42, R39, R45 ;  /* 0x000000272a2d7223 */ /* 0x000fe2000001002d */
[----:B------:R-:W-:-:S02]  /*81a0*/  F2FP.F16.F32.PACK_AB R39, R41, R35 ;  /* 0x000000232927723e */ /* 0x000fc400000000ff */
[----:B------:R-:W-:Y:S01]  /*81b0*/  F2FP.F16.F32.PACK_AB R38, R43, R34 ;  /* 0x000000222b26723e */ /* 0x000fe200000000ff */
[----:B------:R-:W-:Y:S01]  /*81c0*/  IMAD.MOV.U32 R43, RZ, RZ, R46 ;  /* 0x000000ffff2b7224 */ /* 0x000fe200078e002e */
[----:B------:R-:W-:Y:S02]  /*81d0*/  F2FP.F16.F32.PACK_AB R37, R53, R52 ;  /* 0x000000343525723e */ /* 0x000fe400000000ff */
[----:B------:R-:W-:Y:S02]  /*81e0*/  F2FP.F16.F32.PACK_AB R41, R44, R81 ;  /* 0x000000512c29723e */ /* 0x000fe400000000ff */
[----:B------:R-:W-:-:S07]  /*81f0*/  F2FP.F16.F32.PACK_AB R42, R45, R172 ;  /* 0x000000ac2d2a723e */ /* 0x000fce00000000ff */
.L_x_2784:
[----:B------:R-:W-:Y:S05]  /*8200*/  BSYNC B2 ;  /* 0x0000000000027941 */ /* 0x000fea0003800000 */
.L_x_2783:
[----:B0-----:R4:W-:Y:S04]  /*8210*/  STG.E.128 desc[UR60][R48.64], R36 ;  /* 0x0000002430007986 */ /* 0x0019e8000c101d3c */
[----:B--2---:R4:W-:Y:S02]  /*8220*/  @!P4 STG.E.128 desc[UR60][R50.64], R40 ;  /* 0x000000283200c986 */ /* 0x0049e4000c101d3c */
.L_x_2774:
[----:B------:R-:W-:Y:S05]  /*8230*/  BSYNC B1 ;  /* 0x0000000000017941 */ /* 0x000fea0003800000 */
.L_x_2773:
        /* <DEDUP_REMOVED lines=10> */
[----:B----4-:R-:W-:Y:S02]  /*82e0*/  IADD3 R36, P0, P4, R92, R124, R14 ;  /* 0x0000007c5c247210 */ /* 0x010fe40007c1e00e */
        /* <DEDUP_REMOVED lines=8> */
[----:B------:R-:W-:-:S04]  /*8370*/  SHF.L.U32 R35, R35, 0xa, RZ ;  /* 0x0000000a23237819 */ /* 0x000fc800000006ff */
[----:B------:R-:W-:-:S07]  /*8380*/  LOP3.LUT R35, R35, 0x7fffe000, RZ, 0xc0, !PT ;  /* 0x7fffe00023237812 */ /* 0x000fce00078ec0ff */
[--C-:B------:R-:W-:Y:S02]  /*8390*/  @!P0 SHF.R.S32.HI R37, RZ, 0x1f, R33.reuse ;  /* 0x0000001fff258819 */ /* 0x100fe40000011421 */
[--C-:B------:R-:W-:Y:S02]  /*83a0*/  @!P0 IADD3 R34, P4, P5, R92, R124, R33.reuse ;  /* 0x0000007c5c228210 */ /* 0x100fe40007d9e021 */
[----:B------:R-:W-:Y:S02]  /*83b0*/  LOP3.LUT R33, R195, 0x38, R33, 0xf8, !PT ;  /* 0x00000038c3217812 */ /* 0x000fe400078ef821 */
[----:B------:R-:W-:Y:S02]  /*83c0*/  @!P0 IADD3.X R37, R89, R44, R37, P4, P5 ;  /* 0x0000002c59258210 */ /* 0x000fe400027ea425 */
[----:B------:R-:W-:Y:S01]  /*83d0*/  LOP3.LUT R32, R33, R232, RZ, 0x3c, !PT ;  /* 0x000000e821207212 */ /* 0x000fe200078e3cff */
[----:B------:R-:W-:Y:S01]  /*83e0*/  IMAD R33, R17, 0x6000, R137 ;  /* 0x0000600011217824 */ /* 0x000fe200078e0289 */
[----:B0--3--:R-:W-:-:S02]  /*83f0*/  LEA R40, P4, R36, R114, 0x1 ;  /* 0x0000007224287211 */ /* 0x009fc400078808ff */
[----:B------:R-:W-:Y:S01]  /*8400*/  IADD3 R32, R32, R35, R199 ;  /* 0x0000002320207210 */ /* 0x000fe20007ffe0c7 */
[----:B------:R-:W-:Y:S01]  /*8410*/  IMAD R33, R33, 0x2, R16 ;  /* 0x0000000221217824 */ /* 0x000fe200078e0210 */
[----:B------:R-:W-:Y:S02]  /*8420*/  LEA.HI.X R41, R36, R115, R38, 0x1, P4 ;  /* 0x0000007324297211 */ /* 0x000fe400020f0c26 */
[----:B------:R-:W-:Y:S01]  /*8430*/  @!P0 LEA R42, P4, R34, R114, 0x1 ;  /* 0x00000072222a8211 */ /* 0x000fe200078808ff */
[----:B------:R-:W-:-:S03]  /*8440*/  IMAD R35, R17, 0x6000, R32 ;  /* 0x0000600011237824 */ /* 0x000fc600078e0220 */
[----:B------:R-:W-:Y:S01]  /*8450*/  @!P0 LEA.HI.X R43, R34, R115, R37, 0x1, P4 ;  /* 0x00000073222b8211 */ /* 0x000fe200020f0c25 */
[----:B------:R-:W-:Y:S01]  /*8460*/  IMAD R36, R35, 0x2, R16 ;  /* 0x0000000223247824 */ /* 0x000fe200078e0210 */
[----:B------:R-:W-:Y:S01]  /*8470*/  ISETP.GE.AND P4, PT, R18, R118, PT ;  /* 0x000000761200720c */ /* 0x000fe20003f86270 */
[----:B------:R-:W0:Y:S04]  /*8480*/  LDS.128 R32, [R33+0x1c400] ;  /* 0x01c4000021207984 */ /* 0x000e280000000c00 */
[----:B------:R-:W2:Y:S08]  /*8490*/  LDS.128 R36, [R36+0x1c400] ;  /* 0x01c4000024247984 */ /* 0x000eb00000000c00 */
[----:B------:R-:W-:Y:S05]  /*84a0*/  @P4 BRA `(.L_x_2788) ;  /* 0x00000004004c4947 */ /* 0x000fea0003800000 */
[----:B------:R-:W-:Y:S01]  /*84b0*/  SHF.R.U64 R46, R76, 0x10, R77 ;  /* 0x000000104c2e7819 */ /* 0x000fe2000000124d */
[----:B--2---:R-:W-:Y:S01]  /*84c0*/  IMAD.MOV.U32 R49, RZ, RZ, R37 ;  /* 0x000000ffff317224 */ /* 0x004fe200078e0025 */
[----:B------:R-:W-:Y:S01]  /*84d0*/  SHF.R.U32.HI R76, RZ, 0x10, R77 ;  /* 0x00000010ff4c7819 */ /* 0x000fe2000001164d */
[----:B------:R-:W-:Y:S01]  /*84e0*/  HADD2.F32 R54, -RZ, R169.H1_H1 ;  /* 0x300000a9ff367230 */ /* 0x000fe20000004100 */
[--C-:B------:R-:W-:Y:S01]  /*84f0*/  SHF.R.U64 R45, R64, 0x10, R65.reuse ;  /* 0x00000010402d7819 */ /* 0x100fe20000001241 */
[----:B0-----:R-:W-:Y:S01]  /*8500*/  HADD2.F32 R50, -RZ, R33.H1_H1 ;  /* 0x30000021ff327230 */ /* 0x001fe20000004100 */
[----:B------:R-:W-:Y:S01]  /*8510*/  MOV R37, R35 ;  /* 0x0000002300257202 */ /* 0x000fe20000000f00 */
[--C-:B------:R-:W-:Y:S01]  /*8520*/  HADD2.F32 R51, -RZ, R49.reuse.H0_H0 ;  /* 0x20000031ff337230 */ /* 0x100fe20000004100 */
[----:B------:R-:W-:Y:S01]  /*8530*/  SHF.R.U32.HI R64, RZ, 0x10, R65 ;  /* 0x00000010ff407819 */ /* 0x000fe20000011641 */
[----:B------:R-:W-:Y:S01]  /*8540*/  HADD2.F32 R49, -RZ, R49.H1_H1 ;  /* 0x30000031ff317230 */ /* 0x000fe20000004100 */
[----:B------:R-:W-:Y:S01]  /*8550*/  SHF.R.U64 R48, R78, 0x10, R79 ;  /* 0x000000104e307819 */ /* 0x000fe2000000124f */
[----:B------:R-:W-:-:S02]  /*8560*/  HADD2.F32 R35, -RZ, R33.H0_H0 ;  /* 0x20000021ff237230 */ /* 0x000fc40000004100 */
[-C--:B------:R-:W-:Y:S01]  /*8570*/  FMUL.FTZ R80, R51, R54.reuse ;  /* 0x0000003633507220 */ /* 0x080fe20000410000 */
[----:B------:R-:W-:Y:S01]  /*8580*/  HADD2.F32 R76, -RZ, R76.H0_H0 ;  /* 0x2000004cff4c7230 */ /* 0x000fe20000004100 */
[----:B------:R-:W-:Y:S01]  /*8590*/  SHF.R.U32.HI R78, RZ, 0x10, R79 ;  /* 0x00000010ff4e7819 */ /* 0x000fe2000001164f */
[----:B------:R-:W-:Y:S02]  /*85a0*/  HADD2.F32 R52, -RZ, R167.H1_H1 ;  /* 0x300000a7ff347230 */ /* 0x000fe40000004100 */
[----:B------:R-:W-:Y:S01]  /*85b0*/  FMUL.FTZ R54, R35, R54 ;  /* 0x0000003623367220 */ /* 0x000fe20000410000 */
[----:B------:R-:W-:Y:S02]  /*85c0*/  HADD2.F32 R64, -RZ, R64.H0_H0 ;  /* 0x20000040ff407230 */ /* 0x000fe40000004100 */
[-C--:B------:R-:W-:Y:S01]  /*85d0*/  FMUL.FTZ R53, R49, R76.reuse ;  /* 0x0000004c31357220 */ /* 0x080fe20000410000 */
[----:B------:R-:W-:Y:S01]  /*85e0*/  FMUL.FTZ R76, R50, R76 ;  /* 0x0000004c324c7220 */ /* 0x000fe20000410000 */
[-C--:B------:R-:W-:Y:S01]  /*85f0*/  FFMA.FTZ R33, R35, R52.reuse, -R80 ;  /* 0x0000003423217223 */ /* 0x080fe20000010850 */
[--C-:B------:R-:W-:Y:S01]  /*8600*/  SHF.R.U64 R47, R66, 0x10, R67.reuse ;  /* 0x00000010422f7819 */ /* 0x100fe20000001243 */
        /* <DEDUP_REMOVED lines=8> */
[----:B------:R-:W-:Y:S02]  /*8690*/  HADD2.F32 R53, -RZ, R78.H0_H0 ;  /* 0x2000004eff357230 */ /* 0x000fe40000004100 */
[--C-:B------:R-:W-:Y:S02]  /*86a0*/  HADD2.F32 R39, -RZ, R37.reuse.H0_H0 ;  /* 0x20000025ff277230 */ /* 0x100fe40000004100 */
[----:B------:R-:W-:Y:S02]  /*86b0*/  HADD2.F32 R54, -RZ, R37.H1_H1 ;  /* 0x30000025ff367230 */ /* 0x000fe40000004100 */
[----:B------:R-:W-:Y:S01]  /*86c0*/  FMUL.FTZ R55, R64, R53 ;  /* 0x0000003540377220 */ /* 0x000fe20000410000 */
[----:B------:R-:W-:-:S02]  /*86d0*/  HADD2.F32 R76, -RZ, R166.H1_H1 ;  /* 0x300000a6ff4c7230 */ /* 0x000fc40000004100 */
[----:B------:R-:W-:Y:S02]  /*86e0*/  HADD2.F32 R51, -RZ, R66.H0_H0 ;  /* 0x20000042ff337230 */ /* 0x000fe40000004100 */
[-C--:B------:R-:W-:Y:S01]  /*86f0*/  FMUL.FTZ R66, R49, R80.reuse ;  /* 0x0000005031427220 */ /* 0x080fe20000410000 */
[C---:B------:R-:W-:Y:S01]  /*8700*/  FMUL.FTZ R80, R39.reuse, R80 ;  /* 0x0000005027507220 */ /* 0x040fe20000410000 */
[----:B------:R-:W-:Y:S01]  /*8710*/  FMUL.FTZ R53, R54, R53 ;  /* 0x0000003536357220 */ /* 0x000fe20000410000 */
[----:B------:R-:W-:Y:S02]  /*8720*/  HADD2.F32 R169, -RZ, R169.H0_H0 ;  /* 0x200000a9ffa97230 */ /* 0x000fe40000004100 */
[-C--:B------:R-:W-:Y:S01]  /*8730*/  FFMA.FTZ R37, R39, R76.reuse, -R66 ;  /* 0x0000004c27257223 */ /* 0x080fe20000010842 */
[----:B------:R-:W-:Y:S01]  /*8740*/  FFMA.FTZ R39, R49, R76, R80 ;  /* 0x0000004c31277223 */ /* 0x000fe20000010050 */
[----:B------:R-:W-:Y:S01]  /*8750*/  FFMA.FTZ R64, R64, R51, R53 ;  /* 0x0000003340407223 */ /* 0x000fe20000010035 */
[----:B------:R-:W-:-:S02]  /*8760*/  HADD2.F32 R76, -RZ, R46.H0_H0 ;  /* 0x2000002eff4c7230 */ /* 0x000fc40000004100 */
[----:B------:R-:W-:Y:S01]  /*8770*/  FFMA.FTZ R54, R54, R51, -R55 ;  /* 0x0000003336367223 */ /* 0x000fe20000010837 */
[----:B------:R-:W-:Y:S02]  /*8780*/  HADD2.F32 R53, -RZ, R36.H1_H1 ;  /* 0x30000024ff357230 */ /* 0x000fe40000004100 */
[----:B------:R-:W-:Y:S01]  /*8790*/  HADD2.F32 R49, -RZ, R32.H1_H1 ;  /* 0x30000020ff317230 */ /* 0x000fe20000004100 */
[----:B------:R-:W-:Y:S01]  /*87a0*/  F2FP.F16.F32.PACK_AB R39, R64, R39 ;  /* 0x000000274027723e */ /* 0x000fe200000000ff */
[----:B------:R-:W-:Y:S02]  /*87b0*/  HADD2.F32 R51, -RZ, R36.H0_H0 ;  /* 0x20000024ff337230 */ /* 0x000fe40000004100 */
[-C--:B------:R-:W-:Y:S01]  /*87c0*/  FMUL.FTZ R78, R53, R76.reuse ;  /* 0x0000004c354e7220 */ /* 0x080fe20000410000 */
[----:B------:R-:W-:Y:S02]  /*87d0*/  HADD2.F32 R46, -RZ, R32.H0_H0 ;  /* 0x20000020ff2e7230 */ /* 0x000fe40000004100 */
[----:B------:R-:W-:Y:S01]  /*87e0*/  FMUL.FTZ R76, R49, R76 ;  /* 0x0000004c314c7220 */ /* 0x000fe20000410000 */
[----:B------:R-:W-:-:S02]  /*87f0*/  HADD2.F32 R66, -RZ, R45.H0_H0 ;  /* 0x2000002dff427230 */ /* 0x000fc40000004100 */
[-C--:B------:R-:W-:Y:S01]  /*8800*/  FMUL.FTZ R45, R51, R169.reuse ;  /* 0x000000a9332d7220 */ /* 0x080fe20000410000 */
[----:B------:R-:W-:Y:S02]  /*8810*/  HADD2.F32 R167, -RZ, R167.H0_H0 ;  /* 0x200000a7ffa77230 */ /* 0x000fe40000004100 */
[C---:B------:R-:W-:Y:S01]  /*8820*/  FMUL.FTZ R36, R46.reuse, R169 ;  /* 0x000000a92e247220 */ /* 0x040fe20000410000 */
[----:B------:R-:W-:Y:S02]  /*8830*/  HADD2.F32 R47, -RZ, R47.H0_H0 ;  /* 0x2000002fff2f7230 */ /* 0x000fe40000004100 */
[----:B------:R-:W-:Y:S01]  /*8840*/  FFMA.FTZ R55, R53, R66, R76 ;  /* 0x0000004235377223 */ /* 0x000fe2000001004c */
[----:B------:R-:W-:Y:S02]  /*8850*/  HADD2.F32 R53, -RZ, R48.H0_H0 ;  /* 0x20000030ff357230 */ /* 0x000fe40000004100 */
[-C--:B------:R-:W-:Y:S01]  /*8860*/  FFMA.FTZ R32, R46, R167.reuse, -R45 ;  /* 0x000000a72e207223 */ /* 0x080fe2000001082d */
[----:B------:R-:W-:Y:S01]  /*8870*/  FFMA.FTZ R36, R51, R167, R36 ;  /* 0x000000a733247223 */ /* 0x000fe20000010024 */
[----:B------:R-:W-:-:S02]  /*8880*/  HADD2.F32 R48, -RZ, R38.H0_H0 ;  /* 0x20000026ff307230 */ /* 0x000fc40000004100 */
[----:B------:R-:W-:Y:S01]  /*8890*/  FFMA.FTZ R45, R49, R66, -R78 ;  /* 0x00000042312d7223 */ /* 0x000fe2000001084e */
[----:B------:R-:W-:Y:S01]  /*88a0*/  HADD2.F32 R51, -RZ, R168.H0_H0 ;  /* 0x200000a8ff337230 */ /* 0x000fe20000004100 */
        /* <DEDUP_REMOVED lines=8> */
[-C--:B------:R-:W-:Y:S01]  /*8930*/  FMUL.FTZ R67, R38, R53.reuse ;  /* 0x0000003526437220 */ /* 0x080fe20000410000 */
[----:B------:R-:W-:Y:S01]  /*8940*/  F2FP.F16.F32.PACK_AB R32, R45, R32 ;  /* 0x000000202d20723e */ /* 0x000fe200000000ff */
        /* <DEDUP_REMOVED lines=9> */
.L_x_2788:
[----:B------:R-:W-:Y:S05]  /*89e0*/  BSYNC B2 ;  /* 0x0000000000027941 */ /* 0x000fea0003800000 */
.L_x_2787:
[----:B0-----:R0:W-:Y:S04]  /*89f0*/  STG.E.128 desc[UR60][R40.64], R32 ;  /* 0x0000002028007986 */ /* 0x0011e8000c101d3c */
[----:B--2---:R0:W-:Y:S02]  /*8a00*/  @!P0 STG.E.128 desc[UR60][R42.64], R36 ;  /* 0x000000242a008986 */ /* 0x0041e4000c101d3c */
.L_x_2786:
[----:B------:R-:W-:Y:S05]  /*8a10*/  BSYNC B1 ;  /* 0x0000000000017941 */ /* 0x000fea0003800000 */
.L_x_2785:
[----:B------:R-:W-:Y:S01]  /*8a20*/  ISETP.NE.AND P0, PT, R10, RZ, PT ;  /* 0x000000ff0a00720c */ /* 0x000fe20003f05270 */
[----:B------:R-:W-:-:S12]  /*8a30*/  BSSY B1, `(.L_x_2789) ;  /* 0x000007b000017945 */ /* 0x000fd80003800000 */
[----:B------:R-:W-:Y:S05]  /*8a40*/  @!P0 BRA `(.L_x_2790) ;  /* 0x0000000400e48947 */ /* 0x000fea0003800000 */
[----:B0-----:R-:W-:Y:S01]  /*8a50*/  SEL R32, R119, R144, !P2 ;  /* 0x0000009077207207 */ /* 0x001fe20005000000 */
[----:B------:R-:W-:Y:S01]  /*8a60*/  BSSY B2, `(.L_x_2791) ;  /* 0x0000075000027945 */ /* 0x000fe20003800000 */
[----:B----4-:R-:W-:Y:S02]  /*8a70*/  IADD3 R36, P0, P4, R92, R124, R13 ;  /* 0x0000007c5c247210 */ /* 0x010fe40007c1e00d */
[----:B------:R-:W-:Y:S02]  /*8a80*/  SHF.R.S32.HI R33, RZ, 0x1f, R32 ;  /* 0x0000001fff217819 */ /* 0x000fe40000011420 */
[----:B------:R-:W-:Y:S02]  /*8a90*/  IADD3.X R38, R89, R44, R107, P0, P4 ;  /* 0x0000002c59267210 */ /* 0x000fe400007e846b */
[----:B------:R-:W-:-:S04]  /*8aa0*/  LEA.HI R33, R33, R32, RZ, 0x4 ;  /* 0x0000002021217211 */ /* 0x000fc800078f20ff */
[----:B------:R-:W-:-:S04]  /*8ab0*/  LEA.HI.SX32 R33, R33, R110, 0x1c ;  /* 0x0000006e21217211 */ /* 0x000fc800078fe2ff */
[----:B---3--:R-:W-:Y:S01]  /*8ac0*/  SHF.R.S32.HI R40, RZ, 0x1f, R33 ;  /* 0x0000001fff287819 */ /* 0x008fe20000011421 */
        /* <DEDUP_REMOVED lines=32> */
[--C-:B------:R-:W-:Y:S01]  /*8cd0*/  SHF.R.U64 R47, R74, 0x10, R75.reuse ;  /* 0x000000104a2f7819 */ /* 0x100fe2000000124b */
[----:B------:R-:W-:Y:S01]  /*8ce0*/  HADD2.F32 R39, -RZ, R32.H1_H1 ;  /* 0x30000020ff277230 */ /* 0x000fe20000004100 */
[----:B------:R-:W-:Y:S01]  /*8cf0*/  SHF.R.U32.HI R74, RZ, 0x10, R75 ;  /* 0x00000010ff4a7819 */ /* 0x000fe2000001164b */
[----:B------:R-:W-:Y:S01]  /*8d00*/  IMAD.MOV.U32 R37, RZ, RZ, R35 ;  /* 0x000000ffff257224 */ /* 0x000fe200078e0023 */
        /* <DEDUP_REMOVED lines=22> */
[----:B------:R-:W-:Y:S02]  /*8e70*/  HADD2.F32 R39, -RZ, R37.H0_H0 ;  /* 0x20000025ff277230 */ /* 0x000fe40000004100 */
        /* <DEDUP_REMOVED lines=25> */
[CC--:B------:R-:W-:Y:S01]  /*9010*/  FMUL.FTZ R53, R51.reuse, R165.reuse ;  /* 0x000000a533357220 */ /* 0x0c0fe20000410000 */
        /* <DEDUP_REMOVED lines=20> */
[----:B------:R-:W-:Y:S02]  /*9160*/  F2FP.F16.F32.PACK_AB R32, R60, R53 ;  /* 0x000000353c20723e */ /* 0x000fe400000000ff */
[----:B------:R-:W-:Y:S02]  /*9170*/  F2FP.F16.F32.PACK_AB R36, R55, R54 ;  /* 0x000000363724723e */ /* 0x000fe400000000ff */
[----:B------:R-:W-:Y:S02]  /*9180*/  F2FP.F16.F32.PACK_AB R34, R34, R51 ;  /* 0x000000332222723e */ /* 0x000fe400000000ff */
[----:B------:R-:W-:Y:S02]  /*9190*/  F2FP.F16.F32.PACK_AB R38, R49, R48 ;  /* 0x000000303126723e */ /* 0x000fe400000000ff */
[----:B------:R-:W-:-:S07]  /*91a0*/  MOV R35, R66 ;  /* 0x0000004200237202 */ /* 0x000fce0000000f00 */
.L_x_2792:
[----:B------:R-:W-:Y:S05]  /*91b0*/  BSYNC B2 ;  /* 0x0000000000027941 */ /* 0x000fea0003800000 */
.L_x_2791:
[----:B0-----:R0:W-:Y:S04]  /*91c0*/  STG.E.128 desc[UR60][R40.64], R32 ;  /* 0x0000002028007986 */ /* 0x0011e8000c101d3c */
[----:B--2---:R0:W-:Y:S02]  /*91d0*/  @!P0 STG.E.128 desc[UR60][R42.64], R36 ;  /* 0x000000242a008986 */ /* 0x0041e4000c101d3c */
.L_x_2790:
[----:B------:R-:W-:Y:S05]  /*91e0*/  BSYNC B1 ;  /* 0x0000000000017941 */ /* 0x000fea0003800000 */
.L_x_2789:
[----:B------:R-:W-:-:S13]  /*91f0*/  ISETP.NE.AND P0, PT, R9, RZ, PT ;  /* 0x000000ff0900720c */ /* 0x000fda0003f05270 */
[----:B------:R-:W-:Y:S05]  /*9200*/  @!P0 BRA `(.L_x_2743) ;  /* 0x0000000800d48947 */ /* 0x000fea0003800000 */
[----:B0-----:R-:W2:Y:S01]  /*9210*/  LDL R32, [R1+0x20] ;  /* 0x0000200001207983 */ /* 0x001ea20000100800 */
[----:B------:R-:W-:Y:S01]  /*9220*/  BSSY B1, `(.L_x_2793) ;  /* 0x0000071000017945 */ /* 0x000fe20003800000 */
[----:B--2---:R-:W-:-:S04]  /*9230*/  LOP3.LUT P4, RZ, R32, 0x1, RZ, 0xc0, !PT ;  /* 0x0000000120ff7812 */ /* 0x004fc8000788c0ff */
[----:B------:R-:W-:Y:S02]  /*9240*/  SEL R144, R119, R144, !P4 ;  /* 0x0000009077907207 */ /* 0x000fe40006000000 */
[----:B---34-:R-:W-:Y:S02]  /*9250*/  IADD3 R41, P0, P4, R92, R124, R12 ;  /* 0x0000007c5c297210 */ /* 0x018fe40007c1e00c */
[----:B------:R-:W-:Y:S02]  /*9260*/  SHF.R.S32.HI R33, RZ, 0x1f, R144 ;  /* 0x0000001fff217819 */ /* 0x000fe40000011490 */
[----:B------:R-:W-:Y:S02]  /*9270*/  IADD3.X R46, R89, R44, R106, P0, P4 ;  /* 0x0000002c592e7210 */ /* 0x000fe400007e846a */
[----:B------:R-:W-:Y:S02]  /*9280*/  LEA.HI R144, R33, R144, RZ, 0x4 ;  /* 0x0000009021907211 */ /* 0x000fe400078f20ff */
[----:B------:R-:W-:-:S02]  /*9290*/  ISETP.GE.AND P4, PT, R187, R118, PT ;  /* 0x00000076bb00720c */ /* 0x000fc40003f86270 */
[----:B------:R-:W-:Y:S02]  /*92a0*/  LEA.HI.SX32 R144, R144, R109, 0x1c ;  /* 0x0000006d90907211 */ /* 0x000fe400078fe2ff */
[C---:B------:R-:W-:Y:S02]  /*92b0*/  LEA R40, P0, R41.reuse, R114, 0x1 ;  /* 0x0000007229287211 */ /* 0x040fe400078008ff */
[----:B------:R-:W-:Y:S01]  /*92c0*/  SHF.R.S32.HI R33, RZ, 0x1f, R144 ;  /* 0x0000001fff217819 */ /* 0x000fe20000011490 */
[----:B------:R-:W-:Y:S01]  /*92d0*/  IMAD.SHL.U32 R42, R144, 0x8, RZ ;  /* 0x00000008902a7824 */ /* 0x000fe200078e00ff */
[----:B------:R-:W-:Y:S02]  /*92e0*/  LEA.HI.X R41, R41, R115, R46, 0x1, P0 ;  /* 0x0000007329297211 */ /* 0x000fe400000f0c2e */
[----:B------:R-:W-:Y:S02]  /*92f0*/  LEA.HI R144, R33, R144, RZ, 0x3 ;  /* 0x0000009021907211 */ /* 0x000fe400078f18ff */
[----:B------:R-:W-:-:S03]  /*9300*/  LOP3.LUT R33, R195, 0x38, R42, 0xf8, !PT ;  /* 0x00000038c3217812 */ /* 0x000fc600078ef82a */
[----:B------:R-:W-:Y:S01]  /*9310*/  IMAD.SHL.U32 R144, R144, 0x400, RZ ;  /* 0x0000040090907824 */ /* 0x000fe200078e00ff */
[----:B------:R-:W-:Y:S01]  /*9320*/  LOP3.LUT R32, R33, R232, RZ, 0x3c, !PT ;  /* 0x000000e821207212 */ /* 0x000fe200078e3cff */
[----:B------:R-:W-:-:S03]  /*9330*/  IMAD R33, R17, 0x6000, R134 ;  /* 0x0000600011217824 */ /* 0x000fc600078e0286 */
[----:B------:R-:W-:Y:S01]  /*9340*/  LOP3.LUT R144, R144, 0x7fffe000, RZ, 0xc0, !PT ;  /* 0x7fffe00090907812 */ /* 0x000fe200078ec0ff */
[----:B------:R-:W-:-:S03]  /*9350*/  IMAD R33, R33, 0x2, R16 ;  /* 0x0000000221217824 */ /* 0x000fc600078e0210 */
[----:B------:R-:W-:-:S05]  /*9360*/  IADD3 R32, R32, R144, R199 ;  /* 0x0000009020207210 */ /* 0x000fca0007ffe0c7 */
[----:B------:R-:W-:-:S05]  /*9370*/  IMAD R35, R17, 0x6000, R32 ;  /* 0x0000600011237824 */ /* 0x000fca00078e0220 */
[----:B------:R-:W-:Y:S02]  /*9380*/  LEA R36, R35, R16, 0x1 ;  /* 0x0000001023247211 */ /* 0x000fe400078e08ff */
        /* <DEDUP_REMOVED lines=23> */
[----:B------:R-:W-:Y:S01]  /*9500*/  FMUL.FTZ R33, R39, R51 ;  /* 0x0000003327217220 */ /* 0x000fe20000410000 */
[----:B------:R-:W-:Y:S02]  /*9510*/  HADD2.F32 R50, -RZ, R149.H1_H1 ;  /* 0x30000095ff327230 */ /* 0x000fe40000004100 */
[----:B------:R-:W-:Y:S01]  /*9520*/  FFMA.FTZ R54, R37, R52, R54 ;  /* 0x0000003425367223 */ /* 0x000fe20000010036 */
[----:B------:R-:W-:-:S02]  /*9530*/  HADD2.F32 R37, -RZ, R49.H0_H0 ;  /* 0x20000031ff257230 */ /* 0x000fc40000004100 */
[C---:B------:R-:W-:Y:S01]  /*9540*/  FMUL.FTZ R56, R32.reuse, R51 ;  /* 0x0000003320387220 */ /* 0x040fe20000410000 */
[----:B------:R-:W-:Y:S01]  /*9550*/  FFMA.FTZ R53, R35, R52, -R58 ;  /* 0x0000003423357223 */ /* 0x000fe2000001083a */
[----:B------:R-:W-:Y:S02]  /*9560*/  HADD2.F32 R49, -RZ, R49.H1_H1 ;  /* 0x30000031ff317230 */ /* 0x000fe40000004100 */
[-C--:B------:R-:W-:Y:S01]  /*9570*/  FFMA.FTZ R32, R32, R50.reuse, -R33 ;  /* 0x0000003220207223 */ /* 0x080fe20000010821 */
[----:B------:R-:W-:Y:S02]  /*9580*/  HADD2.F32 R51, -RZ, R70.H0_H0 ;  /* 0x20000046ff337230 */ /* 0x000fe40000004100 */
[----:B------:R-:W-:Y:S01]  /*9590*/  FFMA.FTZ R33, R39, R50, R56 ;  /* 0x0000003227217223 */ /* 0x000fe20000010038 */
[----:B------:R-:W-:Y:S01]  /*95a0*/  HADD2.F32 R52, -RZ, R150.H1_H1 ;  /* 0x30000096ff347230 */ /* 0x000fe20000004100 */
[----:B------:R-:W-:Y:S01]  /*95b0*/  SHF.R.U64 R57, R68, 0x10, R69 ;  /* 0x0000001044397819 */ /* 0x000fe20000001245 */
[----:B------:R-:W-:-:S02]  /*95c0*/  HADD2.F32 R35, -RZ, R36.H0_H0 ;  /* 0x20000024ff237230 */ /* 0x000fc40000004100 */
[-C--:B------:R-:W-:Y:S01]  /*95d0*/  FMUL.FTZ R55, R49, R51.reuse ;  /* 0x0000003331377220 */ /* 0x080fe20000410000 */
[----:B------:R-:W-:Y:S02]  /*95e0*/  HADD2.F32 R36, -RZ, R36.H1_H1 ;  /* 0x30000024ff247230 */ /* 0x000fe40000004100 */
[-C--:B------:R-:W-:Y:S01]  /*95f0*/  FMUL.FTZ R56, R37, R52.reuse ;  /* 0x0000003425387220 */ /* 0x080fe20000410000 */
[----:B------:R-:W-:Y:S02]  /*9600*/  HADD2.F32 R39, -RZ, R59.H0_H0 ;  /* 0x2000003bff277230 */ /* 0x000fe40000004100 */
[----:B------:R-:W-:Y:S01]  /*9610*/  FMUL.FTZ R52, R35, R52 ;  /* 0x0000003423347220 */ /* 0x000fe20000410000 */
[----:B------:R-:W-:Y:S02]  /*9620*/  HADD2.F32 R50, -RZ, R148.H1_H1 ;  /* 0x30000094ff327230 */ /* 0x000fe40000004100 */
[----:B------:R-:W-:Y:S01]  /*9630*/  FMUL.FTZ R58, R36, R51 ;  /* 0x00000033243a7220 */ /* 0x000fe20000410000 */
[----:B------:R-:W-:-:S02]  /*9640*/  HADD2.F32 R151, -RZ, R151.H0_H0 ;  /* 0x20000097ff977230 */ /* 0x000fc40000004100 */
[----:B------:R-:W-:Y:S01]  /*9650*/  FFMA.FTZ R55, R36, R39, -R55 ;  /* 0x0000002724377223 */ /* 0x000fe20000010837 */
[----:B------:R-:W-:Y:S02]  /*9660*/  HADD2.F32 R36, -RZ, R48.H0_H0 ;  /* 0x20000030ff247230 */ /* 0x000fe40000004100 */
[-C--:B------:R-:W-:Y:S01]  /*9670*/  FFMA.FTZ R56, R35, R50.reuse, -R56 ;  /* 0x0000003223387223 */ /* 0x080fe20000010838 */
[----:B------:R-:W-:Y:S02]  /*9680*/  HADD2.F32 R35, -RZ, R47.H0_H0 ;  /* 0x2000002fff237230 */ /* 0x000fe40000004100 */
        /* <DEDUP_REMOVED lines=9> */
[----:B------:R-:W-:Y:S02]  /*9720*/  HADD2.F32 R46, -RZ, R46.H0_H0 ;  /* 0x2000002eff2e7230 */ /* 0x000fe40000004100 */
[----:B------:R-:W-:Y:S01]  /*9730*/  FMUL.FTZ R52, R48, R37 ;  /* 0x0000002530347220 */ /* 0x000fe20000410000 */
[----:B------:R-:W-:-:S02]  /*9740*/  HADD2.F32 R36, -RZ, R38.H0_H0 ;  /* 0x20000026ff247230 */ /* 0x000fc40000004100 */
[----:B------:R-:W-:Y:S01]  /*9750*/  FMUL.FTZ R37, R47, R37 ;  /* 0x000000252f257220 */ /* 0x000fe20000410000 */
[----:B------:R-:W-:Y:S02]  /*9760*/  HADD2.F32 R45, -RZ, R45.H0_H0 ;  /* 0x2000002dff2d7230 */ /* 0x000fe40000004100 */
[----:B------:R-:W-:Y:S01]  /*9770*/  FFMA.FTZ R58, R49, R39, R58 ;  /* 0x00000027313a7223 */ /* 0x000fe2000001003a */
[----:B------:R-:W-:Y:S02]  /*9780*/  HADD2.F32 R35, -RZ, R34.H0_H0 ;  /* 0x20000022ff237230 */ /* 0x000fe40000004100 */
[-C--:B------:R-:W-:Y:S01]  /*9790*/  FFMA.FTZ R47, R47, R46.reuse, -R52 ;  /* 0x0000002e2f2f7223 */ /* 0x080fe20000010834 */
[----:B------:R-:W-:Y:S02]  /*97a0*/  HADD2.F32 R38, -RZ, R38.H1_H1 ;  /* 0x30000026ff267230 */ /* 0x000fe40000004100 */
[----:B------:R-:W-:Y:S01]  /*97b0*/  FFMA.FTZ R46, R48, R46, R37 ;  /* 0x0000002e302e7223 */ /* 0x000fe20000010025 */
[----:B------:R-:W-:Y:S01]  /*97c0*/  HADD2.F32 R150, -RZ, R150.H0_H0 ;  /* 0x20000096ff967230 */ /* 0x000fe20000004100 */
[----:B------:R-:W-:Y:S01]  /*97d0*/  F2FP.F16.F32.PACK_AB R53, R53, R32 ;  /* 0x000000203535723e */ /* 0x000fe200000000ff */
[----:B------:R-:W-:-:S02]  /*97e0*/  HADD2.F32 R34, -RZ, R34.H1_H1 ;  /* 0x30000022ff227230 */ /* 0x000fc40000004100 */
[-C--:B------:R-:W-:Y:S01]  /*97f0*/  FMUL.FTZ R39, R38, R45.reuse ;  /* 0x0000002d26277220 */ /* 0x080fe20000410000 */
[----:B------:R-:W-:Y:S02]  /*9800*/  HADD2.F32 R148, -RZ, R148.H0_H0 ;  /* 0x20000094ff947230 */ /* 0x000fe40000004100 */
[-C--:B------:R-:W-:Y:S01]  /*9810*/  FMUL.FTZ R48, R36, R150.reuse ;  /* 0x0000009624307220 */ /* 0x080fe20000410000 */
[----:B------:R-:W-:Y:S02]  /*9820*/  HADD2.F32 R43, -RZ, R43.H0_H0 ;  /* 0x2000002bff2b7230 */ /* 0x000fe40000004100 */
[C---:B------:R-:W-:Y:S01]  /*9830*/  FMUL.FTZ R37, R35.reuse, R150 ;  /* 0x0000009623257220 */ /* 0x040fe20000410000 */
[----:B------:R-:W-:Y:S01]  /*9840*/  FMUL.FTZ R45, R34, R45 ;  /* 0x0000002d222d7220 */ /* 0x000fe20000410000 */
[-C--:B------:R-:W-:Y:S01]  /*9850*/  FFMA.FTZ R48, R35, R148.reuse, -R48 ;  /* 0x0000009423307223 */ /* 0x080fe20000010830 */
[----:B------:R-:W-:Y:S01]  /*9860*/  F2FP.F16.F32.PACK_AB R54, R54, R33 ;  /* 0x000000213636723e */ /* 0x000fe200000000ff */
[----:B------:R-:W-:Y:S01]  /*9870*/  FFMA.FTZ R37, R36, R148, R37 ;  /* 0x0000009424257223 */ /* 0x000fe20000010025 */
[-C--:B------:R-:W-:Y:S01]  /*9880*/  FFMA.FTZ R39, R34, R43.reuse, -R39 ;  /* 0x0000002b22277223 */ /* 0x080fe20000010827 */
[----:B------:R-:W-:Y:S01]  /*9890*/  FFMA.FTZ R38, R38, R43, R45 ;  /* 0x0000002b26267223 */ /* 0x000fe2000001002d */
[----:B------:R-:W-:Y:S01]  /*98a0*/  F2FP.F16.F32.PACK_AB R51, R58, R51 ;  /* 0x000000333a33723e */ /* 0x000fe200000000ff */
[----:B------:R-:W-:Y:S01]  /*98b0*/  IMAD.MOV.U32 R33, RZ, RZ, R53 ;  /* 0x000000ffff217224 */ /* 0x000fe200078e0035 */
[----:B------:R-:W-:-:S02]  /*98c0*/  F2FP.F16.F32.PACK_AB R35, R55, R56 ;  /* 0x000000383723723e */ /* 0x000fc400000000ff */
[----:B------:R-:W-:Y:S01]  /*98d0*/  F2FP.F16.F32.PACK_AB R34, R39, R48 ;  /* 0x000000302722723e */ /* 0x000fe200000000ff */
[----:B------:R-:W-:Y:S01]  /*98e0*/  IMAD.MOV.U32 R39, RZ, RZ, R51 ;  /* 0x000000ffff277224 */ /* 0x000fe200078e0033 */
[----:B------:R-:W-:Y:S01]  /*98f0*/  F2FP.F16.F32.PACK_AB R38, R38, R37 ;  /* 0x000000252626723e */ /* 0x000fe200000000ff */
[----:B------:R-:W-:Y:S01]  /*9900*/  IMAD.MOV.U32 R37, RZ, RZ, R54 ;  /* 0x000000ffff257224 */ /* 0x000fe200078e0036 */
[----:B------:R-:W-:Y:S02]  /*9910*/  F2FP.F16.F32.PACK_AB R32, R47, R50 ;  /* 0x000000322f20723e */ /* 0x000fe400000000ff */
[----:B------:R-:W-:-:S07]  /*9920*/  F2FP.F16.F32.PACK_AB R36, R46, R151 ;  /* 0x000000972e24723e */ /* 0x000fce00000000ff */
.L_x_2794:
[----:B------:R-:W-:Y:S05]  /*9930*/  BSYNC B1 ;  /* 0x0000000000017941 */ /* 0x000fea0003800000 */
.L_x_2793:
        /* <DEDUP_REMOVED lines=10> */
.L_x_2710:
[----:B------:R-:W2:Y:S02]  /*99e0*/  LDL R32, [R1+0x24] ;  /* 0x0000240001207983 */ /* 0x000ea40000100800 */
[----:B--2---:R-:W-:-:S13]  /*99f0*/  R2UR UR4, R32 ;  /* 0x00000000200472ca */ /* 0x004fda00000e0000 */
[----:B------:R-:W-:-:S06]  /*9a00*/  UISETP.NE.AND UP0, UPT, UR4, 0x3, UPT ;  /* 0x000000030400788c */ /* 0x000fcc000bf05270 */
[----:B------:R-:W-:-:S13]  /*9a10*/  PLOP3.LUT P1, PT, PT, PT, UP0, 0x80, 0x0 ;  /* 0x000000000000781c */ /* 0x000fda0003f2f008 */
[----:B------:R-:W-:Y:S05]  /*9a20*/  @!P1 BRA `(.L_x_2795) ;  /* 0x0000000000049947 */ /* 0x000fea0003800000 */
[----:B------:R-:W-:Y:S01]  /*9a30*/  BPT.TRAP 0x1 ;  /* 0x000000040000795c */ /* 0x000fe20000300000 */
.L_x_2795:
        /* <DEDUP_REMOVED lines=8> */
.L_x_3087:
[----:B------:R-:W-:Y:S05]  /*9ac0*/  BSYNC B1 ;  /* 0x0000000000017941 */ /* 0x000fea0003800000 */
.L_x_2796:
        /* <DEDUP_REMOVED lines=20> */
.L_x_2799:
[----:B------:R-:W-:Y:S05]  /*9c10*/  BSYNC B1 ;  /* 0x0000000000017941 */ /* 0x000fea0003800000 */
.L_x_2798:
        /* <DEDUP_REMOVED lines=20> */
.L_x_2743:
[----:B------:R-:W-:Y:S05]  /*9d60*/  BSYNC B0 ;  /* 0x0000000000007941 */ /* 0x000fea0003800000 */
.L_x_2709:
        /* <DEDUP_REMOVED lines=17> */
.L_x_2801:
[----:B------:R-:W-:Y:S05]  /*9e80*/  BSYNC B0 ;  /* 0x0000000000007941 */ /* 0x000fea0003800000 */
.L_x_2800:
[----:B------:R-:W2:Y:S01]  /*9e90*/  SYNCS.PHASECHK.TRANS64.TRYWAIT P4, [R3+URZ+0x348b0], R0 ;  /* 0x0348b000030075a7 */ /* 0x000ea2000808017f */
[----:B0-----:R-:W-:Y:S01]  /*9ea0*/  IMAD R32, R17, 0x4000, R26 ;  /* 0x0000400011207824 */ /* 0x001fe200078e021a */
[----:B------:R-:W-:Y:S01]  /*9eb0*/  ULDC.64 UR56, c[0x0][0x328] ;  /* 0x0000ca0000387ab9 */ /* 0x000fe20000000a00 */
[----:B------:R-:W-:Y:S01]  /*9ec0*/  ULDC.64 UR58, c[0x0][0x318] ;  /* 0x0000c600003a7ab9 */ /* 0x000fe20000000a00 */
[----:B------:R-:W-:Y:S01]  /*9ed0*/  BSSY B0, `(.L_x_2802) ;  /* 0x0000004000007945 */ /* 0x000fe20003800000 */
[----:B------:R-:W-:Y:S01]  /*9ee0*/  ISETP.GE.AND P1, PT, R184, R4, PT ;  /* 0x00000004b800720c */ /* 0x000fe20003f26270 */
[----:B------:R-:W-:Y:S02]  /*9ef0*/  IMAD.IADD R33, R121, 0x1, R32 ;  /* 0x0000000179217824 */ /* 0x000fe400078e0220 */
[----:B--2---:R-:W-:Y:S10]  /*9f00*/  @!P4 BRA `(.L_x_2803) ;  /* 0x000001b8003cc947 */ /* 0x004ff40003800000 */
.L_x_3088:
[----:B------:R-:W-:Y:S05]  /*9f10*/  BSYNC B0 ;  /* 0x0000000000007941 */ /* 0x000fea0003800000 */
.L_x_2802:
[----:B------:R-:W-:Y:S01]  /*9f20*/  BSSY B0, `(.L_x_2804) ;  /* 0x000001a000007945 */ /* 0x000fe20003800000 */
[----:B01----:R-:W-:Y:S01]  /*9f30*/  LEA R0, R32, R112, 0x1 ;  /* 0x0000007020007211 */ /* 0x003fe200078e08ff */
[----:B------:R-:W-:-:S04]  /*9f40*/  IMAD.WIDE R40, R2, 0x80, R116 ;  /* 0x0000008002287825 */ /* 0x000fc800078e0274 */
[----:B------:R-:W-:Y:S01]  /*9f50*/  IMAD R44, R33, 0x2, R112 ;  /* 0x00000002212c7824 */ /* 0x000fe200078e0270 */
[----:B------:R-:W-:Y:S06]  /*9f60*/  @P1 BRA `(.L_x_2805) ;  /* 0x0000000000541947 */ /* 0x000fec0003800000 */
[----:B------:R-:W-:Y:S01]  /*9f70*/  IMAD R35, R41, UR56, RZ ;  /* 0x0000003829237c24 */ /* 0x000fe2000f8e02ff */
[----:B------:R-:W-:Y:S01]  /*9f80*/  ULDC UR4, c[0x0][0x320] ;  /* 0x0000c80000047ab9 */ /* 0x000fe20000000800 */
[----:B------:R-:W-:Y:S01]  /*9f90*/  IMAD.MOV.U32 R32, RZ, RZ, R94 ;  /* 0x000000ffff207224 */ /* 0x000fe200078e005e */
[----:B------:R-:W-:Y:S01]  /*9fa0*/  ISETP.GE.AND P4, PT, R18, UR4, PT ;  /* 0x0000000412007c0c */ /* 0x000fe2000bf86270 */
        /* <DEDUP_REMOVED lines=17> */
.L_x_2805:
[----:B------:R-:W-:Y:S05]  /*a0c0*/  BSYNC B0 ;  /* 0x0000000000007941 */ /* 0x000fea0003800000 */
.L_x_2804:
[----:B------:R-:W-:Y:S01]  /*a0d0*/  ISETP.GE.AND P1, PT, R214, R4, PT ;  /* 0x00000004d600720c */ /* 0x000fe20003f26270 */
[----:B------:R-:W-:-:S12]  /*a0e0*/  BSSY B0, `(.L_x_2806) ;  /* 0x0000018000007945 */ /* 0x000fd80003800000 */
[----:B------:R-:W-:Y:S05]  /*a0f0*/  @P1 BRA `(.L_x_2807) ;  /* 0x0000000000581947 */ /* 0x000fea0003800000 */
[----:B0-----:R-:W-:Y:S01]  /*a100*/  IADD3 R35, P1, R40, 0x40, RZ ;  /* 0x0000004028237810 */ /* 0x001fe20007f3e0ff */
[----:B------:R-:W-:Y:S01]  /*a110*/  IMAD.MOV.U32 R4, RZ, RZ, R94 ;  /* 0x000000ffff047224 */ /* 0x000fe200078e005e */
[----:B------:R-:W-:Y:S02]  /*a120*/  ULDC UR4, c[0x0][0x320] ;  /* 0x0000c80000047ab9 */ /* 0x000fe40000000800 */
[----:B------:R-:W-:Y:S01]  /*a130*/  ISETP.GE.AND P4, PT, R18, UR4, PT ;  /* 0x0000000412007c0c */ /* 0x000fe2000bf86270 */
[----:B------:R-:W-:Y:S02]  /*a140*/  IMAD.X R40, RZ, RZ, R41, P1 ;  /* 0x000000ffff287224 */ /* 0x000fe400008e0629 */
[----:B------:R-:W-:-:S04]  /*a150*/  IMAD.WIDE.U32 R32, R35, UR56, R4 ;  /* 0x0000003823207c25 */ /* 0x000fc8000f8e0004 */
[----:B------:R-:W-:-:S04]  /*a160*/  IMAD R40, R40, UR56, RZ ;  /* 0x0000003828287c24 */ /* 0x000fc8000f8e02ff */
[----:B------:R-:W-:Y:S01]  /*a170*/  IMAD R35, R35, UR57, R40 ;  /* 0x0000003923237c24 */ /* 0x000fe2000f8e0228 */
[----:B------:R-:W-:-:S03]  /*a180*/  LEA R40, P1, R32, UR58, 0x1 ;  /* 0x0000003a20287c11 */ /* 0x000fc6000f8208ff */
[----:B------:R-:W-:-:S05]  /*a190*/  IMAD.IADD R33, R33, 0x1, R35 ;  /* 0x0000000121217824 */ /* 0x000fca00078e0223 */
        /* <DEDUP_REMOVED lines=12> */
.L_x_2807:
[----:B------:R-:W-:Y:S05]  /*a260*/  BSYNC B0 ;  /* 0x0000000000007941 */ /* 0x000fea0003800000 */
.L_x_2806:
[----:B------:R-:W3:Y:S01]  /*a270*/  LDL R0, [R1+0x20] ;  /* 0x0000200001007983 */ /* 0x000ee20000100800 */
[----:B------:R-:W-:Y:S01]  /*a280*/  VIADD R17, R17, 0x1 ;  /* 0x0000000111117836 */ /* 0x000fe20000000000 */
[----:B------:R-:W-:Y:S01]  /*a290*/  @!P0 IADD3 R3, R3, 0x348c0, RZ ;  /* 0x000348c003038810 */ /* 0x000fe20007ffe0ff */
        /* <DEDUP_REMOVED lines=16> */
.L_x_2704:
[----:B------:R-:W1:Y:S01]  /*a3a0*/  LDC R0, c[0x0][0x448] ;  /* 0x00011200ff007b82 */ /* 0x000e620000000800 */
[----:B------:R-:W-:Y:S01]  /*a3b0*/  BSSY B0, `(.L_x_2809) ;  /* 0x0000036000007945 */ /* 0x000fe20003800000 */
[----:B------:R-:W-:Y:S02]  /*a3c0*/  CS2R R88, SRZ ;  /* 0x0000000000587805 */ /* 0x000fe4000001ff00 */
[----:B------:R-:W-:Y:S02]  /*a3d0*/  CS2R R86, SRZ ;  /* 0x0000000000567805 */ /* 0x000fe4000001ff00 */
[----:B------:R-:W-:Y:S02]  /*a3e0*/  CS2R R84, SRZ ;  /* 0x0000000000547805 */ /* 0x000fe4000001ff00 */
[----:B------:R-:W-:Y:S02]  /*a3f0*/  CS2R R82, SRZ ;  /* 0x0000000000527805 */ /* 0x000fe4000001ff00 */
[----:B------:R-:W-:Y:S01]  /*a400*/  CS2R R80, SRZ ;  /* 0x0000000000507805 */ /* 0x000fe2000001ff00 */
[----:B0-2---:R-:W-:Y:S01]  /*a410*/  IMAD.MOV.U32 R39, RZ, RZ, RZ ;  /* 0x000000ffff277224 */ /* 0x005fe200078e00ff */
[----:B------:R-:W-:Y:S01]  /*a420*/  CS2R R76, SRZ ;  /* 0x00000000004c7805 */ /* 0x000fe2000001ff00 */
[----:B------:R-:W-:Y:S01]  /*a430*/  IMAD.MOV.U32 R78, RZ, RZ, RZ ;  /* 0x000000ffff4e7224 */ /* 0x000fe200078e00ff */
[----:B------:R-:W-:Y:S01]  /*a440*/  CS2R R36, SRZ ;  /* 0x0000000000247805 */ /* 0x000fe2000001ff00 */
[----:B------:R-:W-:Y:S01]  /*a450*/  IMAD.MOV.U32 R74, RZ, RZ, RZ ;  /* 0x000000ffff4a7224 */ /* 0x000fe200078e00ff */
[----:B------:R-:W-:-:S02]  /*a460*/  CS2R R72, SRZ ;  /* 0x0000000000487805 */ /* 0x000fc4000001ff00 */
[----:B------:R-:W-:Y:S02]  /*a470*/  CS2R R34, SRZ ;  /* 0x0000000000227805 */ /* 0x000fe4000001ff00 */
[----:B------:R-:W-:Y:S02]  /*a480*/  MOV R70, RZ ;  /* 0x000000ff00467202 */ /* 0x000fe40000000f00 */
        /* <DEDUP_REMOVED lines=20> */
[----:B------:R-:W-:Y:S01]  /*a5d0*/  IMAD.MOV.U32 R95, RZ, RZ, RZ ;  /* 0x000000ffff5f7224 */ /* 0x000fe200078e00ff */
[----:B------:R-:W-:Y:S01]  /*a5e0*/  MOV R10, RZ ;  /* 0x000000ff000a7202 */ /* 0x000fe20000000f00 */
[----:B------:R-:W0:Y:S01]  /*a5f0*/  @P1 LDC R3, c[0x0][0x44c] ;  /* 0x00011300ff031b82 */ /* 0x000e220000000800 */
[----:B------:R-:W-:Y:S02]  /*a600*/  IMAD.MOV.U32 R28, RZ, RZ, RZ ;  /* 0x000000ffff1c7224 */ /* 0x000fe400078e00ff */
[----:B------:R-:W-:Y:S02]  /*a610*/  IMAD.MOV.U32 R97, RZ, RZ, RZ ;  /* 0x000000ffff617224 */ /* 0x000fe400078e00ff */
[----:B------:R-:W-:-:S03]  /*a620*/  IMAD.MOV.U32 R99, RZ, RZ, RZ ;  /* 0x000000ffff637224 */ /* 0x000fc600078e00ff */
[----:B------:R-:W1:Y:S01]  /*a630*/  @P1 LDC R2, c[0x0][0x450] ;  /* 0x00011400ff021b82 */ /* 0x000e620000000800 */
[----:B0-----:R-:W-:-:S05]  /*a640*/  @P1 IMAD.HI.U32 R3, R0, R3, RZ ;  /* 0x0000000300031227 */ /* 0x001fca00078e00ff */
[----:B-1----:R-:W-:Y:S02]  /*a650*/  @P1 SHF.R.U32.HI R0, RZ, R2, R3 ;  /* 0x00000002ff001219 */ /* 0x002fe40000011603 */
[----:B------:R-:W-:-:S03]  /*a660*/  PLOP3.LUT P1, PT, PT, PT, PT, 0x80, 0x0 ;  /* 0x000000000000781c */ /* 0x000fc60003f2f070 */
[----:B------:R-:W-:-:S05]  /*a670*/  IMAD.IADD R0, R145, 0x1, R0 ;  /* 0x0000000191007824 */ /* 0x000fca00078e0200 */
[----:B------:R-:W-:-:S04]  /*a680*/  SHF.R.S32.HI R3, RZ, 0x1f, R0 ;  /* 0x0000001fff037819 */ /* 0x000fc80000011400 */
[----:B------:R-:W-:Y:S02]  /*a690*/  LEA.HI R3, R3, R0, RZ, 0x7 ;  /* 0x0000000003037211 */ /* 0x000fe400078f38ff */
[----:B------:R-:W-:Y:S02]  /*a6a0*/  MOV R0, RZ ;  /* 0x000000ff00007202 */ /* 0x000fe40000000f00 */
[----:B------:R-:W-:-:S04]  /*a6b0*/  SHF.R.S32.HI R3, RZ, 0x7, R3 ;  /* 0x00000007ff037819 */ /* 0x000fc80000011403 */
[----:B------:R-:W-:-:S04]  /*a6c0*/  VIMNMX R146, R146, R3, PT ;  /* 0x0000000392927248 */ /* 0x000fc80003fe0100 */
[----:B------:R-:W-:Y:S01]  /*a6d0*/  ISETP.GE.AND P2, PT, R146, 0x1, PT ;  /* 0x000000019200780c */ /* 0x000fe20003f46270 */
[----:B------:R-:W-:-:S12]  /*a6e0*/  @P0 BRA `(.L_x_2810) ;  /* 0x0000000000080947 */ /* 0x000fd80003800000 */
[----:B------:R-:W0:Y:S02]  /*a6f0*/  FENCE.VIEW.ASYNC.G ;  /* 0x00000000000073c6 */ /* 0x000e240000000100 */
[----:B0-----:R-:W-:Y:S06]  /*a700*/  BAR.ARV 0xc, 0x180 ;  /* 0x0306000000007b1d */ /* 0x001fec0000002000 */
.L_x_2810:
[----:B------:R-:W-:Y:S05]  /*a710*/  BSYNC B0 ;  /* 0x0000000000007941 */ /* 0x000fea0003800000 */
.L_x_2809:
[----:B------:R-:W-:Y:S02]  /*a720*/  IMAD.MOV.U32 R20, RZ, RZ, RZ ;  /* 0x000000ffff147224 */ /* 0x000fe400078e00ff */
[----:B------:R-:W-:Y:S01]  /*a730*/  IMAD.MOV.U32 R11, RZ, RZ, RZ ;  /* 0x000000ffff0b7224 */ /* 0x000fe200078e00ff */
[----:B------:R-:W-:Y:S06]  /*a740*/  @!P2 BRA `(.L_x_2811) ;  /* 0x0000011000d4a947 */ /* 0x000fec0003800000 */
[----:B------:R-:W2:Y:S04]  /*a750*/  LDL R2, [R1+0x40] ;  /* 0x0000400001027983 */ /* 0x000ea80000100800 */
[----:B------:R-:W0:Y:S01]  /*a760*/  SHFL.IDX PT, R0, R233, RZ, 0x1f ;  /* 0x00001fffe9007589 */ /* 0x000e2200000e0000 */
[----:B--2---:R-:W-:Y:S02]  /*a770*/  R2UR UR4, R2 ;  /* 0x00000000020472ca */ /* 0x004fe400000e0000 */
[----:B0-----:R-:W-:-:S04]  /*a780*/  LEA.HI R2, R0, R0, RZ, 0x1 ;  /* 0x0000000000027211 */ /* 0x001fc800078f08ff */
[----:B------:R-:W-:-:S04]  /*a790*/  LOP3.LUT R3, R2, 0x1e, RZ, 0xc0, !PT ;  /* 0x0000001e02037812 */ /* 0x000fc800078ec0ff */
[----:B------:R-:W-:-:S03]  /*a7a0*/  IADD3 R3, R0, -R3, RZ ;  /* 0x8000000300037210 */ /* 0x000fc60007ffe0ff */
[----:B------:R-:W-:Y:S01]  /*a7b0*/  IMAD.U32 R0, RZ, RZ, UR4 ;  /* 0x00000004ff007e24 */ /* 0x000fe2000f8e00ff */
[----:B------:R-:W-:-:S04]  /*a7c0*/  LEA R3, R3, UR4, 0xd ;  /* 0x0000000403037c11 */ /* 0x000fc8000f8e68ff */
        /* <DEDUP_REMOVED lines=13> */
[----:B------:R-:W-:Y:S01]  /*a8a0*/  IMAD.U32 R7, RZ, RZ, UR7 ;  /* 0x00000007ff077e24 */ /* 0x000fe2000f8e00ff */
[----:B------:R-:W-:Y:S01]  /*a8b0*/  MOV R8, 0x70 ;  /* 0x0000007000087802 */ /* 0x000fe20000000f00 */
[----:B------:R-:W-:-:S02]  /*a8c0*/  IMAD.U32 R10, RZ, RZ, UR4 ;  /* 0x00000004ff0a7e24 */ /* 0x000fc4000f8e00ff */
[----:B------:R-:W-:Y:S02]  /*a8d0*/  IMAD.U32 R11, RZ, RZ, UR5 ;  /* 0x00000005ff0b7e24 */ /* 0x000fe4000f8e00ff */
[----:B------:R-:W-:Y:S02]  /*a8e0*/  IMAD.MOV.U32 R12, RZ, RZ, 0x1 ;  /* 0x00000001ff0c7424 */ /* 0x000fe400078e00ff */
[----:B0-----:R-:W-:-:S07]  /*a8f0*/  IMAD.MOV.U32 R13, RZ, RZ, RZ ;  /* 0x000000ffff0d7224 */ /* 0x001fce00078e00ff */
[----:B------:R-:W-:-:S07]  /*a900*/  LEPC R20, `(.L_x_2812) ;  /* 0x000000001014794e */ /* 0x000fce0000000000 */
[----:B-1---5:R-:W-:Y:S05]  /*a910*/  CALL.ABS.NOINC R14 ;  /* 0x000000000e007343 */ /* 0x022fea0003c00000 */
.L_x_2812:
        /* <DEDUP_REMOVED lines=12> */
.L_x_2816:
[----:B-1----:R1:W2:Y:S02]  /*a9e0*/  SYNCS.PHASECHK.TRANS64.TRYWAIT P0, [R16+URZ+0x34800], R3 ;  /* 0x03480003100075a7 */ /* 0x0022a4000800017f */
[----:B--2---:R-:W-:Y:S05]  /*a9f0*/  @!P0 NANOSLEEP.SYNCS 0x989680 ;  /* 0x009896800000895d */ /* 0x004fea0003900000 */
[----:B------:R-:W2:Y:S02]  /*aa00*/  @!P0 SYNCS.PHASECHK.TRANS64 P0, [R16+URZ+0x34800], R3 ;  /* 0x03480003100085a7 */ /* 0x000ea4000800007f */
[----:B--2---:R-:W-:Y:S05]  /*aa10*/  @!P0 BRA `(.L_x_2816) ;  /* 0xfffffffc00f08947 */ /* 0x004fea000383ffff */
.L_x_2815:
[----:B------:R-:W-:Y:S05]  /*aa20*/  BSYNC B0 ;  /* 0x0000000000007941 */ /* 0x000fea0003800000 */
.L_x_2814:
[----:B------:R-:W-:Y:S05]  /*aa30*/  BRA `(.L_x_2817) ;  /* 0x0000006c00047947 */ /* 0x000fea0003800000 */
.L_x_2813:
[----:B------:R-:W-:Y:S01]  /*aa40*/  ISETP.NE.AND P0, PT, R24, RZ, PT ;  /* 0x000000ff1800720c */ /* 0x000fe20003f05270 */
[----:B------:R-:W-:Y:S01]  /*aa50*/  ULDC.64 UR4, c[0x0][0x3f8] ;  /* 0x0000fe0000047ab9 */ /* 0x000fe20000000a00 */
[----:B-----5:R-:W-:Y:S01]  /*aa60*/  SHF.R.S32.HI R0, RZ, 0x1f, R140 ;  /* 0x0000001fff007819 */ /* 0x020fe2000001148c */
[----:B------:R-:W-:Y:S01]  /*aa70*/  ULDC.64 UR6, c[0x0][0x408] ;  /* 0x0001020000067ab9 */ /* 0x000fe20000000a00 */
[----:B------:R-:W-:-:S04]  /*aa80*/  IMAD.WIDE.U32 R24, R140, UR4, RZ ;  /* 0x000000048c187c25 */ /* 0x000fc8000f8e00ff */
[C---:B------:R-:W-:Y:S02]  /*aa90*/  IMAD R3, R0.reuse, UR4, RZ ;  /* 0x0000000400037c24 */ /* 0x040fe4000f8e02ff */
[----:B------:R-:W-:Y:S02]  /*aaa0*/  IMAD R5, R0, UR6, RZ ;  /* 0x0000000600057c24 */ /* 0x000fe4000f8e02ff */
[C---:B------:R-:W-:Y:S02]  /*aab0*/  IMAD R3, R140.reuse, UR5, R3 ;  /* 0x000000058c037c24 */ /* 0x040fe4000f8e0203 */
[C---:B------:R-:W-:Y:S02]  /*aac0*/  IMAD R5, R140.reuse, UR7, R5 ;  /* 0x000000078c057c24 */ /* 0x040fe4000f8e0205 */
[----:B------:R-:W-:Y:S01]  /*aad0*/  IMAD.WIDE.U32 R140, R140, UR6, RZ ;  /* 0x000000068c8c7c25 */ /* 0x000fe2000f8e00ff */
[----:B------:R-:W-:-:S03]  /*aae0*/  IADD3 R27, R3, R25, RZ ;  /* 0x00000019031b7210 */ /* 0x000fc60007ffe0ff */
        /* <DEDUP_REMOVED lines=17> */
[----:B-1----:R-:W-:Y:S05]  /*ac00*/  CALL.ABS.NOINC R14 ;  /* 0x000000000e007343 */ /* 0x002fea0003c00000 */
.L_x_2818:
        /* <DEDUP_REMOVED lines=8> */
[----:B------:R-:W-:Y:S01]  /*ac90*/  MOV R9, R27 ;  /* 0x0000001b00097202 */ /* 0x000fe20000000f00 */
[----:B------:R-:W-:Y:S01]  /*aca0*/  ULDC.64 UR6, c[0x0][0x408] ;  /* 0x0001020000067ab9 */ /* 0x000fe20000000a00 */
        /* <DEDUP_REMOVED lines=14> */
[----:B------:R-:W-:Y:S01]  /*ad90*/  IMAD.WIDE.U32 R12, R3, UR6, R12 ;  /* 0x00000006030c7c25 */ /* 0x000fe2000f8e000c */
[----:B------:R-:W-:Y:S01]  /*ada0*/  LEA R6, P0, R8, UR4, 0x1 ;  /* 0x0000000408067c11 */ /* 0x000fe2000f8008ff */
[----:B------:R-:W-:Y:S01]  /*adb0*/  UMOV UR4, 0xffffffff ;  /* 0xffffffff00047882 */ /* 0x000fe20000000000 */
[----:B------:R-:W-:Y:S01]  /*adc0*/  IADD3 R7, R9, R7, RZ ;  /* 0x0000000709077210 */ /* 0x000fe20007ffe0ff */
[----:B------:R-:W-:Y:S01]  /*add0*/  IMAD R3, R3, UR7, R0 ;  /* 0x0000000703037c24 */ /* 0x000fe2000f8e0200 */
[----:B------:R-:W-:-:S02]  /*ade0*/  ULDC.64 UR6, c[0x0][0x400] ;  /* 0x0001000000067ab9 */ /* 0x000fc40000000a00 */
[----:B------:R-:W-:Y:S01]  /*adf0*/  LEA R4, P1, R12, UR6, 0x1 ;  /* 0x000000060c047c11 */ /* 0x000fe2000f8208ff */
[----:B------:R-:W-:Y:S01]  /*ae00*/  IMAD.IADD R3, R13, 0x1, R3 ;  /* 0x000000010d037824 */ /* 0x000fe200078e0203 */
[----:B------:R-:W-:-:S04]  /*ae10*/  LEA.HI.X R7, R8, UR5, R7, 0x1, P0 ;  /* 0x0000000508077c11 */ /* 0x000fc800080f0c07 */
[----:B------:R-:W-:Y:S01]  /*ae20*/  LEA.HI.X R8, R12, UR7, R3, 0x1, P1 ;  /* 0x000000070c087c11 */ /* 0x000fe200088f0c03 */
[----:B------:R-:W-:Y:S06]  /*ae30*/  BRA.DIV UR4, `(.L_x_2821) ;  /* 0x000001aa04847947 */ /* 0x000fec000b800000 */
[----:B------:R0:W1:Y:S04]  /*ae40*/  SHFL.IDX PT, R3, R7, RZ, 0x1c1f ;  /* 0x001c1fff07037589 */ /* 0x00006800000e0000 */
[----:B------:R0:W2:Y:S04]  /*ae50*/  SHFL.IDX PT, R0, R6, RZ, 0x1c1f ;  /* 0x001c1fff06007589 */ /* 0x0000a800000e0000 */
[----:B------:R0:W3:Y:S04]  /*ae60*/  SHFL.IDX PT, R5, R8, RZ, 0x1c1f ;  /* 0x001c1fff08057589 */ /* 0x0000e800000e0000 */
[----:B------:R0:W4:Y:S02]  /*ae70*/  SHFL.IDX PT, R14, R4, RZ, 0x1c1f ;  /* 0x001c1fff040e7589 */ /* 0x00012400000e0000 */
.L_x_3094:
        /* <DEDUP_REMOVED lines=20> */
[----:B------:R-:W-:Y:S02]  /*afc0*/  ISETP.GE.AND P2, PT, R191, UR4, PT ;  /* 0x00000004bf007c0c */ /* 0x000fe4000bf46270 */
[----:B------:R-:W-:Y:S02]  /*afd0*/  ISETP.GE.AND P1, PT, R192, UR4, PT ;  /* 0x00000004c0007c0c */ /* 0x000fe4000bf26270 */
[----:B------:R-:W-:-:S02]  /*afe0*/  ISETP.GE.AND P0, PT, R190, UR4, PT ;  /* 0x00000004be007c0c */ /* 0x000fc4000bf06270 */
[----:B------:R-:W-:-:S03]  /*aff0*/  ISETP.GE.AND P4, PT, R22, UR4, PT ;  /* 0x0000000416007c0c */ /* 0x000fc6000bf86270 */
[C---:B------:R-:W-:Y:S01]  /*b000*/  @!P3 IMAD.SHL.U32 R27, R193.reuse, 0x2, RZ ;  /* 0x00000002c11bb824 */ /* 0x040fe200078e00ff */
[----:B------:R-:W-:-:S03]  /*b010*/  @!P3 SHF.L.U64.HI R20, R193, 0x1, R224 ;  /* 0x00000001c114b819 */ /* 0x000fc600000102e0 */
[C---:B------:R-:W-:Y:S02]  /*b020*/  @!P2 SHF.L.U32 R31, R191.reuse, 0x1, RZ ;  /* 0x00000001bf1fa819 */ /* 0x040fe400000006ff */
[----:B------:R-:W-:Y:S01]  /*b030*/  @!P1 IMAD.SHL.U32 R39, R192, 0x2, RZ ;  /* 0x00000002c0279824 */ /* 0x000fe200078e00ff */
[-C--:B--2---:R-:W-:Y:S01]  /*b040*/  @!P3 IADD3 R24, P6, R0, R27.reuse, RZ ;  /* 0x0000001b0018b210 */ /* 0x084fe20007fde0ff */
[----:B------:R-:W-:Y:S01]  /*b050*/  @!P0 IMAD.SHL.U32 R65, R190, 0x2, RZ ;  /* 0x00000002be418824 */ /* 0x000fe200078e00ff */
[----:B----4-:R-:W-:Y:S01]  /*b060*/  @!P3 IADD3 R26, P5, R14, R27, RZ ;  /* 0x0000001b0e1ab210 */ /* 0x010fe20007fbe0ff */
[----:B---3--:R-:W-:Y:S01]  /*b070*/  @!P4 IMAD.MOV.U32 R15, RZ, RZ, R5 ;  /* 0x000000ffff0fc224 */ /* 0x008fe200078e0005 */
[----:B------:R-:W-:Y:S01]  /*b080*/  @!P2 SHF.L.U64.HI R12, R191, 0x1, R223 ;  /* 0x00000001bf0ca819 */ /* 0x000fe200000102df */
[----:B-1----:R-:W-:Y:S01]  /*b090*/  @!P3 IMAD.X R25, R3, 0x1, R20, P6 ;  /* 0x000000010319b824 */ /* 0x002fe200030e0614 */
[----:B------:R-:W-:Y:S02]  /*b0a0*/  @!P2 IADD3 R28, P6, R0, R31, RZ ;  /* 0x0000001f001ca210 */ /* 0x000fe40007fde0ff */
[----:B------:R-:W-:-:S02]  /*b0b0*/  @!P3 IADD3.X R27, R5, R20, RZ, P5, !PT ;  /* 0x00000014051bb210 */ /* 0x000fc40002ffe4ff */
[----:B------:R-:W-:Y:S01]  /*b0c0*/  @!P2 IADD3 R30, P5, R14, R31, RZ ;  /* 0x0000001f0e1ea210 */ /* 0x000fe20007fbe0ff */
[----:B------:R-:W-:Y:S01]  /*b0d0*/  @!P2 IMAD.X R29, R3, 0x1, R12, P6 ;  /* 0x00000001031da824 */ /* 0x000fe200030e060c */
[----:B------:R-:W-:Y:S02]  /*b0e0*/  @!P1 SHF.L.U64.HI R20, R192, 0x1, R222 ;  /* 0x00000001c0149819 */ /* 0x000fe400000102de */
[-C--:B------:R-:W-:Y:S01]  /*b0f0*/  @!P1 IADD3 R36, P6, R0, R39.reuse, RZ ;  /* 0x0000002700249210 */ /* 0x080fe20007fde0ff */
[----:B------:R-:W-:Y:S01]  /*b100*/  @!P2 IMAD.X R31, R5, 0x1, R12, P5 ;  /* 0x00000001051fa824 */ /* 0x000fe200028e060c */
[----:B------:R-:W-:Y:S01]  /*b110*/  ISETP.GE.AND P5, PT, R194, UR4, PT ;  /* 0x00000004c2007c0c */ /* 0x000fe2000bfa6270 */
[----:B------:R-:W-:Y:S01]  /*b120*/  @!P4 IMAD.MOV.U32 R12, RZ, RZ, R0 ;  /* 0x000000ffff0cc224 */ /* 0x000fe200078e0000 */
[----:B------:R-:W-:Y:S02]  /*b130*/  @!P1 IADD3.X R37, R3, R20, RZ, P6, !PT ;  /* 0x0000001403259210 */ /* 0x000fe400037fe4ff */
[----:B------:R-:W-:-:S02]  /*b140*/  @!P1 IADD3 R38, P6, R14, R39, RZ ;  /* 0x000000270e269210 */ /* 0x000fc40007fde0ff */
[----:B------:R-:W-:Y:S02]  /*b150*/  @!P0 SHF.L.U64.HI R34, R190, 0x1, R221 ;  /* 0x00000001be228819 */ /* 0x000fe400000102dd */
[----:B------:R-:W-:Y:S01]  /*b160*/  @!P4 MOV R13, R3 ;  /* 0x00000003000dc202 */ /* 0x000fe20000000f00 */
[----:B------:R-:W-:Y:S01]  /*b170*/  @!P1 IMAD.X R39, R5, 0x1, R20, P6 ;  /* 0x0000000105279824 */ /* 0x000fe200030e0614 */
[----:B------:R-:W-:Y:S01]  /*b180*/  @!P0 IADD3 R44, P6, R0, R65, RZ ;  /* 0x00000041002c8210 */ /* 0x000fe20007fde0ff */
[----:B------:R-:W-:-:S03]  /*b190*/  @!P4 IMAD.WIDE R20, R22, 0x2, R14 ;  /* 0x000000021614c825 */ /* 0x000fc600078e020e */
[----:B------:R-:W-:Y:S01]  /*b1a0*/  @!P0 IADD3.X R45, R3, R34, RZ, P6, !PT ;  /* 0x00000022032d8210 */ /* 0x000fe200037fe4ff */
[----:B------:R-:W-:Y:S01]  /*b1b0*/  @!P4 IMAD.WIDE R12, R22, 0x2, R12 ;  /* 0x00000002160cc825 */ /* 0x000fe200078e020c */
[----:B------:R-:W-:Y:S01]  /*b1c0*/  @!P0 IADD3 R64, P6, R14, R65, RZ ;  /* 0x000000410e408210 */ /* 0x000fe20007fde0ff */
[----:B------:R1:W5:Y:S02]  /*b1d0*/  @!P4 LD.E.64 R58, desc[UR60][R20.64] ;  /* 0x0000003c143ac980 */ /* 0x000364000c101b00 */
[C---:B------:R-:W-:Y:S01]  /*b1e0*/  @!P5 IMAD.SHL.U32 R15, R194.reuse, 0x2, RZ ;  /* 0x00000002c20fd824 */ /* 0x040fe200078e00ff */
[----:B------:R-:W-:Y:S01]  /*b1f0*/  @!P5 SHF.L.U64.HI R32, R194, 0x1, R220 ;  /* 0x00000001c220d819 */ /* 0x000fe200000102dc */
[----:B------:R-:W-:Y:S01]  /*b200*/  @!P0 IMAD.X R65, R5, 0x1, R34, P6 ;  /* 0x0000000105418824 */ /* 0x000fe200030e0622 */
[----:B------:R1:W5:Y:S02]  /*b210*/  @!P4 LD.E.64 R60, desc[UR60][R12.64] ;  /* 0x0000003c0c3cc980 */ /* 0x000364000c101b00 */
[----:B------:R-:W-:-:S02]  /*b220*/  @!P5 IADD3 R14, P6, R14, R15, RZ ;  /* 0x0000000f0e0ed210 */ /* 0x000fc40007fde0ff */
[----:B------:R-:W-:Y:S02]  /*b230*/  @!P5 IADD3 R66, P4, R0, R15, RZ ;  /* 0x0000000f0042d210 */ /* 0x000fe40007f9e0ff */
[----:B------:R-:W-:Y:S02]  /*b240*/  CS2R R56, SRZ ;  /* 0x0000000000387805 */ /* 0x000fe4000001ff00 */
[----:B------:R-:W-:Y:S01]  /*b250*/  CS2R R54, SRZ ;  /* 0x0000000000367805 */ /* 0x000fe2000001ff00 */
[----:B------:R-:W-:Y:S01]  /*b260*/  @!P5 IMAD.X R15, R5, 0x1, R32, P6 ;  /* 0x00000001050fd824 */ /* 0x000fe200030e0620 */
[----:B------:R-:W-:Y:S02]  /*b270*/  @!P5 IADD3.X R67, R3, R32, RZ, P4, !PT ;  /* 0x000000200343d210 */ /* 0x000fe400027fe4ff */
        /* <DEDUP_REMOVED lines=18> */
.L_x_2823:
[----:B------:R-:W-:Y:S05]  /*b3a0*/  BSYNC B1 ;  /* 0x0000000000017941 */ /* 0x000fea0003800000 */
.L_x_2822:
[----:B---3-5:R-:W-:Y:S01]  /*b3b0*/  IMAD.MOV.U32 R5, RZ, RZ, R54 ;  /* 0x000000ffff057224 */ /* 0x028fe200078e0036 */
[----:B-1----:R-:W-:Y:S01]  /*b3c0*/  MOV R3, R59 ;  /* 0x0000003b00037202 */ /* 0x002fe20000000f00 */
[----:B------:R-:W-:Y:S01]  /*b3d0*/  IMAD.MOV.U32 R9, RZ, RZ, R55 ;  /* 0x000000ffff097224 */ /* 0x000fe200078e0037 */
[----:B------:R-:W-:Y:S01]  /*b3e0*/  UMOV UR4, 0xffffffff ;  /* 0xffffffff00047882 */ /* 0x000fe20000000000 */
[----:B--2---:R-:W-:Y:S01]  /*b3f0*/  IMAD.MOV.U32 R0, RZ, RZ, R58 ;  /* 0x000000ffff007224 */ /* 0x004fe200078e003a */
[----:B------:R-:W-:Y:S01]  /*b400*/  PRMT R86, R86, 0x5410, R3 ;  /* 0x0000541056567816 */ /* 0x000fe20000000003 */
[----:B------:R-:W-:Y:S01]  /*b410*/  IMAD.MOV.U32 R3, RZ, RZ, R51 ;  /* 0x000000ffff037224 */ /* 0x000fe200078e0033 */
[----:B------:R-:W-:Y:S01]  /*b420*/  PRMT R84, R5, 0x5410, R9 ;  /* 0x0000541005547816 */ /* 0x000fe20000000009 */
[----:B------:R-:W-:Y:S01]  /*b430*/  IMAD.MOV.U32 R5, RZ, RZ, R46 ;  /* 0x000000ffff057224 */ /* 0x000fe200078e002e */
[----:B------:R-:W-:Y:S02]  /*b440*/  PRMT R87, R0, 0x7610, R87 ;  /* 0x0000761000577816 */ /* 0x000fe40000000057 */
[----:B------:R-:W-:-:S02]  /*b450*/  CS2R R30, SRZ ;  /* 0x00000000001e7805 */ /* 0x000fc4000001ff00 */
[----:B------:R-:W-:Y:S02]  /*b460*/  MOV R9, R47 ;  /* 0x0000002f00097202 */ /* 0x000fe40000000f00 */
[----:B------:R-:W-:Y:S02]  /*b470*/  MOV R0, R50 ;  /* 0x0000003200007202 */ /* 0x000fe40000000f00 */
        /* <DEDUP_REMOVED lines=16> */
[----:B------:R-:W-:Y:S02]  /*b580*/  PRMT R87, R87, 0x5410, R0 ;  /* 0x0000541057577816 */ /* 0x000fe40000000000 */
        /* <DEDUP_REMOVED lines=8> */
[----:B------:R-:W-:Y:S02]  /*b610*/  PRMT R79, R0, 0x5410, R3 ;  /* 0x00005410004f7816 */ /* 0x000fe40000000003 */
[----:B------:R-:W-:Y:S01]  /*b620*/  PRMT R77, R5, 0x5410, R9 ;  /* 0x00005410054d7816 */ /* 0x000fe20000000009 */
[----:B------:R-:W-:Y:S06]  /*b630*/  BRA.DIV UR4, `(.L_x_2824) ;  /* 0x000001a204f47947 */ /* 0x000fec000b800000 */
[----:B------:R1:W2:Y:S04]  /*b640*/  SHFL.IDX PT, R3, R7, 0x1, 0x1c1f ;  /* 0x003c1f0007037f89 */ /* 0x0002a800000e0000 */
[----:B------:R1:W3:Y:S04]  /*b650*/  SHFL.IDX PT, R0, R6, 0x1, 0x1c1f ;  /* 0x003c1f0006007f89 */ /* 0x0002e800000e0000 */
[----:B------:R1:W1:Y:S04]  /*b660*/  SHFL.IDX PT, R5, R8, 0x1, 0x1c1f ;  /* 0x003c1f0008057f89 */ /* 0x00026800000e0000 */
[----:B0-----:R-:W0:Y:S02]  /*b670*/  SHFL.IDX PT, R4, R4, 0x1, 0x1c1f ;  /* 0x003c1f0004047f89 */ /* 0x001e2400000e0000 */
.L_x_3100:
[----:B------:R-:W-:Y:S01]  /*b680*/  VIADD R10, R10, 0x40 ;  /* 0x000000400a0a7836 */ /* 0x000fe20000000000 */
[----:B-1----:R-:W-:Y:S01]  /*b690*/  LOP3.LUT R7, R196, 0x18, R18, 0xf8, !PT ;  /* 0x00000018c4077812 */ /* 0x002fe200078ef812 */
[----:B------:R-:W-:Y:S01]  /*b6a0*/  BSSY B1, `(.L_x_2825) ;  /* 0x0000053000017945 */ /* 0x000fe20003800000 */
[----:B------:R-:W-:Y:S02]  /*b6b0*/  LOP3.LUT P0, RZ, R225, 0x4, RZ, 0xc0, !PT ;  /* 0x00000004e1ff7812 */ /* 0x000fe4000780c0ff */
[----:B------:R-:W-:Y:S02]  /*b6c0*/  CS2R R36, SRZ ;  /* 0x0000000000247805 */ /* 0x000fe4000001ff00 */
[----:B------:R-:W-:Y:S02]  /*b6d0*/  ISETP.GE.AND P1, PT, R10, R63, PT ;  /* 0x0000003f0a00720c */ /* 0x000fe40003f26270 */
[----:B------:R-:W-:Y:S02]  /*b6e0*/  CS2R R26, SRZ ;  /* 0x00000000001a7805 */ /* 0x000fe4000001ff00 */
[----:B------:R-:W-:-:S02]  /*b6f0*/  LOP3.LUT R6, R7, R198, RZ, 0x3c, !PT ;  /* 0x000000c607067212 */ /* 0x000fc400078e3cff */
[----:B------:R-:W-:Y:S02]  /*b700*/  CS2R R20, SRZ ;  /* 0x0000000000147805 */ /* 0x000fe4000001ff00 */
[----:B------:R-:W-:Y:S02]  /*b710*/  CS2R R12, SRZ ;  /* 0x00000000000c7805 */ /* 0x000fe4000001ff00 */
[----:B------:R-:W-:Y:S02]  /*b720*/  CS2R R8, SRZ ;  /* 0x0000000000087805 */ /* 0x000fe4000001ff00 */
[----:B------:R-:W-:Y:S02]  /*b730*/  LEA R7, R197, R6, 0x9 ;  /* 0x00000006c5077211 */ /* 0x000fe400078e48ff */
        /* <DEDUP_REMOVED lines=14> */
[----:B------:R-:W-:-:S05]  /*b820*/  ISETP.GE.AND P1, PT, R190, UR4, PT ;  /* 0x00000004be007c0c */ /* 0x000fca000bf26270 */
[C---:B------:R-:W-:Y:S01]  /*b830*/  @!P4 IMAD.SHL.U32 R9, R193.reuse, 0x2, RZ ;  /* 0x00000002c109c824 */ /* 0x040fe200078e00ff */
[----:B------:R-:W-:-:S03]  /*b840*/  @!P4 SHF.L.U64.HI R6, R193, 0x1, R224 ;  /* 0x00000001c106c819 */ /* 0x000fc600000102e0 */
[C---:B------:R-:W-:Y:S02]  /*b850*/  @!P3 SHF.L.U32 R71, R191.reuse, 0x1, RZ ;  /* 0x00000001bf47b819 */ /* 0x040fe400000006ff */
[----:B------:R-:W-:Y:S01]  /*b860*/  @!P2 IMAD.SHL.U32 R67, R192, 0x2, RZ ;  /* 0x00000002c043a824 */ /* 0x000fe200078e00ff */
[-C--:B---3--:R-:W-:Y:S01]  /*b870*/  @!P4 IADD3 R10, P5, R0, R9.reuse, RZ ;  /* 0x00000009000ac210 */ /* 0x088fe20007fbe0ff */
[----:B------:R-:W-:Y:S01]  /*b880*/  @!P1 IMAD.SHL.U32 R7, R190, 0x2, RZ ;  /* 0x00000002be079824 */ /* 0x000fe200078e00ff */
[----:B------:R-:W-:Y:S02]  /*b890*/  @!P3 SHF.L.U64.HI R12, R191, 0x1, R223 ;  /* 0x00000001bf0cb819 */ /* 0x000fe400000102df */
[----:B0-----:R-:W-:Y:S01]  /*b8a0*/  @!P4 IADD3 R8, P6, R4, R9, RZ ;  /* 0x000000090408c210 */ /* 0x001fe20007fde0ff */
[----:B--2---:R-:W-:Y:S01]  /*b8b0*/  @!P4 IMAD.X R11, R3, 0x1, R6, P5 ;  /* 0x00000001030bc824 */ /* 0x004fe200028e0606 */
[----:B------:R-:W-:Y:S02]  /*b8c0*/  @!P3 IADD3 R74, P5, R0, R71, RZ ;  /* 0x00000047004ab210 */ /* 0x000fe40007fbe0ff */
[----:B------:R-:W-:-:S02]  /*b8d0*/  @!P4 IADD3.X R9, R5, R6, RZ, P6, !PT ;  /* 0x000000060509c210 */ /* 0x000fc400037fe4ff */
[----:B------:R-:W-:Y:S01]  /*b8e0*/  @!P2 SHF.L.U64.HI R14, R192, 0x1, R222 ;  /* 0x00000001c00ea819 */ /* 0x000fe200000102de */
[----:B------:R-:W-:Y:S01]  /*b8f0*/  @!P3 IMAD.X R75, R3, 0x1, R12, P5 ;  /* 0x00000001034bb824 */ /* 0x000fe200028e060c */
[----:B------:R-:W-:Y:S02]  /*b900*/  @!P3 IADD3 R70, P6, R4, R71, RZ ;  /* 0x000000470446b210 */ /* 0x000fe40007fde0ff */
[-C--:B------:R-:W-:Y:S02]  /*b910*/  @!P2 IADD3 R68, P5, R0, R67.reuse, RZ ;  /* 0x000000430044a210 */ /* 0x080fe40007fbe0ff */
[----:B------:R-:W-:Y:S02]  /*b920*/  @!P3 IADD3.X R71, R5, R12, RZ, P6, !PT ;  /* 0x0000000c0547b210 */ /* 0x000fe400037fe4ff */
[----:B------:R-:W-:Y:S01]  /*b930*/  @!P2 IADD3 R66, P6, R4, R67, RZ ;  /* 0x000000430442a210 */ /* 0x000fe20007fde0ff */
[----:B------:R-:W-:Y:S01]  /*b940*/  @!P2 IMAD.X R69, R3, 0x1, R14, P5 ;  /* 0x000000010345a824 */ /* 0x000fe200028e060e */
[----:B------:R-:W-:-:S02]  /*b950*/  @!P1 SHF.L.U64.HI R20, R190, 0x1, R221 ;  /* 0x00000001be149819 */ /* 0x000fc400000102dd */
[-C--:B------:R-:W-:Y:S01]  /*b960*/  @!P1 IADD3 R64, P5, R0, R7.reuse, RZ ;  /* 0x0000000700409210 */ /* 0x080fe20007fbe0ff */
[----:B------:R-:W-:Y:S01]  /*b970*/  @!P2 IMAD.X R67, R5, 0x1, R14, P6 ;  /* 0x000000010543a824 */ /* 0x000fe200030e060e */
[----:B------:R-:W-:Y:S02]  /*b980*/  ISETP.GE.AND P6, PT, R22, UR4, PT ;  /* 0x0000000416007c0c */ /* 0x000fe4000bfc6270 */
[----:B------:R-:W-:Y:S02]  /*b990*/  @!P1 IADD3.X R65, R3, R20, RZ, P5, !PT ;  /* 0x0000001403419210 */ /* 0x000fe40002ffe4ff */
[----:B------:R-:W-:-:S05]  /*b9a0*/  @!P1 IADD3 R6, P5, R4, R7, RZ ;  /* 0x0000000704069210 */ /* 0x000fca0007fbe0ff */
[----:B------:R-:W-:Y:S01]  /*b9b0*/  @!P1 IMAD.X R7, R5, 0x1, R20, P5 ;  /* 0x0000000105079824 */ /* 0x000fe200028e0614 */
[----:B------:R-:W-:-:S03]  /*b9c0*/  ISETP.GE.AND P5, PT, R194, UR4, PT ;  /* 0x00000004c2007c0c */ /* 0x000fc6000bfa6270 */
        /* <DEDUP_REMOVED lines=16> */
[----:B------:R-:W-:Y:S01]  /*bad0*/  @!P5 IADD3.X R5, R5, R20, RZ, P6, !PT ;  /* 0x000000140505d210 */ /* 0x000fe200037fe4ff */
[----:B------:R3:W5:Y:S01]  /*bae0*/  @!P4 LD.E.64 R36, desc[UR60][R8.64] ;  /* 0x0000003c0824c980 */ /* 0x000762000c101b00 */
[----:B------:R-:W-:Y:S02]  /*baf0*/  CS2R R24, SRZ ;  /* 0x0000000000187805 */ /* 0x000fe4000001ff00 */
        /* <DEDUP_REMOVED lines=13> */
.L_x_2826:
[----:B------:R-:W-:Y:S05]  /*bbd0*/  BSYNC B1 ;  /* 0x0000000000017941 */ /* 0x000fea0003800000 */
.L_x_2825:
[----:B--2---:R-:W-:Y:S01]  /*bbe0*/  LEA.HI R3, R212, R212, RZ, 0x1 ;  /* 0x000000d4d4037211 */ /* 0x004fe200078f08ff */
[C---:B-1----:R-:W-:Y:S01]  /*bbf0*/  VIADD R5, R62.reuse, 0x10400 ;  /* 0x000104003e057836 */ /* 0x042fe20000000000 */
[----:B0----5:R-:W-:Y:S01]  /*bc00*/  MOV R4, R30 ;  /* 0x0000001e00047202 */ /* 0x021fe20000000f00 */
[----:B---3--:R-:W-:Y:S01]  /*bc10*/  VIADD R0, R62, 0x10440 ;  /* 0x000104403e007836 */ /* 0x008fe20000000000 */
[----:B------:R-:W-:Y:S01]  /*bc20*/  LOP3.LUT R3, R3, 0xfffffffe, RZ, 0xc0, !PT ;  /* 0xfffffffe03037812 */ /* 0x000fe200078ec0ff */
[----:B------:R-:W-:Y:S01]  /*bc30*/  @P0 VIADD R0, R5, 0xffffffc0 ;  /* 0xffffffc005000836 */ /* 0x000fe20000000000 */
[----:B------:R-:W-:Y:S01]  /*bc40*/  MOV R5, R36 ;  /* 0x0000002400057202 */ /* 0x000fe20000000f00 */
[----:B------:R-:W-:Y:S01]  /*bc50*/  IMAD.MOV.U32 R6, RZ, RZ, R37 ;  /* 0x000000ffff067224 */ /* 0x000fe200078e0025 */
[----:B------:R-:W-:Y:S01]  /*bc60*/  PRMT R73, R4, 0x7610, R73 ;  /* 0x0000761004497816 */ /* 0x000fe20000000049 */
[----:B------:R-:W-:Y:S01]  /*bc70*/  IMAD.IADD R3, R212, 0x1, -R3 ;  /* 0x00000001d4037824 */ /* 0x000fe200078e0a03 */
[----:B------:R-:W-:Y:S01]  /*bc80*/  VIADDMNMX R69, R63, -R200, 0x80, PT ;  /* 0x000000803f457446 */ /* 0x000fe200038009c8 */
[----:B------:R-:W-:Y:S01]  /*bc90*/  IMAD.MOV.U32 R4, RZ, RZ, R31 ;  /* 0x000000ffff047224 */ /* 0x000fe200078e001f */
[----:B------:R-:W-:Y:S01]  /*bca0*/  PRMT R71, R5, 0x5410, R6 ;  /* 0x0000541005477816 */ /* 0x000fe20000000006 */
[----:B------:R-:W-:Y:S01]  /*bcb0*/  IMAD.MOV.U32 R6, RZ, RZ, R27 ;  /* 0x000000ffff067224 */ /* 0x000fe200078e001b */
[----:B------:R-:W-:Y:S01]  /*bcc0*/  SHF.L.U32 R5, R3, 0x1f, RZ ;  /* 0x0000001f03057819 */ /* 0x000fe200000006ff */
[----:B------:R-:W-:Y:S01]  /*bcd0*/  IMAD.MOV.U32 R7, RZ, RZ, R20 ;  /* 0x000000ffff077224 */ /* 0x000fe200078e0014 */
[----:B------:R-:W-:Y:S01]  /*bce0*/  PRMT R73, R73, 0x5410, R4 ;  /* 0x0000541049497816 */ /* 0x000fe20000000004 */
[----:B------:R-:W-:Y:S01]  /*bcf0*/  IMAD.MOV.U32 R65, RZ, RZ, R38 ;  /* 0x000000ffff417224 */ /* 0x000fe200078e0026 */
[----:B------:R-:W0:Y:S01]  /*bd00*/  SYNCS.PHASECHK.TRANS64.TRYWAIT P0, [R16+URZ+0x34800], R5 ;  /* 0x03480005100075a7 */ /* 0x000e22000800017f */
[----:B------:R-:W-:Y:S01]  /*bd10*/  MOV R4, R26 ;  /* 0x0000001a00047202 */ /* 0x000fe20000000f00 */
[----:B------:R-:W-:Y:S01]  /*bd20*/  IMAD.MOV.U32 R63, RZ, RZ, R15 ;  /* 0x000000ffff3f7224 */ /* 0x000fe200078e000f */
[----:B------:R-:W-:Y:S01]  /*bd30*/  PRMT R66, R7, 0x7610, R66 ;  /* 0x0000761007427816 */ /* 0x000fe20000000042 */
[----:B------:R-:W-:Y:S01]  /*bd40*/  BSSY B1, `(.L_x_2827) ;  /* 0x000001d000017945 */ /* 0x000fe20003800000 */
[----:B------:R-:W-:Y:S01]  /*bd50*/  PRMT R68, R4, 0x5410, R6 ;  /* 0x0000541004447816 */ /* 0x000fe20000000006 */
[----:B------:R-:W-:Y:S01]  /*bd60*/  IMAD.MOV.U32 R4, RZ, RZ, R12 ;  /* 0x000000ffff047224 */ /* 0x000fe200078e000c */
[----:B------:R-:W-:Y:S01]  /*bd70*/  MOV R3, R21 ;  /* 0x0000001500037202 */ /* 0x000fe20000000f00 */
        /* <DEDUP_REMOVED lines=19> */
[----:B------:R-:W-:Y:S02]  /*beb0*/  ISETP.GE.AND P1, PT, R184, R69, PT ;  /* 0x00000045b800720c */ /* 0x000fe40003f26270 */
[----:B------:R-:W-:Y:S01]  /*bec0*/  PRMT R67, R4, 0x5410, R6 ;  /* 0x0000541004437816 */ /* 0x000fe20000000006 */
[----:B------:R-:W-:Y:S01]  /*bed0*/  IMAD.MOV.U32 R6, RZ, RZ, R11 ;  /* 0x000000ffff067224 */ /* 0x000fe200078e000b */
[----:B------:R-:W-:-:S02]  /*bee0*/  PRMT R65, R7, 0x5410, R63 ;  /* 0x0000541007417816 */ /* 0x000fc4000000003f */
[----:B------:R-:W-:Y:S01]  /*bef0*/  MOV R4, R10 ;  /* 0x0000000a00047202 */ /* 0x000fe20000000f00 */
[----:B0-----:R-:W-:Y:S06]  /*bf00*/  @!P0 BRA `(.L_x_2828) ;  /* 0x0000019c00348947 */ /* 0x001fec0003800000 */
.L_x_3101:
[----:B------:R-:W-:Y:S05]  /*bf10*/  BSYNC B1 ;  /* 0x0000000000017941 */ /* 0x000fea0003800000 */
.L_x_2827:
        /* <DEDUP_REMOVED lines=15> */
[----:B------:R-:W-:Y:S01]  /*c010*/  SHF.R.U32.HI R89, RZ, 0x10, R59 ;  /* 0x00000010ff597819 */ /* 0x000fe2000001163b */
        /* <DEDUP_REMOVED lines=9> */
[----:B------:R-:W-:Y:S02]  /*c0b0*/  HADD2.F32 R4, -RZ, R4.H1_H1 ;  /* 0x30000004ff047230 */ /* 0x000fe40000004100 */
[-C--:B------:R-:W-:Y:S01]  /*c0c0*/  FMUL.FTZ R91, R61, R89.reuse ;  /* 0x000000593d5b7220 */ /* 0x080fe20000410000 */
[--C-:B------:R-:W-:Y:S02]  /*c0d0*/  HADD2.F32 R58, -RZ, R6.reuse.H0_H0 ;  /* 0x20000006ff3a7230 */ /* 0x100fe40000004100 */
[----:B------:R-:W-:Y:S01]  /*c0e0*/  FFMA.FTZ R94, R60, R89, R92 ;  /* 0x000000593c5e7223 */ /* 0x000fe2000001005c */
[----:B------:R-:W-:-:S02]  /*c0f0*/  HADD2.F32 R59, -RZ, R6.H1_H1 ;  /* 0x30000006ff3b7230 */ /* 0x000fc40000004100 */
[----:B------:R-:W-:Y:S01]  /*c100*/  FMUL.FTZ R90, R4, R88 ;  /* 0x00000058045a7220 */ /* 0x000fe20000410000 */
[--C-:B------:R-:W-:Y:S02]  /*c110*/  HADD2.F32 R61, -RZ, R86.reuse.H1_H1 ;  /* 0x30000056ff3d7230 */ /* 0x100fe40000004100 */
[----:B------:R-:W-:Y:S01]  /*c120*/  FFMA.FTZ R91, R60, R87, -R91 ;  /* 0x000000573c5b7223 */ /* 0x000fe2000001085b */
[--C-:B------:R-:W-:Y:S02]  /*c130*/  HADD2.F32 R6, -RZ, R5.reuse.H0_H0 ;  /* 0x20000005ff067230 */ /* 0x100fe40000004100 */
[-C--:B------:R-:W-:Y:S01]  /*c140*/  FMUL.FTZ R92, R4, R75.reuse ;  /* 0x0000004b045c7220 */ /* 0x080fe20000410000 */
[----:B------:R-:W-:Y:S02]  /*c150*/  HADD2.F32 R86, -RZ, R86.H0_H0 ;  /* 0x20000056ff567230 */ /* 0x000fe40000004100 */
[----:B------:R-:W-:Y:S01]  /*c160*/  FFMA.FTZ R90, R7, R75, -R90 ;  /* 0x0000004b075a7223 */ /* 0x000fe2000001085a */
[----:B------:R-:W-:-:S02]  /*c170*/  HADD2.F32 R5, -RZ, R5.H1_H1 ;  /* 0x30000005ff057230 */ /* 0x000fc40000004100 */
[----:B------:R-:W-:Y:S01]  /*c180*/  FFMA.FTZ R75, R7, R88, R92 ;  /* 0x00000058074b7223 */ /* 0x000fe2000001005c */
[----:B------:R-:W-:Y:S02]  /*c190*/  HADD2.F32 R60, -RZ, R93.H0_H0 ;  /* 0x2000005dff3c7230 */ /* 0x000fe40000004100 */
[CC--:B------:R-:W-:Y:S01]  /*c1a0*/  FMUL.FTZ R87, R59.reuse, R61.reuse ;  /* 0x0000003d3b577220 */ /* 0x0c0fe20000410000 */
[----:B------:R-:W-:Y:S02]  /*c1b0*/  HADD2.F32 R4, -RZ, R95.H0_H0 ;  /* 0x2000005fff047230 */ /* 0x000fe40000004100 */
[----:B------:R-:W-:Y:S01]  /*c1c0*/  FMUL.FTZ R88, R59, R86 ;  /* 0x000000563b587220 */ /* 0x000fe20000410000 */
        /* <DEDUP_REMOVED lines=11> */
.L_x_2832:
[----:B------:R-:W-:Y:S05]  /*c280*/  BSYNC B2 ;  /* 0x0000000000027941 */ /* 0x000fea0003800000 */
.L_x_2831:
[----:B------:R-:W-:Y:S04]  /*c290*/  BSSY B2, `(.L_x_2833) ;  /* 0x000002c000027945 */ /* 0x000fe80003800000 */
[----:B------:R-:W-:Y:S05]  /*c2a0*/  @P1 BRA `(.L_x_2834) ;  /* 0x0000000000a81947 */ /* 0x000fea0003800000 */
[----:B0-----:R-:W0:Y:S01]  /*c2b0*/  LDS.128 R4, [R0] ;  /* 0x0000000000047984 */ /* 0x001e220000000c00 */
        /* <DEDUP_REMOVED lines=41> */
.L_x_2834:
[----:B------:R-:W-:Y:S05]  /*c550*/  BSYNC B2 ;  /* 0x0000000000027941 */ /* 0x000fea0003800000 */
.L_x_2833:
        /* <DEDUP_REMOVED lines=44> */
.L_x_2836:
[----:B------:R-:W-:Y:S05]  /*c820*/  BSYNC B2 ;  /* 0x0000000000027941 */ /* 0x000fea0003800000 */
.L_x_2835:
        /* <DEDUP_REMOVED lines=44> */
.L_x_2838:
[----:B------:R-:W-:Y:S05]  /*caf0*/  BSYNC B2 ;  /* 0x0000000000027941 */ /* 0x000fea0003800000 */
.L_x_2837:
        /* <DEDUP_REMOVED lines=44> */
.L_x_2840:
[----:B------:R-:W-:Y:S05]  /*cdc0*/  BSYNC B2 ;  /* 0x0000000000027941 */ /* 0x000fea0003800000 */
.L_x_2839:
[----:B------:R-:W-:Y:S05]  /*cdd0*/  @P5 BRA `(.L_x_2830) ;  /* 0x0000000000a85947 */ /* 0x000fea0003800000 */
[----:B01234-:R-:W0:Y:S01]  /*cde0*/  LDS.128 R4, [R0+0x8000] ;  /* 0x0080000000047984 */ /* 0x01fe220000000c00 */
[----:B------:R-:W-:Y:S01]  /*cdf0*/  SHF.R.U32.HI R41, RZ, 0x10, R33 ;  /* 0x00000010ff297819 */ /* 0x000fe20000011621 */
[----:B------:R-:W-:Y:S01]  /*ce00*/  HADD2.F32 R40, -RZ, R77.H0_H0 ;  /* 0x2000004dff287230 */ /* 0x000fe20000004100 */
[--C-:B------:R-:W-:Y:S01]  /*ce10*/  SHF.R.U32.HI R43, RZ, 0x10, R35.reuse ;  /* 0x00000010ff2b7819 */ /* 0x100fe20000011623 */
        /* <DEDUP_REMOVED lines=38> */
.L_x_2830:
[----:B------:R-:W-:Y:S05]  /*d080*/  BSYNC B1 ;  /* 0x0000000000017941 */ /* 0x000fea0003800000 */
.L_x_2829:
        /* <DEDUP_REMOVED lines=53> */
.L_x_2843:
[----:B------:R-:W-:Y:S05]  /*d3e0*/  BSYNC B1 ;  /* 0x0000000000017941 */ /* 0x000fea0003800000 */
.L_x_2842:
        /* <DEDUP_REMOVED lines=44> */
.L_x_2845:
[----:B------:R-:W-:Y:S05]  /*d6b0*/  BSYNC B1 ;  /* 0x0000000000017941 */ /* 0x000fea0003800000 */
.L_x_2844:
        /* <DEDUP_REMOVED lines=44> */
.L_x_2847:
[----:B------:R-:W-:Y:S05]  /*d980*/  BSYNC B1 ;  /* 0x0000000000017941 */ /* 0x000fea0003800000 */
.L_x_2846:
        /* <DEDUP_REMOVED lines=44> */
.L_x_2849:
[----:B------:R-:W-:Y:S05]  /*dc50*/  BSYNC B1 ;  /* 0x0000000000017941 */ /* 0x000fea0003800000 */
.L_x_2848:
        /* <DEDUP_REMOVED lines=44> */
.L_x_2851:
[----:B------:R-:W-:Y:S05]  /*df20*/  BSYNC B1 ;  /* 0x0000000000017941 */ /* 0x000fea0003800000 */
.L_x_2850:
        /* <DEDUP_REMOVED lines=44> */
.L_x_2820:
        /* <DEDUP_REMOVED lines=11> */
[----:B-1----:R-:W-:Y:S02]  /*e2a0*/  @P0 SHF.R.U32.HI R3, RZ, R5, R0 ;  /* 0x00000005ff030219 */ /* 0x002fe40000011600 */
[----:B------:R-:W-:Y:S02]  /*e2b0*/  MOV R5, R29 ;  /* 0x0000001d00057202 */ /* 0x000fe40000000f00 */
        /* <DEDUP_REMOVED lines=23> */
.L_x_3107:
[----:B------:R-:W-:Y:S01]  /*e430*/  IMAD R69, R201, R26, RZ ;  /* 0x0000001ac9457224 */ /* 0x000fe200078e02ff */
[----:B------:R-:W-:Y:S01]  /*e440*/  BSSY B1, `(.L_x_2853) ;  /* 0x000002f000017945 */ /* 0x000fe20003800000 */
[----:B----4-:R-:W-:Y:S01]  /*e450*/  IMAD.MOV.U32 R50, RZ, RZ, R14 ;  /* 0x000000ffff327224 */ /* 0x010fe200078e000e */
[----:B---3--:R-:W-:Y:S02]  /*e460*/  MOV R51, R5 ;  /* 0x0000000500337202 */ /* 0x008fe40000000f00 */
[----:B------:R-:W-:Y:S02]  /*e470*/  CS2R R44, SRZ ;  /* 0x00000000002c7805 */ /* 0x000fe4000001ff00 */
[----:B------:R-:W-:Y:S02]  /*e480*/  ISETP.GE.AND P0, PT, R10, R69, PT ;  /* 0x000000450a00720c */ /* 0x000fe40003f06270 */
        /* <DEDUP_REMOVED lines=18> */
[----:B------:R-:W-:-:S02]  /*e5b0*/  CS2R R44, SRZ ;  /* 0x00000000002c7805 */ /* 0x000fc4000001ff00 */
[----:B------:R-:W-:Y:S02]  /*e5c0*/  CS2R R46, SRZ ;  /* 0x00000000002e7805 */ /* 0x000fe4000001ff00 */
[----:B------:R-:W-:Y:S02]  /*e5d0*/  CS2R R28, SRZ ;  /* 0x00000000001c7805 */ /* 0x000fe4000001ff00 */
[----:B------:R-:W-:Y:S01]  /*e5e0*/  CS2R R30, SRZ ;  /* 0x00000000001e7805 */ /* 0x000fe2000001ff00 */
[----:B------:R-:W-:-:S04]  /*e5f0*/  @!P0 IMAD.WIDE R4, R18, 0x2, R20 ;  /* 0x0000000212048825 */ /* 0x000fc800078e0214 */
[----:B------:R-:W-:Y:S01]  /*e600*/  @!P1 IMAD.SHL.U32 R15, R218, 0x8, RZ ;  /* 0x00000008da0f9824 */ /* 0x000fe200078e00ff */
[----:B------:R0:W5:Y:S01]  /*e610*/  @!P0 LD.E.128 R32, desc[UR60][R4.64] ;  /* 0x0000003c04208980 */ /* 0x000162000c101d00 */
[----:B------:R-:W-:Y:S01]  /*e620*/  @!P2 IMAD.SHL.U32 R49, R219, 0x8, RZ ;  /* 0x00000008db31a824 */ /* 0x000fe200078e00ff */
        /* <DEDUP_REMOVED lines=16> */
.L_x_2854:
[----:B------:R-:W-:Y:S05]  /*e730*/  BSYNC B1 ;  /* 0x0000000000017941 */ /* 0x000fea0003800000 */
.L_x_2853:
[----:B-----5:R-:W-:Y:S01]  /*e740*/  IMAD.MOV.U32 R3, RZ, RZ, R45 ;  /* 0x000000ffff037224 */ /* 0x020fe200078e002d */
[----:B------:R-:W-:Y:S01]  /*e750*/  MOV R0, R44 ;  /* 0x0000002c00007202 */ /* 0x000fe20000000f00 */
[----:B-1----:R-:W-:Y:S01]  /*e760*/  IMAD.MOV.U32 R4, RZ, RZ, R46 ;  /* 0x000000ffff047224 */ /* 0x002fe200078e002e */
[----:B------:R-:W-:Y:S01]  /*e770*/  MOV R5, R47 ;  /* 0x0000002f00057202 */ /* 0x000fe20000000f00 */
[----:B------:R-:W-:Y:S01]  /*e780*/  UMOV UR4, 0xffffffff ;  /* 0xffffffff00047882 */ /* 0x000fe20000000000 */
        /* <DEDUP_REMOVED lines=35> */
[----:B------:R-:W-:Y:S02]  /*e9c0*/  PRMT R76, R4, 0x5410, R5 ;  /* 0x00005410044c7816 */ /* 0x000fe40000000005 */
[----:B------:R-:W-:Y:S01]  /*e9d0*/  CS2R R4, SRZ ;  /* 0x0000000000047805 */ /* 0x000fe2000001ff00 */
[----:B------:R-:W-:Y:S06]  /*e9e0*/  BRA.DIV UR4, `(.L_x_2855) ;  /* 0x0000017604087947 */ /* 0x000fec000b800000 */
[----:B------:R-:W0:Y:S04]  /*e9f0*/  SHFL.IDX PT, R3, R8, 0x1, 0x1c1f ;  /* 0x003c1f0008037f89 */ /* 0x000e2800000e0000 */
[----:B------:R-:W1:Y:S04]  /*ea00*/  SHFL.IDX PT, R0, R6, 0x1, 0x1c1f ;  /* 0x003c1f0006007f89 */ /* 0x000e6800000e0000 */
[----:B------:R-:W2:Y:S04]  /*ea10*/  SHFL.IDX PT, R7, R7, 0x1, 0x1c1f ;  /* 0x003c1f0007077f89 */ /* 0x000ea800000e0000 */
[----:B------:R3:W4:Y:S01]  /*ea20*/  SHFL.IDX PT, R14, R9, 0x1, 0x1c1f ;  /* 0x003c1f00090e7f89 */ /* 0x00072200000e0000 */
[----:B0-----:R-:W-:Y:S01]  /*ea30*/  IMAD.MOV.U32 R61, RZ, RZ, R3 ;  /* 0x000000ffff3d7224 */ /* 0x001fe200078e0003 */
[----:B-1-3--:R-:W-:-:S07]  /*ea40*/  MOV R60, R0 ;  /* 0x00000000003c7202 */ /* 0x00afce0000000f00 */
.L_x_3113:
[----:B------:R-:W-:Y:S01]  /*ea50*/  VIADD R10, R10, 0x40 ;  /* 0x000000400a0a7836 */ /* 0x000fe20000000000 */
[----:B------:R-:W-:Y:S01]  /*ea60*/  BSSY B1, `(.L_x_2856) ;  /* 0x000002e000017945 */ /* 0x000fe20003800000 */
[----:B----4-:R-:W-:Y:S01]  /*ea70*/  MOV R62, R14 ;  /* 0x0000000e003e7202 */ /* 0x010fe20000000f00 */
[----:B--2---:R-:W-:Y:S01]  /*ea80*/  IMAD.MOV.U32 R63, RZ, RZ, R7 ;  /* 0x000000ffff3f7224 */ /* 0x004fe200078e0007 */
        /* <DEDUP_REMOVED lines=21> */
[----:B------:R-:W-:Y:S01]  /*ebe0*/  CS2R R52, SRZ ;  /* 0x0000000000347805 */ /* 0x000fe2000001ff00 */
[----:B------:R-:W-:-:S04]  /*ebf0*/  @!P0 IMAD.WIDE R12, R18, 0x2, R60 ;  /* 0x00000002120c8825 */ /* 0x000fc800078e023c */
[----:B------:R-:W-:Y:S02]  /*ec00*/  @!P1 IMAD.SHL.U32 R65, R218, 0x8, RZ ;  /* 0x00000008da419824 */ /* 0x000fe400078e00ff */
        /* <DEDUP_REMOVED lines=19> */
.L_x_2857:
[----:B------:R-:W-:Y:S05]  /*ed40*/  BSYNC B1 ;  /* 0x0000000000017941 */ /* 0x000fea0003800000 */
.L_x_2856:
[----:B-----5:R-:W-:Y:S01]  /*ed50*/  IMAD.MOV.U32 R3, RZ, RZ, R4 ;  /* 0x000000ffff037224 */ /* 0x020fe200078e0004 */
[----:B------:R-:W-:Y:S01]  /*ed60*/  LEA.HI R0, R212, R212, RZ, 0x1 ;  /* 0x000000d4d4007211 */ /* 0x000fe200078f08ff */
[----:B-1----:R-:W-:Y:S01]  /*ed70*/  IMAD.MOV.U32 R20, RZ, RZ, R5 ;  /* 0x000000ffff147224 */ /* 0x002fe200078e0005 */
[----:B------:R-:W-:Y:S01]  /*ed80*/  MOV R21, R6 ;  /* 0x0000000600157202 */ /* 0x000fe20000000f00 */
[----:B------:R-:W-:Y:S01]  /*ed90*/  IMAD.MOV.U32 R60, RZ, RZ, R7 ;  /* 0x000000ffff3c7224 */ /* 0x000fe200078e0007 */
[----:B------:R-:W-:Y:S01]  /*eda0*/  MOV R61, R49 ;  /* 0x00000031003d7202 */ /* 0x000fe20000000f00 */
[----:B------:R-:W-:Y:S01]  /*edb0*/  IMAD.MOV.U32 R62, RZ, RZ, R50 ;  /* 0x000000ffff3e7224 */ /* 0x000fe200078e0032 */
[----:B------:R-:W-:Y:S01]  /*edc0*/  PRMT R78, R3, 0x5410, R20 ;  /* 0x00005410034e7816 */ /* 0x000fe20000000014 */
[----:B------:R-:W-:Y:S01]  /*edd0*/  IMAD.MOV.U32 R20, RZ, RZ, R9 ;  /* 0x000000ffff147224 */ /* 0x000fe200078e0009 */
[----:B------:R-:W-:Y:S01]  /*ede0*/  LOP3.LUT R3, R0, 0xfffffffe, RZ, 0xc0, !PT ;  /* 0xfffffffe00037812 */ /* 0x000fe200078ec0ff */
[----:B------:R-:W-:Y:S01]  /*edf0*/  BSSY B1, `(.L_x_2858) ;  /* 0x0000025000017945 */ /* 0x000fe20003800000 */
[----:B------:R-:W-:Y:S01]  /*ee00*/  PRMT R79, R21, 0x5410, R60 ;  /* 0x00005410154f7816 */ /* 0x000fe2000000003c */
[----:B------:R-:W-:Y:S01]  /*ee10*/  IMAD.MOV.U32 R60, RZ, RZ, R10 ;  /* 0x000000ffff3c7224 */ /* 0x000fe200078e000a */
[----:B------:R-:W-:Y:S01]  /*ee20*/  MOV R0, R8 ;  /* 0x0000000800007202 */ /* 0x000fe20000000f00 */
[----:B------:R-:W-:Y:S01]  /*ee30*/  IMAD.IADD R3, R212, 0x1, -R3 ;  /* 0x00000001d4037824 */ /* 0x000fe200078e0a03 */
[----:B------:R-:W-:Y:S01]  /*ee40*/  PRMT R81, R62, 0x7610, R81 ;  /* 0x000076103e517816 */ /* 0x000fe20000000051 */
[----:B------:R-:W-:Y:S01]  /*ee50*/  IMAD.MOV.U32 R62, RZ, RZ, R57 ;  /* 0x000000ffff3e7224 */ /* 0x000fe200078e0039 */
[----:B------:R-:W-:Y:S01]  /*ee60*/  PRMT R68, R0, 0x5410, R20 ;  /* 0x0000541000447816 */ /* 0x000fe20000000014 */
[----:B------:R-:W-:Y:S01]  /*ee70*/  IMAD.MOV.U32 R20, RZ, RZ, R13 ;  /* 0x000000ffff147224 */ /* 0x000fe200078e000d */
[----:B------:R-:W-:Y:S01]  /*ee80*/  SHF.L.U32 R21, R3, 0x1f, RZ ;  /* 0x0000001f03157819 */ /* 0x000fe200000006ff */
[----:B------:R-:W-:Y:S01]  /*ee90*/  IMAD.MOV.U32 R3, RZ, RZ, R12 ;  /* 0x000000ffff037224 */ /* 0x000fe200078e000c */
[----:B------:R-:W-:-:S02]  /*eea0*/  PRMT R70, R60, 0x7610, R70 ;  /* 0x000076103c467816 */ /* 0x000fc40000000046 */
[----:B------:R-:W0:Y:S01]  /*eeb0*/  SYNCS.PHASECHK.TRANS64.TRYWAIT P0, [R16+URZ+0x34800], R21 ;  /* 0x03480015100075a7 */ /* 0x000e22000800017f */
[----:B------:R-:W-:Y:S02]  /*eec0*/  MOV R0, R11 ;  /* 0x0000000b00007202 */ /* 0x000fe40000000f00 */
[----:B------:R-:W-:Y:S02]  /*eed0*/  MOV R60, R14 ;  /* 0x0000000e003c7202 */ /* 0x000fe40000000f00 */
[----:B------:R-:W-:Y:S02]  /*eee0*/  PRMT R70, R70, 0x5410, R0 ;  /* 0x0000541046467816 */ /* 0x000fe40000000000 */
[----:B------:R-:W-:Y:S01]  /*eef0*/  PRMT R0, R3, 0x5410, R20 ;  /* 0x0000541003007816 */ /* 0x000fe20000000014 */
[----:B------:R-:W-:Y:S01]  /*ef00*/  IMAD.MOV.U32 R20, RZ, RZ, R15 ;  /* 0x000000ffff147224 */ /* 0x000fe200078e000f */
[----:B------:R-:W-:Y:S01]  /*ef10*/  PRMT R3, R60, 0x7610, R3 ;  /* 0x000076103c037816 */ /* 0x000fe20000000003 */
[----:B------:R-:W-:Y:S01]  /*ef20*/  IMAD.MOV.U32 R60, RZ, RZ, R48 ;  /* 0x000000ffff3c7224 */ /* 0x000fe200078e0030 */
[----:B------:R-:W-:-:S02]  /*ef30*/  VIADDMNMX R69, R69, -R200, 0x80, PT ;  /* 0x0000008045457446 */ /* 0x000fc400038009c8 */
        /* <DEDUP_REMOVED lines=9> */
[----:B------:R-:W-:-:S02]  /*efd0*/  MOV R60, R55 ;  /* 0x00000037003c7202 */ /* 0x000fc40000000f00 */
[----:B------:R-:W-:Y:S02]  /*efe0*/  ISETP.GE.AND P1, PT, R184, R69, PT ;  /* 0x00000045b800720c */ /* 0x000fe40003f26270 */
[----:B------:R-:W-:Y:S02]  /*eff0*/  PRMT R72, R20, 0x5410, R60 ;  /* 0x0000541014487816 */ /* 0x000fe4000000003c */
[----:B------:R-:W-:Y:S01]  /*f000*/  PRMT R20, R61, 0x5410, R62 ;  /* 0x000054103d147816 */ /* 0x000fe2000000003e */
[----:B------:R-:W-:Y:S01]  /*f010*/  IMAD.MOV.U32 R61, RZ, RZ, R59 ;  /* 0x000000ffff3d7224 */ /* 0x000fe200078e003b */
[----:B------:R-:W-:Y:S01]  /*f020*/  MOV R60, R58 ;  /* 0x0000003a003c7202 */ /* 0x000fe20000000f00 */
[----:B0-----:R-:W-:Y:S06]  /*f030*/  @!P0 BRA `(.L_x_2859) ;  /* 0x0000016c00ec8947 */ /* 0x001fec0003800000 */
.L_x_3114:
[----:B------:R-:W-:Y:S05]  /*f040*/  BSYNC B1 ;  /* 0x0000000000017941 */ /* 0x000fea0003800000 */
.L_x_2858:
        /* <DEDUP_REMOVED lines=10> */
[--C-:B------:R-:W-:Y:S01]  /*f0f0*/  HADD2.F32 R95, -RZ, R91.reuse.H1_H1 ;  /* 0x3000005bff5f7230 */ /* 0x100fe20000004100 */
[----:B------:R-:W-:Y:S01]  /*f100*/  LOP3.LUT R61, R196, 0x38, R18, 0xf8, !PT ;  /* 0x00000038c43d7812 */ /* 0x000fe200078ef812 */
[----:B------:R-:W-:Y:S01]  /*f110*/  HADD2.F32 R97, -RZ, R91.H0_H0 ;  /* 0x2000005bff617230 */ /* 0x000fe20000004100 */
[----:B------:R-:W-:Y:S01]  /*f120*/  SHF.R.S32.HI R63, RZ, 0x1f, R62 ;  /* 0x0000001fff3f7819 */ /* 0x000fe2000001143e */
[--C-:B------:R-:W-:Y:S01]  /*f130*/  HADD2.F32 R98, -RZ, R90.reuse.H1_H1 ;  /* 0x3000005aff627230 */ /* 0x100fe20000004100 */
[----:B------:R-:W-:Y:S01]  /*f140*/  LOP3.LUT R60, R61, R198, RZ, 0x3c, !PT ;  /* 0x000000c63d3c7212 */ /* 0x000fe200078e3cff */
[----:B------:R-:W-:Y:S01]  /*f150*/  HADD2.F32 R90, -RZ, R90.H0_H0 ;  /* 0x2000005aff5a7230 */ /* 0x000fe20000004100 */
[----:B------:R-:W-:Y:S01]  /*f160*/  LEA.HI R64, R63, R62, RZ, 0x3 ;  /* 0x0000003e3f407211 */ /* 0x000fe200078f18ff */
[----:B------:R-:W-:Y:S01]  /*f170*/  IMAD.SHL.U32 R63, R62, 0x8, RZ ;  /* 0x000000083e3f7824 */ /* 0x000fe200078e00ff */
[----:B------:R-:W-:Y:S01]  /*f180*/  SHF.R.U32.HI R100, RZ, 0x10, R45 ;  /* 0x00000010ff647819 */ /* 0x000fe2000001162d */
[----:B------:R-:W-:Y:S01]  /*f190*/  IMAD R61, R197, 0x200, R60 ;  /* 0x00000200c53d7824 */ /* 0x000fe200078e023c */
[----:B------:R-:W-:-:S02]  /*f1a0*/  SHF.L.U32 R64, R64, 0xa, RZ ;  /* 0x0000000a40407819 */ /* 0x000fc400000006ff */
[----:B------:R-:W-:Y:S01]  /*f1b0*/  LOP3.LUT R63, R196, 0x38, R63, 0xf8, !PT ;  /* 0x00000038c43f7812 */ /* 0x000fe200078ef83f */
[--C-:B------:R-:W-:Y:S01]  /*f1c0*/  IMAD R86, R61, 0x2, R16.reuse ;  /* 0x000000023d567824 */ /* 0x100fe200078e0210 */
[----:B------:R-:W-:Y:S01]  /*f1d0*/  LOP3.LUT R64, R64, 0x7fffe000, RZ, 0xc0, !PT ;  /* 0x7fffe00040407812 */ /* 0x000fe200078ec0ff */
[----:B------:R-:W-:Y:S01]  /*f1e0*/  HADD2.F32 R100, -RZ, R100.H0_H0 ;  /* 0x20000064ff647230 */ /* 0x000fe20000004100 */
[----:B------:R-:W-:Y:S02]  /*f1f0*/  LOP3.LUT R65, R63, R198, RZ, 0x3c, !PT ;  /* 0x000000c63f417212 */ /* 0x000fe400078e3cff */
[----:B------:R-:W-:Y:S01]  /*f200*/  LEA R64, R197, R64, 0x9 ;  /* 0x00000040c5407211 */ /* 0x000fe200078e48ff */
[----:B------:R-:W0:Y:S01]  /*f210*/  LDS.128 R60, [R86+0x10400] ;  /* 0x01040000563c7984 */ /* 0x000e220000000c00 */
[----:B------:R-:W-:Y:S02]  /*f220*/  SHF.R.U32.HI R96, RZ, 0x10, R33 ;  /* 0x00000010ff607819 */ /* 0x000fe40000011621 */
[----:B------:R-:W-:Y:S01]  /*f230*/  SHF.R.U64 R44, R44, 0x10, R45 ;  /* 0x000000102c2c7819 */ /* 0x000fe2000000122d */
[----:B------:R-:W-:Y:S01]  /*f240*/  IMAD.IADD R65, R64, 0x1, R65 ;  /* 0x0000000140417824 */ /* 0x000fe200078e0241 */
[----:B------:R-:W-:Y:S01]  /*f250*/  SHF.R.U64 R32, R32, 0x10, R33 ;  /* 0x0000001020207819 */ /* 0x000fe20000001221 */
[----:B------:R-:W-:Y:S01]  /*f260*/  HADD2.F32 R96, -RZ, R96.H0_H0 ;  /* 0x20000060ff607230 */ /* 0x000fe20000004100 */
[----:B------:R-:W-:Y:S01]  /*f270*/  SHF.R.U64 R33, R34, 0x10, R35 ;  /* 0x0000001022217819 */ /* 0x000fe20000001223 */
[----:B------:R-:W-:Y:S01]  /*f280*/  IMAD R88, R65, 0x2, R16 ;  /* 0x0000000241587824 */ /* 0x000fe200078e0210 */
[----:B------:R-:W-:-:S02]  /*f290*/  SHF.R.U64 R34, R46, 0x10, R47 ;  /* 0x000000102e227819 */ /* 0x000fc4000000122f */
[----:B------:R-:W-:Y:S01]  /*f2a0*/  SHF.R.U32.HI R105, RZ, 0x10, R35 ;  /* 0x00000010ff697819 */ /* 0x000fe20000011623 */
[----:B------:R-:W-:Y:S01]  /*f2b0*/  HADD2.F32 R33, -RZ, R33.H0_H0 ;  /* 0x20000021ff217230 */ /* 0x000fe20000004100 */
[----:B------:R-:W1:Y:S01]  /*f2c0*/  LDS.128 R64, [R88+0x10400] ;  /* 0x0104000058407984 */ /* 0x000e620000000c00 */
[----:B------:R-:W-:Y:S01]  /*f2d0*/  SHF.R.U32.HI R103, RZ, 0x10, R47 ;  /* 0x00000010ff677819 */ /* 0x000fe2000001162f */
[--C-:B0-----:R-:W-:Y:S02]  /*f2e0*/  HADD2.F32 R46, -RZ, R61.reuse.H0_H0 ;  /* 0x2000003dff2e7230 */ /* 0x101fe40000004100 */
[----:B------:R-:W-:Y:S02]  /*f2f0*/  HADD2.F32 R61, -RZ, R61.H1_H1 ;  /* 0x3000003dff3d7230 */ /* 0x000fe40000004100 */
[----:B------:R-:W-:Y:S02]  /*f300*/  HADD2.F32 R35, -RZ, R60.H0_H0 ;  /* 0x2000003cff237230 */ /* 0x000fe40000004100 */
[----:B------:R-:W-:-:S02]  /*f310*/  HADD2.F32 R47, -RZ, R62.H0_H0 ;  /* 0x2000003eff2f7230 */ /* 0x000fc40000004100 */
[--C-:B------:R-:W-:Y:S02]  /*f320*/  HADD2.F32 R92, -RZ, R63.reuse.H0_H0 ;  /* 0x2000003fff5c7230 */ /* 0x100fe40000004100 */
[----:B------:R-:W-:Y:S02]  /*f330*/  HADD2.F32 R63, -RZ, R63.H1_H1 ;  /* 0x3000003fff3f7230 */ /* 0x000fe40000004100 */
[----:B------:R-:W-:Y:S02]  /*f340*/  HADD2.F32 R60, -RZ, R60.H1_H1 ;  /* 0x3000003cff3c7230 */ /* 0x000fe40000004100 */
[--C-:B-1----:R-:W-:Y:S02]  /*f350*/  HADD2.F32 R45, -RZ, R65.reuse.H0_H0 ;  /* 0x20000041ff2d7230 */ /* 0x102fe40000004100 */
[----:B------:R-:W-:Y:S02]  /*f360*/  HADD2.F32 R91, -RZ, R65.H1_H1 ;  /* 0x30000041ff5b7230 */ /* 0x000fe40000004100 */
[----:B------:R-:W-:-:S02]  /*f370*/  HADD2.F32 R65, -RZ, R64.H0_H0 ;  /* 0x20000040ff417230 */ /* 0x000fc40000004100 */
[C---:B------:R-:W-:Y:S01]  /*f380*/  FMUL.FTZ R99, R45.reuse, R97 ;  /* 0x000000612d637220 */ /* 0x040fe20000410000 */
[-C--:B------:R-:W-:Y:S01]  /*f390*/  FMUL.FTZ R101, R45, R95.reuse ;  /* 0x0000005f2d657220 */ /* 0x080fe20000410000 */
[C---:B------:R-:W-:Y:S01]  /*f3a0*/  FMUL.FTZ R102, R91.reuse, R100 ;  /* 0x000000645b667220 */ /* 0x040fe20000410000 */
[----:B------:R-:W-:Y:S01]  /*f3b0*/  FMUL.FTZ R104, R91, R96 ;  /* 0x000000605b687220 */ /* 0x000fe20000410000 */
[C---:B------:R-:W-:Y:S01]  /*f3c0*/  FFMA.FTZ R45, R46.reuse, R95, -R99 ;  /* 0x0000005f2e2d7223 */ /* 0x040fe20000010863 */
[----:B------:R-:W-:Y:S01]  /*f3d0*/  FFMA.FTZ R101, R46, R97, R101 ;  /* 0x000000612e657223 */ /* 0x000fe20000010065 */
[C---:B------:R-:W-:Y:S01]  /*f3e0*/  FMUL.FTZ R46, R65.reuse, R98 ;  /* 0x00000062412e7220 */ /* 0x040fe20000410000 */
[----:B------:R-:W-:Y:S01]  /*f3f0*/  FMUL.FTZ R91, R65, R90 ;  /* 0x0000005a415b7220 */ /* 0x000fe20000410000 */
[----:B------:R-:W-:Y:S01]  /*f400*/  FFMA.FTZ R102, R61, R96, -R102 ;  /* 0x000000603d667223 */ /* 0x000fe20000010866 */
[----:B------:R-:W-:Y:S02]  /*f410*/  HADD2.F32 R93, -RZ, R66.H0_H0 ;  /* 0x20000042ff5d7230 */ /* 0x000fe40000004100 */
[----:B------:R-:W-:Y:S01]  /*f420*/  FFMA.FTZ R65, R35, R90, -R46 ;  /* 0x0000005a23417223 */ /* 0x000fe2000001082e */
[----:B------:R-:W-:-:S02]  /*f430*/  HADD2.F32 R96, -RZ, R89.H1_H1 ;  /* 0x30000059ff607230 */ /* 0x000fc40000004100 */
[----:B------:R-:W-:Y:S01]  /*f440*/  FFMA.FTZ R91, R35, R98, R91 ;  /* 0x00000062235b7223 */ /* 0x000fe2000001005b */
[----:B------:R-:W-:Y:S02]  /*f450*/  HADD2.F32 R35, -RZ, R87.H1_H1 ;  /* 0x30000057ff237230 */ /* 0x000fe40000004100 */
[----:B------:R-:W-:Y:S01]  /*f460*/  FFMA.FTZ R104, R61, R100, R104 ;  /* 0x000000643d687223 */ /* 0x000fe20000010068 */
[----:B------:R-:W-:Y:S02]  /*f470*/  HADD2.F32 R94, -RZ, R67.H0_H0 ;  /* 0x20000043ff5e7230 */ /* 0x000fe40000004100 */
[----:B------:R-:W-:Y:S01]  /*f480*/  FMUL.FTZ R90, R93, R96 ;  /* 0x000000605d5a7220 */ /* 0x000fe20000410000 */
[----:B------:R-:W-:Y:S02]  /*f490*/  HADD2.F32 R46, -RZ, R89.H0_H0 ;  /* 0x20000059ff2e7230 */ /* 0x000fe40000004100 */
[----:B------:R-:W-:Y:S02]  /*f4a0*/  HADD2.F32 R87, -RZ, R87.H0_H0 ;  /* 0x20000057ff577230 */ /* 0x000fe40000004100 */
[----:B------:R-:W-:-:S02]  /*f4b0*/  HADD2.F32 R67, -RZ, R67.H1_H1 ;  /* 0x30000043ff437230 */ /* 0x000fc40000004100 */
[-C--:B------:R-:W-:Y:S01]  /*f4c0*/  FMUL.FTZ R98, R93, R46.reuse ;  /* 0x0000002e5d627220 */ /* 0x080fe20000410000 */
[C---:B------:R-:W-:Y:S01]  /*f4d0*/  FFMA.FTZ R89, R47.reuse, R46, -R90 ;  /* 0x0000002e2f597223 */ /* 0x040fe2000001085a */
[C---:B------:R-:W-:Y:S01]  /*f4e0*/  FMUL.FTZ R61, R94.reuse, R87 ;  /* 0x000000575e3d7220 */ /* 0x040fe20000410000 */
[----:B------:R-:W-:Y:S02]  /*f4f0*/  HADD2.F32 R90, -RZ, R103.H0_H0 ;  /* 0x20000067ff5a7230 */ /* 0x000fe40000004100 */
[-C--:B------:R-:W-:Y:S01]  /*f500*/  FMUL.FTZ R94, R94, R35.reuse ;  /* 0x000000235e5e7220 */ /* 0x080fe20000410000 */
[----:B------:R-:W-:Y:S02]  /*f510*/  HADD2.F32 R46, -RZ, R105.H0_H0 ;  /* 0x20000069ff2e7230 */ /* 0x000fe40000004100 */
[----:B------:R-:W-:Y:S01]  /*f520*/  FFMA.FTZ R98, R47, R96, R98 ;  /* 0x000000602f627223 */ /* 0x000fe20000010062 */
[C---:B------:R-:W-:Y:S01]  /*f530*/  FFMA.FTZ R93, R92.reuse, R35, -R61 ;  /* 0x000000235c5d7223 */ /* 0x040fe2000001083d */
[----:B------:R-:W-:Y:S01]  /*f540*/  FFMA.FTZ R94, R92, R87, R94 ;  /* 0x000000575c5e7223 */ /* 0x000fe2000001005e */
[----:B------:R-:W-:-:S02]  /*f550*/  HADD2.F32 R64, -RZ, R64.H1_H1 ;  /* 0x30000040ff407230 */ /* 0x000fc40000004100 */
[C---:B------:R-:W-:Y:S01]  /*f560*/  FMUL.FTZ R96, R67.reuse, R90 ;  /* 0x0000005a43607220 */ /* 0x040fe20000410000 */
[----:B------:R-:W-:Y:S02]  /*f570*/  HADD2.F32 R66, -RZ, R66.H1_H1 ;  /* 0x30000042ff427230 */ /* 0x000fe40000004100 */
[-C--:B------:R-:W-:Y:S01]  /*f580*/  FMUL.FTZ R92, R67, R46.reuse ;  /* 0x0000002e435c7220 */ /* 0x080fe20000410000 */
[----:B------:R-:W-:Y:S02]  /*f590*/  HADD2.F32 R47, -RZ, R44.H0_H0 ;  /* 0x2000002cff2f7230 */ /* 0x000fe40000004100 */
[C---:B------:R-:W-:Y:S01]  /*f5a0*/  FFMA.FTZ R96, R63.reuse, R46, -R96 ;  /* 0x0000002e3f607223 */ /* 0x040fe20000010860 */
[----:B------:R-:W-:Y:S02]  /*f5b0*/  HADD2.F32 R61, -RZ, R34.H0_H0 ;  /* 0x20000022ff3d7230 */ /* 0x000fe40000004100 */
[----:B------:R-:W-:Y:S01]  /*f5c0*/  FFMA.FTZ R87, R63, R90, R92 ;  /* 0x0000005a3f577223 */ /* 0x000fe2000001005c */
[----:B------:R-:W-:-:S02]  /*f5d0*/  HADD2.F32 R35, -RZ, R32.H0_H0 ;  /* 0x20000020ff237230 */ /* 0x000fc40000004100 */
[----:B------:R-:W-:Y:S01]  /*f5e0*/  FMUL.FTZ R63, R64, R47 ;  /* 0x0000002f403f7220 */ /* 0x000fe20000410000 */
[----:B------:R-:W-:Y:S02]  /*f5f0*/  HADD2.F32 R62, -RZ, R62.H1_H1 ;  /* 0x3000003eff3e7230 */ /* 0x000fe40000004100 */
[C---:B------:R-:W-:Y:S01]  /*f600*/  FMUL.FTZ R67, R66.reuse, R61 ;  /* 0x0000003d42437220 */ /* 0x040fe20000410000 */
[----:B------:R-:W-:Y:S01]  /*f610*/  FMUL.FTZ R66, R66, R33 ;  /* 0x0000002142427220 */ /* 0x000fe20000410000 */
[-C--:B------:R-:W-:Y:S01]  /*f620*/  FMUL.FTZ R64, R64, R35.reuse ;  /* 0x0000002340407220 */ /* 0x080fe20000410000 */
[----:B------:R-:W-:Y:S01]  /*f630*/  FFMA.FTZ R32, R60, R35, -R63 ;  /* 0x000000233c207223 */ /* 0x000fe2000001083f */
[C---:B------:R-:W-:Y:S01]  /*f640*/  FFMA.FTZ R34, R62.reuse, R33, -R67 ;  /* 0x000000213e227223 */ /* 0x040fe20000010843 */
        /* <DEDUP_REMOVED lines=12> */
.L_x_2863:
[----:B------:R-:W-:Y:S05]  /*f710*/  BSYNC B2 ;  /* 0x0000000000027941 */ /* 0x000fea0003800000 */
.L_x_2862:
[----:B------:R-:W-:Y:S04]  /*f720*/  BSSY B2, `(.L_x_2864) ;  /* 0x0000061000027945 */ /* 0x000fe80003800000 */
[----:B------:R-:W-:Y:S05]  /*f730*/  @P1 BRA `(.L_x_2865) ;  /* 0x00000004007c1947 */ /* 0x000fea0003800000 */
[----:B0-----:R-:W-:Y:S01]  /*f740*/  LEA.HI R32, R77, R218, RZ, 0x1d ;  /* 0x000000da4d207211 */ /* 0x001fe200078fe8ff */
[----:B------:R-:W-:Y:S01]  /*f750*/  HADD2.F32 R62, -RZ, R84.H1_H1 ;  /* 0x30000054ff3e7230 */ /* 0x000fe20000004100 */
[--C-:B------:R-:W-:Y:S01]  /*f760*/  SHF.R.U64 R90, R40, 0x10, R41.reuse ;  /* 0x00000010285a7819 */ /* 0x100fe20000001229 */
[----:B------:R-:W-:Y:S01]  /*f770*/  HADD2.F32 R64, -RZ, R82.H1_H1 ;  /* 0x30000052ff407230 */ /* 0x000fe20000004100 */
[----:B------:R-:W-:Y:S02]  /*f780*/  SHF.R.S32.HI R33, RZ, 0x1f, R32 ;  /* 0x0000001fff217819 */ /* 0x000fe40000011420 */
[----:B------:R-:W-:Y:S02]  /*f790*/  SHF.R.U32.HI R66, RZ, 0x10, R41 ;  /* 0x00000010ff427819 */ /* 0x000fe40000011629 */
[----:B------:R-:W-:Y:S02]  /*f7a0*/  LEA.HI R34, R33, R32, RZ, 0x3 ;  /* 0x0000002021227211 */ /* 0x000fe400078f18ff */
[----:B------:R-:W-:Y:S01]  /*f7b0*/  SHF.L.U32 R33, R32, 0x3, RZ ;  /* 0x0000000320217819 */ /* 0x000fe200000006ff */
[----:B------:R-:W-:Y:S01]  /*f7c0*/  HADD2.F32 R66, -RZ, R66.H0_H0 ;  /* 0x20000042ff427230 */ /* 0x000fe20000004100 */
[----:B------:R-:W-:Y:S01]  /*f7d0*/  SHF.R.U64 R93, R28, 0x10, R29 ;  /* 0x000000101c5d7819 */ /* 0x000fe2000000121d */
[----:B------:R-:W-:Y:S01]  /*f7e0*/  IMAD.SHL.U32 R34, R34, 0x400, RZ ;  /* 0x0000040022227824 */ /* 0x000fe200078e00ff */
[----:B------:R-:W-:-:S02]  /*f7f0*/  LOP3.LUT R33, R196, 0x38, R33, 0xf8, !PT ;  /* 0x00000038c4217812 */ /* 0x000fc400078ef821 */
[----:B------:R-:W-:Y:S02]  /*f800*/  SHF.R.U32.HI R61, RZ, 0x10, R29 ;  /* 0x00000010ff3d7819 */ /* 0x000fe4000001161d */
[----:B------:R-:W-:Y:S02]  /*f810*/  LOP3.LUT R34, R34, 0x7fffe000, RZ, 0xc0, !PT ;  /* 0x7fffe00022227812 */ /* 0x000fe400078ec0ff */
[----:B------:R-:W-:Y:S02]  /*f820*/  LOP3.LUT R45, R33, R198, RZ, 0x3c, !PT ;  /* 0x000000c6212d7212 */ /* 0x000fe400078e3cff */
[--C-:B------:R-:W-:Y:S01]  /*f830*/  SHF.R.U64 R89, R42, 0x10, R43.reuse ;  /* 0x000000102a597819 */ /* 0x100fe2000000122b */
[----:B------:R-:W-:Y:S01]  /*f840*/  IMAD R44, R197, 0x200, R34 ;  /* 0x00000200c52c7824 */ /* 0x000fe200078e0222 */
[----:B------:R-:W-:Y:S01]  /*f850*/  SHF.R.U32.HI R87, RZ, 0x10, R43 ;  /* 0x00000010ff577819 */ /* 0x000fe2000001162b */
[----:B------:R-:W0:Y:S01]  /*f860*/  LDS.128 R32, [R231] ;  /* 0x00000000e7207984 */ /* 0x000e220000000c00 */
[----:B------:R-:W-:-:S02]  /*f870*/  SHF.R.U32.HI R91, RZ, 0x10, R31 ;  /* 0x00000010ff5b7819 */ /* 0x000fc4000001161f */
[----:B------:R-:W-:Y:S02]  /*f880*/  IADD3 R45, R44, R45, RZ ;  /* 0x0000002d2c2d7210 */ /* 0x000fe40007ffe0ff */
[----:B------:R-:W-:-:S03]  /*f890*/  SHF.R.U64 R92, R30, 0x10, R31 ;  /* 0x000000101e5c7819 */ /* 0x000fc6000000121f */
[----:B------:R-:W-:-:S05]  /*f8a0*/  IMAD R60, R45, 0x2, R16 ;  /* 0x000000022d3c7824 */ /* 0x000fca00078e0210 */
        /* <DEDUP_REMOVED lines=17> */
[----:B------:R-:W-:Y:S01]  /*f9c0*/  FMUL.FTZ R82, R45, R66 ;  /* 0x000000422d527220 */ /* 0x000fe20000410000 */
[----:B------:R-:W-:Y:S02]  /*f9d0*/  HADD2.F32 R62, -RZ, R61.H0_H0 ;  /* 0x2000003dff3e7230 */ /* 0x000fe40000004100 */
[C---:B------:R-:W-:Y:S01]  /*f9e0*/  FMUL.FTZ R61, R40.reuse, R41 ;  /* 0x00000029283d7220 */ /* 0x040fe20000410000 */
[----:B------:R-:W-:Y:S02]  /*f9f0*/  HADD2.F32 R42, -RZ, R46.H0_H0 ;  /* 0x2000002eff2a7230 */ /* 0x000fe40000004100 */
[----:B------:R-:W-:Y:S01]  /*fa00*/  FMUL.FTZ R40, R40, R29 ;  /* 0x0000001d28287220 */ /* 0x000fe20000410000 */
[----:B------:R-:W-:-:S02]  /*fa10*/  HADD2.F32 R43, -RZ, R47.H0_H0 ;  /* 0x2000002fff2b7230 */ /* 0x000fc40000004100 */
[-C--:B------:R-:W-:Y:S01]  /*fa20*/  FMUL.FTZ R64, R45, R62.reuse ;  /* 0x0000003e2d407220 */ /* 0x080fe20000410000 */
[C---:B------:R-:W-:Y:S01]  /*fa30*/  FFMA.FTZ R61, R28.reuse, R29, -R61 ;  /* 0x0000001d1c3d7223 */ /* 0x040fe2000001083d */
[C---:B------:R-:W-:Y:S01]  /*fa40*/  FFMA.FTZ R65, R33.reuse, R62, -R82 ;  /* 0x0000003e21417223 */ /* 0x040fe20000010852 */
[----:B------:R-:W-:Y:S02]  /*fa50*/  HADD2.F32 R45, -RZ, R83.H0_H0 ;  /* 0x20000053ff2d7230 */ /* 0x000fe40000004100 */
[----:B------:R-:W-:Y:S01]  /*fa60*/  FFMA.FTZ R63, R28, R41, R40 ;  /* 0x000000291c3f7223 */ /* 0x000fe20000010028 */
[----:B------:R-:W-:Y:S02]  /*fa70*/  HADD2.F32 R29, -RZ, R85.H0_H0 ;  /* 0x20000055ff1d7230 */ /* 0x000fe40000004100 */
[----:B------:R-:W-:Y:S01]  /*fa80*/  FFMA.FTZ R67, R33, R66, R64 ;  /* 0x0000004221437223 */ /* 0x000fe20000010040 */
[----:B------:R-:W-:Y:S02]  /*fa90*/  HADD2.F32 R62, -RZ, R83.H1_H1 ;  /* 0x30000053ff3e7230 */ /* 0x000fe40000004100 */
[----:B------:R-:W-:Y:S01]  /*faa0*/  FMUL.FTZ R33, R42, R45 ;  /* 0x0000002d2a217220 */ /* 0x000fe20000410000 */
[----:B------:R-:W-:-:S02]  /*fab0*/  HADD2.F32 R28, -RZ, R85.H1_H1 ;  /* 0x30000055ff1c7230 */ /* 0x000fc40000004100 */
[-C--:B------:R-:W-:Y:S01]  /*fac0*/  FMUL.FTZ R41, R42, R29.reuse ;  /* 0x0000001d2a297220 */ /* 0x080fe20000410000 */
[----:B------:R-:W-:Y:S02]  /*fad0*/  HADD2.F32 R47, -RZ, R47.H1_H1 ;  /* 0x3000002fff2f7230 */ /* 0x000fe40000004100 */
[C---:B------:R-:W-:Y:S01]  /*fae0*/  FMUL.FTZ R66, R43.reuse, R62 ;  /* 0x0000003e2b427220 */ /* 0x040fe20000410000 */
[----:B------:R-:W-:Y:S02]  /*faf0*/  HADD2.F32 R42, -RZ, R87.H0_H0 ;  /* 0x20000057ff2a7230 */ /* 0x000fe40000004100 */
[-C--:B------:R-:W-:Y:S01]  /*fb00*/  FMUL.FTZ R43, R43, R28.reuse ;  /* 0x0000001c2b2b7220 */ /* 0x080fe20000410000 */
[----:B------:R-:W-:Y:S02]  /*fb10*/  HADD2.F32 R40, -RZ, R91.H0_H0 ;  /* 0x2000005bff287230 */ /* 0x000fe40000004100 */
[C---:B------:R-:W-:Y:S01]  /*fb20*/  FFMA.FTZ R64, R30.reuse, R29, -R33 ;  /* 0x0000001d1e407223 */ /* 0x040fe20000010821 */
[----:B------:R-:W-:Y:S01]  /*fb30*/  FFMA.FTZ R45, R30, R45, R41 ;  /* 0x0000002d1e2d7223 */ /* 0x000fe20000010029 */
[----:B------:R-:W-:Y:S01]  /*fb40*/  FFMA.FTZ R66, R31, R28, -R66 ;  /* 0x0000001c1f427223 */ /* 0x000fe20000010842 */
[----:B------:R-:W-:-:S02]  /*fb50*/  HADD2.F32 R44, -RZ, R44.H1_H1 ;  /* 0x3000002cff2c7230 */ /* 0x000fc40000004100 */
[----:B------:R-:W-:Y:S01]  /*fb60*/  FMUL.FTZ R30, R47, R42 ;  /* 0x0000002a2f1e7220 */ /* 0x000fe20000410000 */
[----:B------:R-:W-:Y:S02]  /*fb70*/  HADD2.F32 R46, -RZ, R46.H1_H1 ;  /* 0x3000002eff2e7230 */ /* 0x000fe40000004100 */
        /* <DEDUP_REMOVED lines=27> */
.L_x_2865:
[----:B------:R-:W-:Y:S05]  /*fd30*/  BSYNC B2 ;  /* 0x0000000000027941 */ /* 0x000fea0003800000 */
.L_x_2864:
[----:B------:R-:W-:Y:S05]  /*fd40*/  @P2 BRA `(.L_x_2861) ;  /* 0x00000004007c2947 */ /* 0x000fea0003800000 */
[----:B------:R-:W-:Y:S01]  /*fd50*/  LEA.HI R77, R77, R219, RZ, 0x1d ;  /* 0x000000db4d4d7211 */ /* 0x000fe200078fe8ff */
[----:B------:R-:W-:Y:S01]  /*fd60*/  HADD2.F32 R41, -RZ, R73.H1_H1 ;  /* 0x30000049ff297230 */ /* 0x000fe20000004100 */
[----:B------:R-:W-:Y:S01]  /*fd70*/  SHF.R.U64 R61, R36, 0x10, R37 ;  /* 0x00000010243d7819 */ /* 0x000fe20000001225 */
[----:B------:R-:W-:Y:S01]  /*fd80*/  HADD2.F32 R40, -RZ, R75.H1_H1 ;  /* 0x3000004bff287230 */ /* 0x000fe20000004100 */
[----:B-1----:R-:W-:Y:S01]  /*fd90*/  SHF.R.S32.HI R28, RZ, 0x1f, R77 ;  /* 0x0000001fff1c7819 */ /* 0x002fe2000001144d */
[----:B------:R-:W-:Y:S01]  /*fda0*/  HADD2.F32 R73, -RZ, R73.H0_H0 ;  /* 0x20000049ff497230 */ /* 0x000fe20000004100 */
[----:B------:R-:W-:Y:S01]  /*fdb0*/  SHF.R.U32.HI R42, RZ, 0x10, R37 ;  /* 0x00000010ff2a7819 */ /* 0x000fe20000011625 */
[----:B------:R-:W-:Y:S01]  /*fdc0*/  HADD2.F32 R75, -RZ, R75.H0_H0 ;  /* 0x2000004bff4b7230 */ /* 0x000fe20000004100 */
[----:B------:R-:W-:Y:S01]  /*fdd0*/  LEA.HI R28, R28, R77, RZ, 0x3 ;  /* 0x0000004d1c1c7211 */ /* 0x000fe200078f18ff */
[----:B------:R-:W-:Y:S01]  /*fde0*/  IMAD.SHL.U32 R77, R77, 0x8, RZ ;  /* 0x000000084d4d7824 */ /* 0x000fe200078e00ff */
[----:B------:R-:W-:Y:S01]  /*fdf0*/  SHF.R.U64 R64, R24, 0x10, R25 ;  /* 0x0000001018407819 */ /* 0x000fe20000001219 */
[----:B------:R-:W-:Y:S01]  /*fe00*/  HADD2.F32 R42, -RZ, R42.H0_H0 ;  /* 0x2000002aff2a7230 */ /* 0x000fe20000004100 */
[----:B------:R-:W-:-:S02]  /*fe10*/  SHF.L.U32 R28, R28, 0xa, RZ ;  /* 0x0000000a1c1c7819 */ /* 0x000fc400000006ff */
[----:B------:R-:W-:Y:S02]  /*fe20*/  LOP3.LUT R77, R196, 0x38, R77, 0xf8, !PT ;  /* 0x00000038c44d7812 */ /* 0x000fe400078ef84d */
[----:B------:R-:W-:Y:S02]  /*fe30*/  LOP3.LUT R28, R28, 0x7fffe000, RZ, 0xc0, !PT ;  /* 0x7fffe0001c1c7812 */ /* 0x000fe400078ec0ff */
[----:B------:R-:W-:Y:S02]  /*fe40*/  LOP3.LUT R77, R77, R198, RZ, 0x3c, !PT ;  /* 0x000000c64d4d7212 */ /* 0x000fe400078e3cff */
[----:B------:R-:W-:Y:S01]  /*fe50*/  SHF.R.U32.HI R43, RZ, 0x10, R25 ;  /* 0x00000010ff2b7819 */ /* 0x000fe20000011619 */
[----:B0-----:R-:W-:Y:S01]  /*fe60*/  IMAD R32, R197, 0x200, R28 ;  /* 0x00000200c5207824 */ /* 0x001fe200078e021c */
[--C-:B------:R-:W-:Y:S01]  /*fe70*/  SHF.R.U64 R47, R38, 0x10, R39.reuse ;  /* 0x00000010262f7819 */ /* 0x100fe20000001227 */
[----:B------:R-:W0:Y:S01]  /*fe80*/  LDS.128 R28, [R229] ;  /* 0x00000000e51c7984 */ /* 0x000e220000000c00 */
[----:B------:R-:W-:Y:S01]  /*fe90*/  SHF.R.U32.HI R45, RZ, 0x10, R39 ;  /* 0x00000010ff2d7819 */ /* 0x000fe20000011627 */
[----:B------:R-:W-:Y:S01]  /*fea0*/  IMAD.IADD R77, R32, 0x1, R77 ;  /* 0x00000001204d7824 */ /* 0x000fe200078e024d */
[----:B------:R-:W-:-:S02]  /*feb0*/  SHF.R.U32.HI R62, RZ, 0x10, R27 ;  /* 0x00000010ff3e7819 */ /* 0x000fc4000001161b */
[----:B------:R-:W-:Y:S02]  /*fec0*/  SHF.R.U64 R63, R26, 0x10, R27 ;  /* 0x000000101a3f7819 */ /* 0x000fe4000000121b */
[----:B------:R-:W-:-:S05]  /*fed0*/  LEA R77, R77, R16, 0x1 ;  /* 0x000000104d4d7211 */ /* 0x000fca00078e08ff */
[----:B------:R-:W1:Y:S01]  /*fee0*/  LDS.128 R32, [R77+0x10400] ;  /* 0x010400004d207984 */ /* 0x000e620000000c00 */
[--C-:B0-----:R-:W-:Y:S02]  /*fef0*/  HADD2.F32 R25, -RZ, R29.reuse.H0_H0 ;  /* 0x2000001dff197230 */ /* 0x101fe40000004100 */
[----:B------:R-:W-:Y:S02]  /*ff00*/  HADD2.F32 R29, -RZ, R29.H1_H1 ;  /* 0x3000001dff1d7230 */ /* 0x000fe40000004100 */
[----:B------:R-:W-:Y:S02]  /*ff10*/  HADD2.F32 R24, -RZ, R28.H0_H0 ;  /* 0x2000001cff187230 */ /* 0x000fe40000004100 */
[----:B------:R-:W-:Y:S02]  /*ff20*/  HADD2.F32 R26, -RZ, R30.H0_H0 ;  /* 0x2000001eff1a7230 */ /* 0x000fe40000004100 */
[--C-:B------:R-:W-:Y:S02]  /*ff30*/  HADD2.F32 R27, -RZ, R31.reuse.H0_H0 ;  /* 0x2000001fff1b7230 */ /* 0x100fe40000004100 */
[----:B------:R-:W-:-:S02]  /*ff40*/  HADD2.F32 R31, -RZ, R31.H1_H1 ;  /* 0x3000001fff1f7230 */ /* 0x000fc40000004100 */
[--C-:B-1----:R-:W-:Y:S02]  /*ff50*/  HADD2.F32 R36, -RZ, R33.reuse.H0_H0 ;  /* 0x20000021ff247230 */ /* 0x102fe40000004100 */
[----:B------:R-:W-:Y:S02]  /*ff60*/  HADD2.F32 R37, -RZ, R33.H1_H1 ;  /* 0x30000021ff257230 */ /* 0x000fe40000004100 */
[----:B------:R-:W-:Y:S02]  /*ff70*/  HADD2.F32 R33, -RZ, R32.H0_H0 ;  /* 0x20000020ff217230 */ /* 0x000fe40000004100 */
[CC--:B------:R-:W-:Y:S01]  /*ff80*/  FMUL.FTZ R44, R36.reuse, R41.reuse ;  /* 0x00000029242c7220 */ /* 0x0c0fe20000410000 */
[-C--:B------:R-:W-:Y:S01]  /*ff90*/  FMUL.FTZ R46, R36, R40.reuse ;  /* 0x00000028242e7220 */ /* 0x080fe20000410000 */
[----:B------:R-:W-:Y:S02]  /*ffa0*/  HADD2.F32 R36, -RZ, R43.H0_H0 ;  /* 0x2000002bff247230 */ /* 0x000fe40000004100 */
[----:B------:R-:W-:Y:S01]  /*ffb0*/  FFMA.FTZ R44, R25, R40, -R44 ;  /* 0x00000028192c7223 */ /* 0x000fe2000001082c */
[----:B------:R-:W-:Y:S01]  /*ffc0*/  FMUL.FTZ R40, R37, R42 ;  /* 0x0000002a25287220 */ /* 0x000fe20000410000 */
[----:B------:R-:W-:Y:S01]  /*ffd0*/  FFMA.FTZ R46, R25, R41, R46 ;  /* 0x00000029192e7223 */ /* 0x000fe2000001002e */
[----:B------:R-:W-:Y:S01]  /*ffe0*/  FMUL.FTZ R25, R33, R73 ;  /* 0x0000004921197220 */ /* 0x000fe20000410000 */
[-C--:B------:R-:W-:Y:S01]  /*fff0*/  FMUL.FTZ R60, R37, R36.reuse ;  /* 0x00000024253c7220 */ /* 0x080fe20000410000 */
[----:B------:R-:W-:Y:S01]  /*10000*/  FFMA.FTZ R41, R29, R36, -R40 ;  /* 0x000000241d297223 */ /* 0x000fe20000010828 */
[----:B------:R-:W-:Y:S01]  /*10010*/  FMUL.FTZ R36, R33, R75 ;  /* 0x0000004b21247220 */ /* 0x000fe20000410000 */
[----:B------:R-:W-:-:S02]  /*10020*/  HADD2.F32 R37, -RZ, R74.H0_H0 ;  /* 0x2000004aff257230 */ /* 0x000fc40000004100 */
[C---:B------:R-:W-:Y:S01]  /*10030*/  FFMA.FTZ R75, R24.reuse, R75, -R25 ;  /* 0x0000004b184b7223 */ /* 0x040fe20000010819 */
[----:B------:R-:W-:Y:S02]  /*10040*/  HADD2.F32 R38, -RZ, R34.H0_H0 ;  /* 0x20000022ff267230 */ /* 0x000fe40000004100 */
[----:B------:R-:W-:Y:S01]  /*10050*/  FFMA.FTZ R43, R29, R42, R60 ;  /* 0x0000002a1d2b7223 */ /* 0x000fe2000001003c */
[----:B------:R-:W-:Y:S02]  /*10060*/  HADD2.F32 R39, -RZ, R35.H0_H0 ;  /* 0x20000023ff277230 */ /* 0x000fe40000004100 */
[----:B------:R-:W-:Y:S01]  /*10070*/  FFMA.FTZ R73, R24, R73, R36 ;  /* 0x0000004918497223 */ /* 0x000fe20000010024 */
[----:B------:R-:W-:Y:S02]  /*10080*/  HADD2.F32 R25, -RZ, R76.H0_H0 ;  /* 0x2000004cff197230 */ /* 0x000fe40000004100 */
[----:B------:R-:W-:Y:S01]  /*10090*/  FMUL.FTZ R29, R38, R37 ;  /* 0x00000025261d7220 */ /* 0x000fe20000410000 */
[----:B------:R-:W-:-:S02]  /*100a0*/  HADD2.F32 R74, -RZ, R74.H1_H1 ;  /* 0x3000004aff4a7230 */ /* 0x000fc40000004100 */
[----:B------:R-:W-:Y:S02]  /*100b0*/  HADD2.F32 R76, -RZ, R76.H1_H1 ;  /* 0x3000004cff4c7230 */ /* 0x000fe40000004100 */
[-C--:B------:R-:W-:Y:S01]  /*100c0*/  FMUL.FTZ R33, R38, R25.reuse ;  /* 0x0000001926217220 */ /* 0x080fe20000410000 */
[----:B------:R-:W-:Y:S02]  /*100d0*/  HADD2.F32 R35, -RZ, R35.H1_H1 ;  /* 0x30000023ff237230 */ /* 0x000fe40000004100 */
[C---:B------:R-:W-:Y:S01]  /*100e0*/  FMUL.FTZ R40, R39.reuse, R74 ;  /* 0x0000004a27287220 */ /* 0x040fe20000410000 */
[----:B------:R-:W-:Y:S02]  /*100f0*/  HADD2.F32 R36, -RZ, R45.H0_H0 ;  /* 0x2000002dff247230 */ /* 0x000fe40000004100 */
[----:B------:R-:W-:Y:S01]  /*10100*/  FMUL.FTZ R39, R39, R76 ;  /* 0x0000004c27277220 */ /* 0x000fe20000410000 */
[----:B------:R-:W-:Y:S02]  /*10110*/  HADD2.F32 R24, -RZ, R62.H0_H0 ;  /* 0x2000003eff187230 */ /* 0x000fe40000004100 */
        /* <DEDUP_REMOVED lines=34> */
.L_x_2861:
[----:B------:R-:W-:Y:S05]  /*10340*/  BSYNC B1 ;  /* 0x0000000000017941 */ /* 0x000fea0003800000 */
.L_x_2860:
        /* <DEDUP_REMOVED lines=102> */
.L_x_2867:
[----:B------:R-:W-:Y:S05]  /*109b0*/  BSYNC B1 ;  /* 0x0000000000017941 */ /* 0x000fea0003800000 */
.L_x_2866:
        /* <DEDUP_REMOVED lines=10> */
[----:B------:R-:W-:Y:S01]  /*10a60*/  LEA.HI R4, R5, R4, RZ, 0x3 ;  /* 0x0000000405047211 */ /* 0x000fe200078f18ff */
[----:B------:R-:W-:Y:S01]  /*10a70*/  HADD2.F32 R68, -RZ, R68.H0_H0 ;  /* 0x20000044ff447230 */ /* 0x000fe20000004100 */
[----:B------:R-:W-:-:S02]  /*10a80*/  LOP3.LUT R5, R195, 0x38, R6, 0xf8, !PT ;  /* 0x00000038c3057812 */ /* 0x000fc400078ef806 */
[----:B------:R-:W-:Y:S01]  /*10a90*/  SHF.R.U32.HI R52, RZ, 0x10, R53 ;  /* 0x00000010ff347819 */ /* 0x000fe20000011635 */
[----:B------:R-:W-:Y:S01]  /*10aa0*/  IMAD.SHL.U32 R4, R4, 0x400, RZ ;  /* 0x0000040004047824 */ /* 0x000fe200078e00ff */
[----:B--2---:R-:W-:Y:S02]  /*10ab0*/  LOP3.LUT R24, R5, R232, RZ, 0x3c, !PT ;  /* 0x000000e805187212 */ /* 0x004fe400078e3cff */
[----:B------:R-:W-:Y:S02]  /*10ac0*/  SHF.R.U64 R45, R8, 0x10, R9 ;  /* 0x00000010082d7819 */ /* 0x000fe40000001209 */
[----:B------:R-:W-:Y:S02]  /*10ad0*/  LOP3.LUT R25, R4, 0x7fffe000, RZ, 0xc0, !PT ;  /* 0x7fffe00004197812 */ /* 0x000fe400078ec0ff */
[----:B------:R-:W0:Y:S01]  /*10ae0*/  LDS.128 R4, [R228] ;  /* 0x00000000e4047984 */ /* 0x000e220000000c00 */
[----:B------:R-:W-:Y:S02]  /*10af0*/  SHF.R.U64 R43, R10, 0x10, R11 ;  /* 0x000000100a2b7819 */ /* 0x000fe4000000120b */
[----:B------:R-:W-:-:S02]  /*10b00*/  IADD3 R25, R24, R25, R199 ;  /* 0x0000001918197210 */ /* 0x000fc40007ffe0c7 */
[--C-:B------:R-:W-:Y:S02]  /*10b10*/  SHF.R.U64 R46, R54, 0x10, R55.reuse ;  /* 0x00000010362e7819 */ /* 0x100fe40000001237 */
[----:B------:R-:W-:Y:S02]  /*10b20*/  LEA R28, R25, R16, 0x1 ;  /* 0x00000010191c7211 */ /* 0x000fe400078e08ff */
[----:B------:R-:W-:Y:S02]  /*10b30*/  SHF.R.U32.HI R54, RZ, 0x10, R55 ;  /* 0x00000010ff367819 */ /* 0x000fe40000011637 */
[----:B------:R-:W-:Y:S01]  /*10b40*/  SHF.R.U32.HI R41, RZ, 0x10, R11 ;  /* 0x00000010ff297819 */ /* 0x000fe2000001160b */
[----:B------:R-:W1:Y:S01]  /*10b50*/  LDS.128 R24, [R28+0x10400] ;  /* 0x010400001c187984 */ /* 0x000e620000000c00 */
[--C-:B0-----:R-:W-:Y:S02]  /*10b60*/  HADD2.F32 R8, -RZ, R5.reuse.H0_H0 ;  /* 0x20000005ff087230 */ /* 0x101fe40000004100 */
[----:B------:R-:W-:-:S02]  /*10b70*/  HADD2.F32 R9, -RZ, R5.H1_H1 ;  /* 0x30000005ff097230 */ /* 0x000fc40000004100 */
[----:B------:R-:W-:Y:S02]  /*10b80*/  HADD2.F32 R5, -RZ, R4.H0_H0 ;  /* 0x20000004ff057230 */ /* 0x000fe40000004100 */
[----:B------:R-:W-:Y:S02]  /*10b90*/  HADD2.F32 R10, -RZ, R6.H0_H0 ;  /* 0x20000006ff0a7230 */ /* 0x000fe40000004100 */
[--C-:B------:R-:W-:Y:S02]  /*10ba0*/  HADD2.F32 R11, -RZ, R7.reuse.H0_H0 ;  /* 0x20000007ff0b7230 */ /* 0x100fe40000004100 */
[----:B------:R-:W-:Y:S02]  /*10bb0*/  HADD2.F32 R7, -RZ, R7.H1_H1 ;  /* 0x30000007ff077230 */ /* 0x000fe40000004100 */
[--C-:B-1----:R-:W-:Y:S02]  /*10bc0*/  HADD2.F32 R29, -RZ, R25.reuse.H0_H0 ;  /* 0x20000019ff1d7230 */ /* 0x102fe40000004100 */
[----:B------:R-:W-:-:S02]  /*10bd0*/  HADD2.F32 R30, -RZ, R25.H1_H1 ;  /* 0x30000019ff1e7230 */ /* 0x000fc40000004100 */
[----:B------:R-:W-:Y:S02]  /*10be0*/  HADD2.F32 R25, -RZ, R24.H0_H0 ;  /* 0x20000018ff197230 */ /* 0x000fe40000004100 */
[CC--:B------:R-:W-:Y:S01]  /*10bf0*/  FMUL.FTZ R37, R29.reuse, R35.reuse ;  /* 0x000000231d257220 */ /* 0x0c0fe20000410000 */
[-C--:B------:R-:W-:Y:S01]  /*10c00*/  FMUL.FTZ R39, R29, R34.reuse ;  /* 0x000000221d277220 */ /* 0x080fe20000410000 */
[----:B------:R-:W-:Y:S02]  /*10c10*/  HADD2.F32 R29, -RZ, R52.H0_H0 ;  /* 0x20000034ff1d7230 */ /* 0x000fe40000004100 */
[C---:B------:R-:W-:Y:S01]  /*10c20*/  FFMA.FTZ R37, R8.reuse, R34, -R37 ;  /* 0x0000002208257223 */ /* 0x040fe20000010825 */
[----:B------:R-:W-:Y:S01]  /*10c30*/  FFMA.FTZ R39, R8, R35, R39 ;  /* 0x0000002308277223 */ /* 0x000fe20000010027 */
[C---:B------:R-:W-:Y:S01]  /*10c40*/  FMUL.FTZ R34, R30.reuse, R36 ;  /* 0x000000241e227220 */ /* 0x040fe20000410000 */
[----:B------:R-:W-:Y:S02]  /*10c50*/  HADD2.F32 R8, -RZ, R71.H0_H0 ;  /* 0x20000047ff087230 */ /* 0x000fe40000004100 */
[-C--:B------:R-:W-:Y:S01]  /*10c60*/  FMUL.FTZ R40, R30, R29.reuse ;  /* 0x0000001d1e287220 */ /* 0x080fe20000410000 */
[----:B------:R-:W-:Y:S01]  /*10c70*/  FMUL.FTZ R30, R25, R68 ;  /* 0x00000044191e7220 */ /* 0x000fe20000410000 */
[----:B------:R-:W-:Y:S01]  /*10c80*/  FFMA.FTZ R38, R9, R29, -R34 ;  /* 0x0000001d09267223 */ /* 0x000fe20000010822 */
        /* <DEDUP_REMOVED lines=34> */
[----:B------:R-:W-:-:S02]  /*10eb0*/  HADD2.F32 R6, -RZ, R6.H1_H1 ;  /* 0x30000006ff067230 */ /* 0x000fc40000004100 */
[C---:B------:R-:W-:Y:S01]  /*10ec0*/  FMUL.FTZ R33, R26.reuse, R25 ;  /* 0x000000191a217220 */ /* 0x040fe20000410000 */
[----:B------:R-:W-:Y:S01]  /*10ed0*/  FMUL.FTZ R26, R26, R9 ;  /* 0x000000091a1a7220 */ /* 0x000fe20000410000 */
[C---:B------:R-:W-:Y:S01]  /*10ee0*/  FFMA.FTZ R29, R4.reuse, R11, R24 ;  /* 0x0000000b041d7223 */ /* 0x040fe20000010018 */
[----:B------:R-:W-:Y:S01]  /*10ef0*/  FFMA.FTZ R27, R4, R5, -R7 ;  /* 0x00000005041b7223 */ /* 0x000fe20000010807 */
[C---:B------:R-:W-:Y:S01]  /*10f00*/  FFMA.FTZ R24, R6.reuse, R9, -R33 ;  /* 0x0000000906187223 */ /* 0x040fe20000010821 */
[----:B------:R-:W-:Y:S01]  /*10f10*/  FFMA.FTZ R25, R6, R25, R26 ;  /* 0x0000001906197223 */ /* 0x000fe2000001001a */
[----:B------:R-:W-:Y:S02]  /*10f20*/  F2FP.F16.F32.PACK_AB R7, R35, R36 ;  /* 0x000000242307723e */ /* 0x000fe400000000ff */
[----:B------:R-:W-:Y:S02]  /*10f30*/  F2FP.F16.F32.PACK_AB R5, R38, R37 ;  /* 0x000000252605723e */ /* 0x000fe400000000ff */
[----:B------:R-:W-:-:S02]  /*10f40*/  F2FP.F16.F32.PACK_AB R4, R27, R34 ;  /* 0x000000221b04723e */ /* 0x000fc400000000ff */
[----:B------:R-:W-:Y:S02]  /*10f50*/  F2FP.F16.F32.PACK_AB R6, R24, R31 ;  /* 0x0000001f1806723e */ /* 0x000fe400000000ff */
[----:B------:R-:W-:Y:S02]  /*10f60*/  F2FP.F16.F32.PACK_AB R11, R41, R70 ;  /* 0x00000046290b723e */ /* 0x000fe400000000ff */
[----:B------:R-:W-:Y:S01]  /*10f70*/  F2FP.F16.F32.PACK_AB R9, R40, R39 ;  /* 0x000000272809723e */ /* 0x000fe200000000ff */
[----:B------:R1:W-:Y:S01]  /*10f80*/  STS.128 [R228], R4 ;  /* 0x00000004e4007388 */ /* 0x0003e20000000c00 */
[----:B------:R-:W-:Y:S02]  /*10f90*/  F2FP.F16.F32.PACK_AB R8, R29, R68 ;  /* 0x000000441d08723e */ /* 0x000fe400000000ff */
[----:B------:R-:W-:-:S05]  /*10fa0*/  F2FP.F16.F32.PACK_AB R10, R25, R10 ;  /* 0x0000000a190a723e */ /* 0x000fca00000000ff */
[----:B------:R1:W-:Y:S02]  /*10fb0*/  STS.128 [R28+0x10400], R8 ;  /* 0x010400081c007388 */ /* 0x0003e40000000c00 */
.L_x_2869:
[----:B------:R-:W-:Y:S05]  /*10fc0*/  BSYNC B1 ;  /* 0x0000000000017941 */ /* 0x000fea0003800000 */
.L_x_2868:
        /* <DEDUP_REMOVED lines=12> */
[----:B------:R-:W-:Y:S01]  /*11090*/  SHF.R.U64 R38, R12, 0x10, R13 ;  /* 0x000000100c267819 */ /* 0x000fe2000000120d */
[----:B------:R-:W-:Y:S01]  /*110a0*/  IMAD.SHL.U32 R32, R32, 0x400, RZ ;  /* 0x0000040020207824 */ /* 0x000fe200078e00ff */
[----:B------:R-:W-:Y:S02]  /*110b0*/  LOP3.LUT R8, R5, R232, RZ, 0x3c, !PT ;  /* 0x000000e805087212 */ /* 0x000fe400078e3cff */
[----:B------:R-:W0:Y:S01]  /*110c0*/  LDS.128 R4, [R227] ;  /* 0x00000000e3047984 */ /* 0x000e220000000c00 */
[----:B------:R-:W-:Y:S02]  /*110d0*/  SHF.R.U64 R37, R14, 0x10, R15 ;  /* 0x000000100e257819 */ /* 0x000fe4000000120f */
[----:B------:R-:W-:Y:S02]  /*110e0*/  LOP3.LUT R9, R32, 0x7fffe000, RZ, 0xc0, !PT ;  /* 0x7fffe00020097812 */ /* 0x000fe400078ec0ff */
[----:B------:R-:W-:Y:S02]  /*110f0*/  SHF.R.U32.HI R32, RZ, 0x10, R13 ;  /* 0x00000010ff207819 */ /* 0x000fe4000001160d */
[----:B------:R-:W-:-:S02]  /*11100*/  IADD3 R9, R8, R9, R199 ;  /* 0x0000000908097210 */ /* 0x000fc40007ffe0c7 */
[--C-:B------:R-:W-:Y:S01]  /*11110*/  SHF.R.U64 R39, R58, 0x10, R59.reuse ;  /* 0x000000103a277819 */ /* 0x100fe2000000123b */
[----:B------:R-:W-:Y:S01]  /*11120*/  HADD2.F32 R32, -RZ, R32.H0_H0 ;  /* 0x20000020ff207230 */ /* 0x000fe20000004100 */
[----:B------:R-:W-:Y:S02]  /*11130*/  LEA R24, R9, R16, 0x1 ;  /* 0x0000001009187211 */ /* 0x000fe400078e08ff */
[----:B------:R-:W-:Y:S02]  /*11140*/  SHF.R.U32.HI R58, RZ, 0x10, R59 ;  /* 0x00000010ff3a7819 */ /* 0x000fe4000001163b */
[----:B------:R-:W-:Y:S01]  /*11150*/  SHF.R.U32.HI R36, RZ, 0x10, R15 ;  /* 0x00000010ff247819 */ /* 0x000fe2000001160f */
[----:B------:R-:W1:Y:S01]  /*11160*/  LDS.128 R8, [R24+0x10400] ;  /* 0x0104000018087984 */ /* 0x000e620000000c00 */
[--C-:B0-----:R-:W-:Y:S02]  /*11170*/  HADD2.F32 R13, -RZ, R5.reuse.H1_H1 ;  /* 0x30000005ff0d7230 */ /* 0x101fe40000004100 */
[----:B------:R-:W-:-:S02]  /*11180*/  HADD2.F32 R12, -RZ, R5.H0_H0 ;  /* 0x20000005ff0c7230 */ /* 0x000fc40000004100 */
[----:B------:R-:W-:Y:S02]  /*11190*/  HADD2.F32 R5, -RZ, R4.H0_H0 ;  /* 0x20000004ff057230 */ /* 0x000fe40000004100 */
[----:B------:R-:W-:Y:S02]  /*111a0*/  HADD2.F32 R14, -RZ, R6.H0_H0 ;  /* 0x20000006ff0e7230 */ /* 0x000fe40000004100 */
[--C-:B------:R-:W-:Y:S02]  /*111b0*/  HADD2.F32 R15, -RZ, R7.reuse.H0_H0 ;  /* 0x20000007ff0f7230 */ /* 0x100fe40000004100 */
[----:B------:R-:W-:Y:S02]  /*111c0*/  HADD2.F32 R7, -RZ, R7.H1_H1 ;  /* 0x30000007ff077230 */ /* 0x000fe40000004100 */
[----:B------:R-:W-:Y:S02]  /*111d0*/  HADD2.F32 R4, -RZ, R4.H1_H1 ;  /* 0x30000004ff047230 */ /* 0x000fe40000004100 */
        /* <DEDUP_REMOVED lines=62> */
.L_x_2841:
[----:B------:R-:W-:Y:S05]  /*115c0*/  BSYNC B0 ;  /* 0x0000000000007941 */ /* 0x000fea0003800000 */
.L_x_2819:
        /* <DEDUP_REMOVED lines=8> */
.L_x_2817:
[----:B01-3--:R-:W3:Y:S02]  /*11650*/  LDL R0, [R1+0x24] ;  /* 0x0000240001007983 */ /* 0x00bee40000100800 */
[----:B---3--:R-:W-:-:S13]  /*11660*/  R2UR UR4, R0 ;  /* 0x00000000000472ca */ /* 0x008fda00000e0000 */
[----:B------:R-:W-:-:S05]  /*11670*/  IMAD.U32 R0, RZ, RZ, UR4 ;  /* 0x00000004ff007e24 */ /* 0x000fca000f8e00ff */
[----:B------:R-:W-:-:S13]  /*11680*/  ISETP.NE.AND P0, PT, R0, 0x3, PT ;  /* 0x000000030000780c */ /* 0x000fda0003f05270 */
[----:B------:R-:W-:Y:S05]  /*11690*/  @!P0 BRA `(.L_x_2870) ;  /* 0x0000000000048947 */ /* 0x000fea0003800000 */
[----:B------:R-:W-:Y:S01]  /*116a0*/  BPT.TRAP 0x1 ;  /* 0x000000040000795c */ /* 0x000fe20000300000 */
.L_x_2870:
[----:B------:R-:W-:Y:S01]  /*116b0*/  IMAD R0, R185, 0x8, R16 ;  /* 0x00000008b9007824 */ /* 0x000fe200078e0210 */
[----:B------:R-:W-:-:S04]  /*116c0*/  SHF.L.U32 R3, R188, 0x1f, RZ ;  /* 0x0000001fbc037819 */ /* 0x000fc800000006ff */
[----:B------:R0:W1:Y:S01]  /*116d0*/  SYNCS.PHASECHK.TRANS64.TRYWAIT P2, [R0+URZ+0x34830], R3 ;  /* 0x03483003000075a7 */ /* 0x000062000804017f */
[----:B------:R-:W-:Y:S05]  /*116e0*/  @!P0 BRA `(.L_x_2871) ;  /* 0x0000000000048947 */ /* 0x000fea0003800000 */
[----:B------:R-:W-:Y:S01]  /*116f0*/  BPT.TRAP 0x1 ;  /* 0x000000040000795c */ /* 0x000fe20000300000 */
.L_x_2871:
[----:B--2-4-:R-:W2:Y:S02]  /*11700*/  S2R R4, SR_TID.X ;  /* 0x0000000000047919 */ /* 0x014ea40000002100 */
[----:B--2---:R-:W-:-:S04]  /*11710*/  LOP3.LUT R4, R4, 0x7f, RZ, 0xc0, !PT ;  /* 0x0000007f04047812 */ /* 0x004fc800078ec0ff */
[----:B------:R-:W-:Y:S01]  /*11720*/  ISETP.NE.AND P1, PT, R4, RZ, PT ;  /* 0x000000ff0400720c */ /* 0x000fe20003f25270 */
[----:B-1----:R-:W-:-:S12]  /*11730*/  @P2 BRA `(.L_x_2872) ;  /* 0x0000000000082947 */ /* 0x002fd80003800000 */
[----:B------:R-:W1:Y:S02]  /*11740*/  SYNCS.PHASECHK.TRANS64.TRYWAIT P2, [R0+URZ+0x34830], R3 ;  /* 0x03483003000075a7 */ /* 0x000e64000804017f */
[----:B-1----:R-:W-:Y:S05]  /*11750*/  @!P2 BRA `(.L_x_2873) ;  /* 0x000001480038a947 */ /* 0x002fea0003800000 */
.L_x_2872:
[----:B------:R-:W-:Y:S05]  /*11760*/  WARPSYNC.ALL ;  /* 0x0000000000007948 */ /* 0x000fea0003800000 */
[----:B01----:R-:W-:Y:S01]  /*11770*/  IADD3 R3, R16, 0x1c400, RZ ;  /* 0x0001c40010037810 */ /* 0x003fe20007ffe0ff */
[----:B------:R-:W-:Y:S01]  /*11780*/  WARPGROUP.ARRIVE ;  /* 0x00000000000079c5 */ /* 0x000fe20000000000 */
[----:B------:R-:W-:Y:S01]  /*11790*/  R2UR UR4, R2 ;  /* 0x00000000020472ca */ /* 0x000fe200000e0000 */
[----:B------:R-:W-:Y:S01]  /*117a0*/  UMOV UR9, 0x40000040 ;  /* 0x4000004000097882 */ /* 0x000fe20000000000 */
[----:B------:R-:W-:Y:S01]  /*117b0*/  SHF.R.U32.HI R3, RZ, 0x4, R3 ;  /* 0x00000004ff037819 */ /* 0x000fe20000011603 */
[----:B------:R-:W-:Y:S01]  /*117c0*/  IMAD.MOV.U32 R7, RZ, RZ, 0x40000040 ;  /* 0x40000040ff077424 */ /* 0x000fe200078e00ff */
[----:B------:R-:W-:Y:S01]  /*117d0*/  MOV R9, UR9 ;  /* 0x0000000900097c02 */ /* 0x000fe20008000f00 */
[----:B------:R-:W-:Y:S01]  /*117e0*/  UMOV UR53, 0x40000040 ;  /* 0x4000004000357882 */ /* 0x000fe20000000000 */
[----:B------:R-:W-:Y:S01]  /*117f0*/  LOP3.LUT R3, R3, 0x3fff, RZ, 0xc0, !PT ;  /* 0x00003fff03037812 */ /* 0x000fe200078ec0ff */
[----:B------:R-:W-:Y:S01]  /*11800*/  UMOV UR49, 0x40000040 ;  /* 0x4000004000317882 */ /* 0x000fe20000000000 */
[----:B------:R-:W-:Y:S01]  /*11810*/  UMOV UR45, 0x40000040 ;  /* 0x40000040002d7882 */ /* 0x000fe20000000000 */
[----:B------:R-:W-:Y:S01]  /*11820*/  UMOV UR41, 0x40000040 ;  /* 0x4000004000297882 */ /* 0x000fe20000000000 */
[----:B------:R-:W-:Y:S01]  /*11830*/  LOP3.LUT R5, R3, 0x10000, RZ, 0xfc, !PT ;  /* 0x0001000003057812 */ /* 0x000fe200078efcff */
[----:B------:R-:W-:Y:S01]  /*11840*/  IMAD.MOV.U32 R3, RZ, RZ, 0x40000040 ;  /* 0x40000040ff037424 */ /* 0x000fe200078e00ff */
[----:B------:R-:W-:Y:S01]  /*11850*/  UMOV UR37, 0x40000040 ;  /* 0x4000004000257882 */ /* 0x000fe20000000000 */
[----:B------:R-:W-:Y:S01]  /*11860*/  ULOP3.LUT UR4, UR4, 0x10000, URZ, 0xfc, !UPT ;  /* 0x0001000004047892 */ /* 0x000fe2000f8efc3f */
[----:B------:R-:W-:Y:S01]  /*11870*/  @!P1 VIADD R0, R0, 0x34840 ;  /* 0x0003484000009836 */ /* 0x000fe20000000000 */
[----:B------:R-:W-:Y:S01]  /*11880*/  BSSY B0, `(.L_x_2874) ;  /* 0x000065d000007945 */ /* 0x000fe20003800000 */
[----:B------:R-:W-:Y:S01]  /*11890*/  IMAD R2, R185, 0xc00, R5 ;  /* 0x00000c00b9027824 */ /* 0x000fe200078e0205 */
[----:B------:R-:W-:Y:S01]  /*118a0*/  R2UR UR11, R3 ;  /* 0x00000000030b72ca */ /* 0x000fe200000e0000 */
[----:B------:R-:W-:Y:S01]  /*118b0*/  UIADD3 UR5, UR4, 0x2, URZ ;  /* 0x0000000204057890 */ /* 0x000fe2000fffe03f */
[----:B------:R-:W-:Y:S01]  /*118c0*/  IMAD.MOV.U32 R3, RZ, RZ, 0x40000040 ;  /* 0x40000040ff037424 */ /* 0x000fe200078e00ff */
[----:B------:R-:W-:Y:S01]  /*118d0*/  UMOV UR8, UR4 ;  /* 0x0000000400087c82 */ /* 0x000fe20008000000 */
[C---:B------:R-:W-:Y:S01]  /*118e0*/  R2UR UR10, R2.reuse ;  /* 0x00000000020a72ca */ /* 0x040fe200000e0000 */
[----:B------:R-:W-:Y:S01]  /*118f0*/  VIADD R6, R2, 0x2 ;  /* 0x0000000202067836 */ /* 0x000fe20000000000 */
[----:B------:R-:W-:Y:S01]  /*11900*/  UIADD3 UR52, UR4, 0x406, URZ ;  /* 0x0000040604347890 */ /* 0x000fe2000fffe03f */
[----:B------:R-:W-:Y:S01]  /*11910*/  IMAD.U32 R8, RZ, RZ, UR8 ;  /* 0x00000008ff087e24 */ /* 0x000fe2000f8e00ff */
[----:B------:R-:W-:Y:S01]  /*11920*/  UIADD3 UR48, UR4, 0x800, URZ ;  /* 0x0000080004307890 */ /* 0x000fe2000fffe03f */
[----:B------:R-:W-:Y:S01]  /*11930*/  R2UR UR39, R3 ;  /* 0x00000000032772ca */ /* 0x000fe200000e0000 */
[----:B------:R-:W-:Y:S01]  /*11940*/  UIADD3 UR44, UR4, 0x802, URZ ;  /* 0x00000802042c7890 */ /* 0x000fe2000fffe03f */
[----:B------:R-:W-:Y:S01]  /*11950*/  @!P1 PRMT R0, RZ, 0x654, R0 ;  /* 0x00000654ff009816 */ /* 0x000fe20000000000 */
[----:B------:R0:W-:Y:S01]  /*11960*/  STL.64 [R1+0x38], R8 ;  /* 0x0000380801007387 */ /* 0x0001e20000100a00 */
[----:B------:R-:W-:Y:S01]  /*11970*/  UIADD3 UR40, UR4, 0x804, URZ ;  /* 0x0000080404287890 */ /* 0x000fe2000fffe03f */
[----:B------:R-:W-:Y:S01]  /*11980*/  CS2R R150, SRZ ;  /* 0x0000000000967805 */ /* 0x000fe2000001ff00 */
[----:B------:R-:W-:Y:S01]  /*11990*/  UIADD3 UR36, UR4, 0x806, URZ ;  /* 0x0000080604247890 */ /* 0x000fe2000fffe03f */
[----:B------:R-:W-:Y:S01]  /*119a0*/  CS2R R148, SRZ ;  /* 0x0000000000947805 */ /* 0x000fe2000001ff00 */
        /* <DEDUP_REMOVED lines=10> */
[----:B------:R-:W-:-:S02]  /*11a50*/  CS2R R144, SRZ ;  /* 0x0000000000907805 */ /* 0x000fc4000001ff00 */
[----:B------:R-:W-:Y:S02]  /*11a60*/  CS2R R142, SRZ ;  /* 0x00000000008e7805 */ /* 0x000fe4000001ff00 */
[----:B-----5:R-:W-:Y:S02]  /*11a70*/  CS2R R140, SRZ ;  /* 0x00000000008c7805 */ /* 0x020fe4000001ff00 */
[----:B------:R-:W-:Y:S01]  /*11a80*/  CS2R R138, SRZ ;  /* 0x00000000008a7805 */ /* 0x000fe2000001ff00 */
[----:B------:R0:W-:Y:S01]  /*11a90*/  STL.64 [R1+0x30], R8 ;  /* 0x0000300801007387 */ /* 0x0001e20000100a00 */
        /* <DEDUP_REMOVED lines=61> */
[----:B------:R-:W-:Y:S01]  /*11e70*/  IMAD.U32 R9, RZ, RZ, UR9 ;  /* 0x00000009ff097e24 */ /* 0x000fe2000f8e00ff */
[----:B------:R-:W-:-:S04]  /*11e80*/  ULDC UR4, c[0x0][0x9d8] ;  /* 0x0002760000047ab9 */ /* 0x000fc80000000800 */
        /* <DEDUP_REMOVED lines=17> */
[----:B------:R0:W-:Y:S03]  /*11fa0*/  STL.64 [R1], R8 ;  /* 0x0000000801007387 */ /* 0x0001e60000100a00 */
        /* <DEDUP_REMOVED lines=10> */
[----:B------:R-:W-:Y:S02]  /*12050*/  R2UR UR43, R7 ;  /* 0x00000000072b72ca */ /* 0x000fe400000e0000 */
[----:B------:R-:W-:-:S02]  /*12060*/  R2UR UR38, R2 ;  /* 0x00000000022672ca */ /* 0x000fc400000e0000 */
[----:B------:R-:W1:Y:S02]  /*12070*/  LDC R2, c[0x0][0x448] ;  /* 0x00011200ff027b82 */ /* 0x000e640000000800 */
[----:B-1----:R-:W-:Y:S01]  /*12080*/  ISETP.NE.AND P2, PT, R2, 0x1, PT ;  /* 0x000000010200780c */ /* 0x002fe20003f45270 */
[----:B------:R-:W-:-:S12]  /*12090*/  IMAD.IADD R2, R205, 0x1, R200 ;  /* 0x00000001cd027824 */ /* 0x000fd800078e02c8 */
[----:B0-----:R-:W0:Y:S02]  /*120a0*/  @P2 LDC R9, c[0x0][0x44c] ;  /* 0x00011300ff092b82 */ /* 0x001e240000000800 */
[----:B0-----:R-:W-:Y:S01]  /*120b0*/  @P2 IMAD.HI.U32 R9, R2, R9, RZ ;  /* 0x0000000902092227 */ /* 0x001fe200078e00ff */
        /* <DEDUP_REMOVED lines=15> */
[----:B------:R-:W-:Y:S01]  /*121b0*/  ULDC UR42, c[0x0][0x988] ;  /* 0x00026200002a7ab9 */ /* 0x000fe20000000800 */
[----:B------:R-:W-:Y:S01]  /*121c0*/  ULDC UR43, c[0x0][0x988] ;  /* 0x00026200002b7ab9 */ /* 0x000fe20000000800 */
[----:B------:R-:W-:Y:S02]  /*121d0*/  WARPGROUP.DEPBAR.LE gsb0, 0x0 ;  /* 0x00008000000079c5 */ /* 0x000fe40000010000 */
[----:B------:R-:W-:-:S07]  /*121e0*/  WARPGROUP.ARRIVE ;  /* 0x00000000000079c5 */ /* 0x000fce0000000000 */
[----:B------:R-:W-:Y:S01]  /*121f0*/  HGMMA.64x128x16.F32 R24, gdesc[UR36], R24, gsb0 ;  /* 0x01e00000241879f0 */ /* 0x000fe20008000818 */
[----:B------:R-:W-:Y:S01]  /*12200*/  ULDC UR38, c[0x0][0x9d8] ;  /* 0x0002760000267ab9 */ /* 0x000fe20000000800 */
[----:B------:R-:W-:Y:S01]  /*12210*/  ULDC UR39, c[0x0][0x9d8] ;  /* 0x0002760000277ab9 */ /* 0x000fe20000000800 */
        /* <DEDUP_REMOVED lines=14> */
[----:B0-----:R-:W0:Y:S01]  /*12300*/  @P2 LDC R26, c[0x0][0x450] ;  /* 0x00011400ff1a2b82 */ /* 0x001e220000000800 */
        /* <DEDUP_REMOVED lines=23> */
[----:B0-----:R-:W-:Y:S01]  /*12480*/  @P2 SHF.R.U32.HI R2, RZ, R26, R9 ;  /* 0x0000001aff022219 */ /* 0x001fe20000011609 */
[----:B------:R-:W-:Y:S01]  /*12490*/  FMUL.FTZ R4, R24, UR4 ;  /* 0x0000000418047c20 */ /* 0x000fe20008410000 */
[----:B------:R-:W-:Y:S01]  /*124a0*/  MOV R9, 0xffffff80 ;  /* 0xffffff8000097802 */ /* 0x000fe20000000f00 */
[----:B------:R-:W-:Y:S01]  /*124b0*/  FMUL.FTZ R24, R40, UR4 ;  /* 0x0000000428187c20 */ /* 0x000fe20008410000 */
[----:B------:R-:W-:Y:S01]  /*124c0*/  FMUL.FTZ R78, R78, UR4 ;  /* 0x000000044e4e7c20 */ /* 0x000fe20008410000 */
[----:B------:R-:W0:Y:S01]  /*124d0*/  SHFL.IDX PT, R26, R2, 0x1, 0x1c1f ;  /* 0x003c1f00021a7f89 */ /* 0x000e2200000e0000 */
[----:B------:R-:W-:Y:S01]  /*124e0*/  FMUL.FTZ R79, R79, UR4 ;  /* 0x000000044f4f7c20 */ /* 0x000fe20008410000 */
[----:B------:R-:W-:Y:S01]  /*124f0*/  IMAD R9, R146, R9, 0x80 ;  /* 0x0000008092097424 */ /* 0x000fe200078e0209 */
[----:B------:R-:W4:Y:S01]  /*12500*/  MUFU.TANH R35, R35 ;  /* 0x0000002300237308 */ /* 0x000f220000002400 */
[----:B------:R-:W-:Y:S01]  /*12510*/  FMUL.FTZ R82, R82, UR4 ;  /* 0x0000000452527c20 */ /* 0x000fe20008410000 */
[----:B------:R-:W-:Y:S01]  /*12520*/  FMUL.FTZ R83, R83, UR4 ;  /* 0x0000000453537c20 */ /* 0x000fe20008410000 */
[----:B------:R-:W-:-:S02]  /*12530*/  VIADD R21, R9, 0x1 ;  /* 0x0000000109157836 */ /* 0x000fc40000000000 */
[----:B------:R-:W-:Y:S01]  /*12540*/  FMUL.FTZ R11, R36, UR4 ;  /* 0x00000004240b7c20 */ /* 0x000fe20008410000 */
[----:B--2---:R-:W-:Y:S02]  /*12550*/  IMAD.IADD R31, R202, 0x1, R9 ;  /* 0x00000001ca1f7824 */ /* 0x004fe400078e0209 */
[----:B------:R-:W-:Y:S01]  /*12560*/  FMUL.FTZ R86, R86, UR4 ;  /* 0x0000000456567c20 */ /* 0x000fe20008410000 */
[C---:B------:R-:W-:Y:S01]  /*12570*/  IMAD R21, R204.reuse, -0x2, R21 ;  /* 0xfffffffecc157824 */ /* 0x040fe200078e0215 */
[----:B------:R-:W2:Y:S01]  /*12580*/  MUFU.TANH R38, R38 ;  /* 0x0000002600267308 */ /* 0x000ea20000002400 */
[----:B------:R-:W-:Y:S02]  /*12590*/  IMAD R31, R204, -0x2, R31 ;  /* 0xfffffffecc1f7824 */ /* 0x000fe400078e021f */
[----:B------:R-:W-:Y:S01]  /*125a0*/  FMUL.FTZ R87, R87, UR4 ;  /* 0x0000000457577c20 */ /* 0x000fe20008410000 */
[----:B------:R-:W2:Y:S01]  /*125b0*/  SHFL.IDX PT, R2, R2, RZ, 0x1c1f ;  /* 0x001c1fff02027589 */ /* 0x000ea200000e0000 */
[----:B------:R-:W-:Y:S01]  /*125c0*/  IADD3 R108, -R201, R21, R202 ;  /* 0x00000015c96c7210 */ /* 0x000fe20007ffe1ca */
[----:B------:R-:W-:Y:S01]  /*125d0*/  FMUL.FTZ R3, R25, UR4 ;  /* 0x0000000419037c20 */ /* 0x000fe20008410000 */
[----:B------:R-:W-:Y:S01]  /*125e0*/  FMUL.FTZ R7, R29, UR4 ;  /* 0x000000041d077c20 */ /* 0x000fe20008410000 */
[----:B------:R-:W-:Y:S01]  /*125f0*/  FMUL.FTZ R12, R33, UR4 ;  /* 0x00000004210c7c20 */ /* 0x000fe20008410000 */
[----:B------:R-:W2:Y:S01]  /*12600*/  MUFU.TANH R39, R39 ;  /* 0x0000002700277308 */ /* 0x000ea20000002400 */
[----:B------:R-:W-:Y:S01]  /*12610*/  FMUL.FTZ R15, R37, UR4 ;  /* 0x00000004250f7c20 */ /* 0x000fe20008410000 */
[----:B------:R-:W-:Y:S01]  /*12620*/  FMUL.FTZ R14, R53, UR4 ;  /* 0x00000004350e7c20 */ /* 0x000fe20008410000 */
[----:B------:R-:W-:Y:S01]  /*12630*/  FMUL.FTZ R53, R64, UR4 ;  /* 0x0000000440357c20 */ /* 0x000fe20008410000 */
[----:B------:R-:W-:Y:S01]  /*12640*/  FMUL.FTZ R25, R41, UR4 ;  /* 0x0000000429197c20 */ /* 0x000fe20008410000 */
[----:B0-----:R-:W-:Y:S01]  /*12650*/  VIADDMNMX R9, R26, R108, R31, PT ;  /* 0x0000006c1a097246 */ /* 0x001fe2000380011f */
[----:B------:R-:W-:Y:S01]  /*12660*/  FMUL.FTZ R37, R72, UR4 ;  /* 0x0000000448257c20 */ /* 0x000fe20008410000 */
[----:B------:R-:W-:Y:S01]  /*12670*/  FMUL.FTZ R29, R45, UR4 ;  /* 0x000000042d1d7c20 */ /* 0x000fe20008410000 */
[----:B------:R-:W0:Y:S01]  /*12680*/  MUFU.TANH R42, R42 ;  /* 0x0000002a002a7308 */ /* 0x000e220000002400 */
[----:B------:R-:W-:Y:S01]  /*12690*/  ISETP.GT.AND P3, PT, R9, RZ, PT ;  /* 0x000000ff0900720c */ /* 0x000fe20003f64270 */
[----:B------:R-:W-:Y:S01]  /*126a0*/  FMUL.FTZ R33, R49, UR4 ;  /* 0x0000000431217c20 */ /* 0x000fe20008410000 */
[----:B------:R-:W-:Y:S01]  /*126b0*/  ISETP.GT.AND P4, PT, R9, 0x1, PT ;  /* 0x000000010900780c */ /* 0x000fe20003f84270 */
[----:B------:R-:W-:Y:S01]  /*126c0*/  FMUL.FTZ R13, R57, UR4 ;  /* 0x00000004390d7c20 */ /* 0x000fe20008410000 */
[----:B------:R-:W-:Y:S01]  /*126d0*/  ISETP.GT.AND P5, PT, R9, 0x8, PT ;  /* 0x000000080900780c */ /* 0x000fe20003fa4270 */
[----:B------:R-:W-:Y:S01]  /*126e0*/  FMUL.FTZ R45, R61, UR4 ;  /* 0x000000043d2d7c20 */ /* 0x000fe20008410000 */
[----:B-1----:R-:W-:Y:S01]  /*126f0*/  FSEL R114, R114, -INF , P3 ;  /* 0xff80000072727808 */ /* 0x002fe20001800000 */
[----:B------:R-:W1:Y:S01]  /*12700*/  MUFU.TANH R43, R43 ;  /* 0x0000002b002b7308 */ /* 0x000e620000002400 */
[----:B---3--:R-:W-:Y:S01]  /*12710*/  FSEL R112, R27, -INF , P4 ;  /* 0xff8000001b707808 */ /* 0x008fe20002000000 */
[----:B------:R-:W-:Y:S01]  /*12720*/  FMUL.FTZ R57, R65, UR4 ;  /* 0x0000000441397c20 */ /* 0x000fe20008410000 */
[----:B------:R-:W-:Y:S01]  /*12730*/  ISETP.GT.AND P3, PT, R9, 0x9, PT ;  /* 0x000000090900780c */ /* 0x000fe20003f64270 */
[----:B------:R-:W-:Y:S01]  /*12740*/  FMUL.FTZ R49, R69, UR4 ;  /* 0x0000000445317c20 */ /* 0x000fe20008410000 */
[----:B----4-:R-:W-:Y:S01]  /*12750*/  FSEL R110, R30, -INF , P5 ;  /* 0xff8000001e6e7808 */ /* 0x010fe20002800000 */
[----:B------:R-:W-:Y:S01]  /*12760*/  FMUL.FTZ R41, R81, UR4 ;  /* 0x0000000451297c20 */ /* 0x000fe20008410000 */
[----:B------:R-:W-:Y:S01]  /*12770*/  FMNMX.FTZ R21, R114, R112, !PT ;  /* 0x0000007072157209 */ /* 0x000fe20007810000 */
[----:B------:R-:W3:Y:S01]  /*12780*/  MUFU.TANH R46, R46 ;  /* 0x0000002e002e7308 */ /* 0x000ee20000002400 */
[----:B------:R-:W-:Y:S01]  /*12790*/  ISETP.GT.AND P4, PT, R9, 0x10, PT ;  /* 0x000000100900780c */ /* 0x000fe20003f84270 */
[----:B------:R-:W-:Y:S01]  /*127a0*/  FMUL.FTZ R61, R85, UR4 ;  /* 0x00000004553d7c20 */ /* 0x000fe20008410000 */
[----:B------:R-:W-:Y:S01]  /*127b0*/  FSEL R106, R106, -INF , P3 ;  /* 0xff8000006a6a7808 */ /* 0x000fe20001800000 */
[----:B------:R4:W-:Y:S01]  /*127c0*/  @!P1 SYNCS.ARRIVE.TRANS64.RED.A1T0 RZ, [R0+URZ], RZ ;  /* 0x000000ff00ff99a7 */ /* 0x0009e2000810043f */
[----:B------:R-:W-:-:S02]  /*127d0*/  FMNMX.FTZ R21, R110, R21, !PT ;  /* 0x000000156e157209 */ /* 0x000fc40007810000 */
[C---:B------:R-:W-:Y:S01]  /*127e0*/  ISETP.GT.AND P3, PT, R9.reuse, 0x11, PT ;  /* 0x000000110900780c */ /* 0x040fe20003f64270 */
[----:B------:R-:W4:Y:S01]  /*127f0*/  MUFU.TANH R47, R47 ;  /* 0x0000002f002f7308 */ /* 0x000f220000002400 */
[----:B------:R-:W-:Y:S02]  /*12800*/  FSEL R104, R34, -INF , P4 ;  /* 0xff80000022687808 */ /* 0x000fe40002000000 */
[----:B------:R-:W-:Y:S02]  /*12810*/  FMNMX.FTZ R21, R106, R21, !PT ;  /* 0x000000156a157209 */ /* 0x000fe40007810000 */
[----:B------:R-:W-:Y:S02]  /*12820*/  ISETP.GT.AND P4, PT, R9, 0x18, PT ;  /* 0x000000180900780c */ /* 0x000fe40003f84270 */
[----:B------:R-:W-:Y:S01]  /*12830*/  FSEL R102, R35, -INF , P3 ;  /* 0xff80000023667808 */ /* 0x000fe20001800000 */
[----:B------:R-:W4:Y:S01]  /*12840*/  MUFU.TANH R50, R50 ;  /* 0x0000003200327308 */ /* 0x000f220000002400 */
[----:B------:R-:W-:Y:S01]  /*12850*/  FMNMX.FTZ R21, R104, R21, !PT ;  /* 0x0000001568157209 */ /* 0x000fe20007810000 */
[----:B------:R-:W-:Y:S01]  /*12860*/  FMUL.FTZ R35, R60, UR4 ;  /* 0x000000043c237c20 */ /* 0x000fe20008410000 */
[----:B------:R-:W-:-:S02]  /*12870*/  ISETP.GT.AND P3, PT, R9, 0x19, PT ;  /* 0x000000190900780c */ /* 0x000fc40003f64270 */
[----:B--2---:R-:W-:Y:S02]  /*12880*/  FSEL R100, R38, -INF , P4 ;  /* 0xff80000026647808 */ /* 0x004fe40002000000 */
[----:B------:R-:W-:Y:S01]  /*12890*/  FMNMX.FTZ R21, R102, R21, !PT ;  /* 0x0000001566157209 */ /* 0x000fe20007810000 */
[----:B------:R-:W2:Y:S01]  /*128a0*/  MUFU.TANH R51, R51 ;  /* 0x0000003300337308 */ /* 0x000ea20000002400 */
[----:B------:R-:W-:Y:S02]  /*128b0*/  ISETP.GT.AND P4, PT, R9, 0x20, PT ;  /* 0x000000200900780c */ /* 0x000fe40003f84270 */
[----:B------:R-:W-:Y:S01]  /*128c0*/  FSEL R98, R39, -INF , P3 ;  /* 0xff80000027627808 */ /* 0x000fe20001800000 */
[----:B------:R-:W-:Y:S01]  /*128d0*/  FMUL.FTZ R39, R80, UR4 ;  /* 0x0000000450277c20 */ /* 0x000fe20008410000 */
[----:B------:R-:W-:Y:S02]  /*128e0*/  FMNMX.FTZ R21, R100, R21, !PT ;  /* 0x0000001564157209 */ /* 0x000fe40007810000 */
[----:B------:R-:W-:Y:S01]  /*128f0*/  ISETP.GT.AND P3, PT, R9, 0x21, PT ;  /* 0x000000210900780c */ /* 0x000fe20003f64270 */
[----:B------:R-:W2:Y:S01]  /*12900*/  MUFU.TANH R54, R54 ;  /* 0x0000003600367308 */ /* 0x000ea20000002400 */
[----:B0-----:R-:W-:-:S02]  /*12910*/  FSEL R96, R42, -INF , P4 ;  /* 0xff8000002a607808 */ /* 0x001fc40002000000 */
[----:B------:R-:W-:Y:S02]  /*12920*/  FMNMX.FTZ R21, R98, R21, !PT ;  /* 0x0000001562157209 */ /* 0x000fe40007810000 */
[----:B------:R-:W-:Y:S02]  /*12930*/  ISETP.GT.AND P4, PT, R9, 0x28, PT ;  /* 0x000000280900780c */ /* 0x000fe40003f84270 */
[----:B-1----:R-:W-:Y:S01]  /*12940*/  FSEL R94, R43, -INF , P3 ;  /* 0xff8000002b5e7808 */ /* 0x002fe20001800000 */
[----:B------:R-:W-:Y:S01]  /*12950*/  MUFU.TANH R55, R55 ;  /* 0x0000003700377308 */ /* 0x000fe20000002400 */
[----:B------:R-:W-:Y:S01]  /*12960*/  FMNMX.FTZ R21, R96, R21, !PT ;  /* 0x0000001560157209 */ /* 0x000fe20007810000 */
[----:B------:R-:W-:Y:S01]  /*12970*/  FMUL.FTZ R43, R77, UR4 ;  /* 0x000000044d2b7c20 */ /* 0x000fe20008410000 */
[----:B------:R-:W-:Y:S02]  /*12980*/  ISETP.GT.AND P3, PT, R9, 0x29, PT ;  /* 0x000000290900780c */ /* 0x000fe40003f64270 */
[----:B---3--:R-:W-:-:S02]  /*12990*/  FSEL R92, R46, -INF , P4 ;  /* 0xff8000002e5c7808 */ /* 0x008fc40002000000 */
[----:B------:R-:W-:Y:S01]  /*129a0*/  FMNMX.FTZ R21, R94, R21, !PT ;  /* 0x000000155e157209 */ /* 0x000fe20007810000 */
[----:B------:R-:W0:Y:S01]  /*129b0*/  MUFU.TANH R58, R58 ;  /* 0x0000003a003a7308 */ /* 0x000e220000002400 */
[----:B------:R-:W-:Y:S02]  /*129c0*/  ISETP.GT.AND P4, PT, R9, 0x30, PT ;  /* 0x000000300900780c */ /* 0x000fe40003f84270 */
[----:B----4-:R-:W-:Y:S01]  /*129d0*/  FSEL R90, R47, -INF , P3 ;  /* 0xff8000002f5a7808 */ /* 0x010fe20001800000 */
[----:B------:R-:W-:Y:S01]  /*129e0*/  FMUL.FTZ R47, R68, UR4 ;  /* 0x00000004442f7c20 */ /* 0x000fe20008410000 */
[----:B------:R-:W-:Y:S01]  /*129f0*/  FMNMX.FTZ R27, R92, R21, !PT ;  /* 0x000000155c1b7209 */ /* 0x000fe20007810000 */
[----:B------:R-:W-:Y:S01]  /*12a00*/  FMUL.FTZ R21, R74, UR4 ;  /* 0x000000044a157c20 */ /* 0x000fe20008410000 */
[----:B------:R-:W-:Y:S01]  /*12a10*/  ISETP.GT.AND P3, PT, R9, 0x31, PT ;  /* 0x000000310900780c */ /* 0x000fe20003f64270 */
[----:B------:R-:W-:Y:S01]  /*12a20*/  MUFU.TANH R59, R59 ;  /* 0x0000003b003b7308 */ /* 0x000fe20000002400 */
[----:B------:R-:W-:-:S02]  /*12a30*/  FSEL R88, R50, -INF , P4 ;  /* 0xff80000032587808 */ /* 0x000fc40002000000 */
[----:B------:R-:W-:Y:S02]  /*12a40*/  FMNMX.FTZ R27, R90, R27, !PT ;  /* 0x0000001b5a1b7209 */ /* 0x000fe40007810000 */
[----:B------:R-:W-:Y:S02]  /*12a50*/  ISETP.GT.AND P4, PT, R9, 0x38, PT ;  /* 0x000000380900780c */ /* 0x000fe40003f84270 */
[----:B--2---:R-:W-:Y:S01]  /*12a60*/  FSEL R74, R51, -INF , P3 ;  /* 0xff800000334a7808 */ /* 0x004fe20001800000 */
[----:B------:R-:W1:Y:S01]  /*12a70*/  MUFU.TANH R26, R62 ;  /* 0x0000003e001a7308 */ /* 0x000e620000002400 */
[----:B------:R-:W-:Y:S01]  /*12a80*/  FMNMX.FTZ R27, R88, R27, !PT ;  /* 0x0000001b581b7209 */ /* 0x000fe20007810000 */
[----:B------:R-:W-:Y:S01]  /*12a90*/  FMUL.FTZ R51, R76, UR4 ;  /* 0x000000044c337c20 */ /* 0x000fe20008410000 */
        /* <DEDUP_REMOVED lines=15> */
[----:B0-----:R-:W-:Y:S01]  /*12b90*/  FSEL R66, R55, -INF , P3 ;  /* 0xff80000037427808 */ /* 0x001fe20001800000 */
[----:B------:R-:W-:Y:S01]  /*12ba0*/  FMUL.FTZ R55, R73, UR4 ;  /* 0x0000000449377c20 */ /* 0x000fe20008410000 */
[----:B------:R-:W-:Y:S02]  /*12bb0*/  ISETP.GT.AND P3, PT, R9, 0x41, PT ;  /* 0x000000410900780c */ /* 0x000fe40003f64270 */
[----:B------:R-:W-:Y:S02]  /*12bc0*/  FMNMX.FTZ R27, R66, R27, !PT ;  /* 0x0000001b421b7209 */ /* 0x000fe40007810000 */
[----:B------:R-:W-:Y:S01]  /*12bd0*/  FSEL R58, R59, -INF , P3 ;  /* 0xff8000003b3a7808 */ /* 0x000fe20001800000 */
[----:B------:R-:W0:Y:S01]  /*12be0*/  MUFU.TANH R52, R71 ;  /* 0x0000004700347308 */ /* 0x000e220000002400 */
[----:B------:R-:W-:Y:S01]  /*12bf0*/  FMNMX.FTZ R27, R62, R27, !PT ;  /* 0x0000001b3e1b7209 */ /* 0x000fe20007810000 */
[----:B------:R-:W-:Y:S01]  /*12c00*/  FMUL.FTZ R59, R84, UR4 ;  /* 0x00000004543b7c20 */ /* 0x000fe20008410000 */
[----:B------:R-:W-:-:S02]  /*12c10*/  ISETP.GT.AND P3, PT, R9, 0x49, PT ;  /* 0x000000490900780c */ /* 0x000fc40003f64270 */
[----:B------:R-:W-:Y:S02]  /*12c20*/  FMNMX.FTZ R27, R58, R27, !PT ;  /* 0x0000001b3a1b7209 */ /* 0x000fe40007810000 */
[----:B---3--:R-:W-:Y:S01]  /*12c30*/  FSEL R56, R56, -INF , P3 ;  /* 0xff80000038387808 */ /* 0x008fe20001800000 */
[----:B------:R-:W3:Y:S01]  /*12c40*/  MUFU.TANH R21, R21 ;  /* 0x0000001500157308 */ /* 0x000ee20000002400 */
[----:B------:R-:W-:Y:S02]  /*12c50*/  FMNMX.FTZ R27, R46, R27, !PT ;  /* 0x0000001b2e1b7209 */ /* 0x000fe40007810000 */
[C---:B------:R-:W-:Y:S02]  /*12c60*/  ISETP.GT.AND P3, PT, R9.reuse, 0x51, PT ;  /* 0x000000510900780c */ /* 0x040fe40003f64270 */
[----:B--2---:R-:W-:Y:S02]  /*12c70*/  FSEL R48, R48, -INF , P4 ;  /* 0xff80000030307808 */ /* 0x004fe40002000000 */
[----:B------:R-:W-:Y:S01]  /*12c80*/  FMNMX.FTZ R27, R56, R27, !PT ;  /* 0x0000001b381b7209 */ /* 0x000fe20007810000 */
[----:B------:R-:W2:Y:S01]  /*12c90*/  MUFU.TANH R40, R75 ;  /* 0x0000004b00287308 */ /* 0x000ea20000002400 */
[----:B------:R-:W-:-:S02]  /*12ca0*/  ISETP.GT.AND P4, PT, R9, 0x58, PT ;  /* 0x000000580900780c */ /* 0x000fc40003f84270 */
[----:B-1----:R-:W-:Y:S02]  /*12cb0*/  FSEL R54, R67, -INF , P3 ;  /* 0xff80000043367808 */ /* 0x002fe40001800000 */
[----:B------:R-:W-:Y:S02]  /*12cc0*/  FMNMX.FTZ R27, R48, R27, !PT ;  /* 0x0000001b301b7209 */ /* 0x000fe40007810000 */
[C---:B------:R-:W-:Y:S01]  /*12cd0*/  ISETP.GT.AND P3, PT, R9.reuse, 0x59, PT ;  /* 0x000000590900780c */ /* 0x040fe20003f64270 */
[----:B------:R-:W1:Y:S01]  /*12ce0*/  MUFU.TANH R42, R78 ;  /* 0x0000004e002a7308 */ /* 0x000e620000002400 */
[----:B------:R-:W-:Y:S02]  /*12cf0*/  FSEL R44, R44, -INF , P4 ;  /* 0xff8000002c2c7808 */ /* 0x000fe40002000000 */
[----:B------:R-:W-:Y:S02]  /*12d00*/  FMNMX.FTZ R27, R54, R27, !PT ;  /* 0x0000001b361b7209 */ /* 0x000fe40007810000 */
[----:B------:R-:W-:-:S02]  /*12d10*/  ISETP.GT.AND P4, PT, R9, 0x60, PT ;  /* 0x000000600900780c */ /* 0x000fc40003f84270 */
[----:B0-----:R-:W-:Y:S01]  /*12d20*/  FSEL R52, R52, -INF , P3 ;  /* 0xff80000034347808 */ /* 0x001fe20001800000 */
[----:B------:R-:W0:Y:S01]  /*12d30*/  MUFU.TANH R38, R79 ;  /* 0x0000004f00267308 */ /* 0x000e220000002400 */
[----:B------:R-:W-:Y:S02]  /*12d40*/  FMNMX.FTZ R27, R44, R27, !PT ;  /* 0x0000001b2c1b7209 */ /* 0x000fe40007810000 */
[----:B------:R-:W-:Y:S02]  /*12d50*/  ISETP.GT.AND P3, PT, R9, 0x61, PT ;  /* 0x000000610900780c */ /* 0x000fe40003f64270 */
[----:B---3--:R-:W-:Y:S02]  /*12d60*/  FSEL R50, R21, -INF , P4 ;  /* 0xff80000015327808 */ /* 0x008fe40002000000 */
[----:B------:R-:W-:Y:S01]  /*12d70*/  FMNMX.FTZ R27, R52, R27, !PT ;  /* 0x0000001b341b7209 */ /* 0x000fe20007810000 */
[----:B------:R-:W3:Y:S01]  /*12d80*/  MUFU.TANH R26, R82 ;  /* 0x00000052001a7308 */ /* 0x000ee20000002400 */
[----:B------:R-:W-:-:S02]  /*12d90*/  ISETP.GT.AND P4, PT, R9, 0x68, PT ;  /* 0x000000680900780c */ /* 0x000fc40003f84270 */
[----:B--2---:R-:W-:Y:S02]  /*12da0*/  FSEL R40, R40, -INF , P3 ;  /* 0xff80000028287808 */ /* 0x004fe40001800000 */
[----:B------:R-:W-:Y:S02]  /*12db0*/  FMNMX.FTZ R27, R50, R27, !PT ;  /* 0x0000001b321b7209 */ /* 0x000fe40007810000 */
[C---:B------:R-:W-:Y:S01]  /*12dc0*/  ISETP.GT.AND P3, PT, R9.reuse, 0x69, PT ;  /* 0x000000690900780c */ /* 0x040fe20003f64270 */
[----:B------:R-:W2:Y:S01]  /*12dd0*/  MUFU.TANH R36, R83 ;  /* 0x0000005300247308 */ /* 0x000ea20000002400 */
[----:B-1----:R-:W-:Y:S02]  /*12de0*/  FSEL R42, R42, -INF , P4 ;  /* 0xff8000002a2a7808 */ /* 0x002fe40002000000 */
[----:B------:R-:W-:Y:S02]  /*12df0*/  FMNMX.FTZ R27, R40, R27, !PT ;  /* 0x0000001b281b7209 */ /* 0x000fe40007810000 */
[----:B------:R-:W-:-:S02]  /*12e00*/  ISETP.GT.AND P4, PT, R9, 0x70, PT ;  /* 0x000000700900780c */ /* 0x000fc40003f84270 */
[----:B0-----:R-:W-:Y:S01]  /*12e10*/  FSEL R38, R38, -INF , P3 ;  /* 0xff80000026267808 */ /* 0x001fe20001800000 */
[----:B------:R-:W0:Y:S01]  /*12e20*/  MUFU.TANH R34, R86 ;  /* 0x0000005600227308 */ /* 0x000e220000002400 */
[----:B------:R-:W-:Y:S02]  /*12e30*/  FMNMX.FTZ R27, R42, R27, !PT ;  /* 0x0000001b2a1b7209 */ /* 0x000fe40007810000 */
[C---:B------:R-:W-:Y:S02]  /*12e40*/  ISETP.GT.AND P3, PT, R9.reuse, 0x71, PT ;  /* 0x000000710900780c */ /* 0x040fe40003f64270 */
[----:B---3--:R-:W-:Y:S02]  /*12e50*/  FSEL R26, R26, -INF , P4 ;  /* 0xff8000001a1a7808 */ /* 0x008fe40002000000 */
[----:B------:R-:W-:Y:S01]  /*12e60*/  FMNMX.FTZ R27, R38, R27, !PT ;  /* 0x0000001b261b7209 */ /* 0x000fe20007810000 */
[----:B------:R-:W1:Y:S01]  /*12e70*/  MUFU.TANH R30, R87 ;  /* 0x00000057001e7308 */ /* 0x000e620000002400 */
[----:B------:R-:W-:-:S02]  /*12e80*/  ISETP.GT.AND P4, PT, R9, 0x78, PT ;  /* 0x000000780900780c */ /* 0x000fc40003f84270 */
[----:B--2---:R-:W-:Y:S02]  /*12e90*/  FSEL R36, R36, -INF , P3 ;  /* 0xff80000024247808 */ /* 0x004fe40001800000 */
[----:B------:R-:W-:Y:S02]  /*12ea0*/  FMNMX.FTZ R27, R26, R27, !PT ;  /* 0x0000001b1a1b7209 */ /* 0x000fe40007810000 */
[----:B------:R-:W-:Y:S01]  /*12eb0*/  ISETP.GT.AND P3, PT, R9, 0x79, PT ;  /* 0x000000790900780c */ /* 0x000fe20003f64270 */
[----:B------:R-:W-:Y:S01]  /*12ec0*/  MUFU.TANH R4, R4 ;  /* 0x0000000400047308 */ /* 0x000fe20000002400 */
[----:B0-----:R-:W-:Y:S02]  /*12ed0*/  FSEL R34, R34, -INF , P4 ;  /* 0xff80000022227808 */ /* 0x001fe40002000000 */
[----:B------:R-:W-:Y:S02]  /*12ee0*/  FMNMX.FTZ R27, R36, R27, !PT ;  /* 0x0000001b241b7209 */ /* 0x000fe40007810000 */
[----:B------:R-:W-:-:S02]  /*12ef0*/  MOV R9, UR5 ;  /* 0x0000000500097c02 */ /* 0x000fc40008000f00 */
[----:B------:R-:W-:Y:S01]  /*12f00*/  FMNMX.FTZ R27, R34, R27, !PT ;  /* 0x0000001b221b7209 */ /* 0x000fe20007810000 */
[----:B------:R-:W0:Y:S01]  /*12f10*/  MUFU.TANH R3, R3 ;  /* 0x0000000300037308 */ /* 0x000e220000002400 */
[----:B-1----:R-:W-:Y:S02]  /*12f20*/  FSEL R30, R30, -INF , P3 ;  /* 0xff8000001e1e7808 */ /* 0x002fe40001800000 */
[----:B------:R-:W-:Y:S02]  /*12f30*/  ISETP.GT.AND P4, PT, R31, 0x1, PT ;  /* 0x000000011f00780c */ /* 0x000fe40003f84270 */
[----:B------:R-:W-:-:S03]  /*12f40*/  FMNMX.FTZ R27, R30, R27, !PT ;  /* 0x0000001b1e1b7209 */ /* 0x000fc60007810000 */
[----:B------:R-:W1:Y:S02]  /*12f50*/  MUFU.TANH R6, R6 ;  /* 0x0000000600067308 */ /* 0x000e640000002400 */
[----:B------:R-:W2:Y:S06]  /*12f60*/  SHFL.BFLY PT, R60, R27, 0x2, 0x1f ;  /* 0x0c401f001b3c7f89 */ /* 0x000eac00000e0000 */
[----:B------:R-:W-:Y:S01]  /*12f70*/  MUFU.TANH R7, R7 ;  /* 0x0000000700077308 */ /* 0x000fe20000002400 */
[----:B0-----:R-:W-:Y:S02]  /*12f80*/  FSEL R3, R3, -INF , P4 ;  /* 0xff80000003037808 */ /* 0x001fe40002000000 */
[----:B------:R-:W-:-:S05]  /*12f90*/  ISETP.GT.AND P4, PT, R31, 0x10, PT ;  /* 0x000000101f00780c */ /* 0x000fca0003f84270 */
[----:B------:R-:W0:Y:S01]  /*12fa0*/  MUFU.TANH R8, R8 ;  /* 0x0000000800087308 */ /* 0x000e220000002400 */
[----:B-1----:R-:W-:-:S07]  /*12fb0*/  FSEL R64, R6, -INF , P5 ;  /* 0xff80000006407808 */ /* 0x002fce0002800000 */
[----:B------:R-:W-:Y:S01]  /*12fc0*/  MUFU.TANH R12, R12 ;  /* 0x0000000c000c7308 */ /* 0x000fe20000002400 */
[----:B--2---:R-:W-:-:S05]  /*12fd0*/  FMNMX.FTZ R60, R27, R60, !PT ;  /* 0x0000003c1b3c7209 */ /* 0x004fca0007810000 */
[----:B------:R-:W1:Y:S02]  /*12fe0*/  SHFL.BFLY PT, R21, R60, 0x1, 0x1f ;  /* 0x0c201f003c157f89 */ /* 0x000e6400000e0000 */
[----:B------:R-:W2:Y:S01]  /*12ff0*/  MUFU.TANH R11, R11 ;  /* 0x0000000b000b7308 */ /* 0x000ea20000002400 */
[----:B0-----:R-:W-:Y:S02]  /*13000*/  FSEL R72, R8, -INF , P4 ;  /* 0xff80000008487808 */ /* 0x001fe40002000000 */
[----:B------:R-:W-:-:S05]  /*13010*/  ISETP.GT.AND P4, PT, R31, 0x18, PT ;  /* 0x000000181f00780c */ /* 0x000fca0003f84270 */
[----:B------:R-:W-:Y:S08]  /*13020*/  MUFU.TANH R15, R15 ;  /* 0x0000000f000f7308 */ /* 0x000ff00000002400 */
[----:B------:R-:W0:Y:S01]  /*13030*/  MUFU.TANH R24, R24 ;  /* 0x0000001800187308 */ /* 0x000e220000002400 */
[----:B--2---:R-:W-:Y:S02]  /*13040*/  FSEL R76, R11, -INF , P4 ;  /* 0xff8000000b4c7808 */ /* 0x004fe40002000000 */
[----:B------:R-:W-:-:S02]  /*13050*/  ISETP.GT.AND P4, PT, R31, 0x20, PT ;  /* 0x000000201f00780c */ /* 0x000fc40003f84270 */
[----:B-1----:R-:W-:-:S03]  /*13060*/  FMNMX.FTZ R21, R60, R21, !PT ;  /* 0x000000153c157209 */ /* 0x002fc60007810000 */
[----:B------:R-:W1:Y:S01]  /*13070*/  MUFU.TANH R25, R25 ;  /* 0x0000001900197308 */ /* 0x000e620000002400 */
[C---:B------:R-:W-:Y:S01]  /*13080*/  FSETP.NEU.FTZ.AND P3, PT, R21.reuse, -INF , PT ;  /* 0xff8000001500780b */ /* 0x040fe20003f7d000 */
[----:B------:R-:W-:-:S06]  /*13090*/  FMUL.FTZ R27, R21, R9 ;  /* 0x00000009151b7220 */ /* 0x000fcc0000410000 */
[----:B------:R-:W2:Y:S01]  /*130a0*/  MUFU.TANH R28, R28 ;  /* 0x0000001c001c7308 */ /* 0x000ea20000002400 */
[----:B------:R-:W-:Y:S02]  /*130b0*/  FSEL R27, R27, RZ, P3 ;  /* 0x000000ff1b1b7208 */ /* 0x000fe40001800000 */
[C---:B------:R-:W-:Y:S02]  /*130c0*/  ISETP.GT.AND P3, PT, R31.reuse, RZ, PT ;  /* 0x000000ff1f00720c */ /* 0x040fe40003f64270 */
[----:B0-----:R-:W-:Y:S01]  /*130d0*/  FSEL R24, R24, -INF , P4 ;  /* 0xff80000018187808 */ /* 0x001fe20002000000 */
[-CC-:B------:R-:W-:Y:S01]  /*130e0*/  FFMA.FTZ R175, R92, R9.reuse, -R27.reuse ;  /* 0x000000095caf7223 */ /* 0x180fe2000001081b */
[----:B------:R-:W-:Y:S01]  /*130f0*/  FSEL R60, R4, -INF , P3 ;  /* 0xff800000043c7808 */ /* 0x000fe20001800000 */
[----:B------:R-:W0:Y:S01]  /*13100*/  MUFU.TANH R29, R29 ;  /* 0x0000001d001d7308 */ /* 0x000e220000002400 */
[----:B------:R-:W-:Y:S01]  /*13110*/  ISETP.GT.AND P3, PT, R31, 0x9, PT ;  /* 0x000000091f00780c */ /* 0x000fe20003f64270 */
[--C-:B------:R-:W-:Y:S01]  /*13120*/  FFMA.FTZ R173, R96, R9, -R27.reuse ;  /* 0x0000000960ad7223 */ /* 0x100fe2000001081b */
[----:B------:R-:W-:Y:S01]  /*13130*/  FMNMX.FTZ R63, R60, R3, !PT ;  /* 0x000000033c3f7209 */ /* 0x000fe20007810000 */
[-CC-:B------:R-:W-:Y:S01]  /*13140*/  FFMA.FTZ R8, R98, R9.reuse, -R27.reuse ;  /* 0x0000000962087223 */ /* 0x180fe2000001081b */
[----:B------:R-:W-:Y:S01]  /*13150*/  FSEL R68, R7, -INF , P3 ;  /* 0xff80000007447808 */ /* 0x000fe20001800000 */
[--C-:B------:R-:W-:Y:S01]  /*13160*/  FFMA.FTZ R7, R94, R9, -R27.reuse ;  /* 0x000000095e077223 */ /* 0x100fe2000001081b */
[----:B------:R-:W-:Y:S01]  /*13170*/  FMNMX.FTZ R63, R64, R63, !PT ;  /* 0x0000003f403f7209 */ /* 0x000fe20007810000 */
[----:B------:R-:W3:Y:S01]  /*13180*/  MUFU.TANH R32, R32 ;  /* 0x0000002000207308 */ /* 0x000ee20000002400 */
[C---:B------:R-:W-:Y:S01]  /*13190*/  ISETP.GT.AND P3, PT, R31.reuse, 0x11, PT ;  /* 0x000000111f00780c */ /* 0x040fe20003f64270 */
[--C-:B------:R-:W-:Y:S01]  /*131a0*/  FFMA.FTZ R169, R88, R9, -R27.reuse ;  /* 0x0000000958a97223 */ /* 0x100fe2000001081b */
[----:B------:R-:W-:Y:S01]  /*131b0*/  FMNMX.FTZ R63, R68, R63, !PT ;  /* 0x0000003f443f7209 */ /* 0x000fe20007810000 */
[-CC-:B------:R-:W-:Y:S01]  /*131c0*/  FFMA.FTZ R179, R100, R9.reuse, -R27.reuse ;  /* 0x0000000964b37223 */ /* 0x180fe2000001081b */
[----:B------:R-:W-:Y:S01]  /*131d0*/  FSEL R12, R12, -INF , P3 ;  /* 0xff8000000c0c7808 */ /* 0x000fe20001800000 */
[--C-:B------:R-:W-:Y:S01]  /*131e0*/  FFMA.FTZ R6, R102, R9, -R27.reuse ;  /* 0x0000000966067223 */ /* 0x100fe2000001081b */
[----:B------:R-:W-:Y:S01]  /*131f0*/  FMNMX.FTZ R63, R72, R63, !PT ;  /* 0x0000003f483f7209 */ /* 0x000fe20007810000 */
[----:B------:R-:W4:Y:S01]  /*13200*/  MUFU.TANH R33, R33 ;  /* 0x0000002100217308 */ /* 0x000f220000002400 */
[----:B------:R-:W-:Y:S01]  /*13210*/  ISETP.GT.AND P3, PT, R31, 0x19, PT ;  /* 0x000000191f00780c */ /* 0x000fe20003f64270 */
[--C-:B------:R-:W-:Y:S01]  /*13220*/  FFMA.FTZ R177, R104, R9, -R27.reuse ;  /* 0x0000000968b17223 */ /* 0x100fe2000001081b */
[----:B------:R-:W-:Y:S01]  /*13230*/  FMNMX.FTZ R63, R12, R63, !PT ;  /* 0x0000003f0c3f7209 */ /* 0x000fe20007810000 */
[-CC-:B------:R-:W-:Y:S01]  /*13240*/  FFMA.FTZ R171, R70, R9.reuse, -R27.reuse ;  /* 0x0000000946ab7223 */ /* 0x180fe2000001081b */
[----:B------:R-:W-:Y:S01]  /*13250*/  FSEL R78, R15, -INF , P3 ;  /* 0xff8000000f4e7808 */ /* 0x000fe20001800000 */
[--C-:B------:R-:W-:Y:S01]  /*13260*/  FFMA.FTZ R4, R106, R9, -R27.reuse ;  /* 0x000000096a047223 */ /* 0x100fe2000001081b */
[----:B------:R-:W-:Y:S01]  /*13270*/  FMNMX.FTZ R63, R76, R63, !PT ;  /* 0x0000003f4c3f7209 */ /* 0x000fe20007810000 */
[----:B------:R-:W4:Y:S01]  /*13280*/  MUFU.TANH R20, R20 ;  /* 0x0000001400147308 */ /* 0x000f220000002400 */
[C---:B------:R-:W-:Y:S01]  /*13290*/  ISETP.GT.AND P3, PT, R31.reuse, 0x21, PT ;  /* 0x000000211f00780c */ /* 0x040fe20003f64270 */
[--C-:B------:R-:W-:Y:S01]  /*132a0*/  FFMA.FTZ R183, R110, R9, -R27.reuse ;  /* 0x000000096eb77223 */ /* 0x100fe2000001081b */
[----:B------:R-:W-:Y:S01]  /*132b0*/  FMNMX.FTZ R63, R78, R63, !PT ;  /* 0x0000003f4e3f7209 */ /* 0x000fe20007810000 */
[-CC-:B------:R-:W-:Y:S01]  /*132c0*/  FFMA.FTZ R112, R112, R9.reuse, -R27.reuse ;  /* 0x0000000970707223 */ /* 0x180fe2000001081b */
[----:B------:R-:W-:Y:S01]  /*132d0*/  ISETP.GT.AND P4, PT, R31, 0x28, PT ;  /* 0x000000281f00780c */ /* 0x000fe20003f84270 */
[--C-:B------:R-:W-:Y:S01]  /*132e0*/  FFMA.FTZ R165, R62, R9, -R27.reuse ;  /* 0x000000093ea57223 */ /* 0x100fe2000001081b */
[----:B-1----:R-:W-:Y:S01]  /*132f0*/  FSEL R80, R25, -INF , P3 ;  /* 0xff80000019507808 */ /* 0x002fe20001800000 */
[----:B------:R-:W1:Y:S01]  /*13300*/  MUFU.TANH R14, R14 ;  /* 0x0000000e000e7308 */ /* 0x000e620000002400 */
[----:B------:R-:W-:Y:S01]  /*13310*/  FMNMX.FTZ R63, R24, R63, !PT ;  /* 0x0000003f183f7209 */ /* 0x000fe20007810000 */
[-CC-:B------:R-:W-:Y:S01]  /*13320*/  FFMA.FTZ R181, R114, R9.reuse, -R27.reuse ;  /* 0x0000000972b57223 */ /* 0x180fe2000001081b */
[C---:B------:R-:W-:Y:S01]  /*13330*/  ISETP.GT.AND P3, PT, R31.reuse, 0x29, PT ;  /* 0x000000291f00780c */ /* 0x040fe20003f64270 */
[-CC-:B------:R-:W-:Y:S01]  /*13340*/  FFMA.FTZ R167, R46, R9.reuse, -R27.reuse ;  /* 0x000000092ea77223 */ /* 0x180fe2000001081b */
[----:B--2---:R-:W-:Y:S01]  /*13350*/  FSEL R28, R28, -INF , P4 ;  /* 0xff8000001c1c7808 */ /* 0x004fe20002000000 */
[--C-:B------:R-:W-:Y:S01]  /*13360*/  FFMA.FTZ R46, R56, R9, -R27.reuse ;  /* 0x00000009382e7223 */ /* 0x100fe2000001081b */
[----:B------:R-:W-:Y:S01]  /*13370*/  FMNMX.FTZ R63, R80, R63, !PT ;  /* 0x0000003f503f7209 */ /* 0x000fe20007810000 */
[----:B------:R-:W2:Y:S01]  /*13380*/  MUFU.TANH R10, R10 ;  /* 0x0000000a000a7308 */ /* 0x000ea20000002400 */
[----:B------:R-:W-:Y:S01]  /*13390*/  ISETP.GT.AND P4, PT, R31, 0x30, PT ;  /* 0x000000301f00780c */ /* 0x000fe20003f84270 */
[-CC-:B------:R-:W-:Y:S01]  /*133a0*/  FFMA.FTZ R161, R48, R9.reuse, -R27.reuse ;  /* 0x0000000930a17223 */ /* 0x180fe2000001081b */
[----:B0-----:R-:W-:Y:S01]  /*133b0*/  FSEL R82, R29, -INF , P3 ;  /* 0xff8000001d527808 */ /* 0x001fe20001800000 */
[--C-:B------:R-:W-:Y:S01]  /*133c0*/  FFMA.FTZ R163, R44, R9, -R27.reuse ;  /* 0x000000092ca37223 */ /* 0x100fe2000001081b */
[----:B------:R-:W-:Y:S01]  /*133d0*/  FMNMX.FTZ R63, R28, R63, !PT ;  /* 0x0000003f1c3f7209 */ /* 0x000fe20007810000 */
[-CC-:B------:R-:W-:Y:S01]  /*133e0*/  FFMA.FTZ R153, R26, R9.reuse, -R27.reuse ;  /* 0x000000091a997223 */ /* 0x180fe2000001081b */
[C---:B------:R-:W-:Y:S01]  /*133f0*/  ISETP.GT.AND P3, PT, R31.reuse, 0x31, PT ;  /* 0x000000311f00780c */ /* 0x040fe20003f64270 */
[----:B------:R-:W0:Y:S01]  /*13400*/  MUFU.TANH R13, R13 ;  /* 0x0000000d000d7308 */ /* 0x000e220000002400 */
[----:B---3--:R-:W-:Y:S01]  /*13410*/  FSEL R32, R32, -INF , P4 ;  /* 0xff80000020207808 */ /* 0x008fe20002000000 */
[--C-:B------:R-:W-:Y:S01]  /*13420*/  FFMA.FTZ R74, R74, R9, -R27.reuse ;  /* 0x000000094a4a7223 */ /* 0x100fe2000001081b */
[----:B------:R-:W-:Y:S01]  /*13430*/  FMNMX.FTZ R63, R82, R63, !PT ;  /* 0x0000003f523f7209 */ /* 0x000fe20007810000 */
[-CC-:B------:R-:W-:Y:S01]  /*13440*/  FFMA.FTZ R66, R66, R9.reuse, -R27.reuse ;  /* 0x0000000942427223 */ /* 0x180fe2000001081b */
[----:B------:R-:W-:Y:S01]  /*13450*/  ISETP.GT.AND P4, PT, R31, 0x38, PT ;  /* 0x000000381f00780c */ /* 0x000fe20003f84270 */
[--C-:B------:R-:W-:Y:S01]  /*13460*/  FFMA.FTZ R58, R58, R9, -R27.reuse ;  /* 0x000000093a3a7223 */ /* 0x100fe2000001081b */
[----:B----4-:R-:W-:Y:S01]  /*13470*/  FSEL R84, R33, -INF , P3 ;  /* 0xff80000021547808 */ /* 0x010fe20001800000 */
[----:B------:R-:W3:Y:S01]  /*13480*/  MUFU.TANH R35, R35 ;  /* 0x0000002300237308 */ /* 0x000ee20000002400 */
[----:B------:R-:W-:Y:S01]  /*13490*/  FMNMX.FTZ R63, R32, R63, !PT ;  /* 0x0000003f203f7209 */ /* 0x000fe20007810000 */
[-CC-:B------:R-:W-:Y:S01]  /*134a0*/  FFMA.FTZ R48, R54, R9.reuse, -R27.reuse ;  /* 0x0000000936307223 */ /* 0x180fe2000001081b */
[C---:B------:R-:W-:Y:S01]  /*134b0*/  ISETP.GT.AND P3, PT, R31.reuse, 0x39, PT ;  /* 0x000000391f00780c */ /* 0x040fe20003f64270 */
[-CC-:B------:R-:W-:Y:S01]  /*134c0*/  FFMA.FTZ R44, R52, R9.reuse, -R27.reuse ;  /* 0x00000009342c7223 */ /* 0x180fe2000001081b */
[----:B------:R-:W-:Y:S01]  /*134d0*/  FSEL R20, R20, -INF , P4 ;  /* 0xff80000014147808 */ /* 0x000fe20002000000 */
[--C-:B------:R-:W-:Y:S01]  /*134e0*/  FFMA.FTZ R157, R50, R9, -R27.reuse ;  /* 0x00000009329d7223 */ /* 0x100fe2000001081b */
[----:B------:R-:W-:Y:S01]  /*134f0*/  FMNMX.FTZ R63, R84, R63, !PT ;  /* 0x0000003f543f7209 */ /* 0x000fe20007810000 */
[----:B------:R-:W4:Y:S01]  /*13500*/  MUFU.TANH R45, R45 ;  /* 0x0000002d002d7308 */ /* 0x000f220000002400 */
[C---:B------:R-:W-:Y:S01]  /*13510*/  ISETP.GT.AND P4, PT, R31.reuse, 0x40, PT ;  /* 0x000000401f00780c */ /* 0x040fe20003f84270 */
[-CC-:B------:R-:W-:Y:S01]  /*13520*/  FFMA.FTZ R40, R40, R9.reuse, -R27.reuse ;  /* 0x0000000928287223 */ /* 0x180fe2000001081b */
[----:B-1----:R-:W-:Y:S01]  /*13530*/  FSEL R86, R14, -INF , P3 ;  /* 0xff8000000e567808 */ /* 0x002fe20001800000 */
[--C-:B------:R-:W-:Y:S01]  /*13540*/  FFMA.FTZ R159, R42, R9, -R27.reuse ;  /* 0x000000092a9f7223 */ /* 0x100fe2000001081b */
[----:B------:R-:W-:Y:S01]  /*13550*/  FMNMX.FTZ R63, R20, R63, !PT ;  /* 0x0000003f143f7209 */ /* 0x000fe20007810000 */
[-CC-:B------:R-:W-:Y:S01]  /*13560*/  FFMA.FTZ R38, R38, R9.reuse, -R27.reuse ;  /* 0x0000000926267223 */ /* 0x180fe2000001081b */
[C---:B------:R-:W-:Y:S01]  /*13570*/  ISETP.GT.AND P3, PT, R31.reuse, 0x41, PT ;  /* 0x000000411f00780c */ /* 0x040fe20003f64270 */
[----:B------:R-:W1:Y:S01]  /*13580*/  MUFU.TANH R53, R53 ;  /* 0x0000003500357308 */ /* 0x000e620000002400 */
[----:B--2---:R-:W-:Y:S01]  /*13590*/  FSEL R94, R10, -INF , P4 ;  /* 0xff8000000a5e7808 */ /* 0x004fe20002000000 */
[--C-:B------:R-:W-:Y:S01]  /*135a0*/  FFMA.FTZ R10, R90, R9, -R27.reuse ;  /* 0x000000095a0a7223 */ /* 0x100fe2000001081b */
[----:B------:R-:W-:Y:S01]  /*135b0*/  FMNMX.FTZ R63, R86, R63, !PT ;  /* 0x0000003f563f7209 */ /* 0x000fe20007810000 */
[-CC-:B------:R-:W-:Y:S01]  /*135c0*/  FFMA.FTZ R26, R36, R9.reuse, -R27.reuse ;  /* 0x00000009241a7223 */ /* 0x180fe2000001081b */
[----:B------:R-:W-:Y:S01]  /*135d0*/  ISETP.GT.AND P4, PT, R31, 0x48, PT ;  /* 0x000000481f00780c */ /* 0x000fe20003f84270 */
[--C-:B------:R-:W-:Y:S01]  /*135e0*/  FFMA.FTZ R155, R34, R9, -R27.reuse ;  /* 0x00000009229b7223 */ /* 0x100fe2000001081b */
[----:B0-----:R-:W-:Y:S01]  /*135f0*/  FSEL R92, R13, -INF , P3 ;  /* 0xff8000000d5c7808 */ /* 0x001fe20001800000 */
[----:B------:R-:W0:Y:S01]  /*13600*/  MUFU.TANH R57, R57 ;  /* 0x0000003900397308 */ /* 0x000e220000002400 */
[----:B------:R-:W-:Y:S01]  /*13610*/  FMNMX.FTZ R63, R94, R63, !PT ;  /* 0x0000003f5e3f7209 */ /* 0x000fe20007810000 */
[----:B------:R-:W-:Y:S01]  /*13620*/  FFMA.FTZ R30, R30, R9, -R27 ;  /* 0x000000091e1e7223 */ /* 0x000fe2000001081b */
[----:B------:R-:W-:-:S02]  /*13630*/  ISETP.GT.AND P3, PT, R31, 0x49, PT ;  /* 0x000000491f00780c */ /* 0x000fc40003f64270 */
[----:B---3--:R-:W-:Y:S02]  /*13640*/  FSEL R96, R35, -INF , P4 ;  /* 0xff80000023607808 */ /* 0x008fe40002000000 */
[----:B------:R-:W-:Y:S01]  /*13650*/  FMNMX.FTZ R63, R92, R63, !PT ;  /* 0x0000003f5c3f7209 */ /* 0x000fe20007810000 */
[----:B------:R-:W2:Y:S01]  /*13660*/  MUFU.TANH R47, R47 ;  /* 0x0000002f002f7308 */ /* 0x000ea20000002400 */
[----:B------:R-:W-:Y:S02]  /*13670*/  ISETP.GT.AND P4, PT, R31, 0x50, PT ;  /* 0x000000501f00780c */ /* 0x000fe40003f84270 */
[----:B----4-:R-:W-:Y:S02]  /*13680*/  FSEL R90, R45, -INF , P3 ;  /* 0xff8000002d5a7808 */ /* 0x010fe40001800000 */
[----:B------:R-:W-:Y:S02]  /*13690*/  FMNMX.FTZ R63, R96, R63, !PT ;  /* 0x0000003f603f7209 */ /* 0x000fe40007810000 */
[----:B------:R-:W-:Y:S01]  /*136a0*/  ISETP.GT.AND P3, PT, R31, 0x51, PT ;  /* 0x000000511f00780c */ /* 0x000fe20003f64270 */
[----:B------:R-:W3:Y:S01]  /*136b0*/  MUFU.TANH R49, R49 ;  /* 0x0000003100317308 */ /* 0x000ee20000002400 */
[----:B-1----:R-:W-:-:S02]  /*136c0*/  FSEL R98, R53, -INF , P4 ;  /* 0xff80000035627808 */ /* 0x002fc40002000000 */
[----:B------:R-:W-:Y:S02]  /*136d0*/  FMNMX.FTZ R63, R90, R63, !PT ;  /* 0x0000003f5a3f7209 */ /* 0x000fe40007810000 */
[----:B------:R-:W-:Y:S02]  /*136e0*/  ISETP.GT.AND P4, PT, R31, 0x58, PT ;  /* 0x000000581f00780c */ /* 0x000fe40003f84270 */
[----:B0-----:R-:W-:Y:S01]  /*136f0*/  FSEL R88, R57, -INF , P3 ;  /* 0xff80000039587808 */ /* 0x001fe20001800000 */
[----:B------:R-:W0:Y:S01]  /*13700*/  MUFU.TANH R37, R37 ;  /* 0x0000002500257308 */ /* 0x000e220000002400 */
[----:B------:R-:W-:Y:S02]  /*13710*/  FMNMX.FTZ R63, R98, R63, !PT ;  /* 0x0000003f623f7209 */ /* 0x000fe40007810000 */
[----:B------:R-:W-:Y:S02]  /*13720*/  ISETP.GT.AND P3, PT, R31, 0x59, PT ;  /* 0x000000591f00780c */ /* 0x000fe40003f64270 */
[----:B--2---:R-:W-:-:S02]  /*13730*/  FSEL R100, R47, -INF , P4 ;  /* 0xff8000002f647808 */ /* 0x004fc40002000000 */
[----:B------:R-:W-:Y:S01]  /*13740*/  FMNMX.FTZ R63, R88, R63, !PT ;  /* 0x0000003f583f7209 */ /* 0x000fe20007810000 */
[----:B------:R-:W1:Y:S01]  /*13750*/  MUFU.TANH R55, R55 ;  /* 0x0000003700377308 */ /* 0x000e620000002400 */
[----:B------:R-:W-:Y:S02]  /*13760*/  ISETP.GT.AND P4, PT, R31, 0x60, PT ;  /* 0x000000601f00780c */ /* 0x000fe40003f84270 */
[----:B---3--:R-:W-:Y:S02]  /*13770*/  FSEL R102, R49, -INF , P3 ;  /* 0xff80000031667808 */ /* 0x008fe40001800000 */
[----:B------:R-:W-:Y:S02]  /*13780*/  FMNMX.FTZ R63, R100, R63, !PT ;  /* 0x0000003f643f7209 */ /* 0x000fe40007810000 */
[----:B------:R-:W-:Y:S01]  /*13790*/  ISETP.GT.AND P3, PT, R31, 0x61, PT ;  /* 0x000000611f00780c */ /* 0x000fe20003f64270 */
[----:B------:R-:W2:Y:S01]  /*137a0*/  MUFU.TANH R51, R51 ;  /* 0x0000003300337308 */ /* 0x000ea20000002400 */
[----:B0-----:R-:W-:-:S02]  /*137b0*/  FSEL R104, R37, -INF , P4 ;  /* 0xff80000025687808 */ /* 0x001fc40002000000 */
[----:B------:R-:W-:Y:S02]  /*137c0*/  FMNMX.FTZ R63, R102, R63, !PT ;  /* 0x0000003f663f7209 */ /* 0x000fe40007810000 */
[----:B------:R-:W-:Y:S02]  /*137d0*/  ISETP.GT.AND P4, PT, R31, 0x68, PT ;  /* 0x000000681f00780c */ /* 0x000fe40003f84270 */
[----:B------:R-:W-:Y:S01]  /*137e0*/  FMNMX.FTZ R63, R104, R63, !PT ;  /* 0x0000003f683f7209 */ /* 0x000fe20007810000 */
[----:B------:R-:W0:Y:S01]  /*137f0*/  MUFU.TANH R43, R43 ;  /* 0x0000002b002b7308 */ /* 0x000e220000002400 */
[----:B-1----:R-:W-:Y:S02]  /*13800*/  FSEL R70, R55, -INF , P3 ;  /* 0xff80000037467808 */ /* 0x002fe40001800000 */
[----:B------:R-:W-:Y:S02]  /*13810*/  ISETP.GT.AND P3, PT, R31, 0x69, PT ;  /* 0x000000691f00780c */ /* 0x000fe40003f64270 */
[----:B------:R-:W-:-:S03]  /*13820*/  FMNMX.FTZ R63, R70, R63, !PT ;  /* 0x0000003f463f7209 */ /* 0x000fc60007810000 */
[----:B------:R-:W1:Y:S01]  /*13830*/  MUFU.TANH R39, R39 ;  /* 0x0000002700277308 */ /* 0x000e620000002400 */
[----:B--2---:R-:W-:Y:S02]  /*13840*/  FSEL R106, R51, -INF , P4 ;  /* 0xff800000336a7808 */ /* 0x004fe40002000000 */
[----:B------:R-:W-:Y:S02]  /*13850*/  ISETP.GT.AND P4, PT, R31, 0x70, PT ;  /* 0x000000701f00780c */ /* 0x000fe40003f84270 */
[----:B------:R-:W-:-:S03]  /*13860*/  FMNMX.FTZ R63, R106, R63, !PT ;  /* 0x0000003f6a3f7209 */ /* 0x000fc60007810000 */
[----:B------:R-:W2:Y:S01]  /*13870*/  MUFU.TANH R41, R41 ;  /* 0x0000002900297308 */ /* 0x000ea20000002400 */
[----:B0-----:R-:W-:Y:S02]  /*13880*/  FSEL R108, R43, -INF , P3 ;  /* 0xff8000002b6c7808 */ /* 0x001fe40001800000 */
[----:B------:R-:W-:Y:S01]  /*13890*/  ISETP.GT.AND P3, PT, R31, 0x71, PT ;  /* 0x000000711f00780c */ /* 0x000fe20003f64270 */
[----:B------:R-:W0:Y:S01]  /*138a0*/  @P2 LDC R43, c[0x0][0x450] ;  /* 0x00011400ff2b2b82 */ /* 0x000e220000000800 */
[----:B------:R-:W-:-:S03]  /*138b0*/  FMNMX.FTZ R63, R108, R63, !PT ;  /* 0x0000003f6c3f7209 */ /* 0x000fc60007810000 */
[----:B------:R-:W3:Y:S01]  /*138c0*/  MUFU.TANH R59, R59 ;  /* 0x0000003b003b7308 */ /* 0x000ee20000002400 */
[----:B-1----:R-:W-:Y:S02]  /*138d0*/  FSEL R110, R39, -INF , P4 ;  /* 0xff800000276e7808 */ /* 0x002fe40002000000 */
[----:B------:R-:W-:Y:S02]  /*138e0*/  ISETP.GT.AND P4, PT, R31, 0x78, PT ;  /* 0x000000781f00780c */ /* 0x000fe40003f84270 */
[----:B------:R-:W-:-:S03]  /*138f0*/  FMNMX.FTZ R63, R110, R63, !PT ;  /* 0x0000003f6e3f7209 */ /* 0x000fc60007810000 */
[----:B------:R-:W1:Y:S01]  /*13900*/  MUFU.TANH R61, R61 ;  /* 0x0000003d003d7308 */ /* 0x000e620000002400 */
[----:B--2---:R-:W-:Y:S02]  /*13910*/  FSEL R62, R41, -INF , P3 ;  /* 0xff800000293e7808 */ /* 0x004fe40001800000 */
[----:B------:R-:W-:Y:S01]  /*13920*/  ISETP.GT.AND P3, PT, R31, 0x79, PT ;  /* 0x000000791f00780c */ /* 0x000fe20003f64270 */
[----:B------:R-:W2:Y:S01]  /*13930*/  @P2 LDC R41, c[0x0][0x44c] ;  /* 0x00011300ff292b82 */ /* 0x000ea20000000800 */
[----:B------:R-:W-:-:S03]  /*13940*/  FMNMX.FTZ R63, R62, R63, !PT ;  /* 0x0000003f3e3f7209 */ /* 0x000fc60007810000 */
[----:B------:R3:W-:Y:S08]  /*13950*/  MUFU.EX2 R2, R112 ;  /* 0x0000007000027308 */ /* 0x0007f00000000800 */
[----:B------:R-:W4:Y:S01]  /*13960*/  MUFU.EX2 R181, R181 ;  /* 0x000000b500b57308 */ /* 0x000f220000000800 */
[----:B---3--:R-:W-:Y:S02]  /*13970*/  FSEL R112, R59, -INF , P4 ;  /* 0xff8000003b707808 */ /* 0x008fe40002000000 */
[----:B-1----:R-:W-:-:S02]  /*13980*/  FSEL R114, R61, -INF , P3 ;  /* 0xff8000003d727808 */ /* 0x002fc40001800000 */
[----:B------:R-:W-:-:S03]  /*13990*/  FMNMX.FTZ R63, R112, R63, !PT ;  /* 0x0000003f703f7209 */ /* 0x000fc60007810000 */
[----:B------:R1:W-:Y:S01]  /*139a0*/  MUFU.EX2 R14, R7 ;  /* 0x00000007000e7308 */ /* 0x0003e20000000800 */
[----:B------:R-:W-:-:S05]  /*139b0*/  FMNMX.FTZ R63, R114, R63, !PT ;  /* 0x0000003f723f7209 */ /* 0x000fca0007810000 */
[----:B------:R-:W3:Y:S02]  /*139c0*/  SHFL.BFLY PT, R56, R63, 0x2, 0x1f ;  /* 0x0c401f003f387f89 */ /* 0x000ee400000e0000 */
[----:B------:R-:W0:Y:S08]  /*139d0*/  MUFU.EX2 R183, R183 ;  /* 0x000000b700b77308 */ /* 0x000e300000000800 */
[----:B------:R-:W2:Y:S08]  /*139e0*/  MUFU.EX2 R4, R4 ;  /* 0x0000000400047308 */ /* 0x000eb00000000800 */
[----:B------:R-:W2:Y:S01]  /*139f0*/  MUFU.EX2 R177, R177 ;  /* 0x000000b100b17308 */ /* 0x000ea20000000800 */
[----:B---3--:R-:W-:-:S07]  /*13a00*/  FMNMX.FTZ R56, R63, R56, !PT ;  /* 0x000000383f387209 */ /* 0x008fce0007810000 */
[----:B------:R-:W3:Y:S01]  /*13a10*/  MUFU.EX2 R6, R6 ;  /* 0x0000000600067308 */ /* 0x000ee20000000800 */
[----:B------:R-:W1:Y:S07]  /*13a20*/  SHFL.BFLY PT, R213, R56, 0x1, 0x1f ;  /* 0x0c201f0038d57f89 */ /* 0x000e6e00000e0000 */
[----:B------:R-:W3:Y:S08]  /*13a30*/  MUFU.EX2 R179, R179 ;  /* 0x000000b300b37308 */ /* 0x000ef00000000800 */
[----:B------:R-:W3:Y:S08]  /*13a40*/  MUFU.EX2 R8, R8 ;  /* 0x0000000800087308 */ /* 0x000ef00000000800 */
[----:B------:R-:W-:Y:S01]  /*13a50*/  MUFU.EX2 R173, R173 ;  /* 0x000000ad00ad7308 */ /* 0x000fe20000000800 */
[----:B-1----:R-:W-:-:S04]  /*13a60*/  FMNMX.FTZ R213, R56, R213, !PT ;  /* 0x000000d538d57209 */ /* 0x002fc80007810000 */
        /* <DEDUP_REMOVED lines=9> */
[----:B----4-:R-:W-:Y:S01]  /*13b00*/  FADD.FTZ R12, R181, R2 ;  /* 0x00000002b50c7221 */ /* 0x010fe20000010000 */
[-CC-:B------:R-:W-:Y:S01]  /*13b10*/  FFMA.FTZ R13, R68, R9.reuse, -R7.reuse ;  /* 0x00000009440d7223 */ /* 0x180fe20000010807 */
[-CC-:B------:R-:W-:Y:S01]  /*13b20*/  FFMA.FTZ R176, R72, R9.reuse, -R7.reuse ;  /* 0x0000000948b07223 */ /* 0x180fe20000010807 */
[----:B------:R-:W-:Y:S01]  /*13b30*/  MUFU.EX2 R180, R180 ;  /* 0x000000b400b47308 */ /* 0x000fe20000000800 */
[----:B0-----:R-:W-:Y:S01]  /*13b40*/  FADD.FTZ R3, R183, R12 ;  /* 0x0000000cb7037221 */ /* 0x001fe20000010000 */
[-CC-:B------:R-:W-:Y:S01]  /*13b50*/  FFMA.FTZ R178, R76, R9.reuse, -R7.reuse ;  /* 0x000000094cb27223 */ /* 0x180fe20000010807 */
[-CC-:B------:R-:W-:Y:S01]  /*13b60*/  FFMA.FTZ R25, R78, R9.reuse, -R7.reuse ;  /* 0x000000094e197223 */ /* 0x180fe20000010807 */
[-C--:B------:R-:W-:Y:S01]  /*13b70*/  FFMA.FTZ R172, R24, R9.reuse, -R7 ;  /* 0x0000000918ac7223 */ /* 0x080fe20000010807 */
[----:B--2---:R-:W-:Y:S01]  /*13b80*/  FADD.FTZ R12, R4, R3 ;  /* 0x00000003040c7221 */ /* 0x004fe20000010000 */
[-CC-:B------:R-:W-:Y:S01]  /*13b90*/  FFMA.FTZ R170, R20, R9.reuse, -R7.reuse ;  /* 0x0000000914aa7223 */ /* 0x180fe20000010807 */
[-CC-:B------:R-:W-:Y:S01]  /*13ba0*/  FFMA.FTZ R27, R80, R9.reuse, -R7.reuse ;  /* 0x00000009501b7223 */ /* 0x180fe20000010807 */
[----:B------:R-:W0:Y:S01]  /*13bb0*/  MUFU.EX2 R11, R11 ;  /* 0x0000000b000b7308 */ /* 0x000e220000000800 */
[----:B------:R-:W-:Y:S01]  /*13bc0*/  FADD.FTZ R3, R177, R12 ;  /* 0x0000000cb1037221 */ /* 0x000fe20000010000 */
[-CC-:B------:R-:W-:Y:S01]  /*13bd0*/  FFMA.FTZ R174, R28, R9.reuse, -R7.reuse ;  /* 0x000000091cae7223 */ /* 0x180fe20000010807 */
[-CC-:B------:R-:W-:Y:S01]  /*13be0*/  FFMA.FTZ R29, R82, R9.reuse, -R7.reuse ;  /* 0x00000009521d7223 */ /* 0x180fe20000010807 */
[-C--:B------:R-:W-:Y:S01]  /*13bf0*/  FFMA.FTZ R168, R32, R9.reuse, -R7 ;  /* 0x0000000920a87223 */ /* 0x080fe20000010807 */
[----:B---3--:R-:W-:Y:S01]  /*13c00*/  FADD.FTZ R12, R6, R3 ;  /* 0x00000003060c7221 */ /* 0x008fe20000010000 */
[--C-:B------:R-:W-:Y:S01]  /*13c10*/  FFMA.FTZ R31, R84, R9, -R7.reuse ;  /* 0x00000009541f7223 */ /* 0x100fe20000010807 */
[----:B------:R-:W-:Y:S01]  /*13c20*/  @P2 IMAD.HI.U32 R24, R200, R41, RZ ;  /* 0x00000029c8182227 */ /* 0x000fe200078e00ff */
[----:B------:R-:W1:Y:S03]  /*13c30*/  MUFU.EX2 R182, R182 ;  /* 0x000000b600b67308 */ /* 0x000e660000000800 */
[----:B------:R-:W-:Y:S01]  /*13c40*/  FADD.FTZ R37, R179, R12 ;  /* 0x0000000cb3257221 */ /* 0x000fe20000010000 */
[-CC-:B------:R-:W-:Y:S01]  /*13c50*/  FFMA.FTZ R33, R86, R9.reuse, -R7.reuse ;  /* 0x0000000956217223 */ /* 0x180fe20000010807 */
[-CC-:B------:R-:W-:Y:S01]  /*13c60*/  FFMA.FTZ R164, R94, R9.reuse, -R7.reuse ;  /* 0x000000095ea47223 */ /* 0x180fe20000010807 */
[-C--:B------:R-:W-:Y:S01]  /*13c70*/  FFMA.FTZ R35, R92, R9.reuse, -R7 ;  /* 0x000000095c237223 */ /* 0x080fe20000010807 */
[----:B------:R-:W-:Y:S01]  /*13c80*/  FADD.FTZ R20, R8, R37 ;  /* 0x0000002508147221 */ /* 0x000fe20000010000 */
[-CC-:B------:R-:W-:Y:S01]  /*13c90*/  FFMA.FTZ R166, R96, R9.reuse, -R7.reuse ;  /* 0x0000000960a67223 */ /* 0x180fe20000010807 */
[----:B------:R-:W-:Y:S01]  /*13ca0*/  FFMA.FTZ R37, R90, R9, -R7 ;  /* 0x000000095a257223 */ /* 0x000fe20000010807 */
[----:B------:R-:W2:Y:S01]  /*13cb0*/  MUFU.EX2 R13, R13 ;  /* 0x0000000d000d7308 */ /* 0x000ea20000000800 */
[----:B0-----:R-:W-:Y:S01]  /*13cc0*/  FADD.FTZ R3, R180, R11 ;  /* 0x0000000bb4037221 */ /* 0x001fe20000010000 */
[----:B------:R-:W-:Y:S01]  /*13cd0*/  FADD.FTZ R39, R173, R20 ;  /* 0x00000014ad277221 */ /* 0x000fe20000010000 */
[----:B------:R-:W-:Y:S01]  /*13ce0*/  IMAD.MOV.U32 R20, RZ, RZ, R200 ;  /* 0x000000ffff147224 */ /* 0x000fe200078e00c8 */
[----:B------:R-:W-:Y:S01]  /*13cf0*/  @P2 SHF.R.U32.HI R20, RZ, R43, R24 ;  /* 0x0000002bff142219 */ /* 0x000fe20000011618 */
[-CC-:B------:R-:W-:Y:S01]  /*13d00*/  FFMA.FTZ R160, R98, R9.reuse, -R7.reuse ;  /* 0x0000000962a07223 */ /* 0x180fe20000010807 */
[-CC-:B------:R-:W-:Y:S01]  /*13d10*/  FFMA.FTZ R100, R100, R9.reuse, -R7.reuse ;  /* 0x0000000964647223 */ /* 0x180fe20000010807 */
[-C--:B------:R-:W-:Y:S01]  /*13d20*/  FFMA.FTZ R102, R102, R9.reuse, -R7 ;  /* 0x0000000966667223 */ /* 0x080fe20000010807 */
[----:B------:R-:W0:Y:S01]  /*13d30*/  MUFU.EX2 R176, R176 ;  /* 0x000000b000b07308 */ /* 0x000e220000000800 */
[----:B-1----:R-:W-:Y:S01]  /*13d40*/  FADD.FTZ R12, R182, R3 ;  /* 0x00000003b60c7221 */ /* 0x002fe20000010000 */
[----:B------:R-:W-:Y:S01]  /*13d50*/  IADD3 R20, R20, R202, -R201 ;  /* 0x000000ca14147210 */ /* 0x000fe20007ffe8c9 */
[--C-:B------:R-:W-:Y:S01]  /*13d60*/  FFMA.FTZ R104, R104, R9, -R7.reuse ;  /* 0x0000000968687223 */ /* 0x100fe20000010807 */
[----:B------:R-:W-:Y:S01]  /*13d70*/  F2FP.F16.F32.PACK_AB R181, R2, R181 ;  /* 0x000000b502b5723e */ /* 0x000fe200000000ff */
[-CC-:B------:R-:W-:Y:S01]  /*13d80*/  FFMA.FTZ R70, R70, R9.reuse, -R7.reuse ;  /* 0x0000000946467223 */ /* 0x180fe20000010807 */
[----:B------:R-:W-:Y:S01]  /*13d90*/  SHF.R.S32.HI R47, RZ, 0x1f, R20 ;  /* 0x0000001fff2f7819 */ /* 0x000fe20000011414 */
[-C--:B------:R-:W-:Y:S01]  /*13da0*/  FFMA.FTZ R106, R106, R9.reuse, -R7 ;  /* 0x000000096a6a7223 */ /* 0x080fe20000010807 */
[----:B------:R-:W1:Y:S01]  /*13db0*/  MUFU.EX2 R15, R15 ;  /* 0x0000000f000f7308 */ /* 0x000e620000000800 */
[----:B--2---:R-:W-:Y:S01]  /*13dc0*/  FADD.FTZ R3, R13, R12 ;  /* 0x0000000c0d037221 */ /* 0x004fe20000010000 */
[----:B------:R-:W-:Y:S01]  /*13dd0*/  FADD.FTZ R12, R14, R39 ;  /* 0x000000270e0c7221 */ /* 0x000fe20000010000 */
[-CC-:B------:R-:W-:Y:S01]  /*13de0*/  FFMA.FTZ R108, R108, R9.reuse, -R7.reuse ;  /* 0x000000096c6c7223 */ /* 0x180fe20000010807 */
[-CC-:B------:R-:W-:Y:S01]  /*13df0*/  FFMA.FTZ R110, R110, R9.reuse, -R7.reuse ;  /* 0x000000096e6e7223 */ /* 0x180fe20000010807 */
[-CC-:B------:R-:W-:Y:S01]  /*13e00*/  FFMA.FTZ R62, R62, R9.reuse, -R7.reuse ;  /* 0x000000093e3e7223 */ /* 0x180fe20000010807 */
[----:B------:R-:W-:Y:S01]  /*13e10*/  FADD.FTZ R39, R175, R12 ;  /* 0x0000000caf277221 */ /* 0x000fe20000010000 */
[-C--:B------:R-:W-:Y:S01]  /*13e20*/  FFMA.FTZ R112, R112, R9.reuse, -R7 ;  /* 0x0000000970707223 */ /* 0x080fe20000010807 */
[----:B------:R-:W2:Y:S01]  /*13e30*/  MUFU.EX2 R178, R178 ;  /* 0x000000b200b27308 */ /* 0x000ea20000000800 */
[----:B0-----:R-:W-:Y:S01]  /*13e40*/  FADD.FTZ R0, R176, R3 ;  /* 0x00000003b0007221 */ /* 0x001fe20000010000 */
[----:B------:R-:W-:Y:S01]  /*13e50*/  FADD.FTZ R12, R10, R39 ;  /* 0x000000270a0c7221 */ /* 0x000fe20000010000 */
[-CC-:B------:R-:W-:Y:S01]  /*13e60*/  FFMA.FTZ R39, R88, R9.reuse, -R7.reuse ;  /* 0x0000000958277223 */ /* 0x180fe20000010807 */
[----:B------:R-:W-:Y:S01]  /*13e70*/  FFMA.FTZ R114, R114, R9, -R7 ;  /* 0x0000000972727223 */ /* 0x000fe20000010807 */
[----:B------:R-:W-:-:S02]  /*13e80*/  LEA.HI R7, R47, R20, RZ, 0x7 ;  /* 0x000000142f077211 */ /* 0x000fc400078f38ff */
[----:B------:R-:W-:Y:S02]  /*13e90*/  CS2R R98, SRZ ;  /* 0x0000000000627805 */ /* 0x000fe4000001ff00 */
[----:B------:R-:W-:Y:S01]  /*13ea0*/  F2FP.F16.F32.PACK_AB R182, R13, R182 ;  /* 0x000000b60db6723e */ /* 0x000fe200000000ff */
[----:B------:R-:W0:Y:S01]  /*13eb0*/  MUFU.EX2 R25, R25 ;  /* 0x0000001900197308 */ /* 0x000e220000000800 */
[----:B-1----:R-:W-:Y:S01]  /*13ec0*/  FADD.FTZ R3, R15, R0 ;  /* 0x000000000f037221 */ /* 0x002fe20000010000 */
[----:B------:R-:W-:Y:S02]  /*13ed0*/  F2FP.F16.F32.PACK_AB R177, R6, R177 ;  /* 0x000000b106b1723e */ /* 0x000fe400000000ff */
[----:B------:R-:W-:Y:S02]  /*13ee0*/  CS2R R96, SRZ ;  /* 0x0000000000607805 */ /* 0x000fe4000001ff00 */
[----:B------:R-:W-:Y:S02]  /*13ef0*/  SHF.R.S32.HI R6, RZ, 0x7, R7 ;  /* 0x00000007ff067819 */ /* 0x000fe40000011407 */
[----:B------:R-:W-:-:S02]  /*13f00*/  CS2R R94, SRZ ;  /* 0x00000000005e7805 */ /* 0x000fc4000001ff00 */
[----:B------:R-:W-:Y:S02]  /*13f10*/  F2FP.F16.F32.PACK_AB R183, R4, R183 ;  /* 0x000000b704b7723e */ /* 0x000fe400000000ff */
[----:B------:R-:W-:Y:S01]  /*13f20*/  CS2R R92, SRZ ;  /* 0x00000000005c7805 */ /* 0x000fe2000001ff00 */
[----:B------:R-:W1:Y:S01]  /*13f30*/  MUFU.EX2 R169, R169 ;  /* 0x000000a900a97308 */ /* 0x000e620000000800 */
[----:B--2---:R-:W-:Y:S01]  /*13f40*/  FADD.FTZ R0, R178, R3 ;  /* 0x00000003b2007221 */ /* 0x004fe20000010000 */
[----:B------:R-:W-:Y:S02]  /*13f50*/  F2FP.F16.F32.PACK_AB R180, R11, R180 ;  /* 0x000000b40bb4723e */ /* 0x000fe400000000ff */
[----:B------:R-:W-:Y:S02]  /*13f60*/  CS2R R90, SRZ ;  /* 0x00000000005a7805 */ /* 0x000fe4000001ff00 */
[----:B------:R-:W-:Y:S02]  /*13f70*/  VIMNMX R6, RZ, R6, !PT ;  /* 0x00000006ff067248 */ /* 0x000fe40007fe0100 */
[----:B------:R-:W-:-:S02]  /*13f80*/  CS2R R88, SRZ ;  /* 0x0000000000587805 */ /* 0x000fc4000001ff00 */
        /* <DEDUP_REMOVED lines=79> */
[----:B------:R2:W3:Y:S01]  /*14480*/  MUFU.EX2 R41, R102 ;  /* 0x0000006600297308 */ /* 0x0004e20000000800 */
[----:B0-----:R-:W-:-:S07]  /*14490*/  FADD.FTZ R0, R100, R3 ;  /* 0x0000000364007221 */ /* 0x001fce0000010000 */
[----:B------:R-:W0:Y:S01]  /*144a0*/  MUFU.EX2 R153, R153 ;  /* 0x0000009900997308 */ /* 0x000e220000000800 */
[C---:B-1----:R-:W-:Y:S01]  /*144b0*/  FADD.FTZ R2, R38.reuse, R47 ;  /* 0x0000002f26027221 */ /* 0x042fe20000010000 */
[----:B------:R-:W-:Y:S02]  /*144c0*/  F2FP.F16.F32.PACK_AB R159, R38, R159 ;  /* 0x0000009f269f723e */ /* 0x000fe400000000ff */
[----:B--2---:R-:W-:-:S04]  /*144d0*/  CS2R R102, SRZ ;  /* 0x0000000000667805 */ /* 0x004fc8000001ff00 */
        /* <DEDUP_REMOVED lines=11> */
[----:B------:R2:W3:Y:S01]  /*14590*/  MUFU.EX2 R45, R108 ;  /* 0x0000006c002d7308 */ /* 0x0004e20000000800 */
[C---:B0-----:R-:W-:Y:S01]  /*145a0*/  FADD.FTZ R49, R43.reuse, R0 ;  /* 0x000000002b317221 */ /* 0x041fe20000010000 */
[----:B------:R-:W-:Y:S02]  /*145b0*/  F2FP.F16.F32.PACK_AB R156, R43, R104 ;  /* 0x000000682b9c723e */ /* 0x000fe400000000ff */
[----:B------:R-:W-:-:S04]  /*145c0*/  CS2R R104, SRZ ;  /* 0x0000000000687805 */ /* 0x000fc8000001ff00 */
[----:B------:R-:W0:Y:S01]  /*145d0*/  MUFU.EX2 R110, R110 ;  /* 0x0000006e006e7308 */ /* 0x000e220000000800 */
[----:B-1----:R-:W-:Y:S01]  /*145e0*/  FADD.FTZ R0, R106, R49 ;  /* 0x000000316a007221 */ /* 0x002fe20000010000 */
[----:B--2---:R-:W-:-:S06]  /*145f0*/  CS2R R108, SRZ ;  /* 0x00000000006c7805 */ /* 0x004fcc000001ff00 */
[----:B------:R-:W1:Y:S01]  /*14600*/  MUFU.EX2 R47, R62 ;  /* 0x0000003e002f7308 */ /* 0x000e620000000800 */
[C---:B---3--:R-:W-:Y:S01]  /*14610*/  FADD.FTZ R13, R45.reuse, R0 ;  /* 0x000000002d0d7221 */ /* 0x048fe20000010000 */
        /* <DEDUP_REMOVED lines=8> */
[----:B------:R-:W-:-:S04]  /*146a0*/  CS2R R110, SRZ ;  /* 0x00000000006e7805 */ /* 0x000fc8000001ff00 */
[----:B------:R1:W3:Y:S01]  /*146b0*/  MUFU.EX2 R11, R114 ;  /* 0x00000072000b7308 */ /* 0x0002e20000000800 */
[----:B--2---:R-:W-:Y:S01]  /*146c0*/  FADD.FTZ R4, R112, R13 ;  /* 0x0000000d70047221 */ /* 0x004fe20000010000 */
[----:B------:R-:W-:Y:S02]  /*146d0*/  IADD3 R13, R146, -0x2, RZ ;  /* 0xfffffffe920d7810 */ /* 0x000fe40007ffe0ff */
[----:B------:R-:W-:Y:S02]  /*146e0*/  CS2R R146, SRZ ;  /* 0x0000000000927805 */ /* 0x000fe4000001ff00 */
[----:B------:R-:W-:Y:S02]  /*146f0*/  ISETP.GE.AND P3, PT, R13, R6, PT ;  /* 0x000000060d00720c */ /* 0x000fe40003f66270 */
[----:B------:R-:W2:Y:S01]  /*14700*/  MUFU.EX2 R30, R30 ;  /* 0x0000001e001e7308 */ /* 0x000ea20000000800 */
[----:B0-----:R-:W-:Y:S01]  /*14710*/  FADD.FTZ R3, R155, R2 ;  /* 0x000000029b037221 */ /* 0x001fe20000010000 */
[----:B------:R-:W-:Y:S01]  /*14720*/  IMAD.MOV.U32 R2, RZ, RZ, 0x3f800000 ;  /* 0x3f800000ff027424 */ /* 0x000fe200078e00ff */
[----:B-1----:R-:W-:-:S02]  /*14730*/  CS2R R114, SRZ ;  /* 0x0000000000727805 */ /* 0x002fc4000001ff00 */
[C---:B---3--:R-:W-:Y:S01]  /*14740*/  F2FP.F16.F32.PACK_AB R154, R11.reuse, R112 ;  /* 0x000000700b9a723e */ /* 0x048fe200000000ff */
[----:B------:R-:W-:Y:S01]  /*14750*/  FADD.FTZ R4, R11, R4 ;  /* 0x000000040b047221 */ /* 0x000fe20000010000 */
[----:B------:R-:W-:Y:S01]  /*14760*/  CS2R R112, SRZ ;  /* 0x0000000000707805 */ /* 0x000fe2000001ff00 */
[C---:B--2---:R-:W-:Y:S01]  /*14770*/  FADD.FTZ R3, R30.reuse, R3 ;  /* 0x000000031e037221 */ /* 0x044fe20000010000 */
[----:B------:R-:W-:Y:S02]  /*14780*/  F2FP.F16.F32.PACK_AB R155, R30, R155 ;  /* 0x0000009b1e9b723e */ /* 0x000fe400000000ff */
[----:B------:R-:W-:Y:S05]  /*14790*/  @!P3 BRA `(.L_x_2875) ;  /* 0x0000003400acb947 */ /* 0x000fea0003800000 */
[----:B------:R-:W-:Y:S01]  /*147a0*/  BSSY B1, `(.L_x_2875) ;  /* 0x000036a000017945 */ /* 0x000fe20003800000 */
[----:B------:R-:W-:Y:S01]  /*147b0*/  MOV R7, R21 ;  /* 0x0000001500077202 */ /* 0x000fe20000000f00 */
[----:B------:R-:W-:Y:S01]  /*147c0*/  IMAD.MOV.U32 R12, RZ, RZ, R213 ;  /* 0x000000ffff0c7224 */ /* 0x000fe200078e00d5 */
[----:B------:R-:W-:Y:S01]  /*147d0*/  MOV R20, R185 ;  /* 0x000000b900147202 */ /* 0x000fe20000000f00 */
[----:B------:R-:W-:Y:S02]  /*147e0*/  IMAD.MOV.U32 R15, RZ, RZ, R188 ;  /* 0x000000ffff0f7224 */ /* 0x000fe400078e00bc */
[----:B------:R-:W-:Y:S02]  /*147f0*/  IMAD.MOV.U32 R0, RZ, RZ, 0x3f800000 ;  /* 0x3f800000ff007424 */ /* 0x000fe400078e00ff */
[----:B------:R-:W-:-:S07]  /*14800*/  IMAD.MOV.U32 R151, RZ, RZ, RZ ;  /* 0x000000ffff977224 */ /* 0x000fce00078e00ff */
.L_x_2886:
[----:B------:R-:W-:-:S04]  /*14810*/  IADD3 R8, R20, 0x1, RZ ;  /* 0x0000000114087810 */ /* 0x000fc80007ffe0ff */
[----:B------:R-:W-:-:S04]  /*14820*/  ISETP.NE.AND P3, PT, R8, 0x2, PT ;  /* 0x000000020800780c */ /* 0x000fc80003f65270 */
[----:B------:R-:W-:Y:S02]  /*14830*/  SEL R188, RZ, 0x1, P3 ;  /* 0x00000001ffbc7807 */ /* 0x000fe40001800000 */
[----:B------:R-:W-:Y:S02]  /*14840*/  SEL R185, R8, RZ, P3 ;  /* 0x000000ff08b97207 */ /* 0x000fe40001800000 */
[----:B------:R-:W-:Y:S01]  /*14850*/  LOP3.LUT R188, R15, R188, RZ, 0x3c, !PT ;  /* 0x000000bc0fbc7212 */ /* 0x000fe200078e3cff */
[----:B------:R-:W-:Y:S06]  /*14860*/  @!P0 BRA `(.L_x_2876) ;  /* 0x0000000000048947 */ /* 0x000fec0003800000 */
[----:B------:R-:W-:Y:S01]  /*14870*/  BPT.TRAP 0x1 ;  /* 0x000000040000795c */ /* 0x000fe20000300000 */
.L_x_2876:
[----:B------:R-:W-:Y:S01]  /*14880*/  IMAD R14, R185, 0x8, R16 ;  /* 0x00000008b90e7824 */ /* 0x000fe200078e0210 */
[----:B------:R-:W-:-:S04]  /*14890*/  SHF.L.U32 R11, R188, 0x1f, RZ ;  /* 0x0000001fbc0b7819 */ /* 0x000fc800000006ff */
[----:B------:R0:W1:Y:S01]  /*148a0*/  SYNCS.PHASECHK.TRANS64.TRYWAIT P3, [R14+URZ+0x34830], R11 ;  /* 0x0348300b0e0075a7 */ /* 0x000062000806017f */
[----:B------:R-:W-:Y:S05]  /*148b0*/  @!P0 BRA `(.L_x_2877) ;  /* 0x0000000000048947 */ /* 0x000fea0003800000 */
[----:B------:R-:W-:Y:S01]  /*148c0*/  BPT.TRAP 0x1 ;  /* 0x000000040000795c */ /* 0x000fe20000300000 */
.L_x_2877:
[----:B------:R-:W-:Y:S01]  /*148d0*/  BSSY B2, `(.L_x_2878) ;  /* 0x0000006000027945 */ /* 0x000fe20003800000 */
[----:B------:R-:W-:Y:S02]  /*148e0*/  IMAD R8, R185, 0xc00, R5 ;  /* 0x00000c00b9087824 */ /* 0x000fe400078e0205 */
[----:B------:R-:W-:Y:S01]  /*148f0*/  IMAD.MOV.U32 R9, RZ, RZ, 0x40000040 ;  /* 0x40000040ff097424 */ /* 0x000fe200078e00ff */
[----:B-1----:R-:W-:Y:S06]  /*14900*/  @P3 BRA `(.L_x_2879) ;  /* 0x0000000000083947 */ /* 0x002fec0003800000 */
[----:B------:R-:W1:Y:S02]  /*14910*/  SYNCS.PHASECHK.TRANS64.TRYWAIT P3, [R14+URZ+0x34830], R11 ;  /* 0x0348300b0e0075a7 */ /* 0x000e64000806017f */
[----:B-1----:R-:W-:Y:S05]  /*14920*/  @!P3 BRA `(.L_x_2880) ;  /* 0x0000011400d8b947 */ /* 0x002fea0003800000 */
.L_x_2879:
[----:B------:R-:W-:Y:S05]  /*14930*/  BSYNC B2 ;  /* 0x0000000000027941 */ /* 0x000fea0003800000 */
.L_x_2878:
[----:B------:R-:W2:Y:S04]  /*14940*/  LDL.64 R24, [R1+0x38] ;  /* 0x0000380001187983 */ /* 0x000ea80000100a00 */
[----:B------:R3:W-:Y:S04]  /*14950*/  STL.64 [R1+0x70], R12 ;  /* 0x0000700c01007387 */ /* 0x0007e80000100a00 */
[----:B---3--:R-:W3:Y:S04]  /*14960*/  LDL.64 R12, [R1+0x30] ;  /* 0x00003000010c7983 */ /* 0x008ee80000100a00 */
[----:B------:R4:W-:Y:S04]  /*14970*/  STL.64 [R1+0x68], R6 ;  /* 0x0000680601007387 */ /* 0x0009e80000100a00 */
[----:B----4-:R-:W4:Y:S01]  /*14980*/  LDL.64 R6, [R1+0x28] ;  /* 0x0000280001067983 */ /* 0x010f220000100a00 */
[----:B------:R-:W-:-:S02]  /*14990*/  R2UR UR6, R8 ;  /* 0x00000000080672ca */ /* 0x000fc400000e0000 */
[----:B------:R-:W-:Y:S01]  /*149a0*/  R2UR UR7, R9 ;  /* 0x00000000090772ca */ /* 0x000fe200000e0000 */
[----:B------:R0:W-:Y:S04]  /*149b0*/  STL.64 [R1+0x60], R4 ;  /* 0x0000600401007387 */ /* 0x0001e80000100a00 */
[----:B0-----:R-:W4:Y:S01]  /*149c0*/  LDL.64 R4, [R1+0x18] ;  /* 0x0000180001047983 */ /* 0x001f220000100a00 */
[----:B-1----:R-:W-:Y:S01]  /*149d0*/  IMAD.MOV.U32 R11, RZ, RZ, 0x40000040 ;  /* 0x40000040ff0b7424 */ /* 0x002fe200078e00ff */
[----:B------:R-:W-:Y:S02]  /*149e0*/  IADD3 R10, R8, 0x2, RZ ;  /* 0x00000002080a7810 */ /* 0x000fe40007ffe0ff */
[----:B--2---:R-:W-:Y:S02]  /*149f0*/  R2UR UR4, R24 ;  /* 0x00000000180472ca */ /* 0x004fe400000e0000 */
[----:B------:R-:W-:-:S02]  /*14a00*/  R2UR UR5, R25 ;  /* 0x00000000190572ca */ /* 0x000fc400000e0000 */
[----:B------:R-:W-:-:S11]  /*14a10*/  WARPGROUP.ARRIVE ;  /* 0x00000000000079c5 */ /* 0x000fd60000000000 */
[----:B------:R-:W-:Y:S01]  /*14a20*/  HGMMA.64x128x16.F32 R24, gdesc[UR4], RZ, !UPT, gsb0 ;  /* 0x01e00000041879f0 */ /* 0x000fe2000c0008ff */
[----:B------:R-:W-:Y:S02]  /*14a30*/  R2UR UR6, R10 ;  /* 0x000000000a0672ca */ /* 0x000fe400000e0000 */
[----:B------:R-:W-:Y:S02]  /*14a40*/  R2UR UR7, R11 ;  /* 0x000000000b0772ca */ /* 0x000fe400000e0000 */
[----:B---3--:R-:W-:Y:S02]  /*14a50*/  R2UR UR4, R12 ;  /* 0x000000000c0472ca */ /* 0x008fe400000e0000 */
[----:B------:R-:W-:Y:S02]  /*14a60*/  R2UR UR5, R13 ;  /* 0x000000000d0572ca */ /* 0x000fe400000e0000 */
[----:B------:R-:W2:Y:S01]  /*14a70*/  LDL.64 R12, [R1+0x10] ;  /* 0x00001000010c7983 */ /* 0x000ea20000100a00 */
[----:B------:R-:W-:Y:S01]  /*14a80*/  VIADD R10, R8, 0x4 ;  /* 0x00000004080a7836 */ /* 0x000fe20000000000 */
[----:B------:R-:W-:Y:S01]  /*14a90*/  MOV R11, 0x40000040 ;  /* 0x40000040000b7802 */ /* 0x000fe20000000f00 */
[----:B------:R-:W-:-:S02]  /*14aa0*/  WARPGROUP.DEPBAR.LE gsb0, 0x0 ;  /* 0x00008000000079c5 */ /* 0x000fc40000010000 */
[----:B------:R-:W-:-:S06]  /*14ab0*/  WARPGROUP.ARRIVE ;  /* 0x00000000000079c5 */ /* 0x000fcc0000000000 */
[----:B------:R-:W-:Y:S01]  /*14ac0*/  HGMMA.64x128x16.F32 R24, gdesc[UR4], R24, gsb0 ;  /* 0x01e00000041879f0 */ /* 0x000fe20008000818 */
[----:B------:R-:W-:Y:S02]  /*14ad0*/  R2UR UR6, R10 ;  /* 0x000000000a0672ca */ /* 0x000fe400000e0000 */
[----:B------:R-:W-:Y:S02]  /*14ae0*/  R2UR UR7, R11 ;  /* 0x000000000b0772ca */ /* 0x000fe400000e0000 */
[----:B----4-:R-:W-:Y:S02]  /*14af0*/  R2UR UR4, R6 ;  /* 0x00000000060472ca */ /* 0x010fe400000e0000 */
[----:B------:R-:W-:Y:S02]  /*14b00*/  R2UR UR5, R7 ;  /* 0x00000000070572ca */ /* 0x000fe400000e0000 */
[----:B------:R-:W3:Y:S01]  /*14b10*/  LDL.64 R6, [R1+0x8] ;  /* 0x0000080001067983 */ /* 0x000ee20000100a00 */
[----:B------:R-:W-:-:S02]  /*14b20*/  VIADD R10, R8, 0x6 ;  /* 0x00000006080a7836 */ /* 0x000fc40000000000 */
[----:B------:R-:W-:Y:S01]  /*14b30*/  IMAD.MOV.U32 R11, RZ, RZ, 0x40000040 ;  /* 0x40000040ff0b7424 */ /* 0x000fe200078e00ff */
[----:B------:R-:W-:Y:S02]  /*14b40*/  WARPGROUP.DEPBAR.LE gsb0, 0x0 ;  /* 0x00008000000079c5 */ /* 0x000fe40000010000 */
[----:B------:R-:W-:-:S06]  /*14b50*/  WARPGROUP.ARRIVE ;  /* 0x00000000000079c5 */ /* 0x000fcc0000000000 */
[----:B------:R-:W-:Y:S01]  /*14b60*/  HGMMA.64x128x16.F32 R24, gdesc[UR4], R24, gsb0 ;  /* 0x01e00000041879f0 */ /* 0x000fe20008000818 */
[----:B------:R-:W-:Y:S02]  /*14b70*/  R2UR UR6, R10 ;  /* 0x000000000a0672ca */ /* 0x000fe400000e0000 */
[----:B------:R-:W-:Y:S02]  /*14b80*/  R2UR UR7, R11 ;  /* 0x000000000b0772ca */ /* 0x000fe400000e0000 */
[----:B------:R-:W-:Y:S02]  /*14b90*/  R2UR UR4, R4 ;  /* 0x00000000040472ca */ /* 0x000fe400000e0000 */
[----:B------:R-:W-:Y:S02]  /*14ba0*/  R2UR UR5, R5 ;  /* 0x00000000050572ca */ /* 0x000fe400000e0000 */
[----:B------:R-:W4:Y:S01]  /*14bb0*/  LDL.64 R4, [R1] ;  /* 0x0000000001047983 */ /* 0x000f220000100a00 */
[----:B------:R-:W-:Y:S01]  /*14bc0*/  IMAD.MOV.U32 R11, RZ, RZ, 0x40000040 ;  /* 0x40000040ff0b7424 */ /* 0x000fe200078e00ff */
[----:B------:R-:W-:Y:S01]  /*14bd0*/  IADD3 R10, R8, 0x400, RZ ;  /* 0x00000400080a7810 */ /* 0x000fe20007ffe0ff */
[----:B------:R-:W-:-:S02]  /*14be0*/  WARPGROUP.DEPBAR.LE gsb0, 0x0 ;  /* 0x00008000000079c5 */ /* 0x000fc40000010000 */
[----:B------:R-:W-:-:S06]  /*14bf0*/  WARPGROUP.ARRIVE ;  /* 0x00000000000079c5 */ /* 0x000fcc0000000000 */
[----:B------:R-:W-:Y:S01]  /*14c00*/  HGMMA.64x128x16.F32 R24, gdesc[UR4], R24, gsb0 ;  /* 0x01e00000041879f0 */ /* 0x000fe20008000818 */
[----:B------:R-:W-:Y:S02]  /*14c10*/  R2UR UR6, R10 ;  /* 0x000000000a0672ca */ /* 0x000fe400000e0000 */
[----:B------:R-:W-:Y:S02]  /*14c20*/  R2UR UR7, R11 ;  /* 0x000000000b0772ca */ /* 0x000fe400000e0000 */
[----:B--2---:R-:W-:Y:S02]  /*14c30*/  R2UR UR4, R12 ;  /* 0x000000000c0472ca */ /* 0x004fe400000e0000 */
[----:B------:R-:W-:Y:S01]  /*14c40*/  R2UR UR5, R13 ;  /* 0x000000000d0572ca */ /* 0x000fe200000e0000 */
[----:B------:R-:W-:Y:S01]  /*14c50*/  VIADD R10, R8, 0x402 ;  /* 0x00000402080a7836 */ /* 0x000fe20000000000 */
[----:B------:R-:W-:Y:S01]  /*14c60*/  MOV R11, 0x40000040 ;  /* 0x40000040000b7802 */ /* 0x000fe20000000f00 */
[----:B------:R0:W5:Y:S01]  /*14c70*/  LDL.LU.64 R12, [R1+0x70] ;  /* 0x00007000010c7983 */ /* 0x0001620000300a00 */
[----:B------:R-:W-:-:S02]  /*14c80*/  WARPGROUP.DEPBAR.LE gsb0, 0x0 ;  /* 0x00008000000079c5 */ /* 0x000fc40000010000 */
[----:B------:R-:W-:-:S07]  /*14c90*/  WARPGROUP.ARRIVE ;  /* 0x00000000000079c5 */ /* 0x000fce0000000000 */
[----:B------:R-:W-:Y:S01]  /*14ca0*/  HGMMA.64x128x16.F32 R24, gdesc[UR4], R24, gsb0 ;  /* 0x01e00000041879f0 */ /* 0x000fe20008000818 */
[----:B------:R-:W-:Y:S02]  /*14cb0*/  R2UR UR6, R10 ;  /* 0x000000000a0672ca */ /* 0x000fe400000e0000 */
[----:B------:R-:W-:Y:S02]  /*14cc0*/  R2UR UR7, R11 ;  /* 0x000000000b0772ca */ /* 0x000fe400000e0000 */
[----:B---3--:R-:W-:Y:S02]  /*14cd0*/  R2UR UR4, R6 ;  /* 0x00000000060472ca */ /* 0x008fe400000e0000 */
[----:B------:R-:W-:Y:S01]  /*14ce0*/  R2UR UR5, R7 ;  /* 0x00000000070572ca */ /* 0x000fe200000e0000 */
[----:B------:R-:W-:Y:S01]  /*14cf0*/  VIADD R10, R8, 0x404 ;  /* 0x00000404080a7836 */ /* 0x000fe20000000000 */
[----:B------:R0:W5:Y:S01]  /*14d00*/  LDL.LU.64 R6, [R1+0x68] ;  /* 0x0000680001067983 */ /* 0x0001620000300a00 */
[----:B------:R-:W-:Y:S01]  /*14d10*/  IMAD.MOV.U32 R11, RZ, RZ, 0x40000040 ;  /* 0x40000040ff0b7424 */ /* 0x000fe200078e00ff */
[----:B------:R-:W-:-:S02]  /*14d20*/  WARPGROUP.DEPBAR.LE gsb0, 0x0 ;  /* 0x00008000000079c5 */ /* 0x000fc40000010000 */
[----:B------:R-:W-:-:S07]  /*14d30*/  WARPGROUP.ARRIVE ;  /* 0x00000000000079c5 */ /* 0x000fce0000000000 */
[----:B------:R-:W-:Y:S01]  /*14d40*/  HGMMA.64x128x16.F32 R24, gdesc[UR4], R24, gsb0 ;  /* 0x01e00000041879f0 */ /* 0x000fe20008000818 */
[----:B------:R-:W-:Y:S02]  /*14d50*/  R2UR UR6, R10 ;  /* 0x000000000a0672ca */ /* 0x000fe400000e0000 */
[----:B------:R-:W-:Y:S02]  /*14d60*/  R2UR UR7, R11 ;  /* 0x000000000b0772ca */ /* 0x000fe400000e0000 */
[----:B----4-:R-:W-:Y:S02]  /*14d70*/  R2UR UR4, R4 ;  /* 0x00000000040472ca */ /* 0x010fe400000e0000 */
[----:B------:R-:W-:Y:S01]  /*14d80*/  R2UR UR5, R5 ;  /* 0x00000000050572ca */ /* 0x000fe200000e0000 */
[----:B------:R-:W-:Y:S01]  /*14d90*/  IMAD.MOV.U32 R11, RZ, RZ, 0x40000040 ;  /* 0x40000040ff0b7424 */ /* 0x000fe200078e00ff */
[----:B------:R-:W-:Y:S01]  /*14da0*/  IADD3 R10, R8, 0x406, RZ ;  /* 0x00000406080a7810 */ /* 0x000fe20007ffe0ff */
[----:B------:R0:W5:Y:S01]  /*14db0*/  LDL.LU.64 R4, [R1+0x60] ;  /* 0x0000600001047983 */ /* 0x0001620000300a00 */
[----:B------:R-:W-:-:S02]  /*14dc0*/  WARPGROUP.DEPBAR.LE gsb0, 0x0 ;  /* 0x00008000000079c5 */ /* 0x000fc40000010000 */
[----:B------:R-:W-:-:S07]  /*14dd0*/  WARPGROUP.ARRIVE ;  /* 0x00000000000079c5 */ /* 0x000fce0000000000 */
[----:B------:R-:W-:Y:S01]  /*14de0*/  HGMMA.64x128x16.F32 R24, gdesc[UR4], R24, gsb0 ;  /* 0x01e00000041879f0 */ /* 0x000fe20008000818 */
        /* <DEDUP_REMOVED lines=8> */
[----:B------:R-:W-:Y:S01]  /*14e70*/  HGMMA.64x128x16.F32 R24, gdesc[UR4], R24, gsb0 ;  /* 0x01e00000041879f0 */ /* 0x000fe20008000818 */
        /* <DEDUP_REMOVED lines=8> */
[----:B------:R-:W-:Y:S01]  /*14f00*/  HGMMA.64x128x16.F32 R24, gdesc[UR4], R24, gsb0 ;  /* 0x01e00000041879f0 */ /* 0x000fe20008000818 */
        /* <DEDUP_REMOVED lines=92> */
.L_x_2881:
[----:B------:R-:W-:Y:S01]  /*154d0*/  SHF.L.U32 R0, R15, 0x1f, RZ ;  /* 0x0000001f0f007819 */ /* 0x000fe200000006ff */
[----:B------:R-:W-:-:S04]  /*154e0*/  IMAD R15, R20, 0x8, R16 ;  /* 0x00000008140f7824 */ /* 0x000fc800078e0210 */
[----:B------:R0:W1:Y:S01]  /*154f0*/  SYNCS.PHASECHK.TRANS64.TRYWAIT P3, [R15+URZ+0x34850], R0 ;  /* 0x034850000f0075a7 */ /* 0x000062000806017f */
[----:B------:R-:W-:Y:S05]  /*15500*/  @!P0 BRA `(.L_x_2882) ;  /* 0x0000000000048947 */ /* 0x000fea0003800000 */
[----:B------:R-:W-:Y:S01]  /*15510*/  BPT.TRAP 0x1 ;  /* 0x000000040000795c */ /* 0x000fe20000300000 */
.L_x_2882:
[----:B------:R-:W-:Y:S04]  /*15520*/  BSSY B2, `(.L_x_2883) ;  /* 0x0000004000027945 */ /* 0x000fe80003800000 */
[----:B-1----:R-:W-:Y:S05]  /*15530*/  @P3 BRA `(.L_x_2884) ;  /* 0x0000000000083947 */ /* 0x002fea0003800000 */
[----:B------:R-:W1:Y:S02]  /*15540*/  SYNCS.PHASECHK.TRANS64.TRYWAIT P3, [R15+URZ+0x34850], R0 ;  /* 0x034850000f0075a7 */ /* 0x000e64000806017f */
[----:B-1----:R-:W-:Y:S05]  /*15550*/  @!P3 BRA `(.L_x_2885) ;  /* 0x0000010800e0b947 */ /* 0x002fea0003800000 */
.L_x_2884:
[----:B------:R-:W-:Y:S05]  /*15560*/  BSYNC B2 ;  /* 0x0000000000027941 */ /* 0x000fea0003800000 */
.L_x_2883:
[----:B01----:R-:W-:Y:S01]  /*15570*/  VIADD R0, R16, 0x400 ;  /* 0x0000040010007836 */ /* 0x003fe20000000000 */
[----:B------:R-:W-:Y:S01]  /*15580*/  WARPGROUP.ARRIVE ;  /* 0x00000000000079c5 */ /* 0x000fe20000000000 */
[----:B------:R-:W-:Y:S01]  /*15590*/  IMAD.MOV.U32 R9, RZ, RZ, 0x40000040 ;  /* 0x40000040ff097424 */ /* 0x000fe200078e00ff */
[----:B------:R-:W-:Y:S01]  /*155a0*/  MOV R11, 0x40000040 ;  /* 0x40000040000b7802 */ /* 0x000fe20000000f00 */
[----:B------:R-:W-:Y:S01]  /*155b0*/  FMUL.FTZ R21, R30, UR39 ;  /* 0x000000271e157c20 */ /* 0x000fe20008410000 */
[----:B------:R-:W-:Y:S01]  /*155c0*/  SHF.R.U32.HI R0, RZ, 0x4, R0 ;  /* 0x00000004ff007819 */ /* 0x000fe20000011600 */
[----:B------:R-:W-:Y:S01]  /*155d0*/  FMUL.FTZ R30, R33, UR39 ;  /* 0x00000027211e7c20 */ /* 0x000fe20008410000 */
[----:B------:R-:W-:Y:S01]  /*155e0*/  R2UR UR7, R9 ;  /* 0x00000000090772ca */ /* 0x000fe200000e0000 */
[----:B------:R-:W-:Y:S01]  /*155f0*/  FMUL.FTZ R9, R25, UR39 ;  /* 0x0000002719097c20 */ /* 0x000fe20008410000 */
[----:B------:R-:W-:Y:S01]  /*15600*/  LOP3.LUT R0, R0, 0x3fff, RZ, 0xc0, !PT ;  /* 0x00003fff00007812 */ /* 0x000fe200078ec0ff */
[----:B------:R-:W-:Y:S01]  /*15610*/  FMUL.FTZ R25, R31, UR39 ;  /* 0x000000271f197c20 */ /* 0x000fe20008410000 */
[----:B------:R-:W-:Y:S01]  /*15620*/  FMUL.FTZ R31, R38, UR39 ;  /* 0x00000027261f7c20 */ /* 0x000fe20008410000 */
[----:B------:R-:W-:Y:S01]  /*15630*/  FMUL.FTZ R38, R41, UR39 ;  /* 0x0000002729267c20 */ /* 0x000fe20008410000 */
[----:B------:R-:W-:Y:S01]  /*15640*/  LOP3.LUT R0, R0, 0x4000000, RZ, 0xfc, !PT ;  /* 0x0400000000007812 */ /* 0x000fe200078efcff */
[----:B------:R-:W-:Y:S01]  /*15650*/  FMUL.FTZ R41, R47, UR39 ;  /* 0x000000272f297c20 */ /* 0x000fe20008410000 */
[----:B------:R-:W-:Y:S01]  /*15660*/  FMUL.FTZ R47, R55, UR39 ;  /* 0x00000027372f7c20 */ /* 0x000fe20008410000 */
[----:B------:R-:W-:Y:S01]  /*15670*/  FMUL.FTZ R33, R39, UR39 ;  /* 0x0000002727217c20 */ /* 0x000fe20008410000 */
[----:B------:R-:W-:Y:S01]  /*15680*/  LEA R8, R20, R0, 0xb ;  /* 0x0000000014087211 */ /* 0x000fe200078e58ff */
[----:B------:R-:W-:Y:S01]  /*15690*/  FMUL.FTZ R0, R24, UR39 ;  /* 0x0000002718007c20 */ /* 0x000fe20008410000 */
[----:B------:R-:W-:Y:S01]  /*156a0*/  FMUL.FTZ R24, R28, UR39 ;  /* 0x000000271c187c20 */ /* 0x000fe20008410000 */
[----:B------:R-:W-:Y:S01]  /*156b0*/  FMUL.FTZ R28, R34, UR39 ;  /* 0x00000027221c7c20 */ /* 0x000fe20008410000 */
[C---:B------:R-:W-:Y:S01]  /*156c0*/  R2UR UR6, R8.reuse ;  /* 0x00000000080672ca */ /* 0x040fe200000e0000 */
[----:B------:R-:W-:-:S02]  /*156d0*/  VIADD R10, R8, 0x80 ;  /* 0x00000080080a7836 */ /* 0x000fc40000000000 */
[----:B------:R-:W-:Y:S01]  /*156e0*/  FMUL.FTZ R34, R37, UR39 ;  /* 0x0000002725227c20 */ /* 0x000fe20008410000 */
[----:B------:R-:W-:Y:S01]  /*156f0*/  FMUL.FTZ R37, R43, UR39 ;  /* 0x000000272b257c20 */ /* 0x000fe20008410000 */
[----:B------:R-:W-:Y:S01]  /*15700*/  FMUL.FTZ R43, R50, UR39 ;  /* 0x00000027322b7c20 */ /* 0x000fe20008410000 */
[----:B------:R-:W-:Y:S01]  /*15710*/  IADD3 R50, R205, R200, RZ ;  /* 0x000000c8cd327210 */ /* 0x000fe20007ffe0ff */
[----:B------:R-:W-:Y:S01]  /*15720*/  FMUL.FTZ R39, R46, UR39 ;  /* 0x000000272e277c20 */ /* 0x000fe20008410000 */
[----:B------:R-:W-:Y:S01]  /*15730*/  FMUL.FTZ R46, R48, UR39 ;  /* 0x00000027302e7c20 */ /* 0x000fe20008410000 */
[----:B------:R-:W-:Y:S01]  /*15740*/  FMUL.FTZ R48, R49, UR39 ;  /* 0x0000002731307c20 */ /* 0x000fe20008410000 */
[----:B------:R-:W-:Y:S01]  /*15750*/  FMUL.FTZ R49, R52, UR39 ;  /* 0x0000002734317c20 */ /* 0x000fe20008410000 */
[----:B------:R-:W-:Y:S01]  /*15760*/  MOV R52, 0xffffff80 ;  /* 0xffffff8000347802 */ /* 0x000fe20000000f00 */
[----:B------:R-:W0:Y:S01]  /*15770*/  MUFU.TANH R0, R0 ;  /* 0x0000000000007308 */ /* 0x000e220000002400 */
[----:B------:R-:W-:Y:S01]  /*15780*/  FMUL.FTZ R2, R26, UR39 ;  /* 0x000000271a027c20 */ /* 0x000fe20008410000 */
[----:B------:R-:W-:Y:S01]  /*15790*/  HGMMA.64x128x16.F32 R88, R180, gdesc[UR4].tnspB, R88, gsb0 ;  /* 0x41e00004b4587df0 */ /* 0x000fe20008000858 */
[----:B------:R-:W-:Y:S01]  /*157a0*/  R2UR UR6, R10 ;  /* 0x000000000a0672ca */ /* 0x000fe200000e0000 */
[----:B------:R-:W-:Y:S01]  /*157b0*/  VIADD R10, R8, 0x100 ;  /* 0x00000100080a7836 */ /* 0x000fe20000000000 */
[----:B------:R-:W-:Y:S01]  /*157c0*/  R2UR UR7, R11 ;  /* 0x000000000b0772ca */ /* 0x000fe200000e0000 */
[----:B------:R-:W-:-:S02]  /*157d0*/  IMAD.MOV.U32 R11, RZ, RZ, 0x40000040 ;  /* 0x40000040ff0b7424 */ /* 0x000fc400078e00ff */
[----:B------:R-:W-:Y:S01]  /*157e0*/  FMUL.FTZ R26, R29, UR39 ;  /* 0x000000271d1a7c20 */ /* 0x000fe20008410000 */
[----:B-----5:R-:W-:Y:S01]  /*157f0*/  IMAD R52, R13, R52, 0x1 ;  /* 0x000000010d347424 */ /* 0x020fe200078e0234 */
[----:B------:R-:W-:Y:S01]  /*15800*/  MUFU.TANH R9, R9 ;  /* 0x0000000900097308 */ /* 0x000fe20000002400 */
[----:B------:R-:W-:Y:S01]  /*15810*/  FMUL.FTZ R20, R27, UR39 ;  /* 0x000000271b147c20 */ /* 0x000fe20008410000 */
[----:B------:R-:W-:Y:S01]  /*15820*/  FMUL.FTZ R27, R32, UR39 ;  /* 0x00000027201b7c20 */ /* 0x000fe20008410000 */
[----:B------:R-:W-:Y:S02]  /*15830*/  IMAD R52, R204, -0x2, R52 ;  /* 0xfffffffecc347824 */ /* 0x000fe400078e0234 */
[----:B------:R-:W-:Y:S01]  /*15840*/  FMUL.FTZ R32, R36, UR39 ;  /* 0x0000002724207c20 */ /* 0x000fe20008410000 */
[----:B------:R-:W-:Y:S01]  /*15850*/  FMUL.FTZ R36, R40, UR39 ;  /* 0x0000002728247c20 */ /* 0x000fe20008410000 */
[----:B------:R-:W-:Y:S01]  /*15860*/  FMUL.FTZ R40, R44, UR39 ;  /* 0x000000272c287c20 */ /* 0x000fe20008410000 */
[----:B------:R-:W-:Y:S01]  /*15870*/  FMUL.FTZ R29, R35, UR39 ;  /* 0x00000027231d7c20 */ /* 0x000fe20008410000 */
[----:B------:R-:W-:Y:S01]  /*15880*/  IADD3 R52, -R201, R52, R202 ;  /* 0x00000034c9347210 */ /* 0x000fe20007ffe1ca */
        /* <DEDUP_REMOVED lines=38> */
[----:B------:R-:W-:Y:S01]  /*15af0*/  @!P1 IADD3 R14, R14, 0x34840, RZ ;  /* 0x000348400e0e9810 */ /* 0x000fe20007ffe0ff */
[----:B------:R-:W-:Y:S01]  /*15b00*/  @!P1 VIADD R15, R15, 0x34860 ;  /* 0x000348600f0f9836 */ /* 0x000fe20000000000 */
[----:B------:R-:W-:Y:S02]  /*15b10*/  MUFU.TANH R34, R34 ;  /* 0x0000002200227308 */ /* 0x000fe40000002400 */
[----:B------:R-:W-:-:S02]  /*15b20*/  @!P1 PRMT R14, RZ, 0x654, R14 ;  /* 0x00000654ff0e9816 */ /* 0x000fc4000000000e */
[----:B------:R-:W-:-:S04]  /*15b30*/  @!P1 PRMT R15, RZ, 0x654, R15 ;  /* 0x00000654ff0f9816 */ /* 0x000fc8000000000f */
[----:B------:R-:W4:Y:S08]  /*15b40*/  MUFU.TANH R36, R36 ;  /* 0x0000002400247308 */ /* 0x000f300000002400 */
[----:B------:R-:W-:Y:S08]  /*15b50*/  MUFU.TANH R38, R38 ;  /* 0x0000002600267308 */ /* 0x000ff00000002400 */
[----:B------:R-:W4:Y:S08]  /*15b60*/  MUFU.TANH R40, R40 ;  /* 0x0000002800287308 */ /* 0x000f300000002400 */
[----:B------:R-:W-:Y:S08]  /*15b70*/  MUFU.TANH R42, R42 ;  /* 0x0000002a002a7308 */ /* 0x000ff00000002400 */
[----:B------:R-:W4:Y:S08]  /*15b80*/  MUFU.TANH R46, R46 ;  /* 0x0000002e002e7308 */ /* 0x000f300000002400 */
[----:B------:R-:W-:Y:S08]  /*15b90*/  MUFU.TANH R48, R48 ;  /* 0x0000003000307308 */ /* 0x000ff00000002400 */
[----:B------:R-:W4:Y:S08]  /*15ba0*/  MUFU.TANH R49, R49 ;  /* 0x0000003100317308 */ /* 0x000f300000002400 */
[----:B------:R-:W4:Y:S08]  /*15bb0*/  MUFU.TANH R51, R51 ;  /* 0x0000003300337308 */ /* 0x000f300000002400 */
[----:B------:R-:W-:Y:S08]  /*15bc0*/  MUFU.TANH R59, R59 ;  /* 0x0000003b003b7308 */ /* 0x000ff00000002400 */
[----:B------:R-:W-:Y:S01]  /*15bd0*/  MUFU.TANH R60, R60 ;  /* 0x0000003c003c7308 */ /* 0x000fe20000002400 */
[----:B------:R-:W-:-:S02]  /*15be0*/  WARPGROUP.DEPBAR.LE gsb0, 0x0 ;  /* 0x00008000000079c5 */ /* 0x000fc40000010000 */
[----:B------:R-:W-:-:S05]  /*15bf0*/  WARPGROUP.ARRIVE ;  /* 0x00000000000079c5 */ /* 0x000fca0000000000 */
[----:B------:R-:W-:Y:S01]  /*15c00*/  MUFU.TANH R61, R61 ;  /* 0x0000003d003d7308 */ /* 0x000fe20000002400 */
[----:B------:R-:W-:Y:S01]  /*15c10*/  HGMMA.64x128x16.F32 R88, R176, gdesc[UR4].tnspB, R88, gsb0 ;  /* 0x41e00004b0587df0 */ /* 0x000fe20008000858 */
[----:B------:R-:W-:Y:S02]  /*15c20*/  R2UR UR7, R11 ;  /* 0x000000000b0772ca */ /* 0x000fe400000e0000 */
[----:B------:R-:W0:Y:S01]  /*15c30*/  @P2 LDC R11, c[0x0][0x44c] ;  /* 0x00011300ff0b2b82 */ /* 0x000e220000000800 */
[----:B------:R-:W-:-:S03]  /*15c40*/  R2UR UR6, R10 ;  /* 0x000000000a0672ca */ /* 0x000fc600000e0000 */
[----:B------:R-:W-:Y:S04]  /*15c50*/  MUFU.TANH R64, R64 ;  /* 0x0000004000407308 */ /* 0x000fe80000002400 */
[----:B------:R-:W1:Y:S04]  /*15c60*/  @P2 LDC R10, c[0x0][0x450] ;  /* 0x00011400ff0a2b82 */ /* 0x000e680000000800 */
[----:B------:R-:W-:Y:S08]  /*15c70*/  MUFU.TANH R65, R65 ;  /* 0x0000004100417308 */ /* 0x000ff00000002400 */
[----:B------:R-:W-:Y:S01]  /*15c80*/  MUFU.TANH R68, R68 ;  /* 0x0000004400447308 */ /* 0x000fe20000002400 */
[----:B0-----:R-:W-:-:S07]  /*15c90*/  @P2 IMAD.HI.U32 R11, R50, R11, RZ ;  /* 0x0000000b320b2227 */ /* 0x001fce00078e00ff */
[----:B------:R-:W-:Y:S01]  /*15ca0*/  MUFU.TANH R69, R69 ;  /* 0x0000004500457308 */ /* 0x000fe20000002400 */
[----:B-1----:R-:W-:Y:S01]  /*15cb0*/  @P2 SHF.R.U32.HI R50, RZ, R10, R11 ;  /* 0x0000000aff322219 */ /* 0x002fe2000001160b */
[----:B------:R-:W-:-:S06]  /*15cc0*/  VIADD R10, R8, 0x180 ;  /* 0x00000180080a7836 */ /* 0x000fcc0000000000 */
[----:B------:R-:W-:Y:S01]  /*15cd0*/  MUFU.TANH R72, R72 ;  /* 0x0000004800487308 */ /* 0x000fe20000002400 */
[----:B------:R-:W-:Y:S01]  /*15ce0*/  IMAD.MOV.U32 R11, RZ, RZ, 0x40000040 ;  /* 0x40000040ff0b7424 */ /* 0x000fe200078e00ff */
[----:B------:R-:W0:Y:S06]  /*15cf0*/  SHFL.IDX PT, R55, R50, RZ, 0x1c1f ;  /* 0x001c1fff32377589 */ /* 0x000e2c00000e0000 */
[----:B------:R-:W-:Y:S08]  /*15d00*/  MUFU.TANH R73, R73 ;  /* 0x0000004900497308 */ /* 0x000ff00000002400 */
[----:B------:R-:W-:Y:S08]  /*15d10*/  MUFU.TANH R76, R76 ;  /* 0x0000004c004c7308 */ /* 0x000ff00000002400 */
[----:B------:R-:W-:Y:S01]  /*15d20*/  MUFU.TANH R77, R77 ;  /* 0x0000004d004d7308 */ /* 0x000fe20000002400 */
[----:B0-----:R-:W-:-:S05]  /*15d30*/  IMAD.IADD R55, R52, 0x1, R55 ;  /* 0x0000000134377824 */ /* 0x001fca00078e0237 */
[C---:B------:R-:W-:Y:S02]  /*15d40*/  ISETP.GT.AND P3, PT, R55.reuse, RZ, PT ;  /* 0x000000ff3700720c */ /* 0x040fe40003f64270 */
[----:B------:R-:W-:Y:S01]  /*15d50*/  MUFU.TANH R80, R80 ;  /* 0x0000005000507308 */ /* 0x000fe20000002400 */
[C---:B------:R-:W-:Y:S02]  /*15d60*/  ISETP.GT.AND P4, PT, R55.reuse, 0x1, PT ;  /* 0x000000013700780c */ /* 0x040fe40003f84270 */
[----:B------:R-:W-:Y:S02]  /*15d70*/  FSEL R0, R0, -INF , P3 ;  /* 0xff80000000007808 */ /* 0x000fe40001800000 */
[----:B------:R-:W-:-:S03]  /*15d80*/  ISETP.GT.AND P3, PT, R55, 0x8, PT ;  /* 0x000000083700780c */ /* 0x000fc60003f64270 */
[----:B------:R-:W-:Y:S01]  /*15d90*/  MUFU.TANH R2, R2 ;  /* 0x0000000200027308 */ /* 0x000fe20000002400 */
[----:B------:R-:W-:Y:S02]  /*15da0*/  FSEL R24, R24, -INF , P3 ;  /* 0xff80000018187808 */ /* 0x000fe40001800000 */
[----:B------:R-:W-:-:S04]  /*15db0*/  ISETP.GT.AND P3, PT, R55, 0x10, PT ;  /* 0x000000103700780c */ /* 0x000fc80003f64270 */
[----:B--2---:R-:W-:Y:S01]  /*15dc0*/  FSEL R27, R27, -INF , P3 ;  /* 0xff8000001b1b7808 */ /* 0x004fe20001800000 */
[----:B------:R-:W-:Y:S01]  /*15dd0*/  MUFU.TANH R20, R20 ;  /* 0x0000001400147308 */ /* 0x000fe20000002400 */
[----:B------:R-:W-:-:S04]  /*15de0*/  ISETP.GT.AND P3, PT, R55, 0x18, PT ;  /* 0x000000183700780c */ /* 0x000fc80003f64270 */
[----:B---3--:R-:W-:Y:S02]  /*15df0*/  FSEL R32, R32, -INF , P3 ;  /* 0xff80000020207808 */ /* 0x008fe40001800000 */
[C---:B------:R-:W-:Y:S01]  /*15e00*/  ISETP.GT.AND P3, PT, R55.reuse, 0x20, PT ;  /* 0x000000203700780c */ /* 0x040fe20003f64270 */
[----:B------:R-:W-:Y:S03]  /*15e10*/  MUFU.TANH R21, R21 ;  /* 0x0000001500157308 */ /* 0x000fe60000002400 */
[----:B----4-:R-:W-:Y:S02]  /*15e20*/  FSEL R36, R36, -INF , P3 ;  /* 0xff80000024247808 */ /* 0x010fe40001800000 */
[----:B------:R-:W-:-:S03]  /*15e30*/  ISETP.GT.AND P3, PT, R55, 0x28, PT ;  /* 0x000000283700780c */ /* 0x000fc60003f64270 */
[----:B------:R-:W-:Y:S01]  /*15e40*/  MUFU.TANH R25, R25 ;  /* 0x0000001900197308 */ /* 0x000fe20000002400 */
[----:B------:R-:W-:Y:S02]  /*15e50*/  FSEL R40, R40, -INF , P3 ;  /* 0xff80000028287808 */ /* 0x000fe40001800000 */
[----:B------:R-:W-:-:S04]  /*15e60*/  ISETP.GT.AND P3, PT, R55, 0x30, PT ;  /* 0x000000303700780c */ /* 0x000fc80003f64270 */
[----:B------:R-:W-:Y:S01]  /*15e70*/  FSEL R46, R46, -INF , P3 ;  /* 0xff8000002e2e7808 */ /* 0x000fe20001800000 */
[----:B------:R-:W-:Y:S01]  /*15e80*/  MUFU.TANH R28, R28 ;  /* 0x0000001c001c7308 */ /* 0x000fe20000002400 */
[----:B------:R-:W-:-:S04]  /*15e90*/  ISETP.GT.AND P3, PT, R55, 0x38, PT ;  /* 0x000000383700780c */ /* 0x000fc80003f64270 */
[----:B------:R-:W-:Y:S02]  /*15ea0*/  FSEL R49, R49, -INF , P3 ;  /* 0xff80000031317808 */ /* 0x000fe40001800000 */
[----:B------:R-:W-:Y:S01]  /*15eb0*/  ISETP.GT.AND P3, PT, R55, 0x40, PT ;  /* 0x000000403700780c */ /* 0x000fe20003f64270 */
[----:B------:R-:W-:Y:S08]  /*15ec0*/  MUFU.TANH R29, R29 ;  /* 0x0000001d001d7308 */ /* 0x000ff00000002400 */
[----:B------:R-:W-:Y:S08]  /*15ed0*/  MUFU.TANH R31, R31 ;  /* 0x0000001f001f7308 */ /* 0x000ff00000002400 */
[----:B------:R-:W-:Y:S01]  /*15ee0*/  MUFU.TANH R33, R33 ;  /* 0x0000002100217308 */ /* 0x000fe20000002400 */
[----:B------:R-:W-:-:S02]  /*15ef0*/  WARPGROUP.DEPBAR.LE gsb0, 0x0 ;  /* 0x00008000000079c5 */ /* 0x000fc40000010000 */
[----:B------:R-:W-:-:S05]  /*15f00*/  WARPGROUP.ARRIVE ;  /* 0x00000000000079c5 */ /* 0x000fca0000000000 */
[----:B------:R-:W-:Y:S01]  /*15f10*/  MUFU.TANH R35, R35 ;  /* 0x0000002300237308 */ /* 0x000fe20000002400 */
[----:B------:R-:W-:Y:S01]  /*15f20*/  HGMMA.64x128x16.F32 R88, R172, gdesc[UR4].tnspB, R88, gsb0 ;  /* 0x41e00004ac587df0 */ /* 0x000fe20008000858 */
[----:B------:R-:W-:Y:S01]  /*15f30*/  R2UR UR6, R10 ;  /* 0x000000000a0672ca */ /* 0x000fe200000e0000 */
[----:B------:R-:W-:Y:S01]  /*15f40*/  FMUL.FTZ R10, R56, UR39 ;  /* 0x00000027380a7c20 */ /* 0x000fe20008410000 */
[----:B------:R-:W-:-:S04]  /*15f50*/  FSEL R56, R9, -INF , P4 ;  /* 0xff80000009387808 */ /* 0x000fc80002000000 */
[----:B------:R-:W-:Y:S01]  /*15f60*/  MUFU.TANH R37, R37 ;  /* 0x0000002500257308 */ /* 0x000fe20000002400 */
[----:B------:R-:W-:Y:S02]  /*15f70*/  FMNMX.FTZ R9, R0, R12, !PT ;  /* 0x0000000c00097209 */ /* 0x000fe40007810000 */
[C---:B------:R-:W-:Y:S02]  /*15f80*/  ISETP.GT.AND P4, PT, R55.reuse, 0x9, PT ;  /* 0x000000093700780c */ /* 0x040fe40003f84270 */
[----:B------:R-:W-:Y:S02]  /*15f90*/  FMNMX.FTZ R9, R56, R9, !PT ;  /* 0x0000000938097209 */ /* 0x000fe40007810000 */
[----:B------:R-:W-:Y:S01]  /*15fa0*/  FSEL R26, R26, -INF , P4 ;  /* 0xff8000001a1a7808 */ /* 0x000fe20002000000 */
[----:B------:R-:W0:Y:S01]  /*15fb0*/  MUFU.TANH R10, R10 ;  /* 0x0000000a000a7308 */ /* 0x000e220000002400 */
[----:B------:R-:W-:Y:S02]  /*15fc0*/  FMNMX.FTZ R9, R24, R9, !PT ;  /* 0x0000000918097209 */ /* 0x000fe40007810000 */
[----:B------:R-:W-:-:S02]  /*15fd0*/  ISETP.GT.AND P4, PT, R55, 0x11, PT ;  /* 0x000000113700780c */ /* 0x000fc40003f84270 */
[----:B------:R-:W-:Y:S02]  /*15fe0*/  FMNMX.FTZ R9, R26, R9, !PT ;  /* 0x000000091a097209 */ /* 0x000fe40007810000 */
[----:B------:R-:W-:Y:S01]  /*15ff0*/  FSEL R30, R30, -INF , P4 ;  /* 0xff8000001e1e7808 */ /* 0x000fe20002000000 */
[----:B------:R-:W-:Y:S01]  /*16000*/  MUFU.TANH R39, R39 ;  /* 0x0000002700277308 */ /* 0x000fe20000002400 */
[----:B------:R-:W-:Y:S02]  /*16010*/  FMNMX.FTZ R9, R27, R9, !PT ;  /* 0x000000091b097209 */ /* 0x000fe40007810000 */
[----:B------:R-:W-:Y:S02]  /*16020*/  ISETP.GT.AND P4, PT, R55, 0x19, PT ;  /* 0x000000193700780c */ /* 0x000fe40003f84270 */
[----:B------:R-:W-:Y:S02]  /*16030*/  FMNMX.FTZ R9, R30, R9, !PT ;  /* 0x000000091e097209 */ /* 0x000fe40007810000 */
[----:B------:R-:W-:Y:S01]  /*16040*/  FSEL R34, R34, -INF , P4 ;  /* 0xff80000022227808 */ /* 0x000fe20002000000 */
[----:B------:R-:W-:Y:S01]  /*16050*/  MUFU.TANH R41, R41 ;  /* 0x0000002900297308 */ /* 0x000fe20000002400 */
[----:B------:R-:W-:-:S02]  /*16060*/  FMNMX.FTZ R9, R32, R9, !PT ;  /* 0x0000000920097209 */ /* 0x000fc40007810000 */
[C---:B------:R-:W-:Y:S02]  /*16070*/  ISETP.GT.AND P4, PT, R55.reuse, 0x21, PT ;  /* 0x000000213700780c */ /* 0x040fe40003f84270 */
[----:B------:R-:W-:Y:S02]  /*16080*/  FMNMX.FTZ R9, R34, R9, !PT ;  /* 0x0000000922097209 */ /* 0x000fe40007810000 */
[----:B------:R-:W-:Y:S01]  /*16090*/  FSEL R38, R38, -INF , P4 ;  /* 0xff80000026267808 */ /* 0x000fe20002000000 */
[----:B------:R-:W-:Y:S01]  /*160a0*/  MUFU.TANH R43, R43 ;  /* 0x0000002b002b7308 */ /* 0x000fe20000002400 */
[----:B------:R-:W-:Y:S02]  /*160b0*/  FMNMX.FTZ R9, R36, R9, !PT ;  /* 0x0000000924097209 */ /* 0x000fe40007810000 */
[----:B------:R-:W-:Y:S02]  /*160c0*/  ISETP.GT.AND P4, PT, R55, 0x29, PT ;  /* 0x000000293700780c */ /* 0x000fe40003f84270 */
[----:B------:R-:W-:-:S02]  /*160d0*/  FMNMX.FTZ R9, R38, R9, !PT ;  /* 0x0000000926097209 */ /* 0x000fc40007810000 */
[----:B------:R-:W-:Y:S01]  /*160e0*/  R2UR UR7, R11 ;  /* 0x000000000b0772ca */ /* 0x000fe200000e0000 */
[----:B------:R-:W-:Y:S01]  /*160f0*/  FMUL.FTZ R11, R57, UR39 ;  /* 0x00000027390b7c20 */ /* 0x000fe20008410000 */
[----:B------:R-:W-:Y:S01]  /*16100*/  FSEL R42, R42, -INF , P4 ;  /* 0xff8000002a2a7808 */ /* 0x000fe20002000000 */
[----:B------:R-:W-:Y:S01]  /*16110*/  MUFU.TANH R44, R44 ;  /* 0x0000002c002c7308 */ /* 0x000fe20000002400 */
[----:B------:R-:W-:Y:S02]  /*16120*/  FMNMX.FTZ R9, R40, R9, !PT ;  /* 0x0000000928097209 */ /* 0x000fe40007810000 */
[----:B------:R-:W-:Y:S02]  /*16130*/  ISETP.GT.AND P4, PT, R55, 0x31, PT ;  /* 0x000000313700780c */ /* 0x000fe40003f84270 */
[----:B------:R-:W-:Y:S02]  /*16140*/  FMNMX.FTZ R9, R42, R9, !PT ;  /* 0x000000092a097209 */ /* 0x000fe40007810000 */
[----:B------:R-:W-:Y:S01]  /*16150*/  FSEL R48, R48, -INF , P4 ;  /* 0xff80000030307808 */ /* 0x000fe20002000000 */
[----:B------:R-:W1:Y:S01]  /*16160*/  MUFU.TANH R11, R11 ;  /* 0x0000000b000b7308 */ /* 0x000e620000002400 */
[----:B------:R-:W-:-:S02]  /*16170*/  FMNMX.FTZ R9, R46, R9, !PT ;  /* 0x000000092e097209 */ /* 0x000fc40007810000 */
[----:B------:R-:W-:Y:S02]  /*16180*/  ISETP.GT.AND P4, PT, R55, 0x39, PT ;  /* 0x000000393700780c */ /* 0x000fe40003f84270 */
[----:B------:R-:W-:Y:S02]  /*16190*/  FMNMX.FTZ R9, R48, R9, !PT ;  /* 0x0000000930097209 */ /* 0x000fe40007810000 */
[----:B------:R-:W-:Y:S01]  /*161a0*/  FSEL R51, R51, -INF , P4 ;  /* 0xff80000033337808 */ /* 0x000fe20002000000 */
[----:B------:R-:W-:Y:S01]  /*161b0*/  MUFU.TANH R45, R45 ;  /* 0x0000002d002d7308 */ /* 0x000fe20000002400 */
[----:B------:R-:W-:Y:S02]  /*161c0*/  FMNMX.FTZ R9, R49, R9, !PT ;  /* 0x0000000931097209 */ /* 0x000fe40007810000 */
[----:B------:R-:W-:Y:S02]  /*161d0*/  ISETP.GT.AND P4, PT, R55, 0x41, PT ;  /* 0x000000413700780c */ /* 0x000fe40003f84270 */
[----:B0-----:R-:W-:-:S02]  /*161e0*/  FSEL R57, R10, -INF , P3 ;  /* 0xff8000000a397808 */ /* 0x001fc40001800000 */
[----:B------:R-:W-:Y:S01]  /*161f0*/  FMNMX.FTZ R9, R51, R9, !PT ;  /* 0x0000000933097209 */ /* 0x000fe20007810000 */
[----:B------:R-:W-:Y:S01]  /*16200*/  MUFU.TANH R47, R47 ;  /* 0x0000002f002f7308 */ /* 0x000fe20000002400 */
[----:B------:R-:W-:Y:S02]  /*16210*/  ISETP.GT.AND P3, PT, R55, 0x48, PT ;  /* 0x000000483700780c */ /* 0x000fe40003f64270 */
[----:B-1----:R-:W-:Y:S02]  /*16220*/  FSEL R58, R11, -INF , P4 ;  /* 0xff8000000b3a7808 */ /* 0x002fe40002000000 */
[----:B------:R-:W-:Y:S02]  /*16230*/  FMNMX.FTZ R9, R57, R9, !PT ;  /* 0x0000000939097209 */ /* 0x000fe40007810000 */
[----:B------:R-:W-:Y:S01]  /*16240*/  ISETP.GT.AND P4, PT, R55, 0x49, PT ;  /* 0x000000493700780c */ /* 0x000fe20003f84270 */
[----:B------:R-:W-:Y:S01]  /*16250*/  MUFU.TANH R53, R53 ;  /* 0x0000003500357308 */ /* 0x000fe20000002400 */
[----:B------:R-:W-:-:S02]  /*16260*/  FSEL R59, R59, -INF , P3 ;  /* 0xff8000003b3b7808 */ /* 0x000fc40001800000 */
[----:B------:R-:W-:Y:S02]  /*16270*/  FMNMX.FTZ R9, R58, R9, !PT ;  /* 0x000000093a097209 */ /* 0x000fe40007810000 */
[----:B------:R-:W-:Y:S02]  /*16280*/  ISETP.GT.AND P3, PT, R55, 0x50, PT ;  /* 0x000000503700780c */ /* 0x000fe40003f64270 */
[----:B------:R-:W-:Y:S01]  /*16290*/  FSEL R60, R60, -INF , P4 ;  /* 0xff8000003c3c7808 */ /* 0x000fe20002000000 */
[----:B------:R-:W-:Y:S01]  /*162a0*/  MUFU.TANH R54, R54 ;  /* 0x0000003600367308 */ /* 0x000fe20000002400 */
[----:B------:R-:W-:Y:S02]  /*162b0*/  FMNMX.FTZ R9, R59, R9, !PT ;  /* 0x000000093b097209 */ /* 0x000fe40007810000 */
[----:B------:R-:W-:Y:S02]  /*162c0*/  ISETP.GT.AND P4, PT, R55, 0x51, PT ;  /* 0x000000513700780c */ /* 0x000fe40003f84270 */
[----:B------:R-:W-:-:S02]  /*162d0*/  FSEL R61, R61, -INF , P3 ;  /* 0xff8000003d3d7808 */ /* 0x000fc40001800000 */
[----:B------:R-:W-:Y:S01]  /*162e0*/  FMNMX.FTZ R9, R60, R9, !PT ;  /* 0x000000093c097209 */ /* 0x000fe20007810000 */
[----:B------:R-:W-:Y:S01]  /*162f0*/  MUFU.TANH R62, R62 ;  /* 0x0000003e003e7308 */ /* 0x000fe20000002400 */
[----:B------:R-:W-:Y:S02]  /*16300*/  ISETP.GT.AND P3, PT, R55, 0x58, PT ;  /* 0x000000583700780c */ /* 0x000fe40003f64270 */
[----:B------:R-:W-:Y:S02]  /*16310*/  FSEL R64, R64, -INF , P4 ;  /* 0xff80000040407808 */ /* 0x000fe40002000000 */
        /* <DEDUP_REMOVED lines=17> */
[----:B------:R0:W1:Y:S01]  /*16430*/  MUFU.TANH R9, R84 ;  /* 0x0000005400097308 */ /* 0x0000620000002400 */
[----:B------:R-:W-:-:S02]  /*16440*/  FSEL R73, R73, -INF , P3 ;  /* 0xff80000049497808 */ /* 0x000fc40001800000 */
[----:B------:R-:W-:Y:S02]  /*16450*/  FMNMX.FTZ R11, R72, R10, !PT ;  /* 0x0000000a480b7209 */ /* 0x000fe40007810000 */
[----:B------:R-:W-:Y:S02]  /*16460*/  ISETP.GT.AND P3, PT, R55, 0x70, PT ;  /* 0x000000703700780c */ /* 0x000fe40003f64270 */
[----:B------:R-:W-:Y:S01]  /*16470*/  FSEL R76, R76, -INF , P4 ;  /* 0xff8000004c4c7808 */ /* 0x000fe20002000000 */
[----:B------:R2:W3:Y:S01]  /*16480*/  MUFU.TANH R10, R85 ;  /* 0x00000055000a7308 */ /* 0x0004e20000002400 */
[----:B------:R-:W-:Y:S01]  /*16490*/  FMNMX.FTZ R11, R73, R11, !PT ;  /* 0x0000000b490b7209 */ /* 0x000fe20007810000 */
[----:B0-----:R-:W-:Y:S01]  /*164a0*/  FMUL.FTZ R84, R86, UR39 ;  /* 0x0000002756547c20 */ /* 0x001fe20008410000 */
[----:B------:R-:W-:Y:S02]  /*164b0*/  ISETP.GT.AND P4, PT, R55, 0x71, PT ;  /* 0x000000713700780c */ /* 0x000fe40003f84270 */
[----:B------:R-:W-:-:S02]  /*164c0*/  FSEL R77, R77, -INF , P3 ;  /* 0xff8000004d4d7808 */ /* 0x000fc40001800000 */
[----:B------:R-:W-:Y:S01]  /*164d0*/  FMNMX.FTZ R11, R76, R11, !PT ;  /* 0x0000000b4c0b7209 */ /* 0x000fe20007810000 */
[----:B------:R-:W-:Y:S02]  /*164e0*/  WARPGROUP.DEPBAR.LE gsb0, 0x0 ;  /* 0x00008000000079c5 */ /* 0x000fe40000010000 */
[----:B------:R-:W-:Y:S01]  /*164f0*/  WARPGROUP.ARRIVE ;  /* 0x00000000000079c5 */ /* 0x000fe20000000000 */
[----:B------:R-:W-:Y:S01]  /*16500*/  ISETP.GT.AND P3, PT, R55, 0x78, PT ;  /* 0x000000783700780c */ /* 0x000fe20003f64270 */
[----:B--2---:R0:W2:Y:S01]  /*16510*/  SHFL.IDX PT, R85, R50, 0x1, 0x1c1f ;  /* 0x003c1f0032557f89 */ /* 0x0040a200000e0000 */
[----:B------:R-:W-:Y:S01]  /*16520*/  FSEL R80, R80, -INF , P4 ;  /* 0xff80000050507808 */ /* 0x000fe20002000000 */
[----:B------:R-:W4:Y:S01]  /*16530*/  MUFU.TANH R70, R70 ;  /* 0x0000004600467308 */ /* 0x000f220000002400 */
[----:B------:R-:W-:Y:S01]  /*16540*/  FMNMX.FTZ R11, R77, R11, !PT ;  /* 0x0000000b4d0b7209 */ /* 0x000fe20007810000 */
[----:B------:R-:W-:Y:S01]  /*16550*/  HGMMA.64x128x16.F32 R88, R168, gdesc[UR4].tnspB, R88, gsb0 ;  /* 0x41e00004a8587df0 */ /* 0x000fe20008000858 */
[----:B------:R-:W-:-:S02]  /*16560*/  ISETP.GT.AND P4, PT, R55, 0x79, PT ;  /* 0x000000793700780c */ /* 0x000fc40003f84270 */
[----:B-1----:R-:W-:Y:S01]  /*16570*/  FSEL R55, R9, -INF , P3 ;  /* 0xff80000009377808 */ /* 0x002fe20001800000 */
[----:B0-----:R-:W-:Y:S01]  /*16580*/  FMUL.FTZ R50, R87, UR39 ;  /* 0x0000002757327c20 */ /* 0x001fe20008410000 */
[----:B------:R-:W-:Y:S01]  /*16590*/  FMNMX.FTZ R11, R80, R11, !PT ;  /* 0x0000000b500b7209 */ /* 0x000fe20007810000 */
[----:B------:R-:W0:Y:S01]  /*165a0*/  MUFU.TANH R71, R71 ;  /* 0x0000004700477308 */ /* 0x000e220000002400 */
[----:B---3--:R-:W-:Y:S02]  /*165b0*/  FSEL R63, R10, -INF , P4 ;  /* 0xff8000000a3f7808 */ /* 0x008fe40002000000 */
[----:B------:R-:W-:Y:S02]  /*165c0*/  FMNMX.FTZ R11, R55, R11, !PT ;  /* 0x0000000b370b7209 */ /* 0x000fe40007810000 */
[----:B------:R-:W-:Y:S02]  /*165d0*/  IADD3 R10, R8, 0x200, RZ ;  /* 0x00000200080a7810 */ /* 0x000fe40007ffe0ff */
[----:B------:R-:W-:Y:S01]  /*165e0*/  FMNMX.FTZ R213, R63, R11, !PT ;  /* 0x0000000b3fd57209 */ /* 0x000fe20007810000 */
[----:B------:R-:W-:Y:S01]  /*165f0*/  IMAD.MOV.U32 R11, RZ, RZ, 0x40000040 ;  /* 0x40000040ff0b7424 */ /* 0x000fe200078e00ff */
[----:B------:R-:W-:Y:S01]  /*16600*/  R2UR UR6, R10 ;  /* 0x000000000a0672ca */ /* 0x000fe200000e0000 */
[----:B------:R-:W-:Y:S01]  /*16610*/  VIADD R10, R8, 0x280 ;  /* 0x00000280080a7836 */ /* 0x000fe20000000000 */
[----:B------:R-:W1:Y:S01]  /*16620*/  MUFU.TANH R74, R74 ;  /* 0x0000004a004a7308 */ /* 0x000e620000002400 */
[----:B------:R-:W3:Y:S01]  /*16630*/  SHFL.BFLY PT, R9, R213, 0x2, 0x1f ;  /* 0x0c401f00d5097f89 */ /* 0x000ee200000e0000 */
[----:B------:R-:W-:Y:S01]  /*16640*/  R2UR UR7, R11 ;  /* 0x000000000b0772ca */ /* 0x000fe200000e0000 */
[----:B------:R-:W-:Y:S01]  /*16650*/  IMAD.MOV.U32 R11, RZ, RZ, 0x40000040 ;  /* 0x40000040ff0b7424 */ /* 0x000fe200078e00ff */
[----:B--2---:R-:W-:-:S02]  /*16660*/  IADD3 R52, R52, R85, RZ ;  /* 0x0000005534347210 */ /* 0x004fc40007ffe0ff */
[----:B------:R-:W-:Y:S02]  /*16670*/  R2UR UR10, R10 ;  /* 0x000000000a0a72ca */ /* 0x000fe400000e0000 */
[C---:B------:R-:W-:Y:S01]  /*16680*/  ISETP.GT.AND P4, PT, R52.reuse, RZ, PT ;  /* 0x000000ff3400720c */ /* 0x040fe20003f84270 */
[----:B------:R-:W2:Y:S01]  /*16690*/  MUFU.TANH R75, R75 ;  /* 0x0000004b004b7308 */ /* 0x000ea20000002400 */
[----:B------:R-:W-:Y:S02]  /*166a0*/  ISETP.GT.AND P5, PT, R52, 0x1, PT ;  /* 0x000000013400780c */ /* 0x000fe40003fa4270 */
[----:B------:R-:W-:Y:S02]  /*166b0*/  FSEL R2, R2, -INF , P4 ;  /* 0xff80000002027808 */ /* 0x000fe40002000000 */
[----:B------:R-:W-:Y:S02]  /*166c0*/  R2UR UR11, R11 ;  /* 0x000000000b0b72ca */ /* 0x000fe400000e0000 */
[----:B------:R-:W-:Y:S01]  /*166d0*/  ISETP.GT.AND P4, PT, R52, 0x8, PT ;  /* 0x000000083400780c */ /* 0x000fe20003f84270 */
[----:B------:R-:W2:Y:S01]  /*166e0*/  MUFU.TANH R78, R78 ;  /* 0x0000004e004e7308 */ /* 0x000ea20000002400 */
[----:B------:R-:W-:-:S02]  /*166f0*/  FSEL R20, R20, -INF , P5 ;  /* 0xff80000014147808 */ /* 0x000fc40002800000 */
[----:B------:R-:W-:Y:S02]  /*16700*/  FMNMX.FTZ R11, R2, R7, !PT ;  /* 0x00000007020b7209 */ /* 0x000fe40007810000 */
[----:B------:R-:W-:Y:S02]  /*16710*/  ISETP.GT.AND P5, PT, R52, 0x9, PT ;  /* 0x000000093400780c */ /* 0x000fe40003fa4270 */
[----:B------:R-:W-:Y:S01]  /*16720*/  FMNMX.FTZ R11, R20, R11, !PT ;  /* 0x0000000b140b7209 */ /* 0x000fe20007810000 */
[----:B------:R-:W2:Y:S01]  /*16730*/  MUFU.TANH R79, R79 ;  /* 0x0000004f004f7308 */ /* 0x000ea20000002400 */
[----:B---3--:R-:W-:Y:S02]  /*16740*/  FMNMX.FTZ R213, R213, R9, !PT ;  /* 0x00000009d5d57209 */ /* 0x008fe40007810000 */
[----:B------:R-:W-:Y:S02]  /*16750*/  FSEL R25, R25, -INF , P5 ;  /* 0xff80000019197808 */ /* 0x000fe40002800000 */
[----:B------:R-:W-:Y:S01]  /*16760*/  ISETP.GT.AND P5, PT, R52, 0x11, PT ;  /* 0x000000113400780c */ /* 0x000fe20003fa4270 */
[----:B------:R-:W3:Y:S02]  /*16770*/  SHFL.BFLY PT, R9, R213, 0x1, 0x1f ;  /* 0x0c201f00d5097f89 */ /* 0x000ee400000e0000 */
[----:B------:R-:W2:Y:S01]  /*16780*/  MUFU.TANH R82, R82 ;  /* 0x0000005200527308 */ /* 0x000ea20000002400 */
[----:B------:R-:W-:-:S02]  /*16790*/  FSEL R29, R29, -INF , P5 ;  /* 0xff8000001d1d7808 */ /* 0x000fc40002800000 */
[----:B------:R-:W-:-:S04]  /*167a0*/  ISETP.GT.AND P5, PT, R52, 0x19, PT ;  /* 0x000000193400780c */ /* 0x000fc80003fa4270 */
[----:B------:R-:W-:Y:S01]  /*167b0*/  FSEL R33, R33, -INF , P5 ;  /* 0xff80000021217808 */ /* 0x000fe20002800000 */
[----:B------:R-:W2:Y:S01]  /*167c0*/  MUFU.TANH R83, R83 ;  /* 0x0000005300537308 */ /* 0x000ea20000002400 */
[----:B------:R-:W-:-:S04]  /*167d0*/  ISETP.GT.AND P5, PT, R52, 0x21, PT ;  /* 0x000000213400780c */ /* 0x000fc80003fa4270 */
[----:B------:R-:W-:Y:S02]  /*167e0*/  FSEL R37, R37, -INF , P5 ;  /* 0xff80000025257808 */ /* 0x000fe40002800000 */
[C---:B------:R-:W-:Y:S01]  /*167f0*/  ISETP.GT.AND P5, PT, R52.reuse, 0x29, PT ;  /* 0x000000293400780c */ /* 0x040fe20003fa4270 */
[----:B------:R-:W2:Y:S03]  /*16800*/  MUFU.TANH R84, R84 ;  /* 0x0000005400547308 */ /* 0x000ea60000002400 */
[----:B------:R-:W-:Y:S02]  /*16810*/  FSEL R41, R41, -INF , P5 ;  /* 0xff80000029297808 */ /* 0x000fe40002800000 */
[----:B------:R-:W-:Y:S02]  /*16820*/  ISETP.GT.AND P5, PT, R52, 0x31, PT ;  /* 0x000000313400780c */ /* 0x000fe40003fa4270 */
[----:B---3--:R-:W-:Y:S01]  /*16830*/  FMNMX.FTZ R213, R213, R9, !PT ;  /* 0x00000009d5d57209 */ /* 0x008fe20007810000 */
[----:B------:R-:W-:Y:S01]  /*16840*/  IMAD.U32 R9, RZ, RZ, UR43 ;  /* 0x0000002bff097e24 */ /* 0x000fe2000f8e00ff */
[----:B------:R-:W-:Y:S01]  /*16850*/  FSEL R44, R44, -INF , P5 ;  /* 0xff8000002c2c7808 */ /* 0x000fe20002800000 */
[----:B------:R-:W3:Y:S01]  /*16860*/  MUFU.TANH R50, R50 ;  /* 0x0000003200327308 */ /* 0x000ee20000002400 */
[C---:B------:R-:W-:Y:S01]  /*16870*/  FSETP.NEU.FTZ.AND P3, PT, R213.reuse, -INF , PT ;  /* 0xff800000d500780b */ /* 0x040fe20003f7d000 */
[----:B------:R-:W-:Y:S01]  /*16880*/  FMUL.FTZ R86, R213, R9 ;  /* 0x00000009d5567220 */ /* 0x000fe20000410000 */
[----:B------:R-:W-:-:S04]  /*16890*/  ISETP.GT.AND P5, PT, R52, 0x39, PT ;  /* 0x000000393400780c */ /* 0x000fc80003fa4270 */
[----:B------:R-:W-:Y:S02]  /*168a0*/  FSEL R86, R86, RZ, P3 ;  /* 0x000000ff56567208 */ /* 0x000fe40001800000 */
[----:B------:R-:W-:Y:S02]  /*168b0*/  FSEL R47, R47, -INF , P5 ;  /* 0xff8000002f2f7808 */ /* 0x000fe40002800000 */
[----:B------:R-:W-:Y:S01]  /*168c0*/  ISETP.GT.AND P5, PT, R52, 0x41, PT ;  /* 0x000000413400780c */ /* 0x000fe20003fa4270 */
[-CC-:B------:R-:W-:Y:S01]  /*168d0*/  FFMA.FTZ R180, R0, R9.reuse, -R86.reuse ;  /* 0x0000000900b47223 */ /* 0x180fe20000010856 */
[----:B------:R-:W-:Y:S01]  /*168e0*/  FSEL R0, R21, -INF , P4 ;  /* 0xff80000015007808 */ /* 0x000fe20002000000 */
[-CC-:B------:R-:W-:Y:S01]  /*168f0*/  FFMA.FTZ R182, R24, R9.reuse, -R86.reuse ;  /* 0x0000000918b67223 */ /* 0x180fe20000010856 */
[----:B------:R-:W-:Y:S01]  /*16900*/  ISETP.GT.AND P4, PT, R52, 0x10, PT ;  /* 0x000000103400780c */ /* 0x000fe20003f84270 */
[--C-:B------:R-:W-:Y:S01]  /*16910*/  FFMA.FTZ R10, R26, R9, -R86.reuse ;  /* 0x000000091a0a7223 */ /* 0x100fe20000010856 */
[----:B------:R-:W-:Y:S01]  /*16920*/  FMNMX.FTZ R24, R0, R11, !PT ;  /* 0x0000000b00187209 */ /* 0x000fe20007810000 */
[-CC-:B------:R-:W-:Y:S01]  /*16930*/  FFMA.FTZ R176, R27, R9.reuse, -R86.reuse ;  /* 0x000000091bb07223 */ /* 0x180fe20000010856 */
[----:B------:R-:W-:Y:S01]  /*16940*/  FSEL R28, R28, -INF , P4 ;  /* 0xff8000001c1c7808 */ /* 0x000fe20002000000 */
[-CC-:B------:R-:W-:Y:S01]  /*16950*/  FFMA.FTZ R56, R56, R9.reuse, -R86.reuse ;  /* 0x0000000938387223 */ /* 0x180fe20000010856 */
[----:B------:R-:W-:Y:S01]  /*16960*/  FMNMX.FTZ R11, R25, R24, !PT ;  /* 0x00000018190b7209 */ /* 0x000fe20007810000 */
[----:B------:R-:W-:Y:S01]  /*16970*/  MUFU.EX2 R180, R180 ;  /* 0x000000b400b47308 */ /* 0x000fe20000000800 */
        /* <DEDUP_REMOVED lines=9> */
[-CC-:B------:R-:W-:Y:S01]  /*16a10*/  FFMA.FTZ R172, R36, R9.reuse, -R86.reuse ;  /* 0x0000000924ac7223 */ /* 0x180fe20000010856 */
        /* <DEDUP_REMOVED lines=17> */
[----:B------:R-:W-:Y:S01]  /*16b30*/  FFMA.FTZ R55, R55, R9, -R86 ;  /* 0x0000000937377223 */ /* 0x000fe20000010856 */
[----:B------:R-:W-:-:S02]  /*16b40*/  FSEL R43, R43, -INF , P4 ;  /* 0xff8000002b2b7808 */ /* 0x000fc40002000000 */
[----:B------:R-:W-:Y:S01]  /*16b50*/  FMNMX.FTZ R26, R41, R26, !PT ;  /* 0x0000001a291a7209 */ /* 0x000fe20007810000 */
[----:B------:R-:W-:Y:S01]  /*16b60*/  MUFU.EX2 R176, R176 ;  /* 0x000000b000b07308 */ /* 0x000fe20000000800 */
[----:B------:R-:W-:Y:S02]  /*16b70*/  ISETP.GT.AND P4, PT, R52, 0x38, PT ;  /* 0x000000383400780c */ /* 0x000fe40003f84270 */
[----:B------:R-:W-:Y:S02]  /*16b80*/  FMNMX.FTZ R21, R43, R26, !PT ;  /* 0x0000001a2b157209 */ /* 0x000fe40007810000 */
[----:B------:R-:W-:Y:S02]  /*16b90*/  FSEL R45, R45, -INF , P4 ;  /* 0xff8000002d2d7808 */ /* 0x000fe40002000000 */
[----:B------:R-:W-:Y:S01]  /*16ba0*/  FMNMX.FTZ R26, R44, R21, !PT ;  /* 0x000000152c1a7209 */ /* 0x000fe20007810000 */
[----:B------:R4:W-:Y:S01]  /*16bb0*/  MUFU.EX2 R11, R30 ;  /* 0x0000001e000b7308 */ /* 0x0009e20000000800 */
[----:B------:R-:W-:-:S02]  /*16bc0*/  ISETP.GT.AND P4, PT, R52, 0x40, PT ;  /* 0x000000403400780c */ /* 0x000fc40003f84270 */
[----:B------:R-:W-:Y:S01]  /*16bd0*/  FMNMX.FTZ R26, R45, R26, !PT ;  /* 0x0000001a2d1a7209 */ /* 0x000fe20007810000 */
[----:B------:R-:W-:Y:S02]  /*16be0*/  WARPGROUP.DEPBAR.LE gsb0, 0x0 ;  /* 0x00008000000079c5 */ /* 0x000fe40000010000 */
[----:B------:R-:W-:Y:S01]  /*16bf0*/  WARPGROUP.ARRIVE ;  /* 0x00000000000079c5 */ /* 0x000fe20000000000 */
[----:B------:R-:W-:Y:S01]  /*16c00*/  FSEL R53, R53, -INF , P4 ;  /* 0xff80000035357808 */ /* 0x000fe20002000000 */
[-CC-:B------:R-:W-:Y:S01]  /*16c10*/  FFMA.FTZ R170, R49, R9.reuse, -R86.reuse ;  /* 0x0000000931aa7223 */ /* 0x180fe20000010856 */
[----:B------:R-:W-:Y:S01]  /*16c20*/  FMNMX.FTZ R26, R47, R26, !PT ;  /* 0x0000001a2f1a7209 */ /* 0x000fe20007810000 */
[-CC-:B------:R-:W-:Y:S01]  /*16c30*/  FFMA.FTZ R49, R60, R9.reuse, -R86.reuse ;  /* 0x000000093c317223 */ /* 0x180fe20000010856 */
[----:B------:R-:W-:Y:S01]  /*16c40*/  ISETP.GT.AND P4, PT, R52, 0x48, PT ;  /* 0x000000483400780c */ /* 0x000fe20003f84270 */
[----:B------:R-:W-:Y:S01]  /*16c50*/  HGMMA.64x128x16.F32 R88, R164, gdesc[UR4].tnspB, R88, gsb0 ;  /* 0x41e00004a4587df0 */ /* 0x000fe20008000858 */
[----:B------:R-:W-:Y:S01]  /*16c60*/  FSEL R54, R54, -INF , P5 ;  /* 0xff80000036367808 */ /* 0x000fe20002800000 */
[----:B------:R-:W-:Y:S01]  /*16c70*/  MUFU.EX2 R178, R178 ;  /* 0x000000b200b27308 */ /* 0x000fe20000000800 */
[----:B------:R-:W-:Y:S01]  /*16c80*/  FMNMX.FTZ R21, R53, R26, !PT ;  /* 0x0000001a35157209 */ /* 0x000fe20007810000 */
[-CC-:B----4-:R-:W-:Y:S01]  /*16c90*/  FFMA.FTZ R30, R38, R9.reuse, -R86.reuse ;  /* 0x00000009261e7223 */ /* 0x190fe20000010856 */
[----:B------:R-:W-:Y:S01]  /*16ca0*/  ISETP.GT.AND P5, PT, R52, 0x49, PT ;  /* 0x000000493400780c */ /* 0x000fe20003fa4270 */
[-CC-:B------:R-:W-:Y:S01]  /*16cb0*/  FFMA.FTZ R168, R46, R9.reuse, -R86.reuse ;  /* 0x000000092ea87223 */ /* 0x180fe20000010856 */
[----:B------:R-:W-:Y:S01]  /*16cc0*/  FSEL R62, R62, -INF , P4 ;  /* 0xff8000003e3e7808 */ /* 0x000fe20002000000 */
[--C-:B------:R-:W-:Y:S01]  /*16cd0*/  FFMA.FTZ R38, R58, R9, -R86.reuse ;  /* 0x000000093a267223 */ /* 0x100fe20000010856 */
[----:B------:R-:W-:Y:S01]  /*16ce0*/  FMNMX.FTZ R21, R54, R21, !PT ;  /* 0x0000001536157209 */ /* 0x000fe20007810000 */
[----:B------:R4:W-:Y:S01]  /*16cf0*/  MUFU.EX2 R24, R34 ;  /* 0x0000002200187308 */ /* 0x0009e20000000800 */
[----:B------:R-:W-:Y:S01]  /*16d00*/  ISETP.GT.AND P4, PT, R52, 0x50, PT ;  /* 0x000000503400780c */ /* 0x000fe20003f84270 */
[-CC-:B------:R-:W-:Y:S01]  /*16d10*/  FFMA.FTZ R46, R72, R9.reuse, -R86.reuse ;  /* 0x00000009482e7223 */ /* 0x180fe20000010856 */
[----:B------:R-:W-:Y:S01]  /*16d20*/  FSEL R81, R81, -INF , P5 ;  /* 0xff80000051517808 */ /* 0x000fe20002800000 */
[----:B------:R-:W-:Y:S01]  /*16d30*/  FFMA.FTZ R58, R63, R9, -R86 ;  /* 0x000000093f3a7223 */ /* 0x000fe20000010856 */
[----:B------:R-:W-:-:S02]  /*16d40*/  FMNMX.FTZ R26, R62, R21, !PT ;  /* 0x000000153e1a7209 */ /* 0x000fc40007810000 */
[----:B------:R-:W-:Y:S01]  /*16d50*/  ISETP.GT.AND P5, PT, R52, 0x51, PT ;  /* 0x000000513400780c */ /* 0x000fe20003fa4270 */
[----:B------:R-:W-:Y:S01]  /*16d60*/  MUFU.EX2 R172, R172 ;  /* 0x000000ac00ac7308 */ /* 0x000fe20000000800 */
[----:B------:R-:W-:Y:S01]  /*16d70*/  FSEL R66, R66, -INF , P4 ;  /* 0xff80000042427808 */ /* 0x000fe20002000000 */
[-CC-:B----4-:R-:W-:Y:S01]  /*16d80*/  FFMA.FTZ R34, R48, R9.reuse, -R86.reuse ;  /* 0x0000000930227223 */ /* 0x190fe20000010856 */
[----:B------:R-:W-:Y:S01]  /*16d90*/  FMNMX.FTZ R21, R81, R26, !PT ;  /* 0x0000001a51157209 */ /* 0x000fe20007810000 */
[----:B------:R-:W-:Y:S01]  /*16da0*/  FFMA.FTZ R48, R64, R9, -R86 ;  /* 0x0000000940307223 */ /* 0x000fe20000010856 */
        /* <DEDUP_REMOVED lines=11> */
[----:B------:R-:W-:Y:S01]  /*16e60*/  ISETP.GT.AND P5, PT, R52, 0x61, PT ;  /* 0x000000613400780c */ /* 0x000fe20003fa4270 */
[----:B------:R-:W-:Y:S01]  /*16e70*/  MUFU.EX2 R32, R32 ;  /* 0x0000002000207308 */ /* 0x000fe20000000800 */
[----:B-1----:R-:W-:Y:S02]  /*16e80*/  FSEL R74, R74, -INF , P4 ;  /* 0xff8000004a4a7808 */ /* 0x002fe40002000000 */
[----:B------:R-:W-:Y:S02]  /*16e90*/  FMNMX.FTZ R21, R71, R26, !PT ;  /* 0x0000001a47157209 */ /* 0x000fe40007810000 */
[----:B------:R-:W-:Y:S02]  /*16ea0*/  ISETP.GT.AND P4, PT, R52, 0x68, PT ;  /* 0x000000683400780c */ /* 0x000fe40003f84270 */
[----:B--2---:R-:W-:Y:S01]  /*16eb0*/  FSEL R75, R75, -INF , P5 ;  /* 0xff8000004b4b7808 */ /* 0x004fe20002800000 */
[----:B------:R-:W-:Y:S01]  /*16ec0*/  MUFU.EX2 R168, R168 ;  /* 0x000000a800a87308 */ /* 0x000fe20000000800 */
[----:B------:R-:W-:-:S02]  /*16ed0*/  FMNMX.FTZ R26, R74, R21, !PT ;  /* 0x000000154a1a7209 */ /* 0x000fc40007810000 */
[----:B------:R-:W-:Y:S02]  /*16ee0*/  ISETP.GT.AND P5, PT, R52, 0x69, PT ;  /* 0x000000693400780c */ /* 0x000fe40003fa4270 */
        /* <DEDUP_REMOVED lines=14> */
[----:B------:R-:W-:Y:S01]  /*16fd0*/  ISETP.GT.AND P5, PT, R52, 0x79, PT ;  /* 0x000000793400780c */ /* 0x000fe20003fa4270 */
[-CC-:B------:R-:W-:Y:S01]  /*16fe0*/  FFMA.FTZ R52, R77, R9.reuse, -R86.reuse ;  /* 0x000000094d347223 */ /* 0x180fe20000010856 */
[----:B------:R-:W-:Y:S02]  /*16ff0*/  FSEL R84, R84, -INF , P4 ;  /* 0xff80000054547808 */ /* 0x000fe40002000000 */
[----:B------:R-:W-:Y:S01]  /*17000*/  FMNMX.FTZ R21, R83, R26, !PT ;  /* 0x0000001a53157209 */ /* 0x000fe20007810000 */
[----:B------:R-:W-:Y:S01]  /*17010*/  MUFU.EX2 R38, R38 ;  /* 0x0000002600267308 */ /* 0x000fe20000000800 */
[----:B---3--:R-:W-:Y:S01]  /*17020*/  FSEL R85, R50, -INF , P5 ;  /* 0xff80000032557808 */ /* 0x008fe20002800000 */
[----:B------:R-:W-:Y:S01]  /*17030*/  FFMA.FTZ R50, R73, R9, -R86 ;  /* 0x0000000949327223 */ /* 0x000fe20000010856 */
[----:B------:R-:W-:Y:S02]  /*17040*/  FMNMX.FTZ R26, R84, R21, !PT ;  /* 0x00000015541a7209 */ /* 0x000fe40007810000 */
[----:B------:R-:W-:-:S02]  /*17050*/  MOV R27, 0x40000040 ;  /* 0x40000040001b7802 */ /* 0x000fc40000000f00 */
[----:B------:R-:W-:Y:S01]  /*17060*/  FMNMX.FTZ R21, R85, R26, !PT ;  /* 0x0000001a55157209 */ /* 0x000fe20007810000 */
[----:B------:R-:W-:Y:S01]  /*17070*/  MUFU.EX2 R49, R49 ;  /* 0x0000003100317308 */ /* 0x000fe20000000800 */
[----:B------:R-:W-:Y:S02]  /*17080*/  R2UR UR7, R27 ;  /* 0x000000001b0772ca */ /* 0x000fe400000e0000 */
[----:B------:R-:W-:Y:S01]  /*17090*/  FSEL R27, R213, RZ, P3 ;  /* 0x000000ffd51b7208 */ /* 0x000fe20001800000 */
[----:B------:R-:W0:Y:S01]  /*170a0*/  SHFL.BFLY PT, R26, R21, 0x2, 0x1f ;  /* 0x0c401f00151a7f89 */ /* 0x000e2200000e0000 */
[C---:B------:R-:W-:Y:S01]  /*170b0*/  ISETP.GT.AND P3, PT, R13.reuse, R6, PT ;  /* 0x000000060d00720c */ /* 0x040fe20003f64270 */
[----:B------:R-:W-:Y:S02]  /*170c0*/  VIADD R13, R13, 0xffffffff ;  /* 0xffffffff0d0d7836 */ /* 0x000fe40000000000 */
[----:B------:R-:W-:Y:S08]  /*170d0*/  MUFU.EX2 R48, R48 ;  /* 0x0000003000307308 */ /* 0x000ff00000000800 */
[----:B------:R-:W-:Y:S08]  /*170e0*/  MUFU.EX2 R42, R42 ;  /* 0x0000002a002a7308 */ /* 0x000ff00000000800 */
[----:B------:R-:W-:Y:S01]  /*170f0*/  MUFU.EX2 R40, R40 ;  /* 0x0000002800287308 */ /* 0x000fe20000000800 */
[----:B0-----:R-:W-:-:S07]  /*17100*/  FMNMX.FTZ R26, R21, R26, !PT ;  /* 0x0000001a151a7209 */ /* 0x001fce0007810000 */
[----:B------:R-:W-:Y:S01]  /*17110*/  MUFU.EX2 R46, R46 ;  /* 0x0000002e002e7308 */ /* 0x000fe20000000800 */
[----:B------:R-:W0:Y:S07]  /*17120*/  SHFL.BFLY PT, R21, R26, 0x1, 0x1f ;  /* 0x0c201f001a157f89 */ /* 0x000e2e00000e0000 */
[----:B------:R-:W-:Y:S08]  /*17130*/  MUFU.EX2 R50, R50 ;  /* 0x0000003200327308 */ /* 0x000ff00000000800 */
[----:B------:R-:W-:Y:S01]  /*17140*/  MUFU.EX2 R51, R51 ;  /* 0x0000003300337308 */ /* 0x000fe20000000800 */
[----:B------:R-:W-:-:S02]  /*17150*/  WARPGROUP.DEPBAR.LE gsb0, 0x0 ;  /* 0x00008000000079c5 */ /* 0x000fc40000010000 */
[----:B------:R-:W-:Y:S01]  /*17160*/  WARPGROUP.ARRIVE ;  /* 0x00000000000079c5 */ /* 0x000fe20000000000 */
[-CC-:B------:R-:W-:Y:S01]  /*17170*/  FFMA.FTZ R166, R59, R9.reuse, -R86.reuse ;  /* 0x000000093ba67223 */ /* 0x180fe20000010856 */
[--C-:B------:R-:W-:Y:S01]  /*17180*/  FFMA.FTZ R164, R57, R9, -R86.reuse ;  /* 0x0000000939a47223 */ /* 0x100fe20000010856 */
[----:B0-----:R-:W-:Y:S01]  /*17190*/  FMNMX.FTZ R21, R26, R21, !PT ;  /* 0x000000151a157209 */ /* 0x001fe20007810000 */
[----:B------:R-:W-:Y:S02]  /*171a0*/  VIADD R26, R8, 0x300 ;  /* 0x00000300081a7836 */ /* 0x000fe40000000000 */
[-C--:B------:R-:W-:Y:S01]  /*171b0*/  FFMA.FTZ R57, R80, R9.reuse, -R86 ;  /* 0x0000000950397223 */ /* 0x080fe20000010856 */
[----:B------:R-:W-:Y:S01]  /*171c0*/  HGMMA.64x128x16.F32 R88, R160, gdesc[UR8].tnspB, R88, gsb0 ;  /* 0x41e00008a0587df0 */ /* 0x000fe20008000858 */
[C---:B------:R-:W-:Y:S01]  /*171d0*/  FSETP.NEU.FTZ.AND P4, PT, R21.reuse, -INF , PT ;  /* 0xff8000001500780b */ /* 0x040fe20003f9d000 */
[C---:B------:R-:W-:Y:S01]  /*171e0*/  FMUL.FTZ R60, R21.reuse, R9 ;  /* 0x00000009153c7220 */ /* 0x040fe20000410000 */
[----:B------:R-:W-:Y:S01]  /*171f0*/  R2UR UR6, R26 ;  /* 0x000000001a0672ca */ /* 0x000fe200000e0000 */
[----:B------:R-:W-:Y:S01]  /*17200*/  MUFU.EX2 R164, R164 ;  /* 0x000000a400a47308 */ /* 0x000fe20000000800 */
[----:B------:R-:W-:-:S02]  /*17210*/  FSEL R26, R21, RZ, P4 ;  /* 0x000000ff151a7208 */ /* 0x000fc40002000000 */
[----:B------:R-:W-:-:S05]  /*17220*/  FSEL R60, R60, RZ, P4 ;  /* 0x000000ff3c3c7208 */ /* 0x000fca0002000000 */
[-C--:B------:R-:W-:Y:S01]  /*17230*/  FFMA.FTZ R183, R0, R9.reuse, -R60 ;  /* 0x0000000900b77223 */ /* 0x080fe2000001083c */
[----:B------:R-:W-:Y:S01]  /*17240*/  FADD.FTZ R0, -R27, R12 ;  /* 0x0000000c1b007221 */ /* 0x000fe20000010100 */
[-CC-:B------:R-:W-:Y:S01]  /*17250*/  FFMA.FTZ R181, R2, R9.reuse, -R60.reuse ;  /* 0x0000000902b57223 */ /* 0x180fe2000001083c */
[----:B------:R-:W-:Y:S02]  /*17260*/  IMAD.MOV.U32 R27, RZ, RZ, 0x40000040 ;  /* 0x40000040ff1b7424 */ /* 0x000fe400078e00ff */
[-CC-:B------:R-:W-:Y:S01]  /*17270*/  FFMA.FTZ R20, R20, R9.reuse, -R60.reuse ;  /* 0x0000000914147223 */ /* 0x180fe2000001083c */
[-C--:B------:R-:W-:Y:S01]  /*17280*/  FMUL.FTZ R2, R0, R9.reuse ;  /* 0x0000000900027220 */ /* 0x080fe20000410000 */
[----:B------:R-:W-:Y:S01]  /*17290*/  FADD.FTZ R0, -R26, R7 ;  /* 0x000000071a007221 */ /* 0x000fe20000010100 */
[----:B------:R-:W-:Y:S01]  /*172a0*/  VIADD R26, R8, 0x380 ;  /* 0x00000380081a7836 */ /* 0x000fe20000000000 */
[----:B------:R-:W-:Y:S01]  /*172b0*/  MUFU.EX2 R181, R181 ;  /* 0x000000b500b57308 */ /* 0x000fe20000000800 */
[-CC-:B------:R-:W-:Y:S01]  /*172c0*/  FFMA.FTZ R59, R25, R9.reuse, -R60.reuse ;  /* 0x00000009193b7223 */ /* 0x180fe2000001083c */
[-C--:B------:R-:W-:Y:S01]  /*172d0*/  FMUL.FTZ R0, R0, R9.reuse ;  /* 0x0000000900007220 */ /* 0x080fe20000410000 */
        /* <DEDUP_REMOVED lines=24> */
[----:B------:R-:W-:-:S05]  /*17460*/  FFMA.FTZ R84, R84, R9, -R60 ;  /* 0x0000000954547223 */ /* 0x000fca000001083c */
[----:B------:R-:W2:Y:S01]  /*17470*/  MUFU.EX2 R183, R183 ;  /* 0x000000b700b77308 */ /* 0x000ea20000000800 */
[----:B0-----:R-:W-:-:S07]  /*17480*/  FFMA.FTZ R3, R0, R3, R181 ;  /* 0x0000000300037223 */ /* 0x001fce00000100b5 */
[----:B------:R-:W0:Y:S01]  /*17490*/  MUFU.EX2 R59, R59 ;  /* 0x0000003b003b7308 */ /* 0x000e220000000800 */
[C---:B-1----:R-:W-:Y:S01]  /*174a0*/  FADD.FTZ R8, R20.reuse, R3 ;  /* 0x0000000314087221 */ /* 0x042fe20000010000 */
[----:B------:R-:W-:-:S06]  /*174b0*/  F2FP.F16.F32.PACK_AB R181, R20, R181 ;  /* 0x000000b514b5723e */ /* 0x000fcc00000000ff */
[----:B------:R-:W-:Y:S01]  /*174c0*/  MUFU.EX2 R177, R177 ;  /* 0x000000b100b17308 */ /* 0x000fe20000000800 */
[----:B--2---:R-:W-:-:S07]  /*174d0*/  FADD.FTZ R8, R183, R8 ;  /* 0x00000008b7087221 */ /* 0x004fce0000010000 */
        /* <DEDUP_REMOVED lines=16> */
[-C--:B------:R-:W-:Y:S01]  /*175e0*/  FFMA.FTZ R163, R70, R9.reuse, -R60 ;  /* 0x0000000946a37223 */ /* 0x080fe2000001083c */
[----:B------:R-:W-:Y:S01]  /*175f0*/  HGMMA.64x128x16.F32 R88, R156, gdesc[UR4].tnspB, R88, gsb0 ;  /* 0x41e000049c587df0 */ /* 0x000fe20008000858 */
[----:B------:R-:W-:Y:S02]  /*17600*/  R2UR UR6, R26 ;  /* 0x000000001a0672ca */ /* 0x000fe400000e0000 */
[----:B------:R-:W-:Y:S01]  /*17610*/  R2UR UR7, R27 ;  /* 0x000000001b0772ca */ /* 0x000fe200000e0000 */
[----:B------:R-:W-:Y:S01]  /*17620*/  FFMA.FTZ R27, R2, R4, R180 ;  /* 0x00000004021b7223 */ /* 0x000fe200000100b4 */
[----:B------:R-:W-:Y:S01]  /*17630*/  FFMA.FTZ R4, R81, R9, -R60 ;  /* 0x0000000951047223 */ /* 0x000fe2000001083c */
[----:B------:R-:W-:Y:S01]  /*17640*/  MUFU.EX2 R12, R47 ;  /* 0x0000002f000c7308 */ /* 0x000fe20000000800 */
[C---:B------:R-:W-:Y:S01]  /*17650*/  F2FP.F16.F32.PACK_AB R180, R56.reuse, R180 ;  /* 0x000000b438b4723e */ /* 0x040fe200000000ff */
[----:B------:R-:W-:-:S04]  /*17660*/  FADD.FTZ R27, R56, R27 ;  /* 0x0000001b381b7221 */ /* 0x000fc80000010000 */
[----:B------:R-:W-:Y:S01]  /*17670*/  FADD.FTZ R27, R182, R27 ;  /* 0x0000001bb61b7221 */ /* 0x000fe20000010000 */
[C---:B------:R-:W-:Y:S01]  /*17680*/  F2FP.F16.F32.PACK_AB R182, R10.reuse, R182 ;  /* 0x000000b60ab6723e */ /* 0x040fe200000000ff */
[----:B------:R-:W-:Y:S02]  /*17690*/  MUFU.EX2 R165, R165 ;  /* 0x000000a500a57308 */ /* 0x000fe40000000800 */
[----:B------:R-:W-:-:S04]  /*176a0*/  FADD.FTZ R27, R10, R27 ;  /* 0x0000001b0a1b7221 */ /* 0x000fc80000010000 */
[----:B------:R-:W-:Y:S01]  /*176b0*/  FADD.FTZ R26, R176, R27 ;  /* 0x0000001bb01a7221 */ /* 0x000fe20000010000 */
[C---:B------:R-:W-:Y:S01]  /*176c0*/  F2FP.F16.F32.PACK_AB R176, R11.reuse, R176 ;  /* 0x000000b00bb0723e */ /* 0x040fe200000000ff */
[----:B------:R-:W-:Y:S02]  /*176d0*/  MUFU.EX2 R7, R7 ;  /* 0x0000000700077308 */ /* 0x000fe40000000800 */
[----:B------:R-:W-:-:S04]  /*176e0*/  FADD.FTZ R3, R11, R26 ;  /* 0x0000001a0b037221 */ /* 0x000fc80000010000 */
[----:B------:R-:W-:Y:S01]  /*176f0*/  FADD.FTZ R3, R178, R3 ;  /* 0x00000003b2037221 */ /* 0x000fe20000010000 */
[C---:B------:R-:W-:Y:S01]  /*17700*/  F2FP.F16.F32.PACK_AB R178, R24.reuse, R178 ;  /* 0x000000b218b2723e */ /* 0x040fe200000000ff */
[----:B------:R-:W0:Y:S02]  /*17710*/  MUFU.EX2 R166, R166 ;  /* 0x000000a600a67308 */ /* 0x000e240000000800 */
        /* <DEDUP_REMOVED lines=21> */
[----:B0-----:R-:W-:Y:S01]  /*17870*/  FADD.FTZ R20, R166, R3 ;  /* 0x00000003a6147221 */ /* 0x001fe20000010000 */
[----:B------:R-:W-:Y:S01]  /*17880*/  F2FP.F16.F32.PACK_AB R166, R49, R166 ;  /* 0x000000a631a6723e */ /* 0x000fe200000000ff */
[----:B------:R-:W-:Y:S08]  /*17890*/  MUFU.EX2 R163, R163 ;  /* 0x000000a300a37308 */ /* 0x000ff00000000800 */
[----:B------:R-:W-:Y:S08]  /*178a0*/  MUFU.EX2 R74, R74 ;  /* 0x0000004a004a7308 */ /* 0x000ff00000000800 */
[----:B------:R-:W0:Y:S08]  /*178b0*/  MUFU.EX2 R75, R75 ;  /* 0x0000004b004b7308 */ /* 0x000e300000000800 */
[----:B------:R-:W-:Y:S08]  /*178c0*/  MUFU.EX2 R78, R78 ;  /* 0x0000004e004e7308 */ /* 0x000ff00000000800 */
[----:B------:R-:W1:Y:S08]  /*178d0*/  MUFU.EX2 R79, R79 ;  /* 0x0000004f004f7308 */ /* 0x000e700000000800 */
[----:B------:R-:W-:Y:S08]  /*178e0*/  MUFU.EX2 R52, R52 ;  /* 0x0000003400347308 */ /* 0x000ff00000000800 */
[----:B------:R-:W2:Y:S08]  /*178f0*/  MUFU.EX2 R57, R57 ;  /* 0x0000003900397308 */ /* 0x000eb00000000800 */
[----:B------:R-:W-:Y:S01]  /*17900*/  MUFU.EX2 R83, R83 ;  /* 0x0000005300537308 */ /* 0x000fe20000000800 */
[----:B------:R-:W-:-:S02]  /*17910*/  WARPGROUP.DEPBAR.LE gsb0, 0x0 ;  /* 0x00008000000079c5 */ /* 0x000fc40000010000 */
[----:B------:R-:W-:-:S05]  /*17920*/  WARPGROUP.ARRIVE ;  /* 0x00000000000079c5 */ /* 0x000fca0000000000 */
[----:B------:R-:W-:Y:S01]  /*17930*/  MUFU.EX2 R55, R55 ;  /* 0x0000003700377308 */ /* 0x000fe20000000800 */
[----:B------:R-:W-:Y:S02]  /*17940*/  F2FP.F16.F32.PACK_AB R156, R46, R40 ;  /* 0x000000282e9c723e */ /* 0x000fe400000000ff */
[----:B0-----:R-:W-:Y:S01]  /*17950*/  F2FP.F16.F32.PACK_AB R157, R75, R74 ;  /* 0x0000004a4b9d723e */ /* 0x001fe200000000ff */
[----:B------:R-:W-:Y:S01]  /*17960*/  HGMMA.64x128x16.F32 R88, R152, gdesc[UR4].tnspB, R88, gsb0 ;  /* 0x41e0000498587df0 */ /* 0x000fe20008000858 */
[----:B------:R-:W-:-:S03]  /*17970*/  F2FP.F16.F32.PACK_AB R158, R51, R50 ;  /* 0x00000032339e723e */ /* 0x000fc600000000ff */
[----:B------:R-:W0:Y:S01]  /*17980*/  MUFU.EX2 R58, R58 ;  /* 0x0000003a003a7308 */ /* 0x000e220000000800 */
[----:B-1----:R-:W-:Y:S01]  /*17990*/  F2FP.F16.F32.PACK_AB R159, R79, R78 ;  /* 0x0000004e4f9f723e */ /* 0x002fe200000000ff */
[----:B------:R-:W-:Y:S02]  /*179a0*/  WARPGROUP.DEPBAR.LE gsb0, 0x0 ;  /* 0x00008000000079c5 */ /* 0x000fe40000010000 */
[----:B------:R1:W-:Y:S04]  /*179b0*/  @!P1 SYNCS.ARRIVE.TRANS64.RED.A1T0 RZ, [R14+URZ], RZ ;  /* 0x000000ff0eff99a7 */ /* 0x0003e8000810043f */
[----:B------:R-:W-:Y:S01]  /*179c0*/  MUFU.EX2 R153, R82 ;  /* 0x0000005200997308 */ /* 0x000fe20000000800 */
[----:B--2---:R-:W-:Y:S02]  /*179d0*/  F2FP.F16.F32.PACK_AB R152, R57, R52 ;  /* 0x000000343998723e */ /* 0x004fe400000000ff */
[----:B0-----:R-:W-:Y:S01]  /*179e0*/  F2FP.F16.F32.PACK_AB R154, R58, R55 ;  /* 0x000000373a9a723e */ /* 0x001fe200000000ff */
[----:B-1----:R-:W-:Y:S01]  /*179f0*/  FADD.FTZ R14, R59, R8 ;  /* 0x000000083b0e7221 */ /* 0x002fe20000010000 */
[----:B------:R0:W-:Y:S01]  /*17a00*/  @!P1 SYNCS.ARRIVE.TRANS64.RED.A1T0 RZ, [R15+URZ], RZ ;  /* 0x000000ff0fff99a7 */ /* 0x0001e2000810043f */
[----:B------:R-:W-:-:S02]  /*17a10*/  FFMA.FTZ R8, R67, R9, -R60 ;  /* 0x0000000943087223 */ /* 0x000fc4000001083c */
[----:B------:R-:W-:Y:S01]  /*17a20*/  MUFU.EX2 R155, R84 ;  /* 0x00000054009b7308 */ /* 0x000fe20000000800 */
[----:B------:R-:W-:Y:S01]  /*17a30*/  FADD.FTZ R14, R177, R14 ;  /* 0x0000000eb10e7221 */ /* 0x000fe20000010000 */
[----:B------:R-:W-:-:S03]  /*17a40*/  F2FP.F16.F32.PACK_AB R177, R25, R177 ;  /* 0x000000b119b1723e */ /* 0x000fc600000000ff */
[----:B------:R-:W-:Y:S01]  /*17a50*/  FADD.FTZ R26, R25, R14 ;  /* 0x0000000e191a7221 */ /* 0x000fe20000010000 */
[-CC-:B------:R-:W-:Y:S01]  /*17a60*/  FFMA.FTZ R14, R71, R9.reuse, -R60.reuse ;  /* 0x00000009470e7223 */ /* 0x180fe2000001083c */
[----:B------:R-:W-:Y:S01]  /*17a70*/  FFMA.FTZ R60, R85, R9, -R60 ;  /* 0x00000009553c7223 */ /* 0x000fe2000001083c */
[----:B------:R-:W1:Y:S01]  /*17a80*/  MUFU.EX2 R8, R8 ;  /* 0x0000000800087308 */ /* 0x000e620000000800 */
[----:B------:R-:W-:Y:S01]  /*17a90*/  FADD.FTZ R26, R179, R26 ;  /* 0x0000001ab31a7221 */ /* 0x000fe20000010000 */
[----:B------:R-:W-:-:S03]  /*17aa0*/  F2FP.F16.F32.PACK_AB R179, R29, R179 ;  /* 0x000000b31db3723e */ /* 0x000fc600000000ff */
[----:B------:R-:W-:-:S03]  /*17ab0*/  FADD.FTZ R26, R29, R26 ;  /* 0x0000001a1d1a7221 */ /* 0x000fc60000010000 */
[----:B------:R-:W2:Y:S01]  /*17ac0*/  MUFU.EX2 R14, R14 ;  /* 0x0000000e000e7308 */ /* 0x000ea20000000800 */
[----:B------:R-:W-:Y:S01]  /*17ad0*/  FADD.FTZ R26, R173, R26 ;  /* 0x0000001aad1a7221 */ /* 0x000fe20000010000 */
[----:B------:R-:W-:-:S03]  /*17ae0*/  F2FP.F16.F32.PACK_AB R173, R33, R173 ;  /* 0x000000ad21ad723e */ /* 0x000fc600000000ff */
[----:B------:R-:W-:-:S03]  /*17af0*/  FADD.FTZ R26, R33, R26 ;  /* 0x0000001a211a7221 */ /* 0x000fc60000010000 */
[----:B------:R-:W3:Y:S01]  /*17b00*/  MUFU.EX2 R60, R60 ;  /* 0x0000003c003c7308 */ /* 0x000ee20000000800 */
[----:B0-----:R-:W-:Y:S01]  /*17b10*/  FADD.FTZ R15, R175, R26 ;  /* 0x0000001aaf0f7221 */ /* 0x001fe20000010000 */
[----:B------:R-:W-:-:S03]  /*17b20*/  F2FP.F16.F32.PACK_AB R175, R28, R175 ;  /* 0x000000af1caf723e */ /* 0x000fc600000000ff */
[----:B------:R-:W-:Y:S01]  /*17b30*/  FADD.FTZ R26, R28, R15 ;  /* 0x0000000f1c1a7221 */ /* 0x000fe20000010000 */
[----:B------:R-:W-:-:S03]  /*17b40*/  MOV R15, R188 ;  /* 0x000000bc000f7202 */ /* 0x000fc60000000f00 */
[----:B------:R-:W-:Y:S01]  /*17b50*/  FADD.FTZ R26, R169, R26 ;  /* 0x0000001aa91a7221 */ /* 0x000fe20000010000 */
[----:B------:R-:W-:-:S03]  /*17b60*/  F2FP.F16.F32.PACK_AB R169, R31, R169 ;  /* 0x000000a91fa9723e */ /* 0x000fc600000000ff */
[----:B------:R-:W-:-:S04]  /*17b70*/  FADD.FTZ R26, R31, R26 ;  /* 0x0000001a1f1a7221 */ /* 0x000fc80000010000 */
[----:B------:R-:W-:Y:S01]  /*17b80*/  FADD.FTZ R11, R171, R26 ;  /* 0x0000001aab0b7221 */ /* 0x000fe20000010000 */
[----:B------:R-:W-:-:S03]  /*17b90*/  F2FP.F16.F32.PACK_AB R171, R12, R171 ;  /* 0x000000ab0cab723e */ /* 0x000fc600000000ff */
[----:B------:R-:W-:Y:S01]  /*17ba0*/  FADD.FTZ R10, R12, R11 ;  /* 0x0000000b0c0a7221 */ /* 0x000fe20000010000 */
[----:B------:R-:W-:Y:S01]  /*17bb0*/  FADD.FTZ R11, R49, R20 ;  /* 0x00000014310b7221 */ /* 0x000fe20000010000 */
[----:B------:R-:W-:Y:S01]  /*17bc0*/  IMAD.MOV.U32 R20, RZ, RZ, R185 ;  /* 0x000000ffff147224 */ /* 0x000fe200078e00b9 */
[----:B------:R-:W-:Y:S01]  /*17bd0*/  MOV R12, R213 ;  /* 0x000000d5000c7202 */ /* 0x000fe20000000f00 */
[----:B------:R-:W-:Y:S01]  /*17be0*/  FADD.FTZ R10, R165, R10 ;  /* 0x0000000aa50a7221 */ /* 0x000fe20000010000 */
[----:B------:R-:W-:Y:S01]  /*17bf0*/  FADD.FTZ R11, R160, R11 ;  /* 0x0000000ba00b7221 */ /* 0x000fe20000010000 */
[C---:B------:R-:W-:Y:S02]  /*17c00*/  F2FP.F16.F32.PACK_AB R165, R7.reuse, R165 ;  /* 0x000000a507a5723e */ /* 0x040fe400000000ff */
[----:B------:R-:W-:Y:S01]  /*17c10*/  FADD.FTZ R10, R7, R10 ;  /* 0x0000000a070a7221 */ /* 0x000fe20000010000 */
[C---:B------:R-:W-:Y:S01]  /*17c20*/  FADD.FTZ R11, R48.reuse, R11 ;  /* 0x0000000b300b7221 */ /* 0x040fe20000010000 */
[----:B------:R-:W-:Y:S01]  /*17c30*/  F2FP.F16.F32.PACK_AB R160, R48, R160 ;  /* 0x000000a030a0723e */ /* 0x000fe200000000ff */
[----:B------:R-:W-:-:S02]  /*17c40*/  IMAD.MOV.U32 R7, RZ, RZ, R21 ;  /* 0x000000ffff077224 */ /* 0x000fc400078e0015 */
        /* <DEDUP_REMOVED lines=8> */
[----:B-1----:R-:W-:-:S02]  /*17cd0*/  F2FP.F16.F32.PACK_AB R161, R8, R161 ;  /* 0x000000a108a1723e */ /* 0x002fc400000000ff */
[----:B------:R-:W-:Y:S01]  /*17ce0*/  FADD.FTZ R10, R8, R3 ;  /* 0x00000003080a7221 */ /* 0x000fe20000010000 */
[----:B------:R-:W-:-:S03]  /*17cf0*/  FADD.FTZ R11, R46, R11 ;  /* 0x0000000b2e0b7221 */ /* 0x000fc60000010000 */
[----:B------:R-:W-:Y:S01]  /*17d00*/  FADD.FTZ R3, R163, R10 ;  /* 0x0000000aa3037221 */ /* 0x000fe20000010000 */
[----:B--2---:R-:W-:-:S03]  /*17d10*/  F2FP.F16.F32.PACK_AB R163, R14, R163 ;  /* 0x000000a30ea3723e */ /* 0x004fc600000000ff */
[----:B------:R-:W-:-:S04]  /*17d20*/  FADD.FTZ R3, R14, R3 ;  /* 0x000000030e037221 */ /* 0x000fc80000010000 */
[----:B------:R-:W-:-:S04]  /*17d30*/  FADD.FTZ R4, R74, R3 ;  /* 0x000000034a047221 */ /* 0x000fc80000010000 */
        /* <DEDUP_REMOVED lines=13> */
[C---:B---3--:R-:W-:Y:S02]  /*17e10*/  F2FP.F16.F32.PACK_AB R155, R60.reuse, R155 ;  /* 0x0000009b3c9b723e */ /* 0x048fe400000000ff */
[----:B------:R-:W-:Y:S01]  /*17e20*/  FADD.FTZ R3, R60, R8 ;  /* 0x000000083c037221 */ /* 0x000fe20000010000 */
[----:B------:R-:W-:Y:S06]  /*17e30*/  @P3 BRA `(.L_x_2886) ;  /* 0xffffffc800743947 */ /* 0x000fec000383ffff */
[----:B------:R-:W-:Y:S05]  /*17e40*/  BSYNC B1 ;  /* 0x0000000000017941 */ /* 0x000fea0003800000 */
.L_x_2875:
[----:B------:R-:W-:Y:S05]  /*17e50*/  BSYNC B0 ;  /* 0x0000000000007941 */ /* 0x000fea0003800000 */
.L_x_2874:
[----:B------:R-:W-:Y:S01]  /*17e60*/  ISETP.GE.AND P2, PT, R13, RZ, PT ;  /* 0x000000ff0d00720c */ /* 0x000fe20003f46270 */
[----:B------:R-:W-:-:S12]  /*17e70*/  BSSY B0, `(.L_x_2887) ;  /* 0x00002d6000007945 */ /* 0x000fd80003800000 */
[----:B------:R-:W-:Y:S05]  /*17e80*/  @!P2 BRA `(.L_x_2888) ;  /* 0x0000002c0050a947 */ /* 0x000fea0003800000 */
[----:B------:R-:W-:Y:S01]  /*17e90*/  IMAD.MOV.U32 R11, RZ, RZ, R21 ;  /* 0x000000ffff0b7224 */ /* 0x000fe200078e0015 */
[----:B------:R-:W-:Y:S01]  /*17ea0*/  MOV R14, R188 ;  /* 0x000000bc000e7202 */ /* 0x000fe20000000f00 */
[----:B------:R-:W-:Y:S02]  /*17eb0*/  IMAD.MOV.U32 R10, RZ, RZ, R213 ;  /* 0x000000ffff0a7224 */ /* 0x000fe400078e00d5 */
[----:B------:R-:W-:-:S07]  /*17ec0*/  IMAD.MOV.U32 R15, RZ, RZ, R185 ;  /* 0x000000ffff0f7224 */ /* 0x000fce00078e00b9 */
.L_x_2899:
[----:B------:R-:W-:-:S05]  /*17ed0*/  VIADD R12, R15, 0x1 ;  /* 0x000000010f0c7836 */ /* 0x000fca0000000000 */
[----:B------:R-:W-:-:S04]  /*17ee0*/  ISETP.NE.AND P2, PT, R12, 0x2, PT ;  /* 0x000000020c00780c */ /* 0x000fc80003f45270 */
[----:B------:R-:W-:Y:S02]  /*17ef0*/  SEL R7, RZ, 0x1, P2 ;  /* 0x00000001ff077807 */ /* 0x000fe40001000000 */
[----:B------:R-:W-:Y:S02]  /*17f00*/  SEL R12, R12, RZ, P2 ;  /* 0x000000ff0c0c7207 */ /* 0x000fe40001000000 */
[----:B------:R-:W-:Y:S02]  /*17f10*/  LOP3.LUT R188, R14, R7, RZ, 0x3c, !PT ;  /* 0x000000070ebc7212 */ /* 0x000fe400078e3cff */
[----:B------:R-:W-:Y:S01]  /*17f20*/  MOV R185, R12 ;  /* 0x0000000c00b97202 */ /* 0x000fe20000000f00 */
[----:B------:R-:W-:Y:S06]  /*17f30*/  @!P0 BRA `(.L_x_2889) ;  /* 0x0000000000048947 */ /* 0x000fec0003800000 */
[----:B------:R-:W-:Y:S01]  /*17f40*/  BPT.TRAP 0x1 ;  /* 0x000000040000795c */ /* 0x000fe20000300000 */
.L_x_2889:
[----:B------:R-:W-:Y:S01]  /*17f50*/  IMAD R8, R185, 0x8, R16 ;  /* 0x00000008b9087824 */ /* 0x000fe200078e0210 */
[----:B------:R-:W-:-:S04]  /*17f60*/  SHF.L.U32 R9, R188, 0x1f, RZ ;  /* 0x0000001fbc097819 */ /* 0x000fc800000006ff */
[----:B------:R0:W1:Y:S01]  /*17f70*/  SYNCS.PHASECHK.TRANS64.TRYWAIT P2, [R8+URZ+0x34830], R9 ;  /* 0x03483009080075a7 */ /* 0x000062000804017f */
[----:B------:R-:W-:Y:S05]  /*17f80*/  @!P0 BRA `(.L_x_2890) ;  /* 0x0000000000048947 */ /* 0x000fea0003800000 */
[----:B------:R-:W-:Y:S01]  /*17f90*/  BPT.TRAP 0x1 ;  /* 0x000000040000795c */ /* 0x000fe20000300000 */
.L_x_2890:
[----:B------:R-:W-:Y:S01]  /*17fa0*/  BSSY B1, `(.L_x_2891) ;  /* 0x0000006000017945 */ /* 0x000fe20003800000 */
[----:B------:R-:W-:Y:S02]  /*17fb0*/  IMAD R6, R185, 0xc00, R5 ;  /* 0x00000c00b9067824 */ /* 0x000fe400078e0205 */
[----:B------:R-:W-:Y:S01]  /*17fc0*/  IMAD.MOV.U32 R7, RZ, RZ, 0x40000040 ;  /* 0x40000040ff077424 */ /* 0x000fe200078e00ff */
[----:B-1----:R-:W-:Y:S06]  /*17fd0*/  @P2 BRA `(.L_x_2892) ;  /* 0x0000000000082947 */ /* 0x002fec0003800000 */
[----:B------:R-:W1:Y:S02]  /*17fe0*/  SYNCS.PHASECHK.TRANS64.TRYWAIT P2, [R8+URZ+0x34830], R9 ;  /* 0x03483009080075a7 */ /* 0x000e64000804017f */
[----:B-1----:R-:W-:Y:S05]  /*17ff0*/  @!P2 BRA `(.L_x_2893) ;  /* 0x000000e0004ca947 */ /* 0x002fea0003800000 */
.L_x_2892:
[----:B------:R-:W-:Y:S05]  /*18000*/  BSYNC B1 ;  /* 0x0000000000017941 */ /* 0x000fea0003800000 */
.L_x_2891:
[----:B------:R-:W2:Y:S04]  /*18010*/  LDL.64 R20, [R1+0x38] ;  /* 0x0000380001147983 */ /* 0x000ea80000100a00 */
[----:B------:R3:W-:Y:S04]  /*18020*/  STL.64 [R1+0x68], R10 ;  /* 0x0000680a01007387 */ /* 0x0007e80000100a00 */
[----:B---3--:R-:W3:Y:S04]  /*18030*/  LDL.64 R10, [R1+0x30] ;  /* 0x00003000010a7983 */ /* 0x008ee80000100a00 */
[----:B------:R4:W-:Y:S04]  /*18040*/  STL.64 [R1+0x60], R4 ;  /* 0x0000600401007387 */ /* 0x0009e80000100a00 */
[----:B----4-:R-:W4:Y:S01]  /*18050*/  LDL.64 R4, [R1+0x28] ;  /* 0x0000280001047983 */ /* 0x010f220000100a00 */
[----:B------:R-:W-:-:S02]  /*18060*/  R2UR UR6, R6 ;  /* 0x00000000060672ca */ /* 0x000fc400000e0000 */
[----:B------:R-:W-:Y:S01]  /*18070*/  R2UR UR7, R7 ;  /* 0x00000000070772ca */ /* 0x000fe200000e0000 */
[----:B------:R-:W-:Y:S01]  /*18080*/  WARPGROUP.ARRIVE ;  /* 0x00000000000079c5 */ /* 0x000fe20000000000 */
[----:B01----:R-:W-:Y:S01]  /*18090*/  IMAD.MOV.U32 R9, RZ, RZ, 0x40000040 ;  /* 0x40000040ff097424 */ /* 0x003fe200078e00ff */
[----:B------:R-:W-:Y:S02]  /*180a0*/  IADD3 R8, R6, 0x2, RZ ;  /* 0x0000000206087810 */ /* 0x000fe40007ffe0ff */
[----:B--2---:R-:W-:Y:S02]  /*180b0*/  R2UR UR4, R20 ;  /* 0x00000000140472ca */ /* 0x004fe400000e0000 */
[----:B------:R-:W-:Y:S02]  /*180c0*/  R2UR UR5, R21 ;  /* 0x00000000150572ca */ /* 0x000fe400000e0000 */
[----:B------:R-:W2:Y:S11]  /*180d0*/  LDL.64 R20, [R1+0x18] ;  /* 0x0000180001147983 */ /* 0x000eb60000100a00 */
[----:B------:R-:W-:Y:S01]  /*180e0*/  HGMMA.64x128x16.F32 R24, gdesc[UR4], RZ, !UPT, gsb0 ;  /* 0x01e00000041879f0 */ /* 0x000fe2000c0008ff */
[----:B------:R-:W-:-:S02]  /*180f0*/  R2UR UR6, R8 ;  /* 0x00000000080672ca */ /* 0x000fc400000e0000 */
[----:B------:R-:W-:Y:S02]  /*18100*/  R2UR UR7, R9 ;  /* 0x00000000090772ca */ /* 0x000fe400000e0000 */
[----:B---3--:R-:W-:Y:S02]  /*18110*/  R2UR UR4, R10 ;  /* 0x000000000a0472ca */ /* 0x008fe400000e0000 */
[----:B------:R-:W-:Y:S02]  /*18120*/  R2UR UR5, R11 ;  /* 0x000000000b0572ca */ /* 0x000fe400000e0000 */
[----:B------:R-:W3:Y:S01]  /*18130*/  LDL.64 R10, [R1+0x10] ;  /* 0x00001000010a7983 */ /* 0x000ee20000100a00 */
[----:B------:R-:W-:Y:S01]  /*18140*/  VIADD R8, R6, 0x4 ;  /* 0x0000000406087836 */ /* 0x000fe20000000000 */
[----:B------:R-:W-:Y:S01]  /*18150*/  MOV R9, 0x40000040 ;  /* 0x4000004000097802 */ /* 0x000fe20000000f00 */
[----:B------:R-:W-:Y:S02]  /*18160*/  WARPGROUP.DEPBAR.LE gsb0, 0x0 ;  /* 0x00008000000079c5 */ /* 0x000fe40000010000 */
[----:B------:R-:W-:-:S06]  /*18170*/  WARPGROUP.ARRIVE ;  /* 0x00000000000079c5 */ /* 0x000fcc0000000000 */
[----:B------:R-:W-:Y:S01]  /*18180*/  HGMMA.64x128x16.F32 R24, gdesc[UR4], R24, gsb0 ;  /* 0x01e00000041879f0 */ /* 0x000fe20008000818 */
[----:B------:R-:W-:Y:S02]  /*18190*/  R2UR UR6, R8 ;  /* 0x00000000080672ca */ /* 0x000fe400000e0000 */
[----:B------:R-:W-:Y:S02]  /*181a0*/  R2UR UR7, R9 ;  /* 0x00000000090772ca */ /* 0x000fe400000e0000 */
[----:B----4-:R-:W-:Y:S02]  /*181b0*/  R2UR UR4, R4 ;  /* 0x00000000040472ca */ /* 0x010fe400000e0000 */
[----:B------:R-:W-:Y:S02]  /*181c0*/  R2UR UR5, R5 ;  /* 0x00000000050572ca */ /* 0x000fe400000e0000 */
[----:B------:R-:W4:Y:S01]  /*181d0*/  LDL.64 R4, [R1+0x8] ;  /* 0x0000080001047983 */ /* 0x000f220000100a00 */
[----:B------:R-:W-:-:S02]  /*181e0*/  VIADD R8, R6, 0x6 ;  /* 0x0000000606087836 */ /* 0x000fc40000000000 */
[----:B------:R-:W-:Y:S01]  /*181f0*/  IMAD.MOV.U32 R9, RZ, RZ, 0x40000040 ;  /* 0x40000040ff097424 */ /* 0x000fe200078e00ff */
[----:B------:R-:W-:Y:S02]  /*18200*/  WARPGROUP.DEPBAR.LE gsb0, 0x0 ;  /* 0x00008000000079c5 */ /* 0x000fe40000010000 */
[----:B------:R-:W-:-:S06]  /*18210*/  WARPGROUP.ARRIVE ;  /* 0x00000000000079c5 */ /* 0x000fcc0000000000 */
[----:B------:R-:W-:Y:S01]  /*18220*/  HGMMA.64x128x16.F32 R24, gdesc[UR4], R24, gsb0 ;  /* 0x01e00000041879f0 */ /* 0x000fe20008000818 */
[----:B------:R-:W-:Y:S02]  /*18230*/  R2UR UR6, R8 ;  /* 0x00000000080672ca */ /* 0x000fe400000e0000 */
[----:B------:R-:W-:Y:S02]  /*18240*/  R2UR UR7, R9 ;  /* 0x00000000090772ca */ /* 0x000fe400000e0000 */
[----:B--2---:R-:W-:Y:S02]  /*18250*/  R2UR UR4, R20 ;  /* 0x00000000140472ca */ /* 0x004fe400000e0000 */
[----:B------:R-:W-:Y:S02]  /*18260*/  R2UR UR5, R21 ;  /* 0x00000000150572ca */ /* 0x000fe400000e0000 */
[----:B------:R-:W2:Y:S01]  /*18270*/  LDL.64 R20, [R1] ;  /* 0x0000000001147983 */ /* 0x000ea20000100a00 */
[----:B------:R-:W-:Y:S01]  /*18280*/  IMAD.MOV.U32 R9, RZ, RZ, 0x40000040 ;  /* 0x40000040ff097424 */ /* 0x000fe200078e00ff */
[----:B------:R-:W-:Y:S01]  /*18290*/  IADD3 R8, R6, 0x400, RZ ;  /* 0x0000040006087810 */ /* 0x000fe20007ffe0ff */
[----:B------:R-:W-:-:S02]  /*182a0*/  WARPGROUP.DEPBAR.LE gsb0, 0x0 ;  /* 0x00008000000079c5 */ /* 0x000fc40000010000 */
[----:B------:R-:W-:-:S06]  /*182b0*/  WARPGROUP.ARRIVE ;  /* 0x00000000000079c5 */ /* 0x000fcc0000000000 */
[----:B------:R-:W-:Y:S01]  /*182c0*/  HGMMA.64x128x16.F32 R24, gdesc[UR4], R24, gsb0 ;  /* 0x01e00000041879f0 */ /* 0x000fe20008000818 */
[----:B------:R-:W-:Y:S02]  /*182d0*/  R2UR UR6, R8 ;  /* 0x00000000080672ca */ /* 0x000fe400000e0000 */
[----:B------:R-:W-:Y:S02]  /*182e0*/  R2UR UR7, R9 ;  /* 0x00000000090772ca */ /* 0x000fe400000e0000 */
[----:B---3--:R-:W-:Y:S02]  /*182f0*/  R2UR UR4, R10 ;  /* 0x000000000a0472ca */ /* 0x008fe400000e0000 */
        /* <DEDUP_REMOVED lines=9> */
[----:B----4-:R-:W-:Y:S02]  /*18390*/  R2UR UR4, R4 ;  /* 0x00000000040472ca */ /* 0x010fe400000e0000 */
        /* <DEDUP_REMOVED lines=9> */
[----:B--2---:R-:W-:Y:S02]  /*18430*/  R2UR UR4, R20 ;  /* 0x00000000140472ca */ /* 0x004fe400000e0000 */
[----:B------:R-:W-:Y:S01]  /*18440*/  R2UR UR5, R21 ;  /* 0x00000000150572ca */ /* 0x000fe200000e0000 */
[----:B------:R-:W-:Y:S01]  /*18450*/  IMAD.MOV.U32 R9, RZ, RZ, 0x40000040 ;  /* 0x40000040ff097424 */ /* 0x000fe200078e00ff */
[----:B------:R-:W-:Y:S01]  /*18460*/  IADD3 R8, R6, 0x406, RZ ;  /* 0x0000040606087810 */ /* 0x000fe20007ffe0ff */
[----:B------:R-:W-:-:S02]  /*18470*/  WARPGROUP.DEPBAR.LE gsb0, 0x0 ;  /* 0x00008000000079c5 */ /* 0x000fc40000010000 */
[----:B------:R-:W-:-:S08]  /*18480*/  WARPGROUP.ARRIVE ;  /* 0x00000000000079c5 */ /* 0x000fd00000000000 */
        /* <DEDUP_REMOVED lines=111> */
.L_x_2894:
[----:B------:R-:W-:Y:S01]  /*18b80*/  SHF.L.U32 R0, R14, 0x1f, RZ ;  /* 0x0000001f0e007819 */ /* 0x000fe200000006ff */
[----:B------:R-:W-:-:S04]  /*18b90*/  IMAD R14, R15, 0x8, R16 ;  /* 0x000000080f0e7824 */ /* 0x000fc800078e0210 */
[----:B------:R0:W1:Y:S01]  /*18ba0*/  SYNCS.PHASECHK.TRANS64.TRYWAIT P2, [R14+URZ+0x34850], R0 ;  /* 0x034850000e0075a7 */ /* 0x000062000804017f */
[----:B------:R-:W-:Y:S05]  /*18bb0*/  @!P0 BRA `(.L_x_2895) ;  /* 0x0000000000048947 */ /* 0x000fea0003800000 */
[----:B------:R-:W-:Y:S01]  /*18bc0*/  BPT.TRAP 0x1 ;  /* 0x000000040000795c */ /* 0x000fe20000300000 */
.L_x_2895:
[----:B------:R-:W-:Y:S04]  /*18bd0*/  BSSY B1, `(.L_x_2896) ;  /* 0x0000004000017945 */ /* 0x000fe80003800000 */
[----:B-1----:R-:W-:Y:S05]  /*18be0*/  @P2 BRA `(.L_x_2897) ;  /* 0x0000000000082947 */ /* 0x002fea0003800000 */
[----:B------:R-:W1:Y:S02]  /*18bf0*/  SYNCS.PHASECHK.TRANS64.TRYWAIT P2, [R14+URZ+0x34850], R0 ;  /* 0x034850000e0075a7 */ /* 0x000e64000804017f */
[----:B-1----:R-:W-:Y:S05]  /*18c00*/  @!P2 BRA `(.L_x_2898) ;  /* 0x000000d4005ca947 */ /* 0x002fea0003800000 */
.L_x_2897:
[----:B------:R-:W-:Y:S05]  /*18c10*/  BSYNC B1 ;  /* 0x0000000000017941 */ /* 0x000fea0003800000 */
.L_x_2896:
        /* <DEDUP_REMOVED lines=19> */
[----:B------:R-:W-:Y:S01]  /*18d50*/  MUFU.TANH R21, R21 ;  /* 0x0000001500157308 */ /* 0x000fe20000002400 */
[----:B------:R-:W-:Y:S01]  /*18d60*/  FMUL.FTZ R15, R27, UR38 ;  /* 0x000000261b0f7c20 */ /* 0x000fe20008410000 */
[C---:B------:R-:W-:Y:S01]  /*18d70*/  R2UR UR6, R6.reuse ;  /* 0x00000000060672ca */ /* 0x040fe200000e0000 */
[----:B------:R-:W-:-:S02]  /*18d80*/  VIADD R8, R6, 0x80 ;  /* 0x0000008006087836 */ /* 0x000fc40000000000 */
        /* <DEDUP_REMOVED lines=13> */
[----:B------:R-:W1:Y:S01]  /*18e60*/  MUFU.TANH R26, R26 ;  /* 0x0000001a001a7308 */ /* 0x000e620000002400 */
[----:B------:R-:W-:Y:S01]  /*18e70*/  R2UR UR7, R9 ;  /* 0x00000000090772ca */ /* 0x000fe200000e0000 */
[----:B------:R-:W-:-:S02]  /*18e80*/  VIADD R8, R6, 0x100 ;  /* 0x0000010006087836 */ /* 0x000fc40000000000 */
[----:B------:R-:W-:Y:S01]  /*18e90*/  FMUL.FTZ R46, R48, UR38 ;  /* 0x00000026302e7c20 */ /* 0x000fe20008410000 */
[----:B------:R-:W-:Y:S02]  /*18ea0*/  IMAD.MOV.U32 R9, RZ, RZ, 0x40000040 ;  /* 0x40000040ff097424 */ /* 0x000fe400078e00ff */
[----:B------:R-:W-:Y:S01]  /*18eb0*/  FMUL.FTZ R48, R49, UR38 ;  /* 0x0000002631307c20 */ /* 0x000fe20008410000 */
[----:B------:R-:W-:Y:S01]  /*18ec0*/  FMUL.FTZ R45, R50, UR38 ;  /* 0x00000026322d7c20 */ /* 0x000fe20008410000 */
[----:B------:R-:W-:Y:S01]  /*18ed0*/  FMUL.FTZ R50, R52, UR38 ;  /* 0x0000002634327c20 */ /* 0x000fe20008410000 */
[----:B------:R-:W2:Y:S01]  /*18ee0*/  MUFU.TANH R28, R28 ;  /* 0x0000001c001c7308 */ /* 0x000ea20000002400 */
[----:B0----5:R-:W-:Y:S01]  /*18ef0*/  FMNMX.FTZ R2, R0, R10, !PT ;  /* 0x0000000a00027209 */ /* 0x021fe20007810000 */
[----:B------:R-:W-:Y:S01]  /*18f00*/  FMUL.FTZ R44, R47, UR38 ;  /* 0x000000262f2c7c20 */ /* 0x000fe20008410000 */
[----:B------:R-:W-:Y:S01]  /*18f10*/  FMUL.FTZ R47, R51, UR38 ;  /* 0x00000026332f7c20 */ /* 0x000fe20008410000 */
[----:B------:R-:W-:Y:S01]  /*18f20*/  FMUL.FTZ R51, R53, UR38 ;  /* 0x0000002635337c20 */ /* 0x000fe20008410000 */
[----:B------:R-:W-:Y:S01]  /*18f30*/  FMNMX.FTZ R2, R20, R2, !PT ;  /* 0x0000000214027209 */ /* 0x000fe20007810000 */
[----:B------:R-:W-:Y:S01]  /*18f40*/  FMUL.FTZ R49, R54, UR38 ;  /* 0x0000002636317c20 */ /* 0x000fe20008410000 */
[----:B------:R-:W-:Y:S01]  /*18f50*/  FMUL.FTZ R54, R56, UR38 ;  /* 0x0000002638367c20 */ /* 0x000fe20008410000 */
[----:B------:R-:W0:Y:S01]  /*18f60*/  MUFU.TANH R29, R29 ;  /* 0x0000001d001d7308 */ /* 0x000e220000002400 */
[----:B------:R-:W-:Y:S01]  /*18f70*/  FMNMX.FTZ R2, R21, R2, !PT ;  /* 0x0000000215027209 */ /* 0x000fe20007810000 */
[----:B------:R-:W-:Y:S01]  /*18f80*/  FMUL.FTZ R52, R55, UR38 ;  /* 0x0000002637347c20 */ /* 0x000fe20008410000 */
[----:B------:R-:W-:Y:S01]  /*18f90*/  FMUL.FTZ R55, R57, UR38 ;  /* 0x0000002639377c20 */ /* 0x000fe20008410000 */
[----:B------:R-:W-:Y:S01]  /*18fa0*/  FMUL.FTZ R57, R60, UR38 ;  /* 0x000000263c397c20 */ /* 0x000fe20008410000 */
[----:B-1----:R-:W-:Y:S01]  /*18fb0*/  FMNMX.FTZ R2, R26, R2, !PT ;  /* 0x000000021a027209 */ /* 0x002fe20007810000 */
        /* <DEDUP_REMOVED lines=27> */
[----:B------:R-:W-:-:S02]  /*19170*/  IMAD.MOV.U32 R39, RZ, RZ, 0x40000040 ;  /* 0x40000040ff277424 */ /* 0x000fc400078e00ff */
        /* <DEDUP_REMOVED lines=12> */
[----:B------:R-:W-:Y:S01]  /*19240*/  @!P1 VIADD R14, R14, 0x34860 ;  /* 0x000348600e0e9836 */ /* 0x000fe20000000000 */
[C---:B------:R-:W-:Y:S01]  /*19250*/  ISETP.GT.AND P2, PT, R13.reuse, RZ, PT ;  /* 0x000000ff0d00720c */ /* 0x040fe20003f44270 */
[----:B------:R-:W4:Y:S01]  /*19260*/  MUFU.TANH R43, R43 ;  /* 0x0000002b002b7308 */ /* 0x000f220000002400 */
[----:B------:R-:W-:-:S02]  /*19270*/  VIADD R13, R13, 0xffffffff ;  /* 0xffffffff0d0d7836 */ /* 0x000fc40000000000 */
[----:B------:R-:W-:-:S05]  /*19280*/  @!P1 PRMT R14, RZ, 0x654, R14 ;  /* 0x00000654ff0e9816 */ /* 0x000fca000000000e */
[----:B------:R-:W4:Y:S08]  /*19290*/  MUFU.TANH R46, R46 ;  /* 0x0000002e002e7308 */ /* 0x000f300000002400 */
[----:B------:R-:W4:Y:S08]  /*192a0*/  MUFU.TANH R48, R48 ;  /* 0x0000003000307308 */ /* 0x000f300000002400 */
[----:B------:R-:W4:Y:S08]  /*192b0*/  MUFU.TANH R50, R50 ;  /* 0x0000003200327308 */ /* 0x000f300000002400 */
[----:B------:R-:W4:Y:S08]  /*192c0*/  MUFU.TANH R51, R51 ;  /* 0x0000003300337308 */ /* 0x000f300000002400 */
[----:B------:R-:W4:Y:S08]  /*192d0*/  MUFU.TANH R54, R54 ;  /* 0x0000003600367308 */ /* 0x000f300000002400 */
[----:B------:R-:W4:Y:S08]  /*192e0*/  MUFU.TANH R55, R55 ;  /* 0x0000003700377308 */ /* 0x000f300000002400 */
[----:B------:R-:W4:Y:S08]  /*192f0*/  MUFU.TANH R57, R57 ;  /* 0x0000003900397308 */ /* 0x000f300000002400 */
[----:B------:R-:W4:Y:S08]  /*19300*/  MUFU.TANH R59, R59 ;  /* 0x0000003b003b7308 */ /* 0x000f300000002400 */
[----:B------:R-:W4:Y:S01]  /*19310*/  MUFU.TANH R60, R60 ;  /* 0x0000003c003c7308 */ /* 0x000f220000002400 */
[----:B------:R-:W-:-:S02]  /*19320*/  WARPGROUP.DEPBAR.LE gsb0, 0x0 ;  /* 0x00008000000079c5 */ /* 0x000fc40000010000 */
[----:B------:R-:W-:-:S05]  /*19330*/  WARPGROUP.ARRIVE ;  /* 0x00000000000079c5 */ /* 0x000fca0000000000 */
[----:B------:R-:W4:Y:S01]  /*19340*/  MUFU.TANH R61, R61 ;  /* 0x0000003d003d7308 */ /* 0x000f220000002400 */
[----:B------:R-:W-:Y:S01]  /*19350*/  HGMMA.64x128x16.F32 R88, R176, gdesc[UR4].tnspB, R88, gsb0 ;  /* 0x41e00004b0587df0 */ /* 0x000fe20008000858 */
[----:B------:R-:W-:Y:S02]  /*19360*/  R2UR UR6, R8 ;  /* 0x00000000080672ca */ /* 0x000fe400000e0000 */
[----:B------:R-:W-:-:S04]  /*19370*/  R2UR UR7, R9 ;  /* 0x00000000090772ca */ /* 0x000fc800000e0000 */
[----:B------:R-:W4:Y:S01]  /*19380*/  MUFU.TANH R62, R62 ;  /* 0x0000003e003e7308 */ /* 0x000f220000002400 */
[----:B-1----:R-:W-:Y:S02]  /*19390*/  FMNMX.FTZ R9, R32, R2, !PT ;  /* 0x0000000220097209 */ /* 0x002fe40007810000 */
[----:B------:R-:W-:Y:S02]  /*193a0*/  IADD3 R8, R6, 0x180, RZ ;  /* 0x0000018006087810 */ /* 0x000fe40007ffe0ff */
[----:B--2---:R-:W-:-:S03]  /*193b0*/  FMNMX.FTZ R9, R34, R9, !PT ;  /* 0x0000000922097209 */ /* 0x004fc60007810000 */
[----:B------:R-:W1:Y:S01]  /*193c0*/  MUFU.TANH R64, R64 ;  /* 0x0000004000407308 */ /* 0x000e620000002400 */
[----:B0-----:R-:W-:-:S04]  /*193d0*/  FMNMX.FTZ R2, R36, R9, !PT ;  /* 0x0000000924027209 */ /* 0x001fc80007810000 */
[----:B---3--:R-:W-:-:S03]  /*193e0*/  FMNMX.FTZ R9, R37, R2, !PT ;  /* 0x0000000225097209 */ /* 0x008fc60007810000 */
[----:B------:R-:W0:Y:S01]  /*193f0*/  MUFU.TANH R65, R65 ;  /* 0x0000004100417308 */ /* 0x000e220000002400 */
[----:B----4-:R-:W-:-:S04]  /*19400*/  FMNMX.FTZ R2, R42, R9, !PT ;  /* 0x000000092a027209 */ /* 0x010fc80007810000 */
[----:B------:R-:W-:-:S03]  /*19410*/  FMNMX.FTZ R9, R43, R2, !PT ;  /* 0x000000022b097209 */ /* 0x000fc60007810000 */
[----:B------:R-:W2:Y:S01]  /*19420*/  MUFU.TANH R68, R68 ;  /* 0x0000004400447308 */ /* 0x000ea20000002400 */
[----:B------:R-:W-:-:S04]  /*19430*/  FMNMX.FTZ R9, R46, R9, !PT ;  /* 0x000000092e097209 */ /* 0x000fc80007810000 */
[----:B------:R-:W-:-:S03]  /*19440*/  FMNMX.FTZ R9, R48, R9, !PT ;  /* 0x0000000930097209 */ /* 0x000fc60007810000 */
[----:B------:R-:W3:Y:S01]  /*19450*/  MUFU.TANH R69, R69 ;  /* 0x0000004500457308 */ /* 0x000ee20000002400 */
[----:B------:R-:W-:-:S04]  /*19460*/  FMNMX.FTZ R2, R50, R9, !PT ;  /* 0x0000000932027209 */ /* 0x000fc80007810000 */
[----:B------:R-:W-:-:S03]  /*19470*/  FMNMX.FTZ R9, R51, R2, !PT ;  /* 0x0000000233097209 */ /* 0x000fc60007810000 */
[----:B------:R-:W4:Y:S01]  /*19480*/  MUFU.TANH R72, R72 ;  /* 0x0000004800487308 */ /* 0x000f220000002400 */
        /* <DEDUP_REMOVED lines=10> */
[----:B-1----:R-:W-:-:S03]  /*19530*/  FMNMX.FTZ R2, R64, R9, !PT ;  /* 0x0000000940027209 */ /* 0x002fc60007810000 */
[----:B------:R-:W1:Y:S01]  /*19540*/  MUFU.TANH R77, R77 ;  /* 0x0000004d004d7308 */ /* 0x000e620000002400 */
[----:B0-----:R-:W-:-:S04]  /*19550*/  FMNMX.FTZ R9, R65, R2, !PT ;  /* 0x0000000241097209 */ /* 0x001fc80007810000 */
[----:B--2---:R-:W-:Y:S01]  /*19560*/  FMNMX.FTZ R2, R68, R9, !PT ;  /* 0x0000000944027209 */ /* 0x004fe20007810000 */
[----:B------:R-:W-:Y:S02]  /*19570*/  IMAD.MOV.U32 R9, RZ, RZ, 0x40000040 ;  /* 0x40000040ff097424 */ /* 0x000fe400078e00ff */
[----:B------:R-:W0:Y:S01]  /*19580*/  MUFU.TANH R7, R7 ;  /* 0x0000000700077308 */ /* 0x000e220000002400 */
[----:B---3--:R-:W-:-:S04]  /*19590*/  FMNMX.FTZ R2, R69, R2, !PT ;  /* 0x0000000245027209 */ /* 0x008fc80007810000 */
[----:B----4-:R-:W-:-:S03]  /*195a0*/  FMNMX.FTZ R2, R72, R2, !PT ;  /* 0x0000000248027209 */ /* 0x010fc60007810000 */
[----:B------:R-:W2:Y:S08]  /*195b0*/  MUFU.TANH R15, R15 ;  /* 0x0000000f000f7308 */ /* 0x000eb00000002400 */
[----:B------:R-:W3:Y:S08]  /*195c0*/  MUFU.TANH R24, R24 ;  /* 0x0000001800187308 */ /* 0x000ef00000002400 */
        /* <DEDUP_REMOVED lines=10> */
[----:B------:R-:W-:Y:S02]  /*19670*/  R2UR UR7, R9 ;  /* 0x00000000090772ca */ /* 0x000fe400000e0000 */
[----:B------:R-:W-:Y:S02]  /*19680*/  FMNMX.FTZ R9, R73, R2, !PT ;  /* 0x0000000249097209 */ /* 0x000fe40007810000 */
[----:B------:R-:W-:Y:S02]  /*19690*/  MUFU.TANH R8, R63 ;  /* 0x0000003f00087308 */ /* 0x000fe40000002400 */
[----:B------:R-:W-:-:S04]  /*196a0*/  FMNMX.FTZ R9, R80, R9, !PT ;  /* 0x0000000950097209 */ /* 0x000fc80007810000 */
[----:B------:R-:W-:Y:S02]  /*196b0*/  FMNMX.FTZ R2, R76, R9, !PT ;  /* 0x000000094c027209 */ /* 0x000fe40007810000 */
[----:B------:R0:W-:Y:S02]  /*196c0*/  MUFU.TANH R63, R38 ;  /* 0x00000026003f7308 */ /* 0x0001e40000002400 */
[----:B-1----:R-:W-:-:S05]  /*196d0*/  FMNMX.FTZ R9, R77, R2, !PT ;  /* 0x000000024d097209 */ /* 0x002fca0007810000 */
[----:B------:R-:W1:Y:S01]  /*196e0*/  SHFL.BFLY PT, R2, R9, 0x2, 0x1f ;  /* 0x0c401f0009027f89 */ /* 0x000e6200000e0000 */
[----:B0-----:R-:W-:Y:S01]  /*196f0*/  IADD3 R38, R6, 0x200, RZ ;  /* 0x0000020006267810 */ /* 0x001fe20007ffe0ff */
[----:B------:R-:W0:Y:S08]  /*19700*/  MUFU.TANH R40, R40 ;  /* 0x0000002800287308 */ /* 0x000e300000002400 */
[----:B------:R-:W0:Y:S08]  /*19710*/  MUFU.TANH R41, R41 ;  /* 0x0000002900297308 */ /* 0x000e300000002400 */
[----:B------:R-:W0:Y:S01]  /*19720*/  MUFU.TANH R44, R44 ;  /* 0x0000002c002c7308 */ /* 0x000e220000002400 */
[----:B-1----:R-:W-:Y:S01]  /*19730*/  FMNMX.FTZ R2, R9, R2, !PT ;  /* 0x0000000209027209 */ /* 0x002fe20007810000 */
[----:B------:R-:W-:-:S06]  /*19740*/  IMAD.U32 R9, RZ, RZ, UR42 ;  /* 0x0000002aff097e24 */ /* 0x000fcc000f8e00ff */
[----:B------:R-:W1:Y:S01]  /*19750*/  MUFU.TANH R45, R45 ;  /* 0x0000002d002d7308 */ /* 0x000e620000002400 */
[----:B------:R-:W2:Y:S07]  /*19760*/  SHFL.BFLY PT, R213, R2, 0x1, 0x1f ;  /* 0x0c201f0002d57f89 */ /* 0x000eae00000e0000 */
[----:B------:R-:W1:Y:S08]  /*19770*/  MUFU.TANH R47, R47 ;  /* 0x0000002f002f7308 */ /* 0x000e700000002400 */
[----:B------:R-:W1:Y:S08]  /*19780*/  MUFU.TANH R49, R49 ;  /* 0x0000003100317308 */ /* 0x000e700000002400 */
[----:B------:R-:W1:Y:S01]  /*19790*/  MUFU.TANH R52, R52 ;  /* 0x0000003400347308 */ /* 0x000e620000002400 */
[----:B--2---:R-:W-:-:S05]  /*197a0*/  FMNMX.FTZ R213, R2, R213, !PT ;  /* 0x000000d502d57209 */ /* 0x004fca0007810000 */
[C---:B------:R-:W-:Y:S01]  /*197b0*/  FADD.FTZ R2, -R213.reuse, R10 ;  /* 0x0000000ad5027221 */ /* 0x040fe20000010100 */
[-C--:B------:R-:W-:Y:S01]  /*197c0*/  FMUL.FTZ R10, R213, R9.reuse ;  /* 0x00000009d50a7220 */ /* 0x080fe20000410000 */
[----:B------:R-:W2:Y:S02]  /*197d0*/  MUFU.TANH R53, R53 ;  /* 0x0000003500357308 */ /* 0x000ea40000002400 */
[-C--:B------:R-:W-:Y:S01]  /*197e0*/  FMUL.FTZ R2, R2, R9.reuse ;  /* 0x0000000902027220 */ /* 0x080fe20000410000 */
[--C-:B------:R-:W-:Y:S01]  /*197f0*/  FFMA.FTZ R180, R0, R9, -R10.reuse ;  /* 0x0000000900b47223 */ /* 0x100fe2000001080a */
[----:B------:R-:W-:Y:S01]  /*19800*/  FMNMX.FTZ R0, R7, R11, !PT ;  /* 0x0000000b07007209 */ /* 0x000fe20007810000 */
[-CC-:B------:R-:W-:Y:S01]  /*19810*/  FFMA.FTZ R182, R21, R9.reuse, -R10.reuse ;  /* 0x0000000915b67223 */ /* 0x180fe2000001080a */
[-CC-:B------:R-:W-:Y:S01]  /*19820*/  FFMA.FTZ R84, R20, R9.reuse, -R10.reuse ;  /* 0x0000000914547223 */ /* 0x180fe2000001080a */
[----:B------:R-:W-:Y:S01]  /*19830*/  VIADD R20, R6, 0x280 ;  /* 0x0000028006147836 */ /* 0x000fe20000000000 */
[----:B------:R-:W-:Y:S01]  /*19840*/  FMNMX.FTZ R21, R15, R0, !PT ;  /* 0x000000000f157209 */ /* 0x000fe20007810000 */
[----:B------:R-:W2:Y:S01]  /*19850*/  MUFU.TANH R56, R56 ;  /* 0x0000003800387308 */ /* 0x000ea20000002400 */
[--C-:B------:R-:W-:Y:S01]  /*19860*/  FFMA.FTZ R176, R28, R9, -R10.reuse ;  /* 0x000000091cb07223 */ /* 0x100fe2000001080a */
[----:B------:R-:W-:Y:S01]  /*19870*/  VIADD R28, R6, 0x300 ;  /* 0x00000300061c7836 */ /* 0x000fe20000000000 */
[----:B---3--:R-:W-:Y:S01]  /*19880*/  FMNMX.FTZ R0, R24, R21, !PT ;  /* 0x0000001518007209 */ /* 0x008fe20007810000 */
[-CC-:B------:R-:W-:Y:S01]  /*19890*/  FFMA.FTZ R26, R26, R9.reuse, -R10.reuse ;  /* 0x000000091a1a7223 */ /* 0x180fe2000001080a */
[----:B------:R-:W-:Y:S01]  /*198a0*/  IADD3 R6, R6, 0x380, RZ ;  /* 0x0000038006067810 */ /* 0x000fe20007ffe0ff */
[-CC-:B------:R-:W-:Y:S01]  /*198b0*/  FFMA.FTZ R178, R32, R9.reuse, -R10.reuse ;  /* 0x0000000920b27223 */ /* 0x180fe2000001080a */
[----:B----4-:R-:W-:Y:S01]  /*198c0*/  FMNMX.FTZ R0, R25, R0, !PT ;  /* 0x0000000019007209 */ /* 0x010fe20007810000 */
[----:B------:R-:W3:Y:S01]  /*198d0*/  MUFU.TANH R58, R58 ;  /* 0x0000003a003a7308 */ /* 0x000ee20000002400 */
[-CC-:B------:R-:W-:Y:S01]  /*198e0*/  FFMA.FTZ R32, R43, R9.reuse, -R10.reuse ;  /* 0x000000092b207223 */ /* 0x180fe2000001080a */
[----:B------:R-:W-:Y:S01]  /*198f0*/  FFMA.FTZ R43, R64, R9, -R10 ;  /* 0x00000009402b7223 */ /* 0x000fe2000001080a */
[----:B------:R-:W-:-:S04]  /*19900*/  FMNMX.FTZ R21, R27, R0, !PT ;  /* 0x000000001b157209 */ /* 0x000fc80007810000 */
[----:B------:R-:W-:Y:S01]  /*19910*/  FMNMX.FTZ R0, R30, R21, !PT ;  /* 0x000000151e007209 */ /* 0x000fe20007810000 */
[----:B------:R-:W4:Y:S03]  /*19920*/  MUFU.TANH R66, R66 ;  /* 0x0000004200427308 */ /* 0x000f260000002400 */
[----:B------:R-:W-:-:S04]  /*19930*/  FMNMX.FTZ R0, R31, R0, !PT ;  /* 0x000000001f007209 */ /* 0x000fc80007810000 */
[----:B------:R-:W-:Y:S01]  /*19940*/  FMNMX.FTZ R0, R33, R0, !PT ;  /* 0x0000000021007209 */ /* 0x000fe20007810000 */
[----:B------:R-:W4:Y:S03]  /*19950*/  MUFU.TANH R67, R67 ;  /* 0x0000004300437308 */ /* 0x000f260000002400 */
[----:B------:R-:W-:-:S04]  /*19960*/  FMNMX.FTZ R21, R35, R0, !PT ;  /* 0x0000000023157209 */ /* 0x000fc80007810000 */
[----:B0-----:R-:W-:Y:S01]  /*19970*/  FMNMX.FTZ R0, R40, R21, !PT ;  /* 0x0000001528007209 */ /* 0x001fe20007810000 */
[----:B------:R-:W0:Y:S03]  /*19980*/  MUFU.TANH R70, R70 ;  /* 0x0000004600467308 */ /* 0x000e260000002400 */
[----:B------:R-:W-:-:S04]  /*19990*/  FMNMX.FTZ R21, R41, R0, !PT ;  /* 0x0000000029157209 */ /* 0x000fc80007810000 */
[----:B------:R-:W-:Y:S01]  /*199a0*/  FMNMX.FTZ R0, R44, R21, !PT ;  /* 0x000000152c007209 */ /* 0x000fe20007810000 */
[----:B------:R-:W0:Y:S03]  /*199b0*/  MUFU.TANH R71, R71 ;  /* 0x0000004700477308 */ /* 0x000e260000002400 */
[----:B-1----:R-:W-:-:S04]  /*199c0*/  FMNMX.FTZ R0, R45, R0, !PT ;  /* 0x000000002d007209 */ /* 0x002fc80007810000 */
[----:B------:R-:W-:Y:S01]  /*199d0*/  FMNMX.FTZ R0, R47, R0, !PT ;  /* 0x000000002f007209 */ /* 0x000fe20007810000 */
[----:B------:R-:W1:Y:S01]  /*199e0*/  MUFU.TANH R74, R74 ;  /* 0x0000004a004a7308 */ /* 0x000e620000002400 */
[----:B------:R-:W-:Y:S02]  /*199f0*/  WARPGROUP.DEPBAR.LE gsb0, 0x0 ;  /* 0x00008000000079c5 */ /* 0x000fe40000010000 */
[----:B------:R-:W-:Y:S01]  /*19a00*/  WARPGROUP.ARRIVE ;  /* 0x00000000000079c5 */ /* 0x000fe20000000000 */
[----:B------:R-:W-:Y:S01]  /*19a10*/  FMNMX.FTZ R21, R49, R0, !PT ;  /* 0x0000000031157209 */ /* 0x000fe20007810000 */
[----:B------:R-:W-:-:S03]  /*19a20*/  FFMA.FTZ R172, R36, R9, -R10 ;  /* 0x0000000924ac7223 */ /* 0x000fc6000001080a */
[----:B------:R-:W1:Y:S01]  /*19a30*/  MUFU.TANH R75, R75 ;  /* 0x0000004b004b7308 */ /* 0x000e620000002400 */
[--C-:B------:R-:W-:Y:S01]  /*19a40*/  FFMA.FTZ R174, R42, R9, -R10.reuse ;  /* 0x000000092aae7223 */ /* 0x100fe2000001080a */
[----:B------:R-:W-:Y:S01]  /*19a50*/  FMNMX.FTZ R0, R52, R21, !PT ;  /* 0x0000001534007209 */ /* 0x000fe20007810000 */
[----:B------:R-:W-:Y:S01]  /*19a60*/  HGMMA.64x128x16.F32 R88, R168, gdesc[UR4].tnspB, R88, gsb0 ;  /* 0x41e00004a8587df0 */ /* 0x000fe20008000858 */
[----:B------:R-:W-:Y:S01]  /*19a70*/  R2UR UR6, R38 ;  /* 0x00000000260672ca */ /* 0x000fe200000e0000 */
[-CC-:B------:R-:W-:Y:S01]  /*19a80*/  FFMA.FTZ R38, R29, R9.reuse, -R10.reuse ;  /* 0x000000091d267223 */ /* 0x180fe2000001080a */
[----:B------:R-:W-:Y:S01]  /*19a90*/  R2UR UR7, R39 ;  /* 0x00000000270772ca */ /* 0x000fe200000e0000 */
[-CC-:B------:R-:W-:Y:S01]  /*19aa0*/  FFMA.FTZ R39, R34, R9.reuse, -R10.reuse ;  /* 0x0000000922277223 */ /* 0x180fe2000001080a */
[----:B--2---:R-:W-:Y:S01]  /*19ab0*/  FMNMX.FTZ R21, R53, R0, !PT ;  /* 0x0000000035157209 */ /* 0x004fe20007810000 */
[----:B------:R-:W2:Y:S01]  /*19ac0*/  MUFU.TANH R78, R78 ;  /* 0x0000004e004e7308 */ /* 0x000ea20000002400 */
[-CC-:B------:R-:W-:Y:S01]  /*19ad0*/  FFMA.FTZ R34, R37, R9.reuse, -R10.reuse ;  /* 0x0000000925227223 */ /* 0x180fe2000001080a */
[--C-:B------:R-:W-:Y:S01]  /*19ae0*/  FFMA.FTZ R36, R48, R9, -R10.reuse ;  /* 0x0000000930247223 */ /* 0x100fe2000001080a */
[----:B------:R-:W-:Y:S01]  /*19af0*/  FMNMX.FTZ R21, R56, R21, !PT ;  /* 0x0000001538157209 */ /* 0x000fe20007810000 */
[-CC-:B------:R-:W-:Y:S01]  /*19b00*/  FFMA.FTZ R42, R55, R9.reuse, -R10.reuse ;  /* 0x00000009372a7223 */ /* 0x180fe2000001080a */
[-CC-:B------:R-:W-:Y:S01]  /*19b10*/  FFMA.FTZ R48, R61, R9.reuse, -R10.reuse ;  /* 0x000000093d307223 */ /* 0x180fe2000001080a */
[--C-:B------:R-:W-:Y:S01]  /*19b20*/  FFMA.FTZ R37, R65, R9, -R10.reuse ;  /* 0x0000000941257223 */ /* 0x100fe2000001080a */
[----:B---3--:R-:W-:Y:S01]  /*19b30*/  FMNMX.FTZ R21, R58, R21, !PT ;  /* 0x000000153a157209 */ /* 0x008fe20007810000 */
[----:B------:R-:W3:Y:S01]  /*19b40*/  MUFU.TANH R79, R79 ;  /* 0x0000004f004f7308 */ /* 0x000ee20000002400 */
[----:B------:R-:W-:-:S02]  /*19b50*/  FFMA.FTZ R55, R73, R9, -R10 ;  /* 0x0000000949377223 */ /* 0x000fc4000001080a */
[----:B------:R-:W-:-:S04]  /*19b60*/  FMNMX.FTZ R0, R8, R21, !PT ;  /* 0x0000001508007209 */ /* 0x000fc80007810000 */
[----:B------:R-:W-:Y:S01]  /*19b70*/  FMNMX.FTZ R21, R63, R0, !PT ;  /* 0x000000003f157209 */ /* 0x000fe20007810000 */
[----:B------:R-:W3:Y:S03]  /*19b80*/  MUFU.TANH R81, R81 ;  /* 0x0000005100517308 */ /* 0x000ee60000002400 */
[----:B----4-:R-:W-:Y:S02]  /*19b90*/  FMNMX.FTZ R0, R66, R21, !PT ;  /* 0x0000001542007209 */ /* 0x010fe40007810000 */
[----:B------:R-:W-:Y:S02]  /*19ba0*/  MOV R21, 0x40000040 ;  /* 0x4000004000157802 */ /* 0x000fe40000000f00 */
[----:B------:R-:W-:Y:S01]  /*19bb0*/  FMNMX.FTZ R29, R67, R0, !PT ;  /* 0x00000000431d7209 */ /* 0x000fe20007810000 */
[----:B------:R-:W4:Y:S03]  /*19bc0*/  MUFU.TANH R82, R82 ;  /* 0x0000005200527308 */ /* 0x000f260000002400 */
[----:B0-----:R-:W-:Y:S01]  /*19bd0*/  FMNMX.FTZ R0, R70, R29, !PT ;  /* 0x0000001d46007209 */ /* 0x001fe20007810000 */
[----:B------:R-:W-:-:S04]  /*19be0*/  IMAD.MOV.U32 R29, RZ, RZ, 0x40000040 ;  /* 0x40000040ff1d7424 */ /* 0x000fc800078e00ff */
[----:B------:R-:W0:Y:S08]  /*19bf0*/  MUFU.TANH R83, R83 ;  /* 0x0000005300537308 */ /* 0x000e300000002400 */
[----:B------:R-:W-:Y:S08]  /*19c00*/  MUFU.EX2 R2, R2 ;  /* 0x0000000200027308 */ /* 0x000ff00000000800 */
[----:B------:R-:W0:Y:S08]  /*19c10*/  MUFU.EX2 R180, R180 ;  /* 0x000000b400b47308 */ /* 0x000e300000000800 */
[----:B------:R-:W0:Y:S08]  /*19c20*/  MUFU.EX2 R84, R84 ;  /* 0x0000005400547308 */ /* 0x000e300000000800 */
[----:B------:R-:W0:Y:S08]  /*19c30*/  MUFU.EX2 R182, R182 ;  /* 0x000000b600b67308 */ /* 0x000e300000000800 */
[----:B------:R-:W0:Y:S08]  /*19c40*/  MUFU.EX2 R26, R26 ;  /* 0x0000001a001a7308 */ /* 0x000e300000000800 */
        /* <DEDUP_REMOVED lines=16> */
[-CC-:B------:R-:W-:Y:S01]  /*19d50*/  FFMA.FTZ R20, R51, R9.reuse, -R10.reuse ;  /* 0x0000000933147223 */ /* 0x180fe2000001080a */
[----:B------:R-:W-:Y:S01]  /*19d60*/  R2UR UR7, R21 ;  /* 0x00000000150772ca */ /* 0x000fe200000e0000 */
[----:B------:R-:W-:Y:S01]  /*19d70*/  MUFU.EX2 R168, R168 ;  /* 0x000000a800a87308 */ /* 0x000fe20000000800 */
[----:B------:R-:W-:Y:S01]  /*19d80*/  FMNMX.FTZ R21, R71, R0, !PT ;  /* 0x0000000047157209 */ /* 0x000fe20007810000 */
[-CC-:B------:R-:W-:Y:S01]  /*19d90*/  FFMA.FTZ R51, R69, R9.reuse, -R10.reuse ;  /* 0x0000000945337223 */ /* 0x180fe2000001080a */
[----:B------:R-:W-:-:S02]  /*19da0*/  FFMA.FTZ R59, R76, R9, -R10 ;  /* 0x000000094c3b7223 */ /* 0x000fc4000001080a */
[----:B-1----:R-:W-:-:S03]  /*19db0*/  FMNMX.FTZ R0, R74, R21, !PT ;  /* 0x000000154a007209 */ /* 0x002fc60007810000 */
[----:B------:R-:W-:Y:S01]  /*19dc0*/  MUFU.EX2 R36, R36 ;  /* 0x0000002400247308 */ /* 0x000fe20000000800 */
[----:B------:R-:W-:-:S04]  /*19dd0*/  FMNMX.FTZ R21, R75, R0, !PT ;  /* 0x000000004b157209 */ /* 0x000fc80007810000 */
[----:B--2---:R-:W-:-:S03]  /*19de0*/  FMNMX.FTZ R0, R78, R21, !PT ;  /* 0x000000154e007209 */ /* 0x004fc60007810000 */
[----:B------:R-:W-:Y:S01]  /*19df0*/  MUFU.EX2 R170, R170 ;  /* 0x000000aa00aa7308 */ /* 0x000fe20000000800 */
[----:B---3--:R-:W-:-:S04]  /*19e00*/  FMNMX.FTZ R0, R79, R0, !PT ;  /* 0x000000004f007209 */ /* 0x008fc80007810000 */
[----:B------:R-:W-:-:S03]  /*19e10*/  FMNMX.FTZ R21, R81, R0, !PT ;  /* 0x0000000051157209 */ /* 0x000fc60007810000 */
[----:B------:R-:W-:Y:S01]  /*19e20*/  MUFU.EX2 R20, R20 ;  /* 0x0000001400147308 */ /* 0x000fe20000000800 */
[----:B----4-:R-:W-:-:S04]  /*19e30*/  FMNMX.FTZ R0, R82, R21, !PT ;  /* 0x0000001552007209 */ /* 0x010fc80007810000 */
[----:B0-----:R-:W-:-:S03]  /*19e40*/  FMNMX.FTZ R0, R83, R0, !PT ;  /* 0x0000000053007209 */ /* 0x001fc60007810000 */
        /* <DEDUP_REMOVED lines=10> */
[----:B0-----:R-:W-:-:S07]  /*19ef0*/  FMNMX.FTZ R21, R21, R0, !PT ;  /* 0x0000000015157209 */ /* 0x001fce0007810000 */
[----:B------:R-:W-:Y:S01]  /*19f00*/  MUFU.EX2 R55, R55 ;  /* 0x0000003700377308 */ /* 0x000fe20000000800 */
[----:B------:R-:W-:-:S04]  /*19f10*/  FADD.FTZ R0, -R21, R11 ;  /* 0x0000000b15007221 */ /* 0x000fc80000010100 */
[----:B------:R-:W-:-:S03]  /*19f20*/  FMUL.FTZ R0, R0, R9 ;  /* 0x0000000900007220 */ /* 0x000fc60000410000 */
[----:B------:R-:W-:Y:S08]  /*19f30*/  MUFU.EX2 R59, R59 ;  /* 0x0000003b003b7308 */ /* 0x000ff00000000800 */
[----:B------:R-:W-:Y:S01]  /*19f40*/  MUFU.EX2 R0, R0 ;  /* 0x0000000000007308 */ /* 0x000fe20000000800 */
[----:B------:R-:W-:Y:S02]  /*19f50*/  WARPGROUP.DEPBAR.LE gsb0, 0x0 ;  /* 0x00008000000079c5 */ /* 0x000fe40000010000 */
[----:B------:R-:W-:Y:S01]  /*19f60*/  WARPGROUP.ARRIVE ;  /* 0x00000000000079c5 */ /* 0x000fe20000000000 */
[-CC-:B------:R-:W-:Y:S01]  /*19f70*/  FFMA.FTZ R164, R54, R9.reuse, -R10.reuse ;  /* 0x0000000936a47223 */ /* 0x180fe2000001080a */
[-CC-:B------:R-:W-:Y:S01]  /*19f80*/  FFMA.FTZ R166, R57, R9.reuse, -R10.reuse ;  /* 0x0000000939a67223 */ /* 0x180fe2000001080a */
[-CC-:B------:R-:W-:Y:S01]  /*19f90*/  FFMA.FTZ R54, R72, R9.reuse, -R10.reuse ;  /* 0x0000000948367223 */ /* 0x180fe2000001080a */
[----:B------:R-:W-:-:S02]  /*19fa0*/  FFMA.FTZ R57, R80, R9, -R10 ;  /* 0x0000000950397223 */ /* 0x000fc4000001080a */
[----:B------:R-:W-:Y:S01]  /*19fb0*/  HGMMA.64x128x16.F32 R88, R160, gdesc[UR4].tnspB, R88, gsb0 ;  /* 0x41e00004a0587df0 */ /* 0x000fe20008000858 */
[----:B------:R-:W-:Y:S01]  /*19fc0*/  R2UR UR6, R28 ;  /* 0x000000001c0672ca */ /* 0x000fe200000e0000 */
[-C--:B------:R-:W-:Y:S01]  /*19fd0*/  FMUL.FTZ R28, R21, R9.reuse ;  /* 0x00000009151c7220 */ /* 0x080fe20000410000 */
[----:B------:R-:W-:Y:S01]  /*19fe0*/  R2UR UR7, R29 ;  /* 0x000000001d0772ca */ /* 0x000fe200000e0000 */
[----:B------:R-:W-:Y:S02]  /*19ff0*/  MUFU.EX2 R164, R164 ;  /* 0x000000a400a47308 */ /* 0x000fe40000000800 */
[-CC-:B------:R-:W-:Y:S01]  /*1a000*/  FFMA.FTZ R181, R7, R9.reuse, -R28.reuse ;  /* 0x0000000907b57223 */ /* 0x180fe2000001081c */
[----:B------:R-:W-:Y:S02]  /*1a010*/  IMAD.MOV.U32 R7, RZ, RZ, 0x40000040 ;  /* 0x40000040ff077424 */ /* 0x000fe400078e00ff */
[-CC-:B------:R-:W-:Y:S01]  /*1a020*/  FFMA.FTZ R11, R15, R9.reuse, -R28.reuse ;  /* 0x000000090f0b7223 */ /* 0x180fe2000001081c */
[-CC-:B------:R-:W-:Y:S01]  /*1a030*/  FFMA.FTZ R183, R24, R9.reuse, -R28.reuse ;  /* 0x0000000918b77223 */ /* 0x180fe2000001081c */
[-CC-:B------:R-:W-:Y:S01]  /*1a040*/  FFMA.FTZ R15, R25, R9.reuse, -R28.reuse ;  /* 0x00000009190f7223 */ /* 0x180fe2000001081c */
[-CC-:B------:R-:W-:Y:S01]  /*1a050*/  FFMA.FTZ R177, R27, R9.reuse, -R28.reuse ;  /* 0x000000091bb17223 */ /* 0x180fe2000001081c */
[----:B------:R-:W0:Y:S01]  /*1a060*/  MUFU.EX2 R181, R181 ;  /* 0x000000b500b57308 */ /* 0x000e220000000800 */
[-CC-:B------:R-:W-:Y:S01]  /*1a070*/  FFMA.FTZ R24, R30, R9.reuse, -R28.reuse ;  /* 0x000000091e187223 */ /* 0x180fe2000001081c */
[-C--:B------:R-:W-:Y:S01]  /*1a080*/  FFMA.FTZ R25, R33, R9.reuse, -R28 ;  /* 0x0000000921197223 */ /* 0x080fe2000001081c */
[----:B------:R-:W-:Y:S01]  /*1a090*/  FFMA.FTZ R33, R2, R4, R180 ;  /* 0x0000000402217223 */ /* 0x000fe200000100b4 */
[-CC-:B------:R-:W-:Y:S01]  /*1a0a0*/  FFMA.FTZ R179, R31, R9.reuse, -R28.reuse ;  /* 0x000000091fb37223 */ /* 0x180fe2000001081c */
[-CC-:B------:R-:W-:Y:S01]  /*1a0b0*/  FFMA.FTZ R173, R35, R9.reuse, -R28.reuse ;  /* 0x0000000923ad7223 */ /* 0x180fe2000001081c */
[-CC-:B------:R-:W-:Y:S01]  /*1a0c0*/  FFMA.FTZ R27, R40, R9.reuse, -R28.reuse ;  /* 0x00000009281b7223 */ /* 0x180fe2000001081c */
[----:B------:R-:W-:Y:S01]  /*1a0d0*/  FADD.FTZ R33, R84, R33 ;  /* 0x0000002154217221 */ /* 0x000fe20000010000 */
[----:B------:R-:W1:Y:S01]  /*1a0e0*/  MUFU.EX2 R11, R11 ;  /* 0x0000000b000b7308 */ /* 0x000e620000000800 */
[-CC-:B------:R-:W-:Y:S01]  /*1a0f0*/  FFMA.FTZ R175, R41, R9.reuse, -R28.reuse ;  /* 0x0000000929af7223 */ /* 0x180fe2000001081c */
[-CC-:B------:R-:W-:Y:S01]  /*1a100*/  FFMA.FTZ R29, R44, R9.reuse, -R28.reuse ;  /* 0x000000092c1d7223 */ /* 0x180fe2000001081c */
[----:B------:R-:W-:Y:S01]  /*1a110*/  FADD.FTZ R33, R182, R33 ;  /* 0x00000021b6217221 */ /* 0x000fe20000010000 */
[-CC-:B------:R-:W-:Y:S01]  /*1a120*/  FFMA.FTZ R169, R45, R9.reuse, -R28.reuse ;  /* 0x000000092da97223 */ /* 0x180fe2000001081c */
[-CC-:B------:R-:W-:Y:S01]  /*1a130*/  FFMA.FTZ R30, R47, R9.reuse, -R28.reuse ;  /* 0x000000092f1e7223 */ /* 0x180fe2000001081c */
[--C-:B------:R-:W-:Y:S01]  /*1a140*/  FFMA.FTZ R171, R49, R9, -R28.reuse ;  /* 0x0000000931ab7223 */ /* 0x100fe2000001081c */
[----:B------:R-:W-:Y:S01]  /*1a150*/  FADD.FTZ R33, R26, R33 ;  /* 0x000000211a217221 */ /* 0x000fe20000010000 */
[----:B------:R-:W2:Y:S01]  /*1a160*/  MUFU.EX2 R183, R183 ;  /* 0x000000b700b77308 */ /* 0x000ea20000000800 */
[----:B0-----:R-:W-:Y:S01]  /*1a170*/  FFMA.FTZ R4, R0, R3, R181 ;  /* 0x0000000300047223 */ /* 0x001fe200000100b5 */
[-CC-:B------:R-:W-:Y:S01]  /*1a180*/  FFMA.FTZ R31, R52, R9.reuse, -R28.reuse ;  /* 0x00000009341f7223 */ /* 0x180fe2000001081c */
[----:B------:R-:W-:Y:S01]  /*1a190*/  FADD.FTZ R33, R176, R33 ;  /* 0x00000021b0217221 */ /* 0x000fe20000010000 */
[-CC-:B------:R-:W-:Y:S01]  /*1a1a0*/  FFMA.FTZ R165, R53, R9.reuse, -R28.reuse ;  /* 0x0000000935a57223 */ /* 0x180fe2000001081c */
[-CC-:B------:R-:W-:Y:S01]  /*1a1b0*/  FFMA.FTZ R56, R56, R9.reuse, -R28.reuse ;  /* 0x0000000938387223 */ /* 0x180fe2000001081c */
[-CC-:B------:R-:W-:Y:S01]  /*1a1c0*/  FFMA.FTZ R167, R58, R9.reuse, -R28.reuse ;  /* 0x000000093aa77223 */ /* 0x180fe2000001081c */
[----:B------:R-:W-:Y:S01]  /*1a1d0*/  FADD.FTZ R33, R38, R33 ;  /* 0x0000002126217221 */ /* 0x000fe20000010000 */
[----:B------:R-:W0:Y:S01]  /*1a1e0*/  MUFU.EX2 R15, R15 ;  /* 0x0000000f000f7308 */ /* 0x000e220000000800 */
[-CC-:B------:R-:W-:Y:S01]  /*1a1f0*/  FFMA.FTZ R71, R71, R9.reuse, -R28.reuse ;  /* 0x0000000947477223 */ /* 0x180fe2000001081c */
[-CC-:B------:R-:W-:Y:S01]  /*1a200*/  FFMA.FTZ R74, R74, R9.reuse, -R28.reuse ;  /* 0x000000094a4a7223 */ /* 0x180fe2000001081c */
[----:B------:R-:W-:Y:S01]  /*1a210*/  FADD.FTZ R40, R178, R33 ;  /* 0x00000021b2287221 */ /* 0x000fe20000010000 */
[-CC-:B------:R-:W-:Y:S01]  /*1a220*/  FFMA.FTZ R75, R75, R9.reuse, -R28.reuse ;  /* 0x000000094b4b7223 */ /* 0x180fe2000001081c */
[-CC-:B------:R-:W-:Y:S01]  /*1a230*/  FFMA.FTZ R78, R78, R9.reuse, -R28.reuse ;  /* 0x000000094e4e7223 */ /* 0x180fe2000001081c */
[-CC-:B------:R-:W-:Y:S01]  /*1a240*/  FFMA.FTZ R79, R79, R9.reuse, -R28.reuse ;  /* 0x000000094f4f7223 */ /* 0x180fe2000001081c */
[-CC-:B------:R-:W-:Y:S01]  /*1a250*/  FFMA.FTZ R81, R81, R9.reuse, -R28.reuse ;  /* 0x0000000951517223 */ /* 0x180fe2000001081c */
[----:B------:R-:W3:Y:S01]  /*1a260*/  MUFU.EX2 R177, R177 ;  /* 0x000000b100b17308 */ /* 0x000ee20000000800 */
[----:B------:R-:W-:Y:S01]  /*1a270*/  FFMA.FTZ R82, R82, R9, -R28 ;  /* 0x0000000952527223 */ /* 0x000fe2000001081c */
[----:B-1----:R-:W-:-:S02]  /*1a280*/  F2FP.F16.F32.PACK_AB R181, R11, R181 ;  /* 0x000000b50bb5723e */ /* 0x002fc400000000ff */
[----:B------:R-:W-:Y:S02]  /*1a290*/  F2FP.F16.F32.PACK_AB R180, R84, R180 ;  /* 0x000000b454b4723e */ /* 0x000fe400000000ff */
[----:B------:R-:W-:Y:S02]  /*1a2a0*/  F2FP.F16.F32.PACK_AB R182, R26, R182 ;  /* 0x000000b61ab6723e */ /* 0x000fe400000000ff */
[----:B------:R-:W1:Y:S01]  /*1a2b0*/  MUFU.EX2 R24, R24 ;  /* 0x0000001800187308 */ /* 0x000e620000000800 */
[----:B------:R-:W-:Y:S02]  /*1a2c0*/  F2FP.F16.F32.PACK_AB R176, R38, R176 ;  /* 0x000000b026b0723e */ /* 0x000fe400000000ff */
[----:B------:R-:W-:-:S05]  /*1a2d0*/  F2FP.F16.F32.PACK_AB R178, R39, R178 ;  /* 0x000000b227b2723e */ /* 0x000fca00000000ff */
        /* <DEDUP_REMOVED lines=19> */
[----:B------:R-:W-:Y:S01]  /*1a410*/  R2UR UR6, R6 ;  /* 0x00000000060672ca */ /* 0x000fe200000e0000 */
[----:B------:R-:W-:Y:S01]  /*1a420*/  @!P1 IMAD R6, R12, 0x8, R16 ;  /* 0x000000080c069824 */ /* 0x000fe200078e0210 */
[----:B------:R-:W-:Y:S01]  /*1a430*/  R2UR UR7, R7 ;  /* 0x00000000070772ca */ /* 0x000fe200000e0000 */
[----:B------:R-:W-:Y:S01]  /*1a440*/  FADD.FTZ R12, R11, R4 ;  /* 0x000000040b0c7221 */ /* 0x000fe20000010000 */
[-C--:B------:R-:W-:Y:S01]  /*1a450*/  FFMA.FTZ R4, R8, R9.reuse, -R28 ;  /* 0x0000000908047223 */ /* 0x080fe2000001081c */
[----:B------:R-:W-:Y:S01]  /*1a460*/  MUFU.EX2 R167, R167 ;  /* 0x000000a700a77308 */ /* 0x000fe20000000800 */
[----:B------:R-:W-:Y:S01]  /*1a470*/  @!P1 IADD3 R6, R6, 0x34840, RZ ;  /* 0x0003484006069810 */ /* 0x000fe20007ffe0ff */
[----:B--2---:R-:W-:Y:S01]  /*1a480*/  FADD.FTZ R12, R183, R12 ;  /* 0x0000000cb70c7221 */ /* 0x004fe20000010000 */
[-C--:B------:R-:W-:Y:S01]  /*1a490*/  FFMA.FTZ R8, R66, R9.reuse, -R28 ;  /* 0x0000000942087223 */ /* 0x080fe2000001081c */
[----:B------:R-:W-:Y:S01]  /*1a4a0*/  FFMA.FTZ R10, R77, R9, -R10 ;  /* 0x000000094d0a7223 */ /* 0x000fe2000001080a */
[----:B------:R-:W-:Y:S01]  /*1a4b0*/  @!P1 PRMT R7, RZ, 0x654, R6 ;  /* 0x00000654ff079816 */ /* 0x000fe20000000006 */
[C---:B0-----:R-:W-:Y:S01]  /*1a4c0*/  FADD.FTZ R12, R15.reuse, R12 ;  /* 0x0000000c0f0c7221 */ /* 0x041fe20000010000 */
[----:B------:R-:W-:Y:S01]  /*1a4d0*/  F2FP.F16.F32.PACK_AB R183, R15, R183 ;  /* 0x000000b70fb7723e */ /* 0x000fe200000000ff */
[----:B------:R-:W-:Y:S01]  /*1a4e0*/  MUFU.EX2 R6, R56 ;  /* 0x0000003800067308 */ /* 0x000fe20000000800 */
[----:B------:R-:W-:-:S02]  /*1a4f0*/  IMAD.MOV.U32 R15, RZ, RZ, R185 ;  /* 0x000000ffff0f7224 */ /* 0x000fc400078e00b9 */
[----:B---3--:R-:W-:Y:S01]  /*1a500*/  FADD.FTZ R3, R177, R12 ;  /* 0x0000000cb1037221 */ /* 0x008fe20000010000 */
[--C-:B------:R-:W-:Y:S01]  /*1a510*/  FFMA.FTZ R12, R70, R9, -R28.reuse ;  /* 0x00000009460c7223 */ /* 0x100fe2000001081c */
[----:B-1----:R-:W-:Y:S01]  /*1a520*/  F2FP.F16.F32.PACK_AB R177, R24, R177 ;  /* 0x000000b118b1723e */ /* 0x002fe200000000ff */
[----:B------:R-:W-:Y:S01]  /*1a530*/  FFMA.FTZ R28, R83, R9, -R28 ;  /* 0x00000009531c7223 */ /* 0x000fe2000001081c */
[----:B------:R-:W-:Y:S01]  /*1a540*/  IMAD.MOV.U32 R11, RZ, RZ, R21 ;  /* 0x000000ffff0b7224 */ /* 0x000fe200078e0015 */
        /* <DEDUP_REMOVED lines=10> */
[----:B------:R-:W1:Y:S08]  /*1a5f0*/  MUFU.EX2 R54, R54 ;  /* 0x0000003600367308 */ /* 0x000e700000000800 */
[----:B------:R-:W2:Y:S08]  /*1a600*/  MUFU.EX2 R78, R78 ;  /* 0x0000004e004e7308 */ /* 0x000eb00000000800 */
[----:B------:R-:W-:Y:S08]  /*1a610*/  MUFU.EX2 R57, R57 ;  /* 0x0000003900397308 */ /* 0x000ff00000000800 */
[----:B------:R-:W-:Y:S08]  /*1a620*/  MUFU.EX2 R81, R81 ;  /* 0x0000005100517308 */ /* 0x000ff00000000800 */
[----:B------:R-:W-:Y:S01]  /*1a630*/  MUFU.EX2 R82, R82 ;  /* 0x0000005200527308 */ /* 0x000fe20000000800 */
[----:B------:R-:W-:-:S02]  /*1a640*/  WARPGROUP.DEPBAR.LE gsb0, 0x0 ;  /* 0x00008000000079c5 */ /* 0x000fc40000010000 */
[----:B------:R-:W-:-:S05]  /*1a650*/  WARPGROUP.ARRIVE ;  /* 0x00000000000079c5 */ /* 0x000fca0000000000 */
[----:B------:R-:W3:Y:S01]  /*1a660*/  MUFU.EX2 R10, R10 ;  /* 0x0000000a000a7308 */ /* 0x000ee20000000800 */
[----:B------:R-:W-:Y:S02]  /*1a670*/  F2FP.F16.F32.PACK_AB R156, R46, R37 ;  /* 0x000000252e9c723e */ /* 0x000fe400000000ff */
[----:B0-----:R-:W-:Y:S01]  /*1a680*/  F2FP.F16.F32.PACK_AB R157, R74, R71 ;  /* 0x000000474a9d723e */ /* 0x001fe200000000ff */
[----:B------:R-:W-:Y:S01]  /*1a690*/  HGMMA.64x128x16.F32 R88, R152, gdesc[UR4].tnspB, R88, gsb0 ;  /* 0x41e0000498587df0 */ /* 0x000fe20008000858 */
[----:B-1----:R-:W-:-:S03]  /*1a6a0*/  F2FP.F16.F32.PACK_AB R158, R54, R51 ;  /* 0x00000033369e723e */ /* 0x002fc600000000ff */
[----:B------:R-:W0:Y:S01]  /*1a6b0*/  MUFU.EX2 R28, R28 ;  /* 0x0000001c001c7308 */ /* 0x000e220000000800 */
[----:B--2---:R-:W-:Y:S01]  /*1a6c0*/  F2FP.F16.F32.PACK_AB R159, R78, R75 ;  /* 0x0000004b4e9f723e */ /* 0x004fe200000000ff */
[----:B------:R-:W-:Y:S02]  /*1a6d0*/  WARPGROUP.DEPBAR.LE gsb0, 0x0 ;  /* 0x00008000000079c5 */ /* 0x000fe40000010000 */
[----:B------:R-:W-:Y:S01]  /*1a6e0*/  @!P1 SYNCS.ARRIVE.TRANS64.RED.A1T0 RZ, [R7+URZ], RZ ;  /* 0x000000ff07ff99a7 */ /* 0x000fe2000810043f */
[----:B---3--:R-:W-:Y:S02]  /*1a6f0*/  F2FP.F16.F32.PACK_AB R154, R10, R59 ;  /* 0x0000003b0a9a723e */ /* 0x008fe400000000ff */
[----:B------:R-:W-:Y:S02]  /*1a700*/  F2FP.F16.F32.PACK_AB R152, R57, R55 ;  /* 0x000000373998723e */ /* 0x000fe400000000ff */
[----:B0-----:R-:W-:Y:S01]  /*1a710*/  F2FP.F16.F32.PACK_AB R155, R28, R82 ;  /* 0x000000521c9b723e */ /* 0x001fe200000000ff */
[----:B------:R0:W-:Y:S02]  /*1a720*/  @!P1 SYNCS.ARRIVE.TRANS64.RED.A1T0 RZ, [R14+URZ], RZ ;  /* 0x000000ff0eff99a7 */ /* 0x0001e4000810043f */
[----:B0-----:R-:W-:Y:S01]  /*1a730*/  FADD.FTZ R14, R24, R3 ;  /* 0x00000003180e7221 */ /* 0x001fe20000010000 */
[----:B------:R-:W-:Y:S01]  /*1a740*/  FADD.FTZ R3, R39, R40 ;  /* 0x0000002827037221 */ /* 0x000fe20000010000 */
[----:B------:R-:W0:Y:S02]  /*1a750*/  MUFU.EX2 R24, R79 ;  /* 0x0000004f00187308 */ /* 0x000e240000000800 */
        /* <DEDUP_REMOVED lines=49> */
[C---:B------:R-:W-:Y:S02]  /*1aa70*/  F2FP.F16.F32.PACK_AB R163, R12.reuse, R163 ;  /* 0x000000a30ca3723e */ /* 0x040fe400000000ff */
[----:B0-----:R-:W-:Y:S01]  /*1aa80*/  F2FP.F16.F32.PACK_AB R153, R81, R24 ;  /* 0x000000185199723e */ /* 0x001fe200000000ff */
[----:B------:R-:W-:Y:S01]  /*1aa90*/  FADD.FTZ R6, R12, R3 ;  /* 0x000000030c067221 */ /* 0x000fe20000010000 */
[----:B------:R-:W-:Y:S01]  /*1aaa0*/  FADD.FTZ R3, R37, R20 ;  /* 0x0000001425037221 */ /* 0x000fe20000010000 */
[----:B------:R-:W-:Y:S02]  /*1aab0*/  MOV R14, R188 ;  /* 0x000000bc000e7202 */ /* 0x000fe40000000f00 */
        /* <DEDUP_REMOVED lines=17> */
.L_x_2888:
[----:B------:R-:W-:Y:S05]  /*1abd0*/  BSYNC B0 ;  /* 0x0000000000007941 */ /* 0x000fea0003800000 */
.L_x_2887:
        /* <DEDUP_REMOVED lines=67> */
.L_x_2900:
[----:B------:R-:W-:Y:S01]  /*1b010*/  IMAD R11, R185, 0x8, R16 ;  /* 0x00000008b90b7824 */ /* 0x000fe200078e0210 */
[----:B------:R-:W-:-:S04]  /*1b020*/  SHF.L.U32 R2, R188, 0x1f, RZ ;  /* 0x0000001fbc027819 */ /* 0x000fc800000006ff */
[----:B------:R0:W1:Y:S01]  /*1b030*/  SYNCS.PHASECHK.TRANS64.TRYWAIT P2, [R11+URZ+0x34850], R2 ;  /* 0x034850020b0075a7 */ /* 0x000062000804017f */
[----:B------:R-:W-:Y:S05]  /*1b040*/  @!P0 BRA `(.L_x_2901) ;  /* 0x0000000000048947 */ /* 0x000fea0003800000 */
[----:B------:R-:W-:Y:S01]  /*1b050*/  BPT.TRAP 0x1 ;  /* 0x000000040000795c */ /* 0x000fe20000300000 */
.L_x_2901:
[----:B------:R-:W-:Y:S01]  /*1b060*/  VIADD R16, R16, 0x400 ;  /* 0x0000040010107836 */ /* 0x000fe20000000000 */
[----:B------:R-:W-:Y:S04]  /*1b070*/  BSSY B0, `(.L_x_2902) ;  /* 0x0000008000007945 */ /* 0x000fe80003800000 */
[----:B------:R-:W-:-:S04]  /*1b080*/  SHF.R.U32.HI R16, RZ, 0x4, R16 ;  /* 0x00000004ff107819 */ /* 0x000fc80000011610 */
[----:B------:R-:W-:-:S04]  /*1b090*/  LOP3.LUT R16, R16, 0x3fff, RZ, 0xc0, !PT ;  /* 0x00003fff10107812 */ /* 0x000fc800078ec0ff */
[----:B------:R-:W-:-:S04]  /*1b0a0*/  LOP3.LUT R0, R16, 0x4000000, RZ, 0xfc, !PT ;  /* 0x0400000010007812 */ /* 0x000fc800078efcff */
[----:B------:R-:W-:Y:S01]  /*1b0b0*/  LEA R0, R185, R0, 0xb ;  /* 0x00000000b9007211 */ /* 0x000fe200078e58ff */
[----:B-1----:R-:W-:Y:S06]  /*1b0c0*/  @P2 BRA `(.L_x_2903) ;  /* 0x0000000000082947 */ /* 0x002fec0003800000 */
[----:B------:R-:W1:Y:S02]  /*1b0d0*/  SYNCS.PHASECHK.TRANS64.TRYWAIT P0, [R11+URZ+0x34850], R2 ;  /* 0x034850020b0075a7 */ /* 0x000e64000800017f */
[----:B-1----:R-:W-:Y:S05]  /*1b0e0*/  @!P0 BRA `(.L_x_2904) ;  /* 0x000000b000388947 */ /* 0x002fea0003800000 */
.L_x_2903:
[----:B------:R-:W-:Y:S05]  /*1b0f0*/  BSYNC B0 ;  /* 0x0000000000007941 */ /* 0x000fea0003800000 */
.L_x_2902:
[----:B------:R-:W-:Y:S01]  /*1b100*/  IMAD.MOV.U32 R6, RZ, RZ, R0 ;  /* 0x000000ffff067224 */ /* 0x000fe200078e0000 */
[----:B------:R-:W-:Y:S01]  /*1b110*/  WARPGROUP.ARRIVE ;  /* 0x00000000000079c5 */ /* 0x000fe20000000000 */
[----:B------:R-:W-:Y:S01]  /*1b120*/  IMAD.MOV.U32 R7, RZ, RZ, 0x40000040 ;  /* 0x40000040ff077424 */ /* 0x000fe200078e00ff */
[----:B------:R-:W2:Y:S01]  /*1b130*/  SHFL.BFLY PT, R5, R4, 0x2, 0x1f ;  /* 0x0c401f0004057f89 */ /* 0x000ea200000e0000 */
[----:B------:R-:W-:Y:S01]  /*1b140*/  VIADD R185, R185, 0x1 ;  /* 0x00000001b9b97836 */ /* 0x000fe20000000000 */
[----:B------:R-:W-:Y:S01]  /*1b150*/  R2UR UR6, R6 ;  /* 0x00000000060672ca */ /* 0x000fe200000e0000 */
[----:B------:R-:W-:Y:S01]  /*1b160*/  @!P1 VIADD R8, R11, 0x34860 ;  /* 0x000348600b089836 */ /* 0x000fe20000000000 */
[----:B------:R-:W-:Y:S01]  /*1b170*/  R2UR UR7, R7 ;  /* 0x00000000070772ca */ /* 0x000fe200000e0000 */
[----:B------:R-:W-:Y:S01]  /*1b180*/  IMAD.MOV.U32 R7, RZ, RZ, 0x40000040 ;  /* 0x40000040ff077424 */ /* 0x000fe200078e00ff */
[----:B------:R-:W-:Y:S01]  /*1b190*/  IADD3 R6, R0, 0x80, RZ ;  /* 0x0000008000067810 */ /* 0x000fe20007ffe0ff */
[----:B------:R-:W-:Y:S01]  /*1b1a0*/  IMAD.MOV.U32 R88, RZ, RZ, -0x800000 ;  /* 0xff800000ff587424 */ /* 0x000fe200078e00ff */
[----:B------:R-:W-:Y:S01]  /*1b1b0*/  ISETP.NE.AND P0, PT, R185, 0x2, PT ;  /* 0x00000002b900780c */ /* 0x000fe20003f05270 */
[----:B------:R-:W-:Y:S01]  /*1b1c0*/  VIADD R212, R212, 0x1 ;  /* 0x00000001d4d47836 */ /* 0x000fe20000000000 */
[----:B------:R-:W-:-:S02]  /*1b1d0*/  @!P1 PRMT R8, RZ, 0x654, R8 ;  /* 0x00000654ff089816 */ /* 0x000fc40000000008 */
[----:B------:R-:W-:-:S05]  /*1b1e0*/  SEL R185, R185, RZ, P0 ;  /* 0x000000ffb9b97207 */ /* 0x000fca0000000000 */
[----:B------:R-:W-:Y:S01]  /*1b1f0*/  HGMMA.64x128x16.F32 R24, R180, gdesc[UR4].tnspB, R24, gsb0 ;  /* 0x41e00004b4187df0 */ /* 0x000fe20008000818 */
[----:B------:R-:W-:Y:S01]  /*1b200*/  R2UR UR6, R6 ;  /* 0x00000000060672ca */ /* 0x000fe200000e0000 */
[----:B------:R-:W-:Y:S01]  /*1b210*/  VIADD R6, R0, 0x100 ;  /* 0x0000010000067836 */ /* 0x000fe20000000000 */
[----:B------:R-:W-:Y:S02]  /*1b220*/  R2UR UR7, R7 ;  /* 0x00000000070772ca */ /* 0x000fe400000e0000 */
[----:B------:R-:W-:Y:S01]  /*1b230*/  MOV R7, 0x40000040 ;  /* 0x4000004000077802 */ /* 0x000fe20000000f00 */
[----:B--2---:R-:W-:Y:S01]  /*1b240*/  FADD.FTZ R5, R5, R4 ;  /* 0x0000000405057221 */ /* 0x004fe20000010000 */
[----:B------:R-:W-:Y:S02]  /*1b250*/  WARPGROUP.DEPBAR.LE gsb0, 0x0 ;  /* 0x00008000000079c5 */ /* 0x000fe40000010000 */
[----:B------:R-:W-:-:S07]  /*1b260*/  WARPGROUP.ARRIVE ;  /* 0x00000000000079c5 */ /* 0x000fce0000000000 */
        /* <DEDUP_REMOVED lines=32> */
[----:B------:R-:W-:Y:S02]  /*1b470*/  IADD3 R6, R0, 0x380, RZ ;  /* 0x0000038000067810 */ /* 0x000fe40007ffe0ff */
[----:B------:R-:W0:Y:S02]  /*1b480*/  SHFL.BFLY PT, R0, R3, 0x2, 0x1f ;  /* 0x0c401f0003007f89 */ /* 0x000e2400000e0000 */
[----:B01----:R-:W-:Y:S01]  /*1b490*/  FADD.FTZ R2, R0, R3 ;  /* 0x0000000300027221 */ /* 0x003fe20000010000 */
[----:B------:R-:W-:Y:S01]  /*1b4a0*/  MOV R3, RZ ;  /* 0x000000ff00037202 */ /* 0x000fe20000000f00 */
[----:B------:R-:W0:Y:S02]  /*1b4b0*/  SHFL.BFLY PT, R0, R5, 0x1, 0x1f ;  /* 0x0c201f0005007f89 */ /* 0x000e2400000e0000 */
[----:B0-----:R-:W-:Y:S01]  /*1b4c0*/  FADD.FTZ R10, R5, R0 ;  /* 0x00000000050a7221 */ /* 0x001fe20000010000 */
[----:B------:R-:W-:Y:S01]  /*1b4d0*/  SEL R5, RZ, 0x1, P0 ;  /* 0x00000001ff057807 */ /* 0x000fe20000000000 */
[----:B------:R-:W-:-:S03]  /*1b4e0*/  IMAD.MOV.U32 R0, RZ, RZ, -0x800000 ;  /* 0xff800000ff007424 */ /* 0x000fc600078e00ff */
[----:B------:R-:W-:Y:S02]  /*1b4f0*/  FSETP.NE.FTZ.AND P2, PT, R10, RZ, PT ;  /* 0x000000ff0a00720b */ /* 0x000fe40003f55000 */
[----:B------:R-:W-:-:S11]  /*1b500*/  LOP3.LUT R188, R188, R5, RZ, 0x3c, !PT ;  /* 0x00000005bcbc7212 */ /* 0x000fd600078e3cff */
        /* <DEDUP_REMOVED lines=13> */
[----:B------:R-:W-:-:S12]  /*1b5e0*/  @P2 FFMA.FTZ R88, R2, R213, R5 ;  /* 0x000000d502582223 */ /* 0x000fd80000010005 */
        /* <DEDUP_REMOVED lines=9> */
[-C--:B------:R-:W-:Y:S01]  /*1b680*/  FMUL.FTZ R89, R32, R3.reuse ;  /* 0x0000000320597220 */ /* 0x080fe20000410000 */
[-C--:B------:R-:W-:Y:S01]  /*1b690*/  FMUL.FTZ R92, R33, R3.reuse ;  /* 0x00000003215c7220 */ /* 0x080fe20000410000 */
[-C--:B------:R-:W-:Y:S01]  /*1b6a0*/  FMUL.FTZ R33, R36, R3.reuse ;  /* 0x0000000324217220 */ /* 0x080fe20000410000 */
[-C--:B------:R-:W-:Y:S01]  /*1b6b0*/  FMUL.FTZ R32, R64, R3.reuse ;  /* 0x0000000340207220 */ /* 0x080fe20000410000 */
[-C--:B-1----:R-:W-:Y:S01]  /*1b6c0*/  FMUL.FTZ R95, R34, R6.reuse ;  /* 0x00000006225f7220 */ /* 0x082fe20000410000 */
        /* <DEDUP_REMOVED lines=31> */
[----:B------:R-:W-:Y:S01]  /*1b8c0*/  PLOP3.LUT P1, PT, PT, PT, PT, 0x8, 0x0 ;  /* 0x000000000000781c */ /* 0x000fe20003f2e170 */
        /* <DEDUP_REMOVED lines=29> */
.L_x_2811:
[----:B------:R-:W0:Y:S08]  /*1baa0*/  S2UR UR5, SR_CgaCtaId ;  /* 0x00000000000579c3 */ /* 0x000e300000008800 */
[----:B------:R-:W-:Y:S06]  /*1bab0*/  BAR.SYNC.DEFER_BLOCKING 0x5, 0x180 ;  /* 0x0146000000007b1d */ /* 0x000fec0000010000 */
[----:B------:R-:W-:Y:S01]  /*1bac0*/  UMOV UR4, 0x400 ;  /* 0x0000040000047882 */ /* 0x000fe20000000000 */
[----:B------:R-:W-:Y:S01]  /*1bad0*/  BSSY B0, `(.L_x_2905) ;  /* 0x00001f2000007945 */ /* 0x000fe20003800000 */
[----:B0-----:R-:W-:-:S06]  /*1bae0*/  ULEA UR4, UR5, UR4, 0x18 ;  /* 0x0000000405047291 */ /* 0x001fcc000f8ec03f */
[----:B------:R-:W-:-:S05]  /*1baf0*/  MOV R16, UR4 ;  /* 0x0000000400107c02 */ /* 0x000fca0008000f00 */
        /* <DEDUP_REMOVED lines=16> */
[----:B------:R-:W-:Y:S02]  /*1bc00*/  SHF.R.U64 R15, R15, 0x3, RZ ;  /* 0x000000030f0f7819 */ /* 0x000fe400000012ff */
[C---:B------:R-:W-:Y:S01]  /*1bc10*/  IADD3 R75, P5, R8.reuse, 0x40, RZ ;  /* 0x00000040084b7810 */ /* 0x040fe20007fbe0ff */
[--C-:B------:R-:W-:Y:S01]  /*1bc20*/  IMAD.X R5, RZ, RZ, R9.reuse, P6 ;  /* 0x000000ffff057224 */ /* 0x100fe200030e0609 */
[C---:B------:R-:W-:Y:S02]  /*1bc30*/  IADD3 R79, P4, R8.reuse, 0x60, RZ ;  /* 0x00000060084f7810 */ /* 0x040fe40007f9e0ff */
[C---:B------:R-:W-:Y:S01]  /*1bc40*/  IADD3 R101, P3, R8.reuse, 0x4000, RZ ;  /* 0x0000400008657810 */ /* 0x040fe20007f7e0ff */
[----:B------:R-:W-:Y:S01]  /*1bc50*/  IMAD.X R7, RZ, RZ, R9, P5 ;  /* 0x000000ffff077224 */ /* 0x000fe200028e0609 */
[----:B------:R-:W-:-:S02]  /*1bc60*/  IADD3 R103, P2, R8, 0x4020, RZ ;  /* 0x0000402008677810 */ /* 0x000fc40007f5e0ff */
[C---:B------:R-:W-:Y:S02]  /*1bc70*/  IADD3 R105, P1, R8.reuse, 0x4040, RZ ;  /* 0x0000404008697810 */ /* 0x040fe40007f3e0ff */
[----:B------:R-:W-:Y:S01]  /*1bc80*/  IADD3 R107, P0, R8, 0x4060, RZ ;  /* 0x00004060086b7810 */ /* 0x000fe20007f1e0ff */
[--C-:B------:R-:W-:Y:S01]  /*1bc90*/  IMAD.X R29, RZ, RZ, R9.reuse, P2 ;  /* 0x000000ffff1d7224 */ /* 0x100fe200010e0609 */
[----:B------:R-:W-:Y:S01]  /*1bca0*/  LOP3.LUT R8, R15, R8, RZ, 0x3c, !PT ;  /* 0x000000080f087212 */ /* 0x000fe200078e3cff */
[--C-:B------:R-:W-:Y:S01]  /*1bcb0*/  IMAD.X R15, RZ, RZ, R9.reuse, P3 ;  /* 0x000000ffff0f7224 */ /* 0x100fe200018e0609 */
[----:B------:R-:W-:Y:S01]  /*1bcc0*/  LOP3.LUT R4, R71, 0x380, RZ, 0xc0, !PT ;  /* 0x0000038047047812 */ /* 0x000fe200078ec0ff */
[----:B------:R-:W-:Y:S01]  /*1bcd0*/  IMAD.X R21, RZ, RZ, R9, P0 ;  /* 0x000000ffff157224 */ /* 0x000fe200000e0609 */
[----:B------:R-:W-:Y:S02]  /*1bce0*/  LOP3.LUT R6, R75, 0x380, RZ, 0xc0, !PT ;  /* 0x000003804b067812 */ /* 0x000fe400078ec0ff */
[----:B------:R-:W-:-:S02]  /*1bcf0*/  MOV R94, R8 ;  /* 0x00000008005e7202 */ /* 0x000fc40000000f00 */
[----:B------:R-:W-:Y:S02]  /*1bd00*/  F2FP.F16.F32.PACK_AB R8, R20, R11 ;  /* 0x0000000b1408723e */ /* 0x000fe400000000ff */
[----:B------:R-:W-:Y:S02]  /*1bd10*/  LOP3.LUT R20, R103, 0x380, RZ, 0xc0, !PT ;  /* 0x0000038067147812 */ /* 0x000fe400078ec0ff */
[----:B------:R-:W-:Y:S02]  /*1bd20*/  LOP3.LUT R12, R79, 0x380, RZ, 0xc0, !PT ;  /* 0x000003804f0c7812 */ /* 0x000fe400078ec0ff */
[----:B------:R-:W-:Y:S02]  /*1bd30*/  LOP3.LUT R38, R107, 0x380, RZ, 0xc0, !PT ;  /* 0x000003806b267812 */ /* 0x000fe400078ec0ff */
[----:B------:R-:W-:Y:S02]  /*1bd40*/  SHF.R.U64 R4, R4, 0x3, RZ ;  /* 0x0000000304047819 */ /* 0x000fe400000012ff */
[----:B------:R-:W-:-:S02]  /*1bd50*/  SHF.R.U64 R6, R6, 0x3, RZ ;  /* 0x0000000306067819 */ /* 0x000fc400000012ff */
[----:B------:R-:W-:Y:S02]  /*1bd60*/  LOP3.LUT R14, R101, 0x380, RZ, 0xc0, !PT ;  /* 0x00000380650e7812 */ /* 0x000fe400078ec0ff */
[----:B------:R-:W-:Y:S02]  /*1bd70*/  SHF.R.U64 R20, R20, 0x3, RZ ;  /* 0x0000000314147819 */ /* 0x000fe400000012ff */
[-C--:B------:R-:W-:Y:S02]  /*1bd80*/  IADD3.X R13, RZ, R9.reuse, RZ, P4, !PT ;  /* 0x00000009ff0d7210 */ /* 0x080fe400027fe4ff */
[----:B------:R-:W-:Y:S02]  /*1bd90*/  IADD3.X R31, RZ, R9, RZ, P1, !PT ;  /* 0x00000009ff1f7210 */ /* 0x000fe40000ffe4ff */
[----:B------:R-:W-:Y:S02]  /*1bda0*/  SHF.R.U64 R12, R12, 0x3, RZ ;  /* 0x000000030c0c7819 */ /* 0x000fe400000012ff */
[----:B-1----:R-:W-:-:S02]  /*1bdb0*/  LOP3.LUT R24, R105, 0x380, RZ, 0xc0, !PT ;  /* 0x0000038069187812 */ /* 0x002fc400078ec0ff */
[----:B------:R-:W-:Y:S02]  /*1bdc0*/  SHF.R.U64 R38, R38, 0x3, RZ ;  /* 0x0000000326267819 */ /* 0x000fe400000012ff */
[----:B------:R-:W-:Y:S02]  /*1bdd0*/  LOP3.LUT R4, R4, R71, RZ, 0x3c, !PT ;  /* 0x0000004704047212 */ /* 0x000fe400078e3cff */
[----:B------:R-:W-:Y:S02]  /*1bde0*/  LOP3.LUT R6, R6, R75, RZ, 0x3c, !PT ;  /* 0x0000004b06067212 */ /* 0x000fe400078e3cff */
[----:B------:R-:W-:Y:S02]  /*1bdf0*/  F2FP.F16.F32.PACK_AB R9, R72, R99 ;  /* 0x000000634809723e */ /* 0x000fe400000000ff */
[----:B------:R-:W-:Y:S01]  /*1be00*/  F2FP.F16.F32.PACK_AB R11, R28, R97 ;  /* 0x000000611c0b723e */ /* 0x000fe200000000ff */
[----:B------:R-:W-:Y:S01]  /*1be10*/  BAR.SYNC.DEFER_BLOCKING 0x1, 0x100 ;  /* 0x0044000000007b1d */ /* 0x000fe20000010000 */
[----:B------:R-:W-:-:S02]  /*1be20*/  SHF.R.U64 R14, R14, 0x3, RZ ;  /* 0x000000030e0e7819 */ /* 0x000fc400000012ff */
[----:B------:R-:W-:Y:S02]  /*1be30*/  LOP3.LUT R28, R20, R103, RZ, 0x3c, !PT ;  /* 0x00000067141c7212 */ /* 0x000fe400078e3cff */
[----:B------:R-:W-:Y:S02]  /*1be40*/  LOP3.LUT R12, R12, R79, RZ, 0x3c, !PT ;  /* 0x0000004f0c0c7212 */ /* 0x000fe400078e3cff */
[----:B------:R-:W-:Y:S02]  /*1be50*/  SHF.R.U64 R24, R24, 0x3, RZ ;  /* 0x0000000318187819 */ /* 0x000fe400000012ff */
[----:B------:R-:W-:Y:S02]  /*1be60*/  LOP3.LUT R20, R38, R107, RZ, 0x3c, !PT ;  /* 0x0000006b26147212 */ /* 0x000fe400078e3cff */
[----:B------:R-:W-:Y:S02]  /*1be70*/  MOV R79, R4 ;  /* 0x00000004004f7202 */ /* 0x000fe40000000f00 */
[----:B------:R-:W-:-:S02]  /*1be80*/  MOV R38, R6 ;  /* 0x0000000600267202 */ /* 0x000fc40000000f00 */
[----:B------:R-:W-:Y:S02]  /*1be90*/  F2FP.F16.F32.PACK_AB R4, R92, R89 ;  /* 0x000000595c04723e */ /* 0x000fe400000000ff */
[----:B------:R-:W-:Y:S02]  /*1bea0*/  F2FP.F16.F32.PACK_AB R5, R64, R95 ;  /* 0x0000005f4005723e */ /* 0x000fe400000000ff */
[----:B------:R-:W-:Y:S02]  /*1beb0*/  F2FP.F16.F32.PACK_AB R6, R90, R33 ;  /* 0x000000215a06723e */ /* 0x000fe400000000ff */
[----:B------:R-:W-:Y:S02]  /*1bec0*/  F2FP.F16.F32.PACK_AB R7, R34, R93 ;  /* 0x0000005d2207723e */ /* 0x000fe400000000ff */
[----:B------:R-:W-:Y:S01]  /*1bed0*/  LOP3.LUT R14, R14, R101, RZ, 0x3c, !PT ;  /* 0x000000650e0e7212 */ /* 0x000fe200078e3cff */
[----:B------:R1:W-:Y:S01]  /*1bee0*/  STSM.16.M88.4 [R94], R8 ;  /* 0x000000085e007844 */ /* 0x0003e20000000200 */
[----:B------:R-:W-:-:S02]  /*1bef0*/  LOP3.LUT R30, R24, R105, RZ, 0x3c, !PT ;  /* 0x00000069181e7212 */ /* 0x000fc400078e3cff */
[----:B------:R-:W-:Y:S01]  /*1bf00*/  MOV R75, R12 ;  /* 0x0000000c004b7202 */ /* 0x000fe20000000f00 */
[----:B------:R2:W-:Y:S01]  /*1bf10*/  STSM.16.M88.4 [R79], R4 ;  /* 0x000000044f007844 */ /* 0x0005e20000000200 */
[----:B------:R-:W-:Y:S02]  /*1bf20*/  MOV R72, R14 ;  /* 0x0000000e00487202 */ /* 0x000fe40000000f00 */
[----:B------:R-:W-:Y:S02]  /*1bf30*/  MOV R71, R28 ;  /* 0x0000001c00477202 */ /* 0x000fe40000000f00 */
[----:B------:R-:W-:Y:S02]  /*1bf40*/  MOV R24, R30 ;  /* 0x0000001e00187202 */ /* 0x000fe40000000f00 */
[----:B------:R-:W-:Y:S02]  /*1bf50*/  F2FP.F16.F32.PACK_AB R12, R49, R48 ;  /* 0x00000030310c723e */ /* 0x000fe400000000ff */
[----:B------:R-:W-:-:S02]  /*1bf60*/  F2FP.F16.F32.PACK_AB R13, R51, R50 ;  /* 0x00000032330d723e */ /* 0x000fc400000000ff */
[----:B------:R-:W-:Y:S02]  /*1bf70*/  F2FP.F16.F32.PACK_AB R14, R53, R52 ;  /* 0x00000034350e723e */ /* 0x000fe400000000ff */
[----:B-1----:R-:W-:Y:S01]  /*1bf80*/  F2FP.F16.F32.PACK_AB R8, R41, R40 ;  /* 0x000000282908723e */ /* 0x002fe200000000ff */
[----:B------:R-:W1:Y:S01]  /*1bf90*/  LDC R53, c[0x0][0xbe8] ;  /* 0x0002fa00ff357b82 */ /* 0x000e620000000800 */
[----:B------:R-:W-:Y:S02]  /*1bfa0*/  F2FP.F16.F32.PACK_AB R9, R43, R42 ;  /* 0x0000002a2b09723e */ /* 0x000fe400000000ff */
[----:B------:R-:W-:Y:S02]  /*1bfb0*/  F2FP.F16.F32.PACK_AB R10, R45, R44 ;  /* 0x0000002c2d0a723e */ /* 0x000fe400000000ff */
[----:B------:R-:W-:Y:S02]  /*1bfc0*/  F2FP.F16.F32.PACK_AB R11, R47, R46 ;  /* 0x0000002e2f0b723e */ /* 0x000fe400000000ff */
[----:B------:R-:W-:-:S02]  /*1bfd0*/  F2FP.F16.F32.PACK_AB R15, R55, R54 ;  /* 0x00000036370f723e */ /* 0x000fc400000000ff */
[----:B------:R-:W-:Y:S01]  /*1bfe0*/  F2FP.F16.F32.PACK_AB R28, R57, R56 ;  /* 0x00000038391c723e */ /* 0x000fe200000000ff */
[----:B------:R3:W-:Y:S01]  /*1bff0*/  STSM.16.M88.4 [R38], R8 ;  /* 0x0000000826007844 */ /* 0x0007e20000000200 */
[----:B------:R-:W-:Y:S02]  /*1c000*/  F2FP.F16.F32.PACK_AB R29, R59, R58 ;  /* 0x0000003a3b1d723e */ /* 0x000fe400000000ff */
[----:B------:R-:W-:Y:S01]  /*1c010*/  F2FP.F16.F32.PACK_AB R30, R61, R60 ;  /* 0x0000003c3d1e723e */ /* 0x000fe200000000ff */
[----:B------:R-:W-:Y:S01]  /*1c020*/  STSM.16.M88.4 [R75], R12 ;  /* 0x0000000c4b007844 */ /* 0x000fe20000000200 */
[----:B------:R-:W-:Y:S02]  /*1c030*/  F2FP.F16.F32.PACK_AB R31, R63, R62 ;  /* 0x0000003e3f1f723e */ /* 0x000fe400000000ff */
[----:B------:R-:W-:Y:S02]  /*1c040*/  ISETP.NE.U32.AND P0, PT, RZ, UR4, PT ;  /* 0x00000004ff007c0c */ /* 0x000fe4000bf05070 */
[----:B------:R-:W-:Y:S01]  /*1c050*/  F2FP.F16.F32.PACK_AB R33, R67, R66 ;  /* 0x000000424321723e */ /* 0x000fe200000000ff */
[----:B------:R-:W-:Y:S01]  /*1c060*/  STSM.16.M88.4 [R72], R28 ;  /* 0x0000001c48007844 */ /* 0x000fe20000000200 */
[----:B------:R-:W-:-:S02]  /*1c070*/  F2FP.F16.F32.PACK_AB R34, R69, R68 ;  /* 0x000000444522723e */ /* 0x000fc400000000ff */
[----:B------:R-:W-:Y:S01]  /*1c080*/  MOV R21, R20 ;  /* 0x0000001400157202 */ /* 0x000fe20000000f00 */
[----:B------:R-:W-:Y:S01]  /*1c090*/  IMAD.MOV.U32 R20, RZ, RZ, RZ ;  /* 0x000000ffff147224 */ /* 0x000fe200078e00ff */
[----:B--2---:R-:W-:Y:S01]  /*1c0a0*/  F2FP.F16.F32.PACK_AB R4, R81, R80 ;  /* 0x000000505104723e */ /* 0x004fe200000000ff */
[----:B------:R-:W-:Y:S01]  /*1c0b0*/  STSM.16.M88.4 [R71], R32 ;  /* 0x0000002047007844 */ /* 0x000fe20000000200 */
[----:B---3--:R-:W-:Y:S02]  /*1c0c0*/  IADD3 R10, P1, R209, UR4, RZ ;  /* 0x00000004d10a7c10 */ /* 0x008fe4000ff3e0ff */
[----:B------:R-:W-:Y:S02]  /*1c0d0*/  F2FP.F16.F32.PACK_AB R38, R77, R76 ;  /* 0x0000004c4d26723e */ /* 0x000fe400000000ff */
[----:B------:R-:W-:Y:S02]  /*1c0e0*/  F2FP.F16.F32.PACK_AB R5, R83, R82 ;  /* 0x000000525305723e */ /* 0x000fe400000000ff */
[----:B------:R-:W-:Y:S01]  /*1c0f0*/  F2FP.F16.F32.PACK_AB R6, R85, R84 ;  /* 0x000000545506723e */ /* 0x000fe200000000ff */
[----:B------:R-:W-:Y:S01]  /*1c100*/  STSM.16.M88.4 [R24], R36 ;  /* 0x0000002418007844 */ /* 0x000fe20000000200 */
[----:B------:R-:W-:-:S02]  /*1c110*/  F2FP.F16.F32.PACK_AB R7, R87, R86 ;  /* 0x000000565707723e */ /* 0x000fc400000000ff */
[----:B------:R-:W-:Y:S02]  /*1c120*/  ISETP.NE.AND.EX P0, PT, RZ, UR5, PT, P0 ;  /* 0x00000005ff007c0c */ /* 0x000fe4000bf05300 */
[----:B------:R-:W-:Y:S01]  /*1c130*/  IADD3.X R11, R210, UR5, RZ, P1, !PT ;  /* 0x00000005d20b7c10 */ /* 0x000fe20008ffe4ff */
[----:B------:R-:W-:Y:S01]  /*1c140*/  ULDC.64 UR4, c[0x0][0xc08] ;  /* 0x0003020000047ab9 */ /* 0x000fe20000000a00 */
[----:B------:R2:W-:Y:S01]  /*1c150*/  STSM.16.M88.4 [R21], R4 ;  /* 0x0000000415007844 */ /* 0x0005e20000000200 */
[----:B------:R-:W-:Y:S01]  /*1c160*/  BAR.SYNC.DEFER_BLOCKING 0x1, 0x100 ;  /* 0x0044000000007b1d */ /* 0x000fe20000010000 */
[----:B------:R-:W-:-:S04]  /*1c170*/  ISETP.NE.U32.AND P2, PT, RZ, UR4, PT ;  /* 0x00000004ff007c0c */ /* 0x000fc8000bf45070 */
[----:B------:R-:W-:-:S13]  /*1c180*/  ISETP.NE.AND.EX P2, PT, RZ, UR5, PT, P2 ;  /* 0x00000005ff007c0c */ /* 0x000fda000bf45320 */
[----:B------:R-:W-:Y:S01]  /*1c190*/  @P2 IADD3 R8, P3, R209, UR4, RZ ;  /* 0x00000004d1082c10 */ /* 0x000fe2000ff7e0ff */
[----:B------:R-:W-:Y:S02]  /*1c1a0*/  ULDC UR4, c[0x0][0xa88] ;  /* 0x0002a20000047ab9 */ /* 0x000fe40000000800 */
[----:B--2---:R-:W-:Y:S02]  /*1c1b0*/  MOV R6, UR4 ;  /* 0x0000000400067c02 */ /* 0x004fe40008000f00 */
[----:B------:R-:W-:Y:S01]  /*1c1c0*/  @P2 IADD3.X R9, R210, UR5, RZ, P3, !PT ;  /* 0x00000005d2092c10 */ /* 0x000fe20009ffe4ff */
[----:B------:R2:W5:Y:S01]  /*1c1d0*/  @P0 LDG.E R20, desc[UR60][R10.64] ;  /* 0x0000003c0a140981 */ /* 0x000562000c1e1900 */
[----:B-1----:R-:W-:-:S03]  /*1c1e0*/  ISETP.NE.AND P1, PT, R53, 0x1, PT ;  /* 0x000000013500780c */ /* 0x002fc60003f25270 */
[----:B------:R2:W5:Y:S10]  /*1c1f0*/  @P2 LDG.E R6, desc[UR60][R8.64] ;  /* 0x0000003c08062981 */ /* 0x000574000c1e1900 */
[----:B------:R-:W1:Y:S08]  /*1c200*/  @P1 LDC R12, c[0x0][0xbec] ;  /* 0x0002fb00ff0c1b82 */ /* 0x000e700000000800 */
[----:B------:R-:W3:Y:S01]  /*1c210*/  @P1 LDC R13, c[0x0][0xbf0] ;  /* 0x0002fc00ff0d1b82 */ /* 0x000ee20000000800 */
[----:B--2---:R-:W-:Y:S05]  /*1c220*/  @P2 BRA `(.L_x_2907) ;  /* 0x0000000000102947 */ /* 0x004fea0003800000 */
[----:B------:R-:W-:Y:S05]  /*1c230*/  @!P0 BRA `(.L_x_2907) ;  /* 0x00000000000c8947 */ /* 0x000fea0003800000 */
[----:B------:R-:W2:Y:S04]  /*1c240*/  LDG.E R5, desc[UR60][R10.64] ;  /* 0x0000003c0a057981 */ /* 0x000ea8000c1e1900 */
[----:B-----5:R-:W2:Y:S02]  /*1c250*/  LDG.E R6, desc[UR60][R10.64+0x4] ;  /* 0x0000043c0a067981 */ /* 0x020ea4000c1e1900 */
[----:B--2---:R-:W-:-:S07]  /*1c260*/  IMAD.IADD R6, R6, 0x1, -R5 ;  /* 0x0000000106067824 */ /* 0x004fce00078e0a05 */
.L_x_2907:
[----:B------:R-:W-:Y:S01]  /*1c270*/  SHF.R.S32.HI R24, RZ, 0x1f, R208 ;  /* 0x0000001fff187819 */ /* 0x000fe200000114d0 */
[----:B------:R-:W-:Y:S01]  /*1c280*/  IMAD.IADD R15, R205, 0x1, R200 ;  /* 0x00000001cd0f7824 */ /* 0x000fe200078e02c8 */
[----:B------:R-:W-:Y:S01]  /*1c290*/  ULDC.64 UR4, c[0x0][0xb90] ;  /* 0x0002e40000047ab9 */ /* 0x000fe20000000a00 */
[----:B-----5:R-:W-:Y:S01]  /*1c2a0*/  SHF.R.S32.HI R21, RZ, 0x1f, R20 ;  /* 0x0000001fff157819 */ /* 0x020fe20000011414 */
[----:B------:R-:W-:Y:S01]  /*1c2b0*/  IMAD R9, R216, 0x40, R203 ;  /* 0x00000040d8097824 */ /* 0x000fe200078e02cb */
[----:B------:R-:W-:Y:S01]  /*1c2c0*/  SEL R211, R211, RZ, !P0 ;  /* 0x000000ffd3d37207 */ /* 0x000fe20004000000 */
[----:B------:R-:W-:Y:S01]  /*1c2d0*/  IMAD R5, R24, UR4, RZ ;  /* 0x0000000418057c24 */ /* 0x000fe2000f8e02ff */
[----:B------:R-:W-:Y:S01]  /*1c2e0*/  MOV R7, R15 ;  /* 0x0000000f00077202 */ /* 0x000fe20000000f00 */
[----:B-1----:R-:W-:Y:S01]  /*1c2f0*/  @P1 IMAD.HI.U32 R8, R15, R12, RZ ;  /* 0x0000000c0f081227 */ /* 0x002fe200078e00ff */
[----:B------:R-:W-:Y:S01]  /*1c300*/  SEL R217, R217, RZ, !P0 ;  /* 0x000000ffd9d97207 */ /* 0x000fe20004000000 */
[----:B------:R-:W1:Y:S02]  /*1c310*/  @P1 LDC R57, c[0x0][0xbec] ;  /* 0x0002fb00ff391b82 */ /* 0x000e640000000800 */
[C---:B------:R-:W-:Y:S01]  /*1c320*/  IMAD R11, R208.reuse, UR5, R5 ;  /* 0x00000005d00b7c24 */ /* 0x040fe2000f8e0205 */
[----:B---3--:R-:W-:Y:S01]  /*1c330*/  @P1 SHF.R.U32.HI R7, RZ, R13, R8 ;  /* 0x0000000dff071219 */ /* 0x008fe20000011608 */
[----:B------:R-:W-:Y:S01]  /*1c340*/  IMAD.WIDE.U32 R4, R208, UR4, R20 ;  /* 0x00000004d0047c25 */ /* 0x000fe2000f8e0014 */
[----:B------:R-:W-:-:S02]  /*1c350*/  ULDC.64 UR4, c[0x0][0xb98] ;  /* 0x0002e60000047ab9 */ /* 0x000fc40000000a00 */
[----:B------:R-:W-:Y:S01]  /*1c360*/  IADD3 R10, -R7, RZ, RZ ;  /* 0x000000ff070a7210 */ /* 0x000fe20007ffe1ff */
[----:B------:R-:W-:Y:S01]  /*1c370*/  IMAD.IADD R5, R5, 0x1, R11 ;  /* 0x0000000105057824 */ /* 0x000fe200078e020b */
[----:B------:R-:W-:Y:S01]  /*1c380*/  SHF.R.S32.HI R11, RZ, 0x1f, R7 ;  /* 0x0000001fff0b7819 */ /* 0x000fe20000011407 */
[----:B------:R-:W-:-:S04]  /*1c390*/  IMAD.WIDE R2, R9, 0x2, R2 ;  /* 0x0000000209027825 */ /* 0x000fc800078e0202 */
[----:B------:R-:W-:Y:S01]  /*1c3a0*/  IMAD.WIDE.U32 R4, R211, UR4, R4 ;  /* 0x00000004d3047c25 */ /* 0x000fe2000f8e0004 */
[C---:B------:R-:W-:Y:S02]  /*1c3b0*/  IADD3 R13, P3, R2.reuse, 0x2000, RZ ;  /* 0x00002000020d7810 */ /* 0x040fe40007f7e0ff */
[C---:B------:R-:W-:Y:S01]  /*1c3c0*/  IADD3 R33, P6, R2.reuse, 0x4000, RZ ;  /* 0x0000400002217810 */ /* 0x040fe20007fde0ff */
[----:B------:R-:W-:Y:S01]  /*1c3d0*/  IMAD R8, R217, UR4, RZ ;  /* 0x00000004d9087c24 */ /* 0x000fe2000f8e02ff */
[----:B------:R-:W-:Y:S01]  /*1c3e0*/  IADD3 R4, P2, R7, R4, RZ ;  /* 0x0000000407047210 */ /* 0x000fe20007f5e0ff */
[----:B------:R-:W-:Y:S01]  /*1c3f0*/  IMAD R9, R53, R10, R15 ;  /* 0x0000000a35097224 */ /* 0x000fe200078e020f */
[----:B------:R-:W-:Y:S01]  /*1c400*/  IADD3 R15, P0, R2, 0x1000, RZ ;  /* 0x00001000020f7810 */ /* 0x000fe20007f1e0ff */
[----:B------:R-:W-:Y:S01]  /*1c410*/  IMAD R8, R211, UR5, R8 ;  /* 0x00000005d3087c24 */ /* 0x000fe2000f8e0208 */
[----:B------:R-:W-:Y:S01]  /*1c420*/  ULDC.64 UR4, c[0x0][0xb88] ;  /* 0x0002e20000047ab9 */ /* 0x000fe20000000a00 */
[----:B------:R-:W-:Y:S01]  /*1c430*/  IMAD.IADD R14, R234, 0x1, R200 ;  /* 0x00000001ea0e7824 */ /* 0x000fe200078e02c8 */
[----:B------:R-:W-:Y:S01]  /*1c440*/  SHF.R.S32.HI R7, RZ, 0x1f, R9 ;  /* 0x0000001fff077819 */ /* 0x000fe20000011409 */
[----:B------:R-:W-:Y:S01]  /*1c450*/  IMAD R55, R6, R53, RZ ;  /* 0x0000003506377224 */ /* 0x000fe200078e02ff */
[----:B------:R-:W-:-:S02]  /*1c460*/  IADD3.X R5, R11, R5, R8, P2, !PT ;  /* 0x000000050b057210 */ /* 0x000fc400017fe408 */
[----:B------:R-:W-:Y:S01]  /*1c470*/  IADD3 R29, P2, R2, 0x3000, RZ ;  /* 0x00003000021d7810 */ /* 0x000fe20007f5e0ff */
[----:B------:R-:W-:Y:S01]  /*1c480*/  IMAD R10, R7, UR4, RZ ;  /* 0x00000004070a7c24 */ /* 0x000fe2000f8e02ff */
[----:B------:R-:W-:Y:S01]  /*1c490*/  LOP3.LUT R12, R13, 0x380, RZ, 0xc0, !PT ;  /* 0x000003800d0c7812 */ /* 0x000fe200078ec0ff */
[----:B------:R-:W-:Y:S01]  /*1c4a0*/  IMAD.WIDE.U32 R4, R9, UR4, R4 ;  /* 0x0000000409047c25 */ /* 0x000fe2000f8e0004 */
[----:B------:R-:W-:Y:S02]  /*1c4b0*/  LOP3.LUT R28, R29, 0x380, RZ, 0xc0, !PT ;  /* 0x000003801d1c7812 */ /* 0x000fe400078ec0ff */
[----:B------:R-:W-:Y:S01]  /*1c4c0*/  SHF.R.U64 R12, R12, 0x3, RZ ;  /* 0x000000030c0c7819 */ /* 0x000fe200000012ff */
[----:B------:R-:W-:Y:S01]  /*1c4d0*/  IMAD R7, R9, UR5, R10 ;  /* 0x0000000509077c24 */ /* 0x000fe2000f8e020a */
[----:B------:R-:W-:Y:S01]  /*1c4e0*/  ULDC.64 UR4, c[0x0][0xb50] ;  /* 0x0002d40000047ab9 */ /* 0x000fe20000000a00 */
[----:B------:R-:W-:Y:S02]  /*1c4f0*/  SHF.R.U64 R28, R28, 0x3, RZ ;  /* 0x000000031c1c7819 */ /* 0x000fe400000012ff */
[----:B------:R-:W-:Y:S01]  /*1c500*/  IMAD.IADD R5, R5, 0x1, R7 ;  /* 0x0000000105057824 */ /* 0x000fe200078e0207 */
[----:B------:R-:W-:-:S02]  /*1c510*/  LEA R10, P4, R4, UR4, 0x2 ;  /* 0x00000004040a7c11 */ /* 0x000fc4000f8810ff */
[----:B------:R-:W-:Y:S02]  /*1c520*/  IADD3.X R9, RZ, R3, RZ, P0, !PT ;  /* 0x00000003ff097210 */ /* 0x000fe400007fe4ff */
[----:B------:R-:W-:Y:S01]  /*1c530*/  LEA.HI.X R11, R4, UR5, R5, 0x2, P4 ;  /* 0x00000005040b7c11 */ /* 0x000fe2000a0f1405 */
[----:B------:R-:W-:Y:S01]  /*1c540*/  SHFL.IDX PT, R48, R10, RZ, 0x1c1f ;  /* 0x001c1fff0a307589 */ /* 0x000fe200000e0000 */
[----:B------:R-:W-:Y:S01]  /*1c550*/  LOP3.LUT P0, RZ, R226, 0x3, RZ, 0xc0, !PT ;  /* 0x00000003e2ff7812 */ /* 0x000fe2000780c0ff */
[----:B------:R-:W-:Y:S01]  /*1c560*/  VIADD R4, R14, 0x8 ;  /* 0x000000080e047836 */ /* 0x000fe20000000000 */
[----:B------:R-:W-:Y:S01]  /*1c570*/  LOP3.LUT R28, R28, R29, RZ, 0x3c, !PT ;  /* 0x0000001d1c1c7212 */ /* 0x000fe200078e3cff */
[----:B------:R-:W2:Y:S01]  /*1c580*/  SHFL.IDX PT, R49, R11, RZ, 0x1c1f ;  /* 0x001c1fff0b317589 */ /* 0x000ea200000e0000 */
[----:B------:R-:W-:Y:S01]  /*1c590*/  IADD3.X R29, RZ, R3, RZ, P2, !PT ;  /* 0x00000003ff1d7210 */ /* 0x000fe200017fe4ff */
[----:B------:R-:W-:Y:S01]  /*1c5a0*/  ULDC.64 UR4, c[0x0][0xaa0] ;  /* 0x0002a80000047ab9 */ /* 0x000fe20000000a00 */
[-C--:B------:R-:W-:Y:S01]  /*1c5b0*/  ISETP.GE.OR P2, PT, R14, R55.reuse, P0 ;  /* 0x000000370e00720c */ /* 0x080fe20000746670 */
[----:B------:R-:W-:Y:S01]  /*1c5c0*/  SHFL.IDX PT, R50, R10, 0x1, 0x1c1f ;  /* 0x003c1f000a327f89 */ /* 0x000fe200000e0000 */
[----:B------:R-:W-:-:S02]  /*1c5d0*/  ISETP.GE.OR P0, PT, R4, R55, P0 ;  /* 0x000000370400720c */ /* 0x000fc40000706670 */
[----:B------:R-:W-:Y:S01]  /*1c5e0*/  LOP3.LUT R12, R12, R13, RZ, 0x3c, !PT ;  /* 0x0000000d0c0c7212 */ /* 0x000fe200078e3cff */
[----:B------:R-:W3:Y:S01]  /*1c5f0*/  SHFL.IDX PT, R51, R11, 0x1, 0x1c1f ;  /* 0x003c1f000b337f89 */ /* 0x000ee200000e0000 */
[--C-:B------:R-:W-:Y:S01]  /*1c600*/  IMAD.X R13, RZ, RZ, R3.reuse, P3 ;  /* 0x000000ffff0d7224 */ /* 0x100fe200018e0603 */
[C---:B------:R-:W-:Y:S02]  /*1c610*/  IADD3 R5, P3, R2.reuse, 0x7000, RZ ;  /* 0x0000700002057810 */ /* 0x040fe40007f7e0ff */
[C---:B------:R-:W-:Y:S02]  /*1c620*/  IADD3 R37, P5, R2.reuse, 0x5000, RZ ;  /* 0x0000500002257810 */ /* 0x040fe40007fbe0ff */
[C---:B------:R-:W-:Y:S02]  /*1c630*/  IADD3 R41, P4, R2.reuse, 0x6000, RZ ;  /* 0x0000600002297810 */ /* 0x040fe40007f9e0ff */
[----:B------:R-:W-:Y:S02]  /*1c640*/  LOP3.LUT R7, R2, 0x380, RZ, 0xc0, !PT ;  /* 0x0000038002077812 */ /* 0x000fe400078ec0ff */
[----:B------:R-:W-:Y:S01]  /*1c650*/  LOP3.LUT R32, R33, 0x380, RZ, 0xc0, !PT ;  /* 0x0000038021207812 */ /* 0x000fe200078ec0ff */
[----:B------:R-:W-:Y:S01]  /*1c660*/  IMAD R21, R21, UR4, RZ ;  /* 0x0000000415157c24 */ /* 0x000fe2000f8e02ff */
[----:B------:R-:W-:Y:S01]  /*1c670*/  LOP3.LUT R4, R5, 0x380, RZ, 0xc0, !PT ;  /* 0x0000038005047812 */ /* 0x000fe200078ec0ff */
[----:B------:R-:W-:Y:S01]  /*1c680*/  IMAD.X R45, RZ, RZ, R3, P3 ;  /* 0x000000ffff2d7224 */ /* 0x000fe200018e0603 */
[----:B------:R-:W-:-:S02]  /*1c690*/  LOP3.LUT R36, R37, 0x380, RZ, 0xc0, !PT ;  /* 0x0000038025247812 */ /* 0x000fc400078ec0ff */
[----:B------:R-:W-:Y:S01]  /*1c6a0*/  LOP3.LUT R40, R41, 0x380, RZ, 0xc0, !PT ;  /* 0x0000038029287812 */ /* 0x000fe200078ec0ff */
[----:B--2---:R-:W-:Y:S01]  /*1c6b0*/  @!P2 ST.E desc[UR60][R48.64], R88 ;  /* 0x000000583000a985 */ /* 0x004fe2000c10193c */
[----:B------:R-:W-:Y:S02]  /*1c6c0*/  SHF.R.U64 R7, R7, 0x3, RZ ;  /* 0x0000000307077819 */ /* 0x000fe400000012ff */
[----:B------:R-:W-:Y:S02]  /*1c6d0*/  SHF.R.U64 R4, R4, 0x3, RZ ;  /* 0x0000000304047819 */ /* 0x000fe400000012ff */
[----:B------:R-:W-:Y:S02]  /*1c6e0*/  SHF.R.U64 R32, R32, 0x3, RZ ;  /* 0x0000000320207819 */ /* 0x000fe400000012ff */
[----:B------:R-:W-:Y:S01]  /*1c6f0*/  SHF.R.U64 R36, R36, 0x3, RZ ;  /* 0x0000000324247819 */ /* 0x000fe200000012ff */
[----:B---3--:R2:W-:Y:S01]  /*1c700*/  @!P0 ST.E desc[UR60][R50.64], R0 ;  /* 0x0000000032008985 */ /* 0x0085e2000c10193c */
[----:B------:R-:W-:-:S02]  /*1c710*/  SHF.R.U64 R40, R40, 0x3, RZ ;  /* 0x0000000328287819 */ /* 0x000fc400000012ff */
[----:B------:R-:W-:Y:S01]  /*1c720*/  LOP3.LUT R2, R7, R2, RZ, 0x3c, !PT ;  /* 0x0000000207027212 */ /* 0x000fe200078e3cff */
[----:B------:R-:W-:Y:S01]  /*1c730*/  IMAD R21, R20, UR5, R21 ;  /* 0x0000000514157c24 */ /* 0x000fe2000f8e0215 */
[----:B------:R-:W-:Y:S01]  /*1c740*/  LOP3.LUT R32, R32, R33, RZ, 0x3c, !PT ;  /* 0x0000002120207212 */ /* 0x000fe200078e3cff */
[--C-:B------:R-:W-:Y:S01]  /*1c750*/  IMAD.X R33, RZ, RZ, R3.reuse, P6 ;  /* 0x000000ffff217224 */ /* 0x100fe200030e0603 */
[----:B------:R-:W-:Y:S01]  /*1c760*/  LOP3.LUT R36, R36, R37, RZ, 0x3c, !PT ;  /* 0x0000002524247212 */ /* 0x000fe200078e3cff */
[----:B------:R-:W-:Y:S01]  /*1c770*/  IMAD.X R37, RZ, RZ, R3, P5 ;  /* 0x000000ffff257224 */ /* 0x000fe200028e0603 */
[----:B------:R-:W-:Y:S01]  /*1c780*/  LOP3.LUT R40, R40, R41, RZ, 0x3c, !PT ;  /* 0x0000002928287212 */ /* 0x000fe200078e3cff */
[----:B------:R-:W5:Y:S01]  /*1c790*/  LD.E.128 R28, desc[UR60][R28.64] ;  /* 0x0000003c1c1c7980 */ /* 0x000f62000c101d00 */
[----:B------:R-:W-:Y:S01]  /*1c7a0*/  LOP3.LUT R44, R4, R5, RZ, 0x3c, !PT ;  /* 0x00000005042c7212 */ /* 0x000fe200078e3cff */
[----:B--2---:R-:W2:Y:S01]  /*1c7b0*/  @P1 LDC R51, c[0x0][0xbf0] ;  /* 0x0002fc00ff331b82 */ /* 0x004ea20000000800 */
[----:B------:R-:W-:Y:S01]  /*1c7c0*/  IADD3.X R41, RZ, R3, RZ, P4, !PT ;  /* 0x00000003ff297210 */ /* 0x000fe200027fe4ff */
[----:B------:R3:W5:Y:S01]  /*1c7d0*/  LD.E.128 R4, desc[UR60][R2.64] ;  /* 0x0000003c02047980 */ /* 0x000762000c101d00 */
[----:B------:R-:W-:-:S03]  /*1c7e0*/  LOP3.LUT R8, R15, 0x380, RZ, 0xc0, !PT ;  /* 0x000003800f087812 */ /* 0x000fc600078ec0ff */
[----:B------:R-:W5:Y:S01]  /*1c7f0*/  LD.E.128 R32, desc[UR60][R32.64] ;  /* 0x0000003c20207980 */ /* 0x000f62000c101d00 */
[----:B------:R-:W-:-:S03]  /*1c800*/  SHF.R.U64 R8, R8, 0x3, RZ ;  /* 0x0000000308087819 */ /* 0x000fc600000012ff */
[----:B------:R-:W5:Y:S01]  /*1c810*/  LD.E.128 R36, desc[UR60][R36.64] ;  /* 0x0000003c24247980 */ /* 0x000f62000c101d00 */
[----:B------:R-:W-:Y:S01]  /*1c820*/  LOP3.LUT R8, R8, R15, RZ, 0x3c, !PT ;  /* 0x0000000f08087212 */ /* 0x000fe200078e3cff */
[----:B---3--:R-:W-:Y:S01]  /*1c830*/  IMAD.WIDE.U32 R2, R20, UR4, RZ ;  /* 0x0000000414027c25 */ /* 0x008fe2000f8e00ff */
[----:B------:R-:W-:Y:S01]  /*1c840*/  ULDC.64 UR4, c[0x0][0xae8] ;  /* 0x0002ba0000047ab9 */ /* 0x000fe20000000a00 */
[----:B------:R-:W5:Y:S02]  /*1c850*/  LD.E.128 R12, desc[UR60][R12.64] ;  /* 0x0000003c0c0c7980 */ /* 0x000f64000c101d00 */
[----:B------:R-:W-:Y:S01]  /*1c860*/  IMAD.IADD R3, R3, 0x1, R21 ;  /* 0x0000000103037824 */ /* 0x000fe200078e0215 */
[----:B------:R-:W-:Y:S01]  /*1c870*/  LEA R21, R207, R216, 0x5 ;  /* 0x000000d8cf157211 */ /* 0x000fe200078e28ff */
[----:B------:R-:W-:Y:S01]  /*1c880*/  IMAD R49, R24, UR4, RZ ;  /* 0x0000000418317c24 */ /* 0x000fe2000f8e02ff */
[----:B------:R-:W5:Y:S03]  /*1c890*/  LD.E.128 R8, desc[UR60][R8.64] ;  /* 0x0000003c08087980 */ /* 0x000f66000c101d00 */
[----:B------:R-:W-:Y:S01]  /*1c8a0*/  IMAD.IADD R24, R200, 0x1, R21 ;  /* 0x00000001c8187824 */ /* 0x000fe200078e0215 */
[----:B------:R-:W5:Y:S01]  /*1c8b0*/  LD.E.128 R40, desc[UR60][R40.64] ;  /* 0x0000003c28287980 */ /* 0x000f62000c101d00 */
[----:B------:R-:W-:-:S02]  /*1c8c0*/  IMAD R49, R208, UR5, R49 ;  /* 0x00000005d0317c24 */ /* 0x000fc4000f8e0231 */
[----:B-1----:R-:W-:Y:S01]  /*1c8d0*/  @P1 IMAD.HI.U32 R0, R24, R57, RZ ;  /* 0x0000003918001227 */ /* 0x002fe200078e00ff */
[----:B------:R-:W-:Y:S01]  /*1c8e0*/  MOV R21, R24 ;  /* 0x0000001800157202 */ /* 0x000fe20000000f00 */
[----:B------:R-:W5:Y:S02]  /*1c8f0*/  LD.E.128 R44, desc[UR60][R44.64] ;  /* 0x0000003c2c2c7980 */ /* 0x000f64000c101d00 */
[----:B------:R-:W-:Y:S01]  /*1c900*/  IMAD.WIDE.U32 R2, R208, UR4, R2 ;  /* 0x00000004d0027c25 */ /* 0x000fe2000f8e0002 */
[----:B------:R-:W-:Y:S01]  /*1c910*/  ULDC.64 UR4, c[0x0][0xaf0] ;  /* 0x0002bc0000047ab9 */ /* 0x000fe20000000a00 */
[----:B--2---:R-:W-:Y:S01]  /*1c920*/  @P1 SHF.R.U32.HI R21, RZ, R51, R0 ;  /* 0x00000033ff151219 */ /* 0x004fe20000011600 */
[----:B------:R-:W-:Y:S01]  /*1c930*/  @!PT LDS RZ, [RZ] ;  /* 0x00000000fffff984 */ /* 0x000fe20000000800 */
[----:B------:R-:W-:Y:S01]  /*1c940*/  @!PT LDS RZ, [RZ] ;  /* 0x00000000fffff984 */ /* 0x000fe20000000800 */
[----:B------:R-:W-:Y:S01]  /*1c950*/  @!PT LDS RZ, [RZ] ;  /* 0x00000000fffff984 */ /* 0x000fe20000000800 */
[----:B------:R-:W-:Y:S01]  /*1c960*/  @!PT LDS RZ, [RZ] ;  /* 0x00000000fffff984 */ /* 0x000fe20000000800 */
[----:B------:R1:W-:Y:S06]  /*1c970*/  MEMBAR.ALL.CTA ;  /* 0x0000000000007992 */ /* 0x0003ec0000008000 */
[----:B-1----:R-:W1:Y:S01]  /*1c980*/  FENCE.VIEW.ASYNC.S ;  /* 0x00000000000073c6 */ /* 0x002e620000000000 */
[----:B------:R-:W-:-:S02]  /*1c990*/  IMAD.IADD R3, R3, 0x1, R49 ;  /* 0x0000000103037824 */ /* 0x000fc400078e0231 */
        /* <DEDUP_REMOVED lines=9> */
[C---:B------:R-:W-:Y:S01]  /*1ca30*/  IMAD R51, R21.reuse, UR5, R0 ;  /* 0x0000000515337c24 */ /* 0x040fe2000f8e0200 */
[----:B------:R-:W-:Y:S01]  /*1ca40*/  IADD3 R200, R216, R200, RZ ;  /* 0x000000c8d8c87210 */ /* 0x000fe20007ffe0ff */
[----:B------:R-:W-:Y:S01]  /*1ca50*/  IMAD.WIDE.U32 R2, R21, UR4, R2 ;  /* 0x0000000415027c25 */ /* 0x000fe2000f8e0002 */
[----:B------:R-:W-:Y:S01]  /*1ca60*/  SHF.R.S32.HI R0, RZ, 0x1f, R49 ;  /* 0x0000001fff007819 */ /* 0x000fe20000011431 */
[----:B------:R-:W-:-:S02]  /*1ca70*/  ULDC.64 UR4, c[0x0][0xad8] ;  /* 0x0002b60000047ab9 */ /* 0x000fc40000000a00 */
[----:B------:R-:W-:Y:S02]  /*1ca80*/  IMAD.IADD R3, R3, 0x1, R51 ;  /* 0x0000000103037824 */ /* 0x000fe400078e0233 */
[----:B------:R-:W-:Y:S02]  /*1ca90*/  IMAD R20, R0, UR4, RZ ;  /* 0x0000000400147c24 */ /* 0x000fe4000f8e02ff */
[C---:B------:R-:W-:Y:S02]  /*1caa0*/  VIADD R0, R200.reuse, 0x20 ;  /* 0x00000020c8007836 */ /* 0x040fe40000000000 */
[C---:B------:R-:W-:Y:S02]  /*1cab0*/  IMAD R21, R49.reuse, UR5, R20 ;  /* 0x0000000531157c24 */ /* 0x040fe4000f8e0214 */
[----:B------:R-:W-:Y:S01]  /*1cac0*/  IMAD.WIDE.U32 R2, R49, UR4, R2 ;  /* 0x0000000431027c25 */ /* 0x000fe2000f8e0002 */
[-C--:B------:R-:W-:Y:S01]  /*1cad0*/  ISETP.GE.AND P2, PT, R200, R55.reuse, PT ;  /* 0x00000037c800720c */ /* 0x080fe20003f46270 */
[----:B------:R-:W-:Y:S01]  /*1cae0*/  ULDC.64 UR4, c[0x0][0xa80] ;  /* 0x0002a00000047ab9 */ /* 0x000fe20000000a00 */
[----:B------:R-:W-:Y:S01]  /*1caf0*/  ISETP.GE.AND P0, PT, R0, R55, PT ;  /* 0x000000370000720c */ /* 0x000fe20003f06270 */
[----:B------:R-:W-:Y:S01]  /*1cb00*/  IMAD.IADD R3, R3, 0x1, R21 ;  /* 0x0000000103037824 */ /* 0x000fe200078e0215 */
[----:B------:R-:W-:-:S02]  /*1cb10*/  IADD3 R0, R16, 0x34820, RZ ;  /* 0x0003482010007810 */ /* 0x000fc40007ffe0ff */
[----:B------:R-:W-:Y:S01]  /*1cb20*/  LEA R24, P3, R2, UR4, 0x1 ;  /* 0x0000000402187c11 */ /* 0x000fe2000f8608ff */
[----:B------:R-:W-:Y:S01]  /*1cb30*/  VIADD R20, R200, 0x40 ;  /* 0x00000040c8147836 */ /* 0x000fe20000000000 */
        /* <DEDUP_REMOVED lines=8> */
[----:B------:R-:W-:Y:S02]  /*1cbc0*/  ULDC UR4, c[0x0][0xac8] ;  /* 0x0002b20000047ab9 */ /* 0x000fe40000000800 */
        /* <DEDUP_REMOVED lines=8> */
.L_x_2909:
[----:B------:R-:W-:Y:S05]  /*1cc50*/  BSYNC B1 ;  /* 0x0000000000017941 */ /* 0x000fea0003800000 */
.L_x_2908:
[----:B-1----:R1:W0:Y:S01]  /*1cc60*/  SHFL.IDX PT, R0, R48, 0x1, 0x181f ;  /* 0x00381f0030007f89 */ /* 0x00222200000e0000 */
[----:B------:R-:W-:Y:S03]  /*1cc70*/  BSSY B1, `(.L_x_2910) ;  /* 0x000000c000017945 */ /* 0x000fe60003800000 */
[----:B----45:R1:W4:Y:S01]  /*1cc80*/  SHFL.IDX PT, R4, R24, 0x1, 0x181f ;  /* 0x00381f0018047f89 */ /* 0x03032200000e0000 */
        /* <DEDUP_REMOVED lines=10> */
.L_x_2911:
[----:B------:R-:W-:Y:S05]  /*1cd30*/  BSYNC B1 ;  /* 0x0000000000017941 */ /* 0x000fea0003800000 */
.L_x_2910:
[----:B0-----:R0:W0:Y:S01]  /*1cd40*/  SHFL.IDX PT, R0, R48, 0x2, 0x181f ;  /* 0x00581f0030007f89 */ /* 0x00102200000e0000 */
[----:B------:R-:W-:Y:S03]  /*1cd50*/  BSSY B1, `(.L_x_2912) ;  /* 0x000000c000017945 */ /* 0x000fe60003800000 */
[----:B----4-:R4:W0:Y:S01]  /*1cd60*/  SHFL.IDX PT, R4, R24, 0x2, 0x181f ;  /* 0x00581f0018047f89 */ /* 0x01082200000e0000 */
        /* <DEDUP_REMOVED lines=10> */
.L_x_2913:
[----:B------:R-:W-:Y:S05]  /*1ce10*/  BSYNC B1 ;  /* 0x0000000000017941 */ /* 0x000fea0003800000 */
.L_x_2912:
[----:B0-----:R-:W-:Y:S01]  /*1ce20*/  IADD3 R0, R200, 0x60, RZ ;  /* 0x00000060c8007810 */ /* 0x001fe20007ffe0ff */
[----:B-12---:R-:W0:Y:S03]  /*1ce30*/  SHFL.IDX PT, R48, R48, 0x3, 0x181f ;  /* 0x00781f0030307f89 */ /* 0x006e2600000e0000 */
[----:B------:R-:W-:Y:S01]  /*1ce40*/  ISETP.GE.AND P0, PT, R0, R55, PT ;  /* 0x000000370000720c */ /* 0x000fe20003f06270 */
[----:B----4-:R-:W1:-:S12]  /*1ce50*/  SHFL.IDX PT, R24, R24, 0x3, 0x181f ;  /* 0x00781f0018187f89 */ /* 0x010e5800000e0000 */
[----:B------:R-:W-:Y:S05]  /*1ce60*/  @P0 BRA `(.L_x_2914) ;  /* 0x0000000800e00947 */ /* 0x000fea0003800000 */
[----:B------:R-:W-:Y:S02]  /*1ce70*/  ULDC UR4, c[0x0][0xac8] ;  /* 0x0002b20000047ab9 */ /* 0x000fe40000000800 */
[----:B------:R-:W-:-:S13]  /*1ce80*/  ISETP.GE.AND P1, PT, R203, UR4, PT ;  /* 0x00000004cb007c0c */ /* 0x000fda000bf26270 */
[----:B-1----:R-:W-:-:S04]  /*1ce90*/  @!P1 LEA R2, P0, R203, R24, 0x1 ;  /* 0x00000018cb029211 */ /* 0x002fc800078008ff */
[----:B0-----:R-:W-:Y:S02]  /*1cea0*/  @!P1 LEA.HI.X R3, R203, R48, R237, 0x1, P0 ;  /* 0x00000030cb039211 */ /* 0x001fe400000f0ced */
[----:B------:R-:W-:-:S03]  /*1ceb0*/  ISETP.GE.AND P0, PT, R206, UR4, PT ;  /* 0x00000004ce007c0c */ /* 0x000fc6000bf06270 */
[----:B------:R2:W-:Y:S10]  /*1cec0*/  @!P1 ST.E.128 desc[UR60][R2.64], R28 ;  /* 0x0000001c02009985 */ /* 0x0005f4000c101d3c */
[----:B------:R-:W-:Y:S05]  /*1ced0*/  @P0 BRA `(.L_x_2914) ;  /* 0x0000000800c40947 */ /* 0x000fea0003800000 */
[----:B--2---:R-:W-:-:S04]  /*1cee0*/  LEA R2, P0, R206, R24, 0x1 ;  /* 0x00000018ce027211 */ /* 0x004fc800078008ff */
[----:B------:R-:W-:-:S05]  /*1cef0*/  LEA.HI.X R3, R206, R48, R236, 0x1, P0 ;  /* 0x00000030ce037211 */ /* 0x000fca00000f0cec */
[----:B------:R4:W-:Y:S01]  /*1cf00*/  ST.E.128 desc[UR60][R2.64], R44 ;  /* 0x0000002c02007985 */ /* 0x0009e2000c101d3c */
[----:B------:R-:W-:Y:S05]  /*1cf10*/  BRA `(.L_x_2914) ;  /* 0x0000000800b47947 */ /* 0x000fea0003800000 */
.L_x_2906:
        /* <DEDUP_REMOVED lines=13> */
[----:B------:R-:W-:Y:S01]  /*1cff0*/  IMAD.U32 R0, RZ, RZ, UR4 ;  /* 0x00000004ff007e24 */ /* 0x000fe2000f8e00ff */
[----:B------:R-:W-:-:S05]  /*1d000*/  @P1 IADD3.X R5, R210, UR5, RZ, P2, !PT ;  /* 0x00000005d2051c10 */ /* 0x000fca00097fe4ff */
[----:B------:R3:W5:Y:S01]  /*1d010*/  @P1 LDG.E R0, desc[UR60][R4.64] ;  /* 0x0000003c04001981 */ /* 0x000762000c1e1900 */
[----:B--2---:R-:W-:Y:S01]  /*1d020*/  ISETP.NE.AND P2, PT, R21, 0x1, PT ;  /* 0x000000011500780c */ /* 0x004fe20003f45270 */
[----:B------:R-:W2:-:S12]  /*1d030*/  S2R R7, SR_TID.X ;  /* 0x0000000000077919 */ /* 0x000e980000002100 */
[----:B------:R-:W4:Y:S08]  /*1d040*/  @P2 LDC R12, c[0x0][0xbec] ;  /* 0x0002fb00ff0c2b82 */ /* 0x000f300000000800 */
[----:B------:R-:W0:Y:S01]  /*1d050*/  @P2 LDC R29, c[0x0][0xbf0] ;  /* 0x0002fc00ff1d2b82 */ /* 0x000e220000000800 */
[----:B--2---:R-:W-:-:S04]  /*1d060*/  IADD3 R7, R7, -0x80, RZ ;  /* 0xffffff8007077810 */ /* 0x004fc80007ffe0ff */
[----:B------:R-:W-:Y:S01]  /*1d070*/  ISETP.GE.AND P3, PT, R7, 0x80, PT ;  /* 0x000000800700780c */ /* 0x000fe20003f66270 */
[----:B---3--:R-:W-:-:S12]  /*1d080*/  @P1 BRA `(.L_x_2915) ;  /* 0x0000000000101947 */ /* 0x008fd80003800000 */
[----:B------:R-:W-:Y:S05]  /*1d090*/  @!P0 BRA `(.L_x_2915) ;  /* 0x00000000000c8947 */ /* 0x000fea0003800000 */
[----:B------:R-:W2:Y:S04]  /*1d0a0*/  LDG.E R5, desc[UR60][R2.64] ;  /* 0x0000003c02057981 */ /* 0x000ea8000c1e1900 */
[----:B-----5:R-:W2:Y:S02]  /*1d0b0*/  LDG.E R0, desc[UR60][R2.64+0x4] ;  /* 0x0000043c02007981 */ /* 0x020ea4000c1e1900 */
[----:B--2---:R-:W-:-:S07]  /*1d0c0*/  IMAD.IADD R0, R0, 0x1, -R5 ;  /* 0x0000000100007824 */ /* 0x004fce00078e0a05 */
.L_x_2915:
[----:B------:R-:W-:Y:S01]  /*1d0d0*/  BSSY B1, `(.L_x_2916) ;  /* 0x000002d000017945 */ /* 0x000fe20003800000 */
[----:B------:R-:W-:Y:S02]  /*1d0e0*/  SHF.R.S32.HI R10, RZ, 0x1f, R208 ;  /* 0x0000001fff0a7819 */ /* 0x000fe400000114d0 */
[----:B------:R-:W-:Y:S02]  /*1d0f0*/  SEL R211, R211, RZ, !P0 ;  /* 0x000000ffd3d37207 */ /* 0x000fe40004000000 */
[----:B------:R-:W-:Y:S02]  /*1d100*/  SEL R217, R217, RZ, !P0 ;  /* 0x000000ffd9d97207 */ /* 0x000fe40004000000 */
[----:B-----5:R-:W-:Y:S01]  /*1d110*/  SHF.R.S32.HI R11, RZ, 0x1f, R6 ;  /* 0x0000001fff0b7819 */ /* 0x020fe20000011406 */
[----:B------:R-:W-:Y:S06]  /*1d120*/  @P3 BRA `(.L_x_2917) ;  /* 0x00000000009c3947 */ /* 0x000fec0003800000 */
[----:B------:R-:W2:Y:S01]  /*1d130*/  S2R R3, SR_TID.X ;  /* 0x0000000000037919 */ /* 0x000ea20000002100 */
[----:B------:R-:W3:Y:S02]  /*1d140*/  LDC R9, c[0x0][0xbe8] ;  /* 0x0002fa00ff097b82 */ /* 0x000ee40000000800 */
[----:B---3--:R-:W-:Y:S01]  /*1d150*/  IMAD R2, R0, R9, RZ ;  /* 0x0000000900027224 */ /* 0x008fe200078e02ff */
[----:B--2---:R-:W-:-:S04]  /*1d160*/  IADD3 R8, R200, -0x80, R3 ;  /* 0xffffff80c8087810 */ /* 0x004fc80007ffe003 */
        /* <DEDUP_REMOVED lines=35> */
.L_x_2917:
[----:B------:R-:W-:Y:S05]  /*1d3a0*/  BSYNC B1 ;  /* 0x0000000000017941 */ /* 0x000fea0003800000 */
.L_x_2916:
[----:B------:R-:W-:Y:S01]  /*1d3b0*/  ULDC.64 UR4, c[0x0][0xaa0] ;  /* 0x0002a80000047ab9 */ /* 0x000fe20000000a00 */
[----:B------:R-:W-:Y:S01]  /*1d3c0*/  LEA R7, R207, R216, 0x5 ;  /* 0x000000d8cf077211 */ /* 0x000fe200078e28ff */
[----:B--2---:R-:W-:Y:S01]  /*1d3d0*/  IMAD R3, R11, UR4, RZ ;  /* 0x000000040b037c24 */ /* 0x004fe2000f8e02ff */
[----:B------:R-:W-:Y:S03]  /*1d3e0*/  BSSY B1, `(.L_x_2918) ;  /* 0x0000036000017945 */ /* 0x000fe60003800000 */
[C---:B------:R-:W-:Y:S02]  /*1d3f0*/  IMAD R5, R6.reuse, UR5, R3 ;  /* 0x0000000506057c24 */ /* 0x040fe4000f8e0203 */
[----:B------:R-:W-:Y:S01]  /*1d400*/  IMAD.WIDE.U32 R2, R6, UR4, RZ ;  /* 0x0000000406027c25 */ /* 0x000fe2000f8e00ff */
[----:B------:R-:W-:-:S03]  /*1d410*/  ULDC.64 UR4, c[0x0][0xae8] ;  /* 0x0002ba0000047ab9 */ /* 0x000fc60000000a00 */
[----:B------:R-:W-:Y:S02]  /*1d420*/  IMAD.IADD R9, R200, 0x1, R7 ;  /* 0x00000001c8097824 */ /* 0x000fe400078e0207 */
[----:B------:R-:W-:Y:S02]  /*1d430*/  IMAD.IADD R3, R3, 0x1, R5 ;  /* 0x0000000103037824 */ /* 0x000fe400078e0205 */
[----:B------:R-:W-:Y:S01]  /*1d440*/  IMAD R7, R10, UR4, RZ ;  /* 0x000000040a077c24 */ /* 0x000fe2000f8e02ff */
[----:B------:R-:W-:Y:S01]  /*1d450*/  MOV R5, R9 ;  /* 0x0000000900057202 */ /* 0x000fe20000000f00 */
[----:B----4-:R-:W-:-:S04]  /*1d460*/  @P2 IMAD.HI.U32 R4, R9, R12, RZ ;  /* 0x0000000c09042227 */ /* 0x010fc800078e00ff */
        /* <DEDUP_REMOVED lines=45> */
.L_x_2919:
[----:B------:R-:W-:Y:S05]  /*1d740*/  BSYNC B1 ;  /* 0x0000000000017941 */ /* 0x000fea0003800000 */
.L_x_2918:
        /* <DEDUP_REMOVED lines=13> */
.L_x_2921:
[----:B------:R-:W-:Y:S05]  /*1d820*/  BSYNC B1 ;  /* 0x0000000000017941 */ /* 0x000fea0003800000 */
.L_x_2920:
        /* <DEDUP_REMOVED lines=13> */
.L_x_2923:
[----:B------:R-:W-:Y:S05]  /*1d900*/  BSYNC B1 ;  /* 0x0000000000017941 */ /* 0x000fea0003800000 */
.L_x_2922:
        /* <DEDUP_REMOVED lines=14> */
.L_x_2914:
[----:B------:R-:W-:Y:S05]  /*1d9f0*/  BSYNC B0 ;  /* 0x0000000000007941 */ /* 0x000fea0003800000 */
.L_x_2905:
[----:B------:R-:W-:Y:S02]  /*1da00*/  ULDC UR4, c[0x0][0xc3c] ;  /* 0x00030f0000047ab9 */ /* 0x000fe40000000800 */
[----:B-1----:R-:W-:-:S13]  /*1da10*/  ISETP.GE.AND P0, PT, R27, UR4, PT ;  /* 0x000000041b007c0c */ /* 0x002fda000bf06270 */
[----:B------:R-:W-:Y:S05]  /*1da20*/  @!P0 BRA `(.L_x_2924) ;  /* 0xfffffe3800248947 */ /* 0x000fea000383ffff */
[----:B------:R-:W-:Y:S05]  /*1da30*/  BRA `(.L_x_2700) ;  /* 0x0000007c002c7947 */ /* 0x000fea0003800000 */
.L_x_2698:
        /* <DEDUP_REMOVED lines=18> */
.L_x_2925:
        /* <DEDUP_REMOVED lines=41> */
.L_x_2931:
        /* <DEDUP_REMOVED lines=12> */
.L_x_2930:
[----:B------:R-:W-:Y:S05]  /*1deb0*/  BSYNC B0 ;  /* 0x0000000000007941 */ /* 0x000fea0003800000 */
.L_x_2929:
        /* <DEDUP_REMOVED lines=21> */
.L_x_2927:
[----:B------:R-:W-:-:S04]  /*1e010*/  IMAD.IADD R8, R7, 0x1, -R8 ;  /* 0x0000000107087824 */ /* 0x000fc800078e0a08 */
[----:B------:R-:W-:-:S05]  /*1e020*/  IMAD R2, R5, UR5, R8 ;  /* 0x0000000505027c24 */ /* 0x000fca000f8e0208 */
[----:B------:R-:W-:Y:S02]  /*1e030*/  ISETP.GT.AND P0, PT, R2, UR6, PT ;  /* 0x0000000602007c0c */ /* 0x000fe4000bf04270 */
[----:B------:R-:W0:Y:S11]  /*1e040*/  LDC.64 R2, c[0x0][0xc90] ;  /* 0x00032400ff027b82 */ /* 0x000e360000000a00 */
[----:B------:R-:W-:-:S04]  /*1e050*/  VOTE.ANY R12, PT, !P0 ;  /* 0x00000000000c7806 */ /* 0x000fc800040e0100 */
[----:B------:R-:W1:Y:S02]  /*1e060*/  POPC R7, R12 ;  /* 0x0000000c00077309 */ /* 0x000e640000000000 */
[----:B-1----:R-:W-:-:S05]  /*1e070*/  IADD3 R19, R7, UR4, RZ ;  /* 0x0000000407137c10 */ /* 0x002fca000fffe0ff */
        /* <DEDUP_REMOVED lines=11> */
[----:B------:R-:W-:-:S06]  /*1e130*/  VIADD R16, R7, 0xffffffff ;  /* 0xffffffff07107836 */ /* 0x000fcc0000000000 */
[----:B------:R2:W3:Y:S02]  /*1e140*/  SHFL.IDX PT, R16, R5, R16, 0x1f ;  /* 0x00001f1005107589 */ /* 0x0004e400000e0000 */
.L_x_2932:
[----:B-12---:R-:W-:Y:S01]  /*1e150*/  IADD3 R5, RZ, -R3, RZ ;  /* 0x80000003ff057210 */ /* 0x006fe20007ffe0ff */
[----:B---3--:R-:W-:Y:S01]  /*1e160*/  IMAD R16, R16, UR5, R8 ;  /* 0x0000000510107c24 */ /* 0x008fe2000f8e0208 */
[----:B------:R-:W-:Y:S01]  /*1e170*/  IABS R7, R9 ;  /* 0x0000000900077213 */ /* 0x000fe20000000000 */
[----:B------:R-:W-:Y:S02]  /*1e180*/  IMAD.MOV.U32 R2, RZ, RZ, RZ ;  /* 0x000000ffff027224 */ /* 0x000fe400078e00ff */
[----:B------:R-:W-:Y:S02]  /*1e190*/  IMAD R5, R5, R10, RZ ;  /* 0x0000000a05057224 */ /* 0x000fe400078e02ff */
[----:B------:R-:W-:Y:S02]  /*1e1a0*/  IMAD.MOV R7, RZ, RZ, -R7 ;  /* 0x000000ffff077224 */ /* 0x000fe400078e0a07 */
[----:B------:R-:W-:Y:S01]  /*1e1b0*/  IMAD.HI.U32 R3, R3, R5, R2 ;  /* 0x0000000503037227 */ /* 0x000fe200078e0002 */
[----:B------:R-:W-:-:S04]  /*1e1c0*/  IADD3 R2, -R16, UR6, RZ ;  /* 0x0000000610027c10 */ /* 0x000fc8000fffe1ff */
[----:B------:R-:W-:-:S05]  /*1e1d0*/  IABS R5, R2 ;  /* 0x0000000200057213 */ /* 0x000fca0000000000 */
[----:B------:R-:W-:-:S04]  /*1e1e0*/  IMAD.HI.U32 R8, R3, R5, RZ ;  /* 0x0000000503087227 */ /* 0x000fc800078e00ff */
[----:B------:R-:W-:-:S05]  /*1e1f0*/  IMAD R3, R8, R7, R5 ;  /* 0x0000000708037224 */ /* 0x000fca00078e0205 */
[----:B------:R-:W-:-:S13]  /*1e200*/  ISETP.GT.U32.AND P1, PT, R10, R3, PT ;  /* 0x000000030a00720c */ /* 0x000fda0003f24070 */
[-C--:B------:R-:W-:Y:S01]  /*1e210*/  @!P1 IADD3 R3, R3, -R10.reuse, RZ ;  /* 0x8000000a03039210 */ /* 0x080fe20007ffe0ff */
[----:B------:R-:W-:Y:S01]  /*1e220*/  @!P1 VIADD R8, R8, 0x1 ;  /* 0x0000000108089836 */ /* 0x000fe20000000000 */
[----:B------:R-:W-:Y:S02]  /*1e230*/  ISETP.NE.AND P1, PT, R9, RZ, PT ;  /* 0x000000ff0900720c */ /* 0x000fe40003f25270 */
[----:B------:R-:W-:Y:S02]  /*1e240*/  ISETP.GE.U32.AND P0, PT, R3, R10, PT ;  /* 0x0000000a0300720c */ /* 0x000fe40003f06070 */
[----:B------:R-:W-:-:S04]  /*1e250*/  LOP3.LUT R3, R2, R9, RZ, 0x3c, !PT ;  /* 0x0000000902037212 */ /* 0x000fc800078e3cff */
[----:B------:R-:W-:-:S07]  /*1e260*/  ISETP.GE.AND P2, PT, R3, RZ, PT ;  /* 0x000000ff0300720c */ /* 0x000fce0003f46270 */
[----:B------:R-:W-:-:S06]  /*1e270*/  @P0 VIADD R8, R8, 0x1 ;  /* 0x0000000108080836 */ /* 0x000fcc0000000000 */
[----:B------:R-:W-:Y:S02]  /*1e280*/  @!P2 IADD3 R8, -R8, RZ, RZ ;  /* 0x000000ff0808a210 */ /* 0x000fe40007ffe1ff */
[----:B------:R-:W-:-:S05]  /*1e290*/  @!P1 LOP3.LUT R8, RZ, R9, RZ, 0x33, !PT ;  /* 0x00000009ff089212 */ /* 0x000fca00078e33ff */
[----:B------:R-:W-:Y:S01]  /*1e2a0*/  IMAD R5, R11, R8, RZ ;  /* 0x000000080b057224 */ /* 0x000fe200078e02ff */
[----:B------:R-:W-:-:S03]  /*1e2b0*/  IADD3 R8, -R8, RZ, RZ ;  /* 0x000000ff08087210 */ /* 0x000fc60007ffe1ff */
[----:B------:R-:W-:Y:S02]  /*1e2c0*/  IMAD.MOV R10, RZ, RZ, -R5 ;  /* 0x000000ffff0a7224 */ /* 0x000fe400078e0a05 */
[----:B------:R-:W-:-:S03]  /*1e2d0*/  IMAD R8, R9, R8, R2 ;  /* 0x0000000809087224 */ /* 0x000fc600078e0202 */
[----:B------:R-:W-:Y:S01]  /*1e2e0*/  VIADDMNMX R11, R10, UR5, R11, PT ;  /* 0x000000050a0b7c46 */ /* 0x000fe2000b80010b */
[----:B------:R-:W-:-:S03]  /*1e2f0*/  IMAD.IADD R5, R8, 0x1, R5 ;  /* 0x0000000108057824 */ /* 0x000fc600078e0205 */
[----:B------:R-:W-:-:S04]  /*1e300*/  IABS R7, R11 ;  /* 0x0000000b00077213 */ /* 0x000fc80000000000 */
[----:B------:R-:W1:Y:S08]  /*1e310*/  I2F.RP R10, R7 ;  /* 0x00000007000a7306 */ /* 0x000e700000209400 */
[----:B-1----:R-:W1:Y:S02]  /*1e320*/  MUFU.RCP R10, R10 ;  /* 0x0000000a000a7308 */ /* 0x002e640000001000 */
[----:B-1----:R-:W-:Y:S01]  /*1e330*/  VIADD R3, R10, 0xffffffe ;  /* 0x0ffffffe0a037836 */ /* 0x002fe20000000000 */
[----:B------:R-:W-:-:S04]  /*1e340*/  IABS R10, R11 ;  /* 0x0000000b000a7213 */ /* 0x000fc80000000000 */
[----:B------:R-:W-:Y:S01]  /*1e350*/  IADD3 R10, RZ, -R10, RZ ;  /* 0x8000000aff0a7210 */ /* 0x000fe20007ffe0ff */
[----:B------:R-:W1:Y:S02]  /*1e360*/  F2I.FTZ.U32.TRUNC.NTZ R3, R3 ;  /* 0x0000000300037305 */ /* 0x000e64000021f000 */
[----:B-1----:R-:W-:-:S04]  /*1e370*/  IMAD.MOV R2, RZ, RZ, -R3 ;  /* 0x000000ffff027224 */ /* 0x002fc800078e0a03 */
[----:B------:R-:W-:Y:S02]  /*1e380*/  IMAD R9, R2, R7, RZ ;  /* 0x0000000702097224 */ /* 0x000fe400078e02ff */
[----:B------:R-:W-:-:S04]  /*1e390*/  IMAD.MOV.U32 R2, RZ, RZ, RZ ;  /* 0x000000ffff027224 */ /* 0x000fc800078e00ff */
[----:B------:R-:W-:Y:S01]  /*1e3a0*/  IMAD.HI.U32 R2, R3, R9, R2 ;  /* 0x0000000903027227 */ /* 0x000fe200078e0002 */
[----:B------:R-:W-:Y:S02]  /*1e3b0*/  IABS R9, R8 ;  /* 0x0000000800097213 */ /* 0x000fe40000000000 */
[----:B------:R-:W-:-:S03]  /*1e3c0*/  LOP3.LUT R3, R8, R11, RZ, 0x3c, !PT ;  /* 0x0000000b08037212 */ /* 0x000fc600078e3cff */
[----:B------:R-:W-:Y:S01]  /*1e3d0*/  IMAD.HI.U32 R2, R2, R9, RZ ;  /* 0x0000000902027227 */ /* 0x000fe200078e00ff */
[----:B------:R-:W-:-:S03]  /*1e3e0*/  ISETP.GE.AND P2, PT, R3, RZ, PT ;  /* 0x000000ff0300720c */ /* 0x000fc60003f46270 */
[----:B------:R-:W-:-:S05]  /*1e3f0*/  IMAD R10, R2, R10, R9 ;  /* 0x0000000a020a7224 */ /* 0x000fca00078e0209 */
[----:B------:R-:W-:-:S13]  /*1e400*/  ISETP.GT.U32.AND P1, PT, R7, R10, PT ;  /* 0x0000000a0700720c */ /* 0x000fda0003f24070 */
[----:B------:R-:W-:Y:S02]  /*1e410*/  @!P1 IMAD.IADD R10, R10, 0x1, -R7 ;  /* 0x000000010a0a9824 */ /* 0x000fe400078e0a07 */
[----:B------:R-:W-:Y:S01]  /*1e420*/  @!P1 VIADD R2, R2, 0x1 ;  /* 0x0000000102029836 */ /* 0x000fe20000000000 */
[----:B------:R-:W-:Y:S02]  /*1e430*/  ISETP.NE.AND P1, PT, R11, RZ, PT ;  /* 0x000000ff0b00720c */ /* 0x000fe40003f25270 */
[----:B------:R-:W-:-:S13]  /*1e440*/  ISETP.GE.U32.AND P0, PT, R10, R7, PT ;  /* 0x000000070a00720c */ /* 0x000fda0003f06070 */
[----:B------:R-:W-:-:S05]  /*1e450*/  @P0 IADD3 R2, R2, 0x1, RZ ;  /* 0x0000000102020810 */ /* 0x000fca0007ffe0ff */
[----:B------:R-:W-:Y:S01]  /*1e460*/  @!P2 IMAD.MOV R2, RZ, RZ, -R2 ;  /* 0x000000ffff02a224 */ /* 0x000fe200078e0a02 */
[----:B------:R-:W-:Y:S02]  /*1e470*/  @!P1 LOP3.LUT R2, RZ, R11, RZ, 0x33, !PT ;  /* 0x0000000bff029212 */ /* 0x000fe400078e33ff */
[----:B------:R-:W-:Y:S02]  /*1e480*/  IADD3 R11, -R11, RZ, RZ ;  /* 0x000000ff0b0b7210 */ /* 0x000fe40007ffe1ff */
[----:B------:R-:W-:-:S03]  /*1e490*/  LOP3.LUT R17, RZ, R2, RZ, 0x33, !PT ;  /* 0x00000002ff117212 */ /* 0x000fc600078e33ff */
[----:B------:R-:W-:Y:S02]  /*1e4a0*/  IMAD R18, R2, R11, R5 ;  /* 0x0000000b02127224 */ /* 0x000fe400078e0205 */
[----:B------:R-:W-:Y:S01]  /*1e4b0*/  IMAD.IADD R17, R6, 0x1, R17 ;  /* 0x0000000106117824 */ /* 0x000fe200078e0211 */
[----:B------:R-:W-:Y:S06]  /*1e4c0*/  BRA `(.L_x_2933) ;  /* 0x00000000000c7947 */ /* 0x000fec0003800000 */
.L_x_2928:
[----:B------:R-:W-:Y:S01]  /*1e4d0*/  IMAD.MOV.U32 R17, RZ, RZ, RZ ;  /* 0x000000ffff117224 */ /* 0x000fe200078e00ff */
[----:B------:R-:W-:Y:S01]  /*1e4e0*/  MOV R16, UR6 ;  /* 0x0000000600107c02 */ /* 0x000fe20008000f00 */
[----:B------:R-:W-:-:S07]  /*1e4f0*/  IMAD.MOV.U32 R18, RZ, RZ, RZ ;  /* 0x000000ffff127224 */ /* 0x000fce00078e00ff */
.L_x_2933:
[----:B------:R-:W-:-:S13]  /*1e500*/  ISETP.NE.AND P0, PT, R0, RZ, PT ;  /* 0x000000ff0000720c */ /* 0x000fda0003f05270 */
[----:B------:R-:W1:Y:S01]  /*1e510*/  @!P0 S2R R3, SR_CgaCtaId ;  /* 0x0000000000038919 */ /* 0x000e620000008800 */
[----:B------:R-:W-:-:S04]  /*1e520*/  @!P0 MOV R0, 0x400 ;  /* 0x0000040000008802 */ /* 0x000fc80000000f00 */
[----:B-1----:R-:W-:-:S05]  /*1e530*/  @!P0 LEA R0, R3, R0, 0x18 ;  /* 0x0000000003008211 */ /* 0x002fca00078ec0ff */
[----:B------:R1:W-:Y:S01]  /*1e540*/  @!P0 STS.128 [R0+0x348d0], R16 ;  /* 0x0348d01000008388 */ /* 0x0003e20000000c00 */
[----:B------:R-:W-:Y:S06]  /*1e550*/  BAR.ARV 0x5, 0x180 ;  /* 0x0146000000007b1d */ /* 0x000fec0000002000 */
.L_x_2926:
[----:B-1----:R-:W-:Y:S01]  /*1e560*/  IMAD.MOV.U32 R0, RZ, RZ, 0x1 ;  /* 0x00000001ff007424 */ /* 0x002fe200078e00ff */
[----:B------:R1:W-:Y:S01]  /*1e570*/  STL [R1+0x50], RZ ;  /* 0x000050ff01007387 */ /* 0x0003e20000100800 */
[----:B------:R-:W-:Y:S02]  /*1e580*/  ULDC UR4, c[0x0][0xc3c] ;  /* 0x00030f0000047ab9 */ /* 0x000fe40000000800 */
[----:B--2---:R-:W-:Y:S01]  /*1e590*/  ISETP.GE.AND P0, PT, R19, UR4, PT ;  /* 0x0000000413007c0c */ /* 0x004fe2000bf06270 */
[----:B------:R1:W-:Y:S04]  /*1e5a0*/  STL [R1+0x18], R0 ;  /* 0x0000180001007387 */ /* 0x0003e80000100800 */
[----:B------:R1:W-:Y:S08]  /*1e5b0*/  STL [R1+0x8], RZ ;  /* 0x000008ff01007387 */ /* 0x0003f00000100800 */
[----:B-1----:R-:W-:Y:S05]  /*1e5c0*/  @P0 BRA `(.L_x_2934) ;  /* 0x0000006c00580947 */ /* 0x002fea0003800000 */
        /* <DEDUP_REMOVED lines=16> */
[----:B------:R-:W-:-:S05]  /*1e6d0*/  MOV R3, UR4 ;  /* 0x0000000400037c02 */ /* 0x000fca0008000f00 */
[----:B------:R0:W-:Y:S02]  /*1e6e0*/  STL [R1+0x4], R3 ;  /* 0x0000040301007387 */ /* 0x0001e40000100800 */
[----:B0-----:R-:W-:Y:S02]  /*1e6f0*/  IMAD R3, R2, 0x2, R3 ;  /* 0x0000000202037824 */ /* 0x001fe400078e0203 */
[----:B------:R-:W-:-:S03]  /*1e700*/  IMAD.MOV.U32 R2, RZ, RZ, 0x1 ;  /* 0x00000001ff027424 */ /* 0x000fc600078e00ff */
[----:B------:R0:W-:Y:S04]  /*1e710*/  STL [R1+0x2c], R3 ;  /* 0x00002c0301007387 */ /* 0x0001e80000100800 */
[----:B------:R-:W-:Y:S04]  /*1e720*/  STL [R1+0x8], RZ ;  /* 0x000008ff01007387 */ /* 0x000fe80000100800 */
[----:B------:R1:W-:Y:S01]  /*1e730*/  STL [R1+0x18], R2 ;  /* 0x0000180201007387 */ /* 0x0003e20000100800 */
[----:B0-----:R-:W-:-:S03]  /*1e740*/  MOV R3, 0x1 ;  /* 0x0000000100037802 */ /* 0x001fc60000000f00 */
[----:B------:R0:W-:Y:S04]  /*1e750*/  STL [R1+0x50], RZ ;  /* 0x000050ff01007387 */ /* 0x0001e80000100800 */
[----:B------:R0:W-:Y:S01]  /*1e760*/  STL [R1+0xc], RZ ;  /* 0x00000cff01007387 */ /* 0x0001e20000100800 */
[----:B-1----:R-:W-:-:S03]  /*1e770*/  LOP3.LUT R2, R0, 0x40, RZ, 0xfc, !PT ;  /* 0x0000004000027812 */ /* 0x002fc600078efcff */
[----:B------:R0:W-:Y:S01]  /*1e780*/  STL [R1+0x24], R3 ;  /* 0x0000240301007387 */ /* 0x0001e20000100800 */
[----:B------:R-:W-:-:S07]  /*1e790*/  LOP3.LUT R0, R0, 0x80, RZ, 0xfc, !PT ;  /* 0x0000008000007812 */ /* 0x000fce00078efcff */
.L_x_3074:
[----:B0-----:R-:W0:Y:S02]  /*1e7a0*/  LDC.64 R2, c[0x0][0xc88] ;  /* 0x00032200ff027b82 */ /* 0x001e240000000a00 */
[----:B0-----:R-:W-:-:S05]  /*1e7b0*/  IMAD.WIDE R2, R19, 0x4, R2 ;  /* 0x0000000413027825 */ /* 0x001fca00078e0202 */
[----:B------:R-:W2:Y:S01]  /*1e7c0*/  LDG.E R4, desc[UR60][R2.64] ;  /* 0x0000003c02047981 */ /* 0x000ea2000c1e1900 */
[----:B------:R-:W-:Y:S05]  /*1e7d0*/  YIELD ;  /* 0x0000000000007946 */ /* 0x000fea0003800000 */
[----:B------:R-:W-:Y:S01]  /*1e7e0*/  ULDC.64 UR4, c[0x0][0xa28] ;  /* 0x00028a0000047ab9 */ /* 0x000fe20000000a00 */
[----:B----4-:R-:W-:Y:S01]  /*1e7f0*/  IMAD.MOV.U32 R0, RZ, RZ, RZ ;  /* 0x000000ffff007224 */ /* 0x010fe200078e00ff */
[----:B------:R-:W-:Y:S01]  /*1e800*/  ISETP.NE.U32.AND P0, PT, RZ, UR4, PT ;  /* 0x00000004ff007c0c */ /* 0x000fe2000bf05070 */
[----:B------:R-:W-:Y:S01]  /*1e810*/  ULDC.64 UR10, c[0x0][0xa18] ;  /* 0x00028600000a7ab9 */ /* 0x000fe20000000a00 */
[----:B---3-5:R-:W-:Y:S01]  /*1e820*/  MOV R8, RZ ;  /* 0x000000ff00087202 */ /* 0x028fe20000000f00 */
[----:B------:R-:W-:Y:S01]  /*1e830*/  ULDC.64 UR8, c[0x0][0xa10] ;  /* 0x0002840000087ab9 */ /* 0x000fe20000000a00 */
[----:B------:R-:W-:Y:S01]  /*1e840*/  ISETP.NE.AND.EX P0, PT, RZ, UR5, PT, P0 ;  /* 0x00000005ff007c0c */ /* 0x000fe2000bf05300 */
[----:B------:R-:W-:Y:S01]  /*1e850*/  ULDC.64 UR6, c[0x0][0xa08] ;  /* 0x0002820000067ab9 */ /* 0x000fe20000000a00 */
[----:B--2---:R-:W-:Y:S01]  /*1e860*/  SHF.R.S32.HI R5, RZ, 0x1f, R4 ;  /* 0x0000001fff057819 */ /* 0x004fe20000011404 */
[----:B------:R-:W-:-:S10]  /*1e870*/  IMAD.SHL.U32 R15, R4, 0x4, RZ ;  /* 0x00000004040f7824 */ /* 0x000fd400078e00ff */
[C---:B------:R-:W-:Y:S01]  /*1e880*/  @P0 LEA R2, P1, R4.reuse, UR4, 0x2 ;  /* 0x0000000404020c11 */ /* 0x040fe2000f8210ff */
[----:B------:R0:W-:Y:S03]  /*1e890*/  STL [R1+0x30], R4 ;  /* 0x0000300401007387 */ /* 0x0001e60000100800 */
[C-C-:B------:R-:W-:Y:S01]  /*1e8a0*/  @P0 LEA.HI.X R3, R4.reuse, UR5, R5.reuse, 0x2, P1 ;  /* 0x0000000504030c11 */ /* 0x140fe200088f1405 */
[----:B------:R-:W-:Y:S01]  /*1e8b0*/  ULDC.64 UR4, c[0x0][0xa00] ;  /* 0x0002800000047ab9 */ /* 0x000fe20000000a00 */
[----:B------:R-:W-:Y:S01]  /*1e8c0*/  SHF.L.U64.HI R14, R4, 0x2, R5 ;  /* 0x00000002040e7819 */ /* 0x000fe20000010205 */
[----:B-1----:R1:W-:Y:S01]  /*1e8d0*/  STL [R1+0x44], R5 ;  /* 0x0000440501007387 */ /* 0x0023e20000100800 */
        /* <DEDUP_REMOVED lines=16> */
[----:B-1----:R-:W-:Y:S01]  /*1e9e0*/  IADD3.X R5, R14, UR9, RZ, P4, !PT ;  /* 0x000000090e057c10 */ /* 0x002fe2000a7fe4ff */
[----:B------:R-:W-:Y:S01]  /*1e9f0*/  ULDC UR4, c[0x0][0x288] ;  /* 0x0000a20000047ab9 */ /* 0x000fe20000000800 */
[----:B------:R-:W-:Y:S01]  /*1ea00*/  IADD3 R6, P5, R15, UR6, RZ ;  /* 0x000000060f067c10 */ /* 0x000fe2000ffbe0ff */
[----:B------:R-:W-:Y:S01]  /*1ea10*/  IMAD.U32 R12, RZ, RZ, UR4 ;  /* 0x00000004ff0c7e24 */ /* 0x000fe2000f8e00ff */
[----:B------:R-:W-:-:S02]  /*1ea20*/  ULDC.64 UR4, c[0x0][0x418] ;  /* 0x0001060000047ab9 */ /* 0x000fc40000000a00 */
[----:B------:R-:W-:-:S05]  /*1ea30*/  IADD3.X R7, R14, UR7, RZ, P5, !PT ;  /* 0x000000070e077c10 */ /* 0x000fca000affe4ff */
[----:B------:R0:W5:Y:S04]  /*1ea40*/  @P0 LDG.E R11, desc[UR60][R6.64] ;  /* 0x0000003c060b0981 */ /* 0x000168000c1e1900 */
[----:B------:R0:W5:Y:S04]  /*1ea50*/  @P1 LDG.E R10, desc[UR60][R4.64] ;  /* 0x0000003c040a1981 */ /* 0x000168000c1e1900 */
[----:B--2---:R1:W-:Y:S02]  /*1ea60*/  STL [R1+0x3c], R8 ;  /* 0x00003c0801007387 */ /* 0x0043e40000100800 */
[----:B-1----:R-:W-:-:S04]  /*1ea70*/  @P3 IADD3 R8, P4, R15, UR10, RZ ;  /* 0x0000000a0f083c10 */ /* 0x002fc8000ff9e0ff */
[----:B------:R-:W-:-:S05]  /*1ea80*/  @P3 IADD3.X R9, R14, UR11, RZ, P4, !PT ;  /* 0x0000000b0e093c10 */ /* 0x000fca000a7fe4ff */
[----:B------:R-:W2:Y:S01]  /*1ea90*/  @P3 LDG.E R12, desc[UR60][R8.64] ;  /* 0x0000003c080c3981 */ /* 0x000ea2000c1e1900 */
[----:B------:R-:W-:-:S03]  /*1eaa0*/  UISETP.NE.U32.AND UP0, UPT, UR4, URZ, UPT ;  /* 0x0000003f0400728c */ /* 0x000fc6000bf05070 */
[----:B------:R-:W-:Y:S01]  /*1eab0*/  ULDC UR4, c[0x0][0x424] ;  /* 0x0001090000047ab9 */ /* 0x000fe20000000800 */
[----:B------:R-:W-:-:S03]  /*1eac0*/  UISETP.NE.AND.EX UP0, UPT, UR5, URZ, UPT, UP0 ;  /* 0x0000003f0500728c */ /* 0x000fc6000bf05300 */
[----:B------:R-:W-:Y:S01]  /*1ead0*/  ULDC UR5, c[0x0][0x2f0] ;  /* 0x0000bc0000057ab9 */ /* 0x000fe20000000800 */
[----:B------:R-:W-:Y:S01]  /*1eae0*/  USEL UR4, UR4, 0x1, UP0 ;  /* 0x0000000104047887 */ /* 0x000fe20008000000 */
[----:B--2---:R0:W-:Y:S04]  /*1eaf0*/  STL [R1+0x40], R12 ;  /* 0x0000400c01007387 */ /* 0x0041e80000100800 */
[----:B------:R0:W5:Y:S01]  /*1eb00*/  LDL R13, [R1+0x40] ;  /* 0x00004000010d7983 */ /* 0x0001620000100800 */
[----:B------:R-:W-:-:S03]  /*1eb10*/  UIMAD UR4, UR4, UR5, URZ ;  /* 0x00000005040472a4 */ /* 0x000fc6000f8e023f */
[----:B------:R-:W-:Y:S02]  /*1eb20*/  ULDC UR5, c[0x0][0x348] ;  /* 0x0000d20000057ab9 */ /* 0x000fe40000000800 */
[----:B------:R-:W-:Y:S01]  /*1eb30*/  IMAD.U32 R8, RZ, RZ, UR5 ;  /* 0x00000005ff087e24 */ /* 0x000fe2000f8e00ff */
[----:B------:R-:W-:Y:S01]  /*1eb40*/  MOV R9, UR4 ;  /* 0x0000000400097c02 */ /* 0x000fe20008000f00 */
[----:B0-----:R-:W-:Y:S06]  /*1eb50*/  @P3 BRA `(.L_x_2935) ;  /* 0x0000000000143947 */ /* 0x001fec0003800000 */
[----:B------:R-:W-:Y:S05]  /*1eb60*/  @!P2 BRA `(.L_x_2935) ;  /* 0x000000000010a947 */ /* 0x000fea0003800000 */
[----:B------:R-:W2:Y:S04]  /*1eb70*/  LDG.E R12, desc[UR60][R2.64] ;  /* 0x0000003c020c7981 */ /* 0x000ea8000c1e1900 */
[----:B------:R-:W2:Y:S02]  /*1eb80*/  LDG.E R2, desc[UR60][R2.64+0x4] ;  /* 0x0000043c02027981 */ /* 0x000ea4000c1e1900 */
[----:B--2--5:R-:W-:-:S05]  /*1eb90*/  IMAD.IADD R13, R2, 0x1, -R12 ;  /* 0x00000001020d7824 */ /* 0x024fca00078e0a0c */
[----:B------:R0:W-:Y:S02]  /*1eba0*/  STL [R1+0x40], R13 ;  /* 0x0000400d01007387 */ /* 0x0001e40000100800 */
.L_x_2935:
[----:B------:R-:W2:Y:S01]  /*1ebb0*/  LDL R12, [R1+0x30] ;  /* 0x00003000010c7983 */ /* 0x000ea20000100800 */
[----:B-----5:R-:W-:Y:S01]  /*1ebc0*/  IMAD.IADD R2, R11, 0x1, R0 ;  /* 0x000000010b027824 */ /* 0x020fe200078e0200 */
[----:B------:R-:W-:Y:S02]  /*1ebd0*/  ULDC.64 UR4, c[0x0][0xa20] ;  /* 0x0002880000047ab9 */ /* 0x000fe40000000a00 */
[----:B------:R-:W-:Y:S02]  /*1ebe0*/  ISETP.NE.U32.AND P2, PT, RZ, UR4, PT ;  /* 0x00000004ff007c0c */ /* 0x000fe4000bf45070 */
[----:B------:R1:W-:Y:S02]  /*1ebf0*/  STL [R1+0x1c], R2 ;  /* 0x00001c0201007387 */ /* 0x0003e40000100800 */
[----:B------:R-:W-:Y:S02]  /*1ec00*/  ISETP.NE.AND.EX P2, PT, RZ, UR5, PT, P2 ;  /* 0x00000005ff007c0c */ /* 0x000fe4000bf45320 */
[----:B--2---:R1:W-:Y:S11]  /*1ec10*/  STL [R1+0x14], R12 ;  /* 0x0000140c01007387 */ /* 0x0043f60000100800 */
[----:B------:R-:W-:Y:S05]  /*1ec20*/  @!P2 BRA `(.L_x_2936) ;  /* 0x000000000010a947 */ /* 0x000fea0003800000 */
[----:B-1----:R-:W-:-:S04]  /*1ec30*/  IADD3 R2, P0, R15, UR4, RZ ;  /* 0x000000040f027c10 */ /* 0x002fc8000ff1e0ff */
[----:B------:R-:W-:-:S05]  /*1ec40*/  IADD3.X R3, R14, UR5, RZ, P0, !PT ;  /* 0x000000050e037c10 */ /* 0x000fca00087fe4ff */
[----:B------:R1:W5:Y:S01]  /*1ec50*/  LDG.E R9, desc[UR60][R2.64] ;  /* 0x0000003c02097981 */ /* 0x000362000c1e1900 */
[----:B------:R-:W-:Y:S05]  /*1ec60*/  BRA `(.L_x_2937) ;  /* 0x0000000000107947 */ /* 0x000fea0003800000 */
.L_x_2936:
[----:B------:R-:W-:Y:S05]  /*1ec70*/  @!P0 BRA `(.L_x_2937) ;  /* 0x00000000000c8947 */ /* 0x000fea0003800000 */
[----:B------:R-:W2:Y:S04]  /*1ec80*/  LDG.E R9, desc[UR60][R6.64] ;  /* 0x0000003c06097981 */ /* 0x000ea8000c1e1900 */
[----:B------:R-:W2:Y:S02]  /*1ec90*/  LDG.E R6, desc[UR60][R6.64+0x4] ;  /* 0x0000043c06067981 */ /* 0x000ea4000c1e1900 */
[----:B--2---:R-:W-:-:S07]  /*1eca0*/  IADD3 R9, -R9, R6, RZ ;  /* 0x0000000609097210 */ /* 0x004fce0007ffe1ff */
.L_x_2937:
[----:B-1----:R-:W2:Y:S01]  /*1ecb0*/  @P1 LDG.E R2, desc[UR60][R4.64] ;  /* 0x0000003c04021981 */ /* 0x002ea2000c1e1900 */
[----:B------:R-:W1:Y:S01]  /*1ecc0*/  LDC R3, c[0x0][0x448] ;  /* 0x00011200ff037b82 */ /* 0x000e620000000800 */
[----:B-----5:R-:W-:Y:S02]  /*1ecd0*/  IMAD.IADD R0, R9, 0x1, -R0 ;  /* 0x0000000109007824 */ /* 0x020fe400078e0a00 */
[----:B------:R3:W2:Y:S01]  /*1ece0*/  @P1 LDG.E R4, desc[UR60][R4.64+0x4] ;  /* 0x0000043c04041981 */ /* 0x0006a2000c1e1900 */
[----:B-1----:R-:W-:-:S13]  /*1ecf0*/  ISETP.NE.AND P0, PT, R3, 0x1, PT ;  /* 0x000000010300780c */ /* 0x002fda0003f05270 */
[----:B---3--:R-:W1:Y:S01]  /*1ed00*/  @P0 LDC R5, c[0x0][0x450] ;  /* 0x00011400ff050b82 */ /* 0x008e620000000800 */
[----:B------:R-:W-:Y:S01]  /*1ed10*/  BSSY B0, `(.L_x_2938) ;  /* 0x000015e000007945 */ /* 0x000fe20003800000 */
[----:B--2---:R-:W-:-:S06]  /*1ed20*/  @P1 IMAD.IADD R8, R4, 0x1, -R2 ;  /* 0x0000000104081824 */ /* 0x004fcc00078e0a02 */
[----:B------:R-:W2:Y:S01]  /*1ed30*/  @P0 LDC R4, c[0x0][0x44c] ;  /* 0x00011300ff040b82 */ /* 0x000ea20000000800 */
[----:B------:R-:W-:-:S05]  /*1ed40*/  SHF.L.U32 R2, R17, 0x7, RZ ;  /* 0x0000000711027819 */ /* 0x000fca00000006ff */
[----:B------:R-:W-:-:S04]  /*1ed50*/  VIADD R2, R2, 0x7f ;  /* 0x0000007f02027836 */ /* 0x000fc80000000000 */
[----:B------:R-:W-:Y:S02]  /*1ed60*/  IMAD.MOV.U32 R3, RZ, RZ, R2 ;  /* 0x000000ffff037224 */ /* 0x000fe400078e0002 */
[----:B--2---:R-:W-:Y:S01]  /*1ed70*/  @P0 IMAD.HI.U32 R4, R2, R4, RZ ;  /* 0x0000000402040227 */ /* 0x004fe200078e00ff */
[----:B------:R-:W-:-:S04]  /*1ed80*/  IADD3 R2, R0, R8, RZ ;  /* 0x0000000800027210 */ /* 0x000fc80007ffe0ff */
[----:B-1----:R-:W-:Y:S01]  /*1ed90*/  @P0 SHF.R.U32.HI R3, RZ, R5, R4 ;  /* 0x00000005ff030219 */ /* 0x002fe20000011604 */
[C---:B------:R-:W-:Y:S01]  /*1eda0*/  VIADD R4, R2.reuse, 0x7f ;  /* 0x0000007f02047836 */ /* 0x040fe20000000000 */
[----:B------:R-:W-:-:S05]  /*1edb0*/  IADD3 R21, R2, 0x80, -R13 ;  /* 0x0000008002157810 */ /* 0x000fca0007ffe80d */
[----:B------:R-:W-:Y:S01]  /*1edc0*/  IMAD.IADD R2, R21, 0x1, R3 ;  /* 0x0000000115027824 */ /* 0x000fe200078e0203 */
[----:B------:R-:W-:-:S04]  /*1edd0*/  SHF.R.S32.HI R3, RZ, 0x1f, R4 ;  /* 0x0000001fff037819 */ /* 0x000fc80000011404 */
[----:B------:R-:W-:Y:S02]  /*1ede0*/  LEA.HI R20, R3, R4, RZ, 0x7 ;  /* 0x0000000403147211 */ /* 0x000fe400078f38ff */
[----:B------:R-:W-:-:S04]  /*1edf0*/  SHF.R.S32.HI R3, RZ, 0x1f, R2 ;  /* 0x0000001fff037819 */ /* 0x000fc80000011402 */
[----:B------:R-:W-:Y:S02]  /*1ee00*/  LEA.HI R2, R3, R2, RZ, 0x7 ;  /* 0x0000000203027211 */ /* 0x000fe400078f38ff */
[----:B------:R-:W-:Y:S02]  /*1ee10*/  SHF.R.S32.HI R20, RZ, 0x7, R20 ;  /* 0x00000007ff147819 */ /* 0x000fe40000011414 */
[----:B------:R-:W-:-:S04]  /*1ee20*/  SHF.R.S32.HI R2, RZ, 0x7, R2 ;  /* 0x00000007ff027819 */ /* 0x000fc80000011402 */
[----:B------:R-:W-:Y:S01]  /*1ee30*/  VIMNMX R2, R20, R2, PT ;  /* 0x0000000214027248 */ /* 0x000fe20003fe0100 */
[----:B------:R-:W-:-:S03]  /*1ee40*/  IMAD.MOV R3, RZ, RZ, -R0 ;  /* 0x000000ffff037224 */ /* 0x000fc600078e0a00 */
[----:B------:R-:W-:-:S04]  /*1ee50*/  LEA R2, R2, -R0, 0x7 ;  /* 0x8000000002027211 */ /* 0x000fc800078e38ff */
[----:B------:R-:W-:Y:S02]  /*1ee60*/  VIMNMX R0, R2, R8, PT ;  /* 0x0000000802007248 */ /* 0x000fe40003fe0100 */
[----:B------:R-:W-:-:S04]  /*1ee70*/  VIMNMX R2, RZ, R3, !PT ;  /* 0x00000003ff027248 */ /* 0x000fc80007fe0100 */
[----:B------:R-:W-:Y:S02]  /*1ee80*/  ISETP.GT.AND P0, PT, R0, R2, PT ;  /* 0x000000020000720c */ /* 0x000fe40003f04270 */
[----:B------:R-:W-:-:S11]  /*1ee90*/  SHF.R.U32.HI R2, RZ, 0x7, R2 ;  /* 0x00000007ff027819 */ /* 0x000fd60000011602 */
[----:B------:R-:W-:-:S05]  /*1eea0*/  @P0 VIADD R0, R0, 0x7f ;  /* 0x0000007f00000836 */ /* 0x000fca0000000000 */
[----:B------:R-:W-:-:S04]  /*1eeb0*/  @P0 SHF.R.S32.HI R3, RZ, 0x1f, R0 ;  /* 0x0000001fff030819 */ /* 0x000fc80000011400 */
[----:B------:R-:W-:Y:S02]  /*1eec0*/  @P0 LEA.HI R0, R3, R0, RZ, 0x7 ;  /* 0x0000000003000211 */ /* 0x000fe400078f38ff */
[----:B------:R-:W-:Y:S02]  /*1eed0*/  MOV R7, R2 ;  /* 0x0000000200077202 */ /* 0x000fe40000000f00 */
[----:B------:R-:W-:-:S04]  /*1eee0*/  @P0 SHF.R.S32.HI R7, RZ, 0x7, R0 ;  /* 0x00000007ff070819 */ /* 0x000fc80000011400 */
[----:B------:R-:W-:Y:S02]  /*1eef0*/  ISETP.GT.AND P2, PT, R7, R2, PT ;  /* 0x000000020700720c */ /* 0x000fe40003f44270 */
[----:B------:R-:W-:-:S11]  /*1ef00*/  PLOP3.LUT P0, PT, PT, PT, PT, 0x80, 0x0 ;  /* 0x000000000000781c */ /* 0x000fd60003f0f070 */
        /* <DEDUP_REMOVED lines=8> */
.L_x_3117:
[----:B--2---:R-:W-:Y:S02]  /*1ef90*/  ISETP.NE.AND P0, PT, R14, RZ, PT ;  /* 0x000000ff0e00720c */ /* 0x004fe40003f05270 */
[----:B------:R-:W-:-:S11]  /*1efa0*/  PLOP3.LUT P6, PT, PT, PT, PT, 0x8, 0x0 ;  /* 0x000000000000781c */ /* 0x000fd60003fce170 */
[----:B------:R-:W-:Y:S05]  /*1efb0*/  @P0 BRA `(.L_x_2941) ;  /* 0x00000000000c0947 */ /* 0x000fea0003800000 */
[----:B------:R-:W-:-:S03]  /*1efc0*/  UMOV UR4, 0xffffffff ;  /* 0xffffffff00047882 */ /* 0x000fc60000000000 */
[----:B------:R-:W-:Y:S05]  /*1efd0*/  BRA.DIV UR4, `(.L_x_2942) ;  /* 0x0000007204c47947 */ /* 0x000fea000b800000 */
[----:B------:R-:W-:-:S13]  /*1efe0*/  ELECT P6, URZ, PT ;  /* 0x00000000003f782f */ /* 0x000fda00038c0000 */
.L_x_2941:
[----:B-1----:R-:W2:Y:S04]  /*1eff0*/  LDL R3, [R1+0x50] ;  /* 0x0000500001037983 */ /* 0x002ea80000100800 */
[----:B------:R-:W3:Y:S01]  /*1f000*/  LDL R5, [R1+0x4] ;  /* 0x0000040001057983 */ /* 0x000ee20000100800 */
        /* <DEDUP_REMOVED lines=8> */
.L_x_3120:
[----:B------:R-:W-:Y:S05]  /*1f090*/  BSYNC B1 ;  /* 0x0000000000017941 */ /* 0x000fea0003800000 */
.L_x_2943:
[----:B------:R-:W-:Y:S04]  /*1f0a0*/  BSSY B1, `(.L_x_2945) ;  /* 0x0000087000017945 */ /* 0x000fe80003800000 */
[----:B------:R-:W-:Y:S05]  /*1f0b0*/  @!P6 BRA `(.L_x_2946) ;  /* 0x000000080014e947 */ /* 0x000fea0003800000 */
[----:B------:R-:W2:Y:S04]  /*1f0c0*/  LDL R8, [R1+0x4] ;  /* 0x0000040001087983 */ /* 0x000ea80000100800 */
        /* <DEDUP_REMOVED lines=10> */
.L_x_3121:
[----:B------:R-:W-:Y:S05]  /*1f170*/  BSYNC B2 ;  /* 0x0000000000027941 */ /* 0x000fea0003800000 */
.L_x_2947:
        /* <DEDUP_REMOVED lines=9> */
.L_x_2950:
[----:B------:R-:W-:Y:S05]  /*1f210*/  BSYNC B2 ;  /* 0x0000000000027941 */ /* 0x000fea0003800000 */
.L_x_2949:
[----:B------:R-:W2:Y:S04]  /*1f220*/  LDL R6, [R1+0x4] ;  /* 0x0000040001067983 */ /* 0x000ea80000100800 */
[----:B------:R-:W2:Y:S01]  /*1f230*/  LDL R3, [R1+0xc] ;  /* 0x00000c0001037983 */ /* 0x000ea20000100800 */
[----:B------:R-:W-:Y:S01]  /*1f240*/  IMAD.MOV.U32 R11, RZ, RZ, RZ ;  /* 0x000000ffff0b7224 */ /* 0x000fe200078e00ff */
[----:B------:R-:W-:Y:S01]  /*1f250*/  LEA R4, R7, R10, 0x7 ;  /* 0x0000000a07047211 */ /* 0x000fe200078e38ff */
[----:B------:R-:W-:Y:S01]  /*1f260*/  UIADD3 UR4, UP0, UR36, 0x570, URZ ;  /* 0x0000057024047890 */ /* 0x000fe2000ff1e03f */
        /* <DEDUP_REMOVED lines=9> */
.L_x_2951:
        /* <DEDUP_REMOVED lines=16> */
.L_x_2952:
        /* <DEDUP_REMOVED lines=15> */
.L_x_2953:
        /* <DEDUP_REMOVED lines=13> */
.L_x_3122:
[----:B------:R-:W-:Y:S05]  /*1f5c0*/  BSYNC B2 ;  /* 0x0000000000027941 */ /* 0x000fea0003800000 */
.L_x_2954:
[----:B------:R-:W-:Y:S01]  /*1f5d0*/  BSSY B2, `(.L_x_2956) ;  /* 0x000000b000027945 */ /* 0x000fe20003800000 */
[----:B------:R-:W-:Y:S02]  /*1f5e0*/  IMAD.MOV.U32 R8, RZ, RZ, 0x0 ;  /* 0x00000000ff087424 */ /* 0x000fe400078e00ff */
[----:B-12---:R-:W-:Y:S01]  /*1f5f0*/  IMAD.MOV.U32 R9, RZ, RZ, 0x12f00000 ;  /* 0x12f00000ff097424 */ /* 0x006fe200078e00ff */
[----:B------:R-:W-:Y:S06]  /*1f600*/  @P1 BRA `(.L_x_2957) ;  /* 0x00000000001c1947 */ /* 0x000fec0003800000 */
[----:B------:R-:W1:Y:S01]  /*1f610*/  S2R R6, SR_TID.X ;  /* 0x0000000000067919 */ /* 0x000e620000002100 */
[----:B------:R-:W-:-:S04]  /*1f620*/  MOV R3, 0x8000 ;  /* 0x0000800000037802 */ /* 0x000fc80000000f00 */
[----:B------:R2:W-:Y:S01]  /*1f630*/  SYNCS.ARRIVE.TRANS64 RZ, [R5+URZ+0x348b0], R3 ;  /* 0x0348b00305ff79a7 */ /* 0x0005e2000800003f */
[----:B-1----:R-:W-:-:S04]  /*1f640*/  LOP3.LUT R6, R6, 0x1f, RZ, 0xc0, !PT ;  /* 0x0000001f06067812 */ /* 0x002fc800078ec0ff */
[----:B------:R-:W-:-:S13]  /*1f650*/  ISETP.NE.AND P0, PT, R6, RZ, PT ;  /* 0x000000ff0600720c */ /* 0x000fda0003f05270 */
[----:B--2---:R-:W-:Y:S05]  /*1f660*/  @!P0 BRA `(.L_x_2957) ;  /* 0x0000000000048947 */ /* 0x004fea0003800000 */
[----:B------:R-:W-:Y:S01]  /*1f670*/  BPT.TRAP 0x1 ;  /* 0x000000040000795c */ /* 0x000fe20000300000 */
.L_x_2957:
[----:B------:R-:W-:Y:S05]  /*1f680*/  BSYNC B2 ;  /* 0x0000000000027941 */ /* 0x000fea0003800000 */
.L_x_2956:
        /* <DEDUP_REMOVED lines=8> */
[----:B------:R-:W-:Y:S01]  /*1f710*/  PLOP3.LUT P0, PT, PT, PT, PT, 0x80, 0x0 ;  /* 0x000000000000781c */ /* 0x000fe20003f0f070 */
[----:B--2---:R-:W-:-:S05]  /*1f720*/  VIADD R6, R6, 0x400 ;  /* 0x0000040006067836 */ /* 0x004fca0000000000 */
[----:B---3--:R-:W-:-:S07]  /*1f730*/  LEA R3, R3, R6, 0xf ;  /* 0x0000000603037211 */ /* 0x008fce00078e78ff */
.L_x_2958:
        /* <DEDUP_REMOVED lines=10> */
[----:B------:R-:W2:Y:S01]  /*1f7e0*/  LDL R11, [R1+0xc] ;  /* 0x00000c00010b7983 */ /* 0x000ea20000100800 */
[----:B------:R-:W-:Y:S01]  /*1f7f0*/  IMAD.MOV.U32 R3, RZ, RZ, 0x6000 ;  /* 0x00006000ff037424 */ /* 0x000fe200078e00ff */
[----:B------:R-:W-:Y:S02]  /*1f800*/  R2UR UR10, R12 ;  /* 0x000000000c0a72ca */ /* 0x000fe400000e0000 */
[----:B------:R-:W-:Y:S02]  /*1f810*/  R2UR UR6, R8 ;  /* 0x00000000080672ca */ /* 0x000fe400000e0000 */
[----:B------:R-:W-:Y:S02]  /*1f820*/  R2UR UR7, R9 ;  /* 0x00000000090772ca */ /* 0x000fe400000e0000 */
[----:B------:R-:W-:Y:S01]  /*1f830*/  PLOP3.LUT P0, PT, PT, PT, PT, 0x80, 0x0 ;  /* 0x000000000000781c */ /* 0x000fe20003f0f070 */
[----:B--2---:R-:W-:-:S04]  /*1f840*/  IMAD R3, R11, R3, 0x2000 ;  /* 0x000020000b037424 */ /* 0x004fc800078e0203 */
[----:B------:R-:W-:-:S04]  /*1f850*/  IMAD R3, R11, -0x2000, R3 ;  /* 0xffffe0000b037824 */ /* 0x000fc800078e0203 */
[----:B------:R-:W-:-:S07]  /*1f860*/  IMAD R3, R3, 0x2, R6 ;  /* 0x0000000203037824 */ /* 0x000fce00078e0206 */
.L_x_2959:
        /* <DEDUP_REMOVED lines=10> */
.L_x_2946:
[----:B------:R-:W-:Y:S05]  /*1f910*/  BSYNC B1 ;  /* 0x0000000000017941 */ /* 0x000fea0003800000 */
.L_x_2945:
[----:B------:R-:W1:Y:S04]  /*1f920*/  LDL.LU R8, [R1+0xc] ;  /* 0x00000c0001087983 */ /* 0x000e680000300800 */
[----:B------:R-:W2:Y:S01]  /*1f930*/  LDL.LU R6, [R1+0x24] ;  /* 0x0000240001067983 */ /* 0x000ea20000300800 */
[----:B------:R-:W-:Y:S02]  /*1f940*/  PLOP3.LUT P0, PT, PT, PT, PT, 0x8, 0x0 ;  /* 0x000000000000781c */ /* 0x000fe40003f0e170 */
[----:B-1----:R-:W-:Y:S01]  /*1f950*/  IADD3 R3, R8, 0x1, RZ ;  /* 0x0000000108037810 */ /* 0x002fe20007ffe0ff */
        /* <DEDUP_REMOVED lines=9> */
.L_x_2975:
[----:B------:R-:W-:Y:S05]  /*1f9f0*/  YIELD ;  /* 0x0000000000007946 */ /* 0x000fea0003800000 */
[----:B------:R-:W-:Y:S04]  /*1fa00*/  BSSY B1, `(.L_x_2960) ;  /* 0x0000082000017945 */ /* 0x000fe80003800000 */
[----:B--2---:R-:W-:Y:S05]  /*1fa10*/  @!P6 BRA `(.L_x_2961) ;  /* 0x000000080000e947 */ /* 0x004fea0003800000 */
[----:B-1----:R-:W2:Y:S04]  /*1fa20*/  LDL R6, [R1+0x4] ;  /* 0x0000040001067983 */ /* 0x002ea80000100800 */
[----:B------:R-:W2:Y:S04]  /*1fa30*/  LDL R5, [R1+0xc] ;  /* 0x00000c0001057983 */ /* 0x000ea80000100800 */
[----:B------:R-:W3:Y:S01]  /*1fa40*/  LDL R4, [R1+0x24] ;  /* 0x0000240001047983 */ /* 0x000ee20000100800 */
[----:B------:R-:W-:Y:S01]  /*1fa50*/  BSSY B2, `(.L_x_2962) ;  /* 0x0000008000027945 */ /* 0x000fe20003800000 */
[----:B------:R-:W1:Y:S02]  /*1fa60*/  S2R R3, SR_TID.X ;  /* 0x0000000000037919 */ /* 0x000e640000002100 */
[----:B-1----:R-:W-:-:S04]  /*1fa70*/  LOP3.LUT R3, R3, 0x7f, RZ, 0xc0, !PT ;  /* 0x0000007f03037812 */ /* 0x002fc800078ec0ff */
[----:B------:R-:W-:Y:S01]  /*1fa80*/  ISETP.NE.AND P2, PT, R3, RZ, PT ;  /* 0x000000ff0300720c */ /* 0x000fe20003f45270 */
[----:B--2---:R-:W-:Y:S01]  /*1fa90*/  IMAD R7, R5, 0x8, R6 ;  /* 0x0000000805077824 */ /* 0x004fe200078e0206 */
[----:B---3--:R-:W-:-:S04]  /*1faa0*/  SHF.L.U32 R6, R4, 0x1f, RZ ;  /* 0x0000001f04067819 */ /* 0x008fc800000006ff */
[----:B------:R-:W1:Y:S02]  /*1fab0*/  SYNCS.PHASECHK.TRANS64.TRYWAIT P1, [R7+URZ+0x348a0], R6 ;  /* 0x0348a006070075a7 */ /* 0x000e64000802017f */
[----:B-1----:R-:W-:Y:S05]  /*1fac0*/  @!P1 BRA `(.L_x_2963) ;  /* 0x0000006800689947 */ /* 0x002fea0003800000 */
.L_x_3123:
[----:B------:R-:W-:Y:S05]  /*1fad0*/  BSYNC B2 ;  /* 0x0000000000027941 */ /* 0x000fea0003800000 */
.L_x_2962:
[----:B------:R-:W-:Y:S04]  /*1fae0*/  BSSY B2, `(.L_x_2964) ;  /* 0x0000009000027945 */ /* 0x000fe80003800000 */
[----:B------:R-:W-:Y:S05]  /*1faf0*/  @P2 BRA `(.L_x_2965) ;  /* 0x00000000001c2947 */ /* 0x000fea0003800000 */
[----:B------:R-:W2:Y:S01]  /*1fb00*/  S2R R4, SR_TID.X ;  /* 0x0000000000047919 */ /* 0x000ea20000002100 */
[----:B------:R-:W-:-:S04]  /*1fb10*/  MOV R3, 0xc000 ;  /* 0x0000c00000037802 */ /* 0x000fc80000000f00 */
[----:B------:R3:W-:Y:S01]  /*1fb20*/  SYNCS.ARRIVE.TRANS64 RZ, [R7+URZ+0x34890], R3 ;  /* 0x0348900307ff79a7 */ /* 0x0007e2000800003f */
[----:B--2---:R-:W-:-:S04]  /*1fb30*/  LOP3.LUT R4, R4, 0x1f, RZ, 0xc0, !PT ;  /* 0x0000001f04047812 */ /* 0x004fc800078ec0ff */
[----:B------:R-:W-:-:S13]  /*1fb40*/  ISETP.NE.AND P1, PT, R4, RZ, PT ;  /* 0x000000ff0400720c */ /* 0x000fda0003f25270 */
[----:B---3--:R-:W-:Y:S05]  /*1fb50*/  @!P1 BRA `(.L_x_2965) ;  /* 0x0000000000049947 */ /* 0x008fea0003800000 */
[----:B------:R-:W-:Y:S01]  /*1fb60*/  BPT.TRAP 0x1 ;  /* 0x000000040000795c */ /* 0x000fe20000300000 */
.L_x_2965:
[----:B------:R-:W-:Y:S05]  /*1fb70*/  BSYNC B2 ;  /* 0x0000000000027941 */ /* 0x000fea0003800000 */
.L_x_2964:
[----:B------:R-:W2:Y:S04]  /*1fb80*/  LDL R4, [R1+0x4] ;  /* 0x0000040001047983 */ /* 0x000ea80000100800 */
        /* <DEDUP_REMOVED lines=12> */
.L_x_2966:
        /* <DEDUP_REMOVED lines=16> */
.L_x_2967:
        /* <DEDUP_REMOVED lines=15> */
.L_x_2968:
        /* <DEDUP_REMOVED lines=13> */
.L_x_3124:
[----:B------:R-:W-:Y:S05]  /*1ff10*/  BSYNC B2 ;  /* 0x0000000000027941 */ /* 0x000fea0003800000 */
.L_x_2969:
[----:B------:R-:W-:Y:S01]  /*1ff20*/  BSSY B2, `(.L_x_2971) ;  /* 0x000000b000027945 */ /* 0x000fe20003800000 */
[----:B------:R-:W-:Y:S01]  /*1ff30*/  IMAD.MOV.U32 R12, RZ, RZ, 0x0 ;  /* 0x00000000ff0c7424 */ /* 0x000fe200078e00ff */
[----:B0-----:R-:W-:Y:S02]  /*1ff40*/  MOV R13, 0x12f00000 ;  /* 0x12f00000000d7802 */ /* 0x001fe40000000f00 */
        /* <DEDUP_REMOVED lines=8> */
.L_x_2972:
[----:B------:R-:W-:Y:S05]  /*1ffd0*/  BSYNC B2 ;  /* 0x0000000000027941 */ /* 0x000fea0003800000 */
.L_x_2971:
        /* <DEDUP_REMOVED lines=8> */
[----:B-12---:R-:W-:Y:S01]  /*20060*/  IADD3 R7, R7, 0x348b0, RZ ;  /* 0x000348b007077810 */ /* 0x006fe20007ffe0ff */
[----:B---3--:R-:W-:-:S04]  /*20070*/  VIADD R3, R3, 0x400 ;  /* 0x0000040003037836 */ /* 0x008fc80000000000 */
[----:B----4-:R-:W-:-:S07]  /*20080*/  IMAD R3, R5, 0x8000, R3 ;  /* 0x0000800005037824 */ /* 0x010fce00078e0203 */
.L_x_2973:
        /* <DEDUP_REMOVED lines=15> */
.L_x_2974:
        /* <DEDUP_REMOVED lines=10> */
.L_x_2961:
[----:B------:R-:W-:Y:S05]  /*20220*/  BSYNC B1 ;  /* 0x0000000000017941 */ /* 0x000fea0003800000 */
.L_x_2960:
[----:B-1----:R-:W2:Y:S04]  /*20230*/  LDL.LU R6, [R1+0xc] ;  /* 0x00000c0001067983 */ /* 0x002ea80000300800 */
        /* <DEDUP_REMOVED lines=11> */
.L_x_2939:
[----:B------:R-:W-:Y:S05]  /*202f0*/  BSYNC B0 ;  /* 0x0000000000007941 */ /* 0x000fea0003800000 */
.L_x_2938:
[----:B------:R-:W3:Y:S01]  /*20300*/  LDC R0, c[0x0][0x448] ;  /* 0x00011200ff007b82 */ /* 0x000ee20000000800 */
[----:B------:R-:W-:Y:S05]  /*20310*/  @!P0 WARPSYNC.ALL ;  /* 0x0000000000008948 */ /* 0x000fea0003800000 */
[----:B------:R-:W-:Y:S02]  /*20320*/  BSSY B7, `(.L_x_2976) ;  /* 0x0000439000077945 */ /* 0x000fe40003800000 */
[----:B------:R-:W-:Y:S01]  /*20330*/  @!P0 BAR.SYNC.DEFER_BLOCKING 0xc, 0x180 ;  /* 0x0306000000008b1d */ /* 0x000fe20000010000 */
[----:B---3--:R-:W-:Y:S02]  /*20340*/  ISETP.NE.AND P1, PT, R0, 0x1, PT ;  /* 0x000000010000780c */ /* 0x008fe40003f25270 */
[----:B------:R-:W-:-:S11]  /*20350*/  LEA R0, R17, 0x7f, 0x7 ;  /* 0x0000007f11007811 */ /* 0x000fd600078e38ff */
[----:B------:R-:W3:Y:S08]  /*20360*/  @P1 LDC R2, c[0x0][0x44c] ;  /* 0x00011300ff021b82 */ /* 0x000ef00000000800 */
[----:B-12---:R-:W1:Y:S01]  /*20370*/  @P1 LDC R3, c[0x0][0x450] ;  /* 0x00011400ff031b82 */ /* 0x006e620000000800 */
[----:B---3--:R-:W-:-:S05]  /*20380*/  @P1 IMAD.HI.U32 R2, R0, R2, RZ ;  /* 0x0000000200021227 */ /* 0x008fca00078e00ff */
[----:B-1----:R-:W-:-:S05]  /*20390*/  @P1 SHF.R.U32.HI R0, RZ, R3, R2 ;  /* 0x00000003ff001219 */ /* 0x002fca0000011602 */
[----:B------:R-:W-:-:S05]  /*203a0*/  IMAD.IADD R0, R21, 0x1, R0 ;  /* 0x0000000115007824 */ /* 0x000fca00078e0200 */
[----:B------:R-:W-:-:S04]  /*203b0*/  SHF.R.S32.HI R2, RZ, 0x1f, R0 ;  /* 0x0000001fff027819 */ /* 0x000fc80000011400 */
[----:B------:R-:W-:-:S04]  /*203c0*/  LEA.HI R0, R2, R0, RZ, 0x7 ;  /* 0x0000000002007211 */ /* 0x000fc800078f38ff */
[----:B------:R-:W-:-:S04]  /*203d0*/  SHF.R.S32.HI R0, RZ, 0x7, R0 ;  /* 0x00000007ff007819 */ /* 0x000fc80000011400 */
[----:B------:R-:W-:-:S04]  /*203e0*/  VIMNMX R4, R20, R0, PT ;  /* 0x0000000014047248 */ /* 0x000fc80003fe0100 */
[----:B------:R-:W-:Y:S01]  /*203f0*/  ISETP.GT.AND P0, PT, R4, RZ, PT ;  /* 0x000000ff0400720c */ /* 0x000fe20003f04270 */
[----:B------:R1:W-:-:S12]  /*20400*/  STL [R1+0x34], R4 ;  /* 0x0000340401007387 */ /* 0x0003d80000100800 */
[----:B-1----:R-:W-:Y:S05]  /*20410*/  @P0 BRA `(.L_x_2977) ;  /* 0x0000000000440947 */ /* 0x002fea0003800000 */
[----:B------:R-:W1:Y:S02]  /*20420*/  S2R R4, SR_TID.X ;  /* 0x0000000000047919 */ /* 0x000e640000002100 */
[----:B-1----:R-:W-:-:S04]  /*20430*/  LOP3.LUT R4, R4, 0x7f, RZ, 0xc0, !PT ;  /* 0x0000007f04047812 */ /* 0x002fc800078ec0ff */
[----:B------:R-:W-:-:S13]  /*20440*/  ISETP.NE.AND P0, PT, R4, RZ, PT ;  /* 0x000000ff0400720c */ /* 0x000fda0003f05270 */
[----:B------:R-:W-:Y:S05]  /*20450*/  @P0 BRA `(.L_x_2978) ;  /* 0x0000004000940947 */ /* 0x000fea0003800000 */
[----:B------:R-:W1:Y:S01]  /*20460*/  S2R R3, SR_LANEID ;  /* 0x0000000000037919 */ /* 0x000e620000000000 */
[----:B------:R-:W-:Y:S02]  /*20470*/  VOTEU.ANY UR4, UPT, PT ;  /* 0x0000000000047886 */ /* 0x000fe400038e0100 */
[----:B------:R-:W1:Y:S08]  /*20480*/  FLO.U32 R0, UR4 ;  /* 0x0000000400007d00 */ /* 0x000e7000080e0000 */
[----:B------:R-:W2:Y:S01]  /*20490*/  POPC R4, UR4 ;  /* 0x0000000400047d09 */ /* 0x000ea20008000000 */
[----:B-1----:R-:W-:-:S02]  /*204a0*/  ISETP.EQ.U32.AND P0, PT, R0, R3, PT ;  /* 0x000000030000720c */ /* 0x002fc40003f02070 */
[----:B------:R-:W2:Y:S11]  /*204b0*/  LDC.64 R2, c[0x0][0xc60] ;  /* 0x00031800ff027b82 */ /* 0x000eb60000000a00 */
[----:B--2---:R-:W2:Y:S01]  /*204c0*/  @P0 ATOMG.E.ADD.STRONG.GPU PT, R3, desc[UR60][R2.64], R4 ;  /* 0x00000004020309a8 */ /* 0x004ea200081ee1fc */
[----:B------:R-:W1:Y:S02]  /*204d0*/  S2R R5, SR_LTMASK ;  /* 0x0000000000057919 */ /* 0x000e640000003900 */
[----:B-1----:R-:W-:-:S06]  /*204e0*/  LOP3.LUT R5, R5, UR4, RZ, 0xc0, !PT ;  /* 0x0000000405057c12 */ /* 0x002fcc000f8ec0ff */
[----:B------:R-:W1:Y:S01]  /*204f0*/  POPC R5, R5 ;  /* 0x0000000500057309 */ /* 0x000e620000000000 */
[----:B--2---:R-:W1:Y:S02]  /*20500*/  SHFL.IDX PT, R0, R3, R0, 0x1f ;  /* 0x00001f0003007589 */ /* 0x004e6400000e0000 */
[----:B-1----:R-:W-:Y:S01]  /*20510*/  IADD3 R16, R0, UR38, R5 ;  /* 0x0000002600107c10 */ /* 0x002fe2000fffe005 */
[----:B------:R-:W-:Y:S06]  /*20520*/  BRA `(.L_x_2978) ;  /* 0x0000004000607947 */ /* 0x000fec0003800000 */
.L_x_2977:
        /* <DEDUP_REMOVED lines=13> */
[----:B------:R-:W-:Y:S01]  /*20600*/  MOV R11, UR5 ;  /* 0x00000005000b7c02 */ /* 0x000fe20008000f00 */
[----:B------:R-:W-:Y:S01]  /*20610*/  IMAD.U32 R7, RZ, RZ, UR9 ;  /* 0x00000009ff077e24 */ /* 0x000fe2000f8e00ff */
[----:B0-----:R-:W-:Y:S01]  /*20620*/  MOV R13, RZ ;  /* 0x000000ff000d7202 */ /* 0x001fe20000000f00 */
[----:B------:R-:W-:-:S02]  /*20630*/  IMAD.U32 R10, RZ, RZ, UR4 ;  /* 0x00000004ff0a7e24 */ /* 0x000fc4000f8e00ff */
[----:B------:R-:W-:Y:S02]  /*20640*/  IMAD.MOV.U32 R8, RZ, RZ, 0x70 ;  /* 0x00000070ff087424 */ /* 0x000fe400078e00ff */
[----:B------:R-:W-:-:S07]  /*20650*/  IMAD.MOV.U32 R12, RZ, RZ, 0x1 ;  /* 0x00000001ff0c7424 */ /* 0x000fce00078e00ff */
[----:B------:R-:W-:-:S07]  /*20660*/  LEPC R20, `(.L_x_2980) ;  /* 0x000000001014794e */ /* 0x000fce0000000000 */
[----:B-1----:R-:W-:Y:S05]  /*20670*/  CALL.ABS.NOINC R2 ;  /* 0x0000000002007343 */ /* 0x002fea0003c00000 */
.L_x_2980:
[----:B------:R-:W-:Y:S05]  /*20680*/  BSYNC B6 ;  /* 0x0000000000067941 */ /* 0x000fea0003800000 */
.L_x_2979:
        /* <DEDUP_REMOVED lines=15> */
[----:B------:R-:W-:Y:S01]  /*20780*/  MOV R12, 0x1 ;  /* 0x00000001000c7802 */ /* 0x000fe20000000f00 */
[----:B------:R-:W-:-:S02]  /*20790*/  IMAD.U32 R11, RZ, RZ, UR5 ;  /* 0x00000005ff0b7e24 */ /* 0x000fc4000f8e00ff */
[----:B------:R-:W-:Y:S02]  /*207a0*/  IMAD.MOV.U32 R8, RZ, RZ, 0x70 ;  /* 0x00000070ff087424 */ /* 0x000fe400078e00ff */
[----:B01----:R-:W-:-:S07]  /*207b0*/  IMAD.MOV.U32 R13, RZ, RZ, RZ ;  /* 0x000000ffff0d7224 */ /* 0x003fce00078e00ff */
[----:B------:R-:W-:-:S07]  /*207c0*/  LEPC R20, `(.L_x_2983) ;  /* 0x000000001014794e */ /* 0x000fce0000000000 */
[----:B--2---:R-:W-:Y:S05]  /*207d0*/  CALL.ABS.NOINC R2 ;  /* 0x0000000002007343 */ /* 0x004fea0003c00000 */
.L_x_2983:
        /* <DEDUP_REMOVED lines=10> */
[----:B------:R-:W-:Y:S01]  /*20880*/  MOV R12, 0x1 ;  /* 0x00000001000c7802 */ /* 0x000fe20000000f00 */
[----:B------:R-:W-:-:S02]  /*20890*/  IMAD.U32 R11, RZ, RZ, UR9 ;  /* 0x00000009ff0b7e24 */ /* 0x000fc4000f8e00ff */
[----:B------:R-:W-:Y:S02]  /*208a0*/  IMAD.MOV.U32 R8, RZ, RZ, 0x70 ;  /* 0x00000070ff087424 */ /* 0x000fe400078e00ff */
[----:B------:R-:W-:-:S07]  /*208b0*/  IMAD.MOV.U32 R13, RZ, RZ, RZ ;  /* 0x000000ffff0d7224 */ /* 0x000fce00078e00ff */
[----:B------:R-:W-:-:S07]  /*208c0*/  LEPC R20, `(.L_x_2982) ;  /* 0x000000001014794e */ /* 0x000fce0000000000 */
[----:B0-----:R-:W-:Y:S05]  /*208d0*/  CALL.ABS.NOINC R2 ;  /* 0x0000000002007343 */ /* 0x001fea0003c00000 */
.L_x_2982:
[----:B------:R-:W-:Y:S05]  /*208e0*/  BSYNC B6 ;  /* 0x0000000000067941 */ /* 0x000fea0003800000 */
.L_x_2981:
        /* <DEDUP_REMOVED lines=10> */
[----:B----4-:R1:W2:Y:S02]  /*20990*/  @P0 LDG.E R7, desc[UR60][R2.64] ;  /* 0x0000003c02070981 */ /* 0x0102a4000c1e1900 */
[----:B-1----:R-:W1:Y:S01]  /*209a0*/  LDC.64 R2, c[0x0][0x418] ;  /* 0x00010600ff027b82 */ /* 0x002e620000000a00 */
[----:B-----5:R-:W-:Y:S01]  /*209b0*/  VIADD R4, R0, 0xffffffff ;  /* 0xffffffff00047836 */ /* 0x020fe20000000000 */
[----:B--2---:R-:W-:Y:S01]  /*209c0*/  SHF.R.S32.HI R8, RZ, 0x1f, R7 ;  /* 0x0000001fff087819 */ /* 0x004fe20000011407 */
[----:B------:R2:W-:Y:S04]  /*209d0*/  @P0 STL [R1+0x14], R7 ;  /* 0x0000140701000387 */ /* 0x0005e80000100800 */
        /* <DEDUP_REMOVED lines=10> */
.L_x_3127:
[----:B-1----:R-:W3:Y:S01]  /*20a80*/  LDL.LU R5, [R1+0x20] ;  /* 0x0000200001057983 */ /* 0x002ee20000300800 */
[----:B------:R-:W-:Y:S02]  /*20a90*/  PLOP3.LUT P1, PT, PT, PT, PT, 0x8, 0x0 ;  /* 0x000000000000781c */ /* 0x000fe40003f2e170 */
[----:B--2---:R-:W-:Y:S01]  /*20aa0*/  ISETP.NE.AND P0, PT, R14, RZ, PT ;  /* 0x000000ff0e00720c */ /* 0x004fe20003f05270 */
[----:B------:R1:W-:Y:S04]  /*20ab0*/  STL [R1], R0 ;  /* 0x0000000001007387 */ /* 0x0003e80000100800 */
[----:B------:R1:W-:Y:S01]  /*20ac0*/  STL [R1+0x10], R4 ;  /* 0x0000100401007387 */ /* 0x0003e20000100800 */
[----:B---3--:R-:W-:-:S05]  /*20ad0*/  LOP3.LUT R5, R5, 0xfffffffe, RZ, 0xc0, !PT ;  /* 0xfffffffe05057812 */ /* 0x008fca00078ec0ff */
[----:B------:R-:W-:-:S05]  /*20ae0*/  @P1 LOP3.LUT R5, R5, 0x1, RZ, 0xfc, !PT ;  /* 0x0000000105051812 */ /* 0x000fca00078efcff */
[----:B------:R1:W-:Y:S01]  /*20af0*/  STL [R1+0x20], R5 ;  /* 0x0000200501007387 */ /* 0x0003e20000100800 */
[----:B------:R-:W-:Y:S05]  /*20b00*/  @P0 BRA `(.L_x_2985) ;  /* 0x0000000400500947 */ /* 0x000fea0003800000 */
[----:B------:R-:W-:-:S03]  /*20b10*/  UMOV UR4, 0xffffffff ;  /* 0xffffffff00047882 */ /* 0x000fc60000000000 */
[----:B------:R-:W-:Y:S05]  /*20b20*/  BRA.DIV UR4, `(.L_x_2986) ;  /* 0x0000005a04ac7947 */ /* 0x000fea000b800000 */
[----:B------:R-:W-:-:S13]  /*20b30*/  ELECT P6, URZ, PT ;  /* 0x00000000003f782f */ /* 0x000fda00038c0000 */
.L_x_3130:
[----:B------:R-:W-:Y:S05]  /*20b40*/  @!P6 BRA `(.L_x_2985) ;  /* 0x000000040040e947 */ /* 0x000fea0003800000 */
[----:B------:R-:W-:-:S04]  /*20b50*/  ISETP.NE.U32.AND P0, PT, R2, RZ, PT ;  /* 0x000000ff0200720c */ /* 0x000fc80003f05070 */
[----:B------:R-:W-:-:S13]  /*20b60*/  ISETP.NE.AND.EX P0, PT, R3, RZ, PT, P0 ;  /* 0x000000ff0300720c */ /* 0x000fda0003f05300 */
[----:B------:R-:W-:Y:S05]  /*20b70*/  @!P0 BRA `(.L_x_2987) ;  /* 0x0000000000548947 */ /* 0x000fea0003800000 */
[----:B------:R-:W2:Y:S01]  /*20b80*/  LDC R6, c[0x0][0x43c] ;  /* 0x00010f00ff067b82 */ /* 0x000ea20000000800 */
[----:B------:R-:W-:Y:S01]  /*20b90*/  MOV R9, R4 ;  /* 0x0000000400097202 */ /* 0x000fe20000000f00 */
[----:B------:R-:W-:-:S04]  /*20ba0*/  ULDC.64 UR4, c[0x0][0x428] ;  /* 0x00010a0000047ab9 */ /* 0x000fc80000000a00 */
[----:B-1----:R-:W-:Y:S01]  /*20bb0*/  IMAD.MOV.U32 R0, RZ, RZ, R9 ;  /* 0x000000ffff007224 */ /* 0x002fe200078e0009 */
[----:B--2---:R-:W-:-:S13]  /*20bc0*/  ISETP.NE.AND P0, PT, R6, 0x1, PT ;  /* 0x000000010600780c */ /* 0x004fda0003f05270 */
[----:B------:R-:W1:Y:S02]  /*20bd0*/  @P0 LDC.64 R4, c[0x0][0x440] ;  /* 0x00011000ff040b82 */ /* 0x000e640000000a00 */
[----:B-1----:R-:W-:-:S05]  /*20be0*/  @P0 IMAD.HI.U32 R4, R9, R4, RZ ;  /* 0x0000000409040227 */ /* 0x002fca00078e00ff */
[----:B------:R-:W-:-:S04]  /*20bf0*/  @P0 SHF.R.U32.HI R0, RZ, R5, R4 ;  /* 0x00000005ff000219 */ /* 0x000fc80000011604 */
[--C-:B------:R-:W-:Y:S01]  /*20c00*/  SHF.R.S32.HI R5, RZ, 0x1f, R0.reuse ;  /* 0x0000001fff057819 */ /* 0x100fe20000011400 */
[----:B------:R-:W-:-:S04]  /*20c10*/  IMAD.MOV R4, RZ, RZ, -R0 ;  /* 0x000000ffff047224 */ /* 0x000fc800078e0a00 */
[----:B------:R-:W-:Y:S01]  /*20c20*/  IMAD R9, R6, R4, R9 ;  /* 0x0000000406097224 */ /* 0x000fe200078e0209 */
[----:B------:R-:W-:Y:S01]  /*20c30*/  MOV R4, R0 ;  /* 0x0000000000047202 */ /* 0x000fe20000000f00 */
[----:B------:R-:W-:-:S03]  /*20c40*/  IMAD R6, R8, UR4, RZ ;  /* 0x0000000408067c24 */ /* 0x000fc6000f8e02ff */
[----:B------:R2:W-:Y:S01]  /*20c50*/  STL [R1+0x10], R9 ;  /* 0x0000100901007387 */ /* 0x0005e20000100800 */
[----:B------:R-:W-:-:S04]  /*20c60*/  IMAD.WIDE.U32 R4, R7, UR4, R4 ;  /* 0x0000000407047c25 */ /* 0x000fc8000f8e0004 */
[----:B------:R-:W-:Y:S01]  /*20c70*/  IMAD R0, R7, UR5, R6 ;  /* 0x0000000507007c24 */ /* 0x000fe2000f8e0206 */
[----:B------:R-:W-:-:S03]  /*20c80*/  LEA R2, P0, R4, R2, 0x2 ;  /* 0x0000000204027211 */ /* 0x000fc600078010ff */
[----:B------:R-:W-:-:S05]  /*20c90*/  IMAD.IADD R0, R5, 0x1, R0 ;  /* 0x0000000105007824 */ /* 0x000fca00078e0200 */
[----:B------:R-:W-:-:S05]  /*20ca0*/  LEA.HI.X R3, R4, R3, R0, 0x2, P0 ;  /* 0x0000000304037211 */ /* 0x000fca00000f1400 */
[----:B------:R-:W3:Y:S04]  /*20cb0*/  LDG.E R0, desc[UR60][R2.64] ;  /* 0x0000003c02007981 */ /* 0x000ee8000c1e1900 */
[----:B---3--:R2:W-:Y:S02]  /*20cc0*/  STL [R1], R0 ;  /* 0x0000000001007387 */ /* 0x0085e40000100800 */
.L_x_2987:
[----:B------:R-:W3:Y:S04]  /*20cd0*/  LDL R7, [R1+0x4] ;  /* 0x0000040001077983 */ /* 0x000ee80000100800 */
[----:B-12---:R-:W3:Y:S04]  /*20ce0*/  LDL R0, [R1+0x8] ;  /* 0x0000080001007983 */ /* 0x006ee80000100800 */
[----:B------:R-:W2:Y:S01]  /*20cf0*/  LDL R2, [R1+0x18] ;  /* 0x0000180001027983 */ /* 0x000ea20000100800 */
[----:B---3--:R-:W-:Y:S01]  /*20d00*/  IMAD R0, R0, 0x8, R7 ;  /* 0x0000000800007824 */ /* 0x008fe200078e0207 */
[----:B--2---:R-:W-:-:S04]  /*20d10*/  SHF.L.U32 R2, R2, 0x1f, RZ ;  /* 0x0000001f02027819 */ /* 0x004fc800000006ff */
[----:B------:R-:W1:Y:S02]  /*20d20*/  SYNCS.PHASECHK.TRANS64.TRYWAIT P0, [R0+URZ+0x34840], R2 ;  /* 0x03484002000075a7 */ /* 0x000e64000800017f */
[----:B-1----:R-:W-:Y:S05]  /*20d30*/  @!P0 BRA `(.L_x_2988) ;  /* 0x0000005800488947 */ /* 0x002fea0003800000 */
.L_x_3131:
[----:B------:R-:W2:Y:S02]  /*20d40*/  S2R R3, SR_TID.X ;  /* 0x0000000000037919 */ /* 0x000ea40000002100 */
        /* <DEDUP_REMOVED lines=10> */
.L_x_2989:
[----:B------:R-:W2:Y:S04]  /*20df0*/  LDL R7, [R1+0x4] ;  /* 0x0000040001077983 */ /* 0x000ea80000100800 */
[----:B------:R-:W2:Y:S04]  /*20e00*/  LDL R6, [R1+0x8] ;  /* 0x0000080001067983 */ /* 0x000ea80000100800 */
[----:B------:R-:W3:Y:S04]  /*20e10*/  LDL R5, [R1+0x10] ;  /* 0x0000100001057983 */ /* 0x000ee80000100800 */
[----:B------:R-:W4:Y:S04]  /*20e20*/  LDL R4, [R1+0x1c] ;  /* 0x00001c0001047983 */ /* 0x000f280000100800 */
[----:B------:R-:W5:Y:S04]  /*20e30*/  LDL R3, [R1] ;  /* 0x0000000001037983 */ /* 0x000f680000100800 */
[----:B-1----:R-:W5:Y:S01]  /*20e40*/  LDL.LU R2, [R1+0x20] ;  /* 0x0000200001027983 */ /* 0x002f620000300800 */
        /* <DEDUP_REMOVED lines=32> */
.L_x_2985:
[----:B------:R-:W2:Y:S04]  /*21050*/  LDL R2, [R1+0x4] ;  /* 0x0000040001027983 */ /* 0x000ea80000100800 */
[----:B------:R-:W3:Y:S04]  /*21060*/  LDL.LU R3, [R1+0x3c] ;  /* 0x00003c0001037983 */ /* 0x000ee80000300800 */
[----:B-1----:R-:W4:Y:S04]  /*21070*/  LDL.LU R5, [R1+0x30] ;  /* 0x0000300001057983 */ /* 0x002f280000300800 */
[----:B------:R-:W5:Y:S01]  /*21080*/  LDL.LU R4, [R1+0x44] ;  /* 0x0000440001047983 */ /* 0x000f620000300800 */
[----:B------:R-:W-:Y:S05]  /*21090*/  WARPSYNC.ALL ;  /* 0x0000000000007948 */ /* 0x000fea0003800000 */
[----:B------:R-:W-:Y:S01]  /*210a0*/  ULDC.64 UR4, c[0x0][0x298] ;  /* 0x0000a60000047ab9 */ /* 0x000fe20000000a00 */
[----:B------:R-:W-:Y:S01]  /*210b0*/  ULDC.64 UR6, c[0x0][0xa00] ;  /* 0x0002800000067ab9 */ /* 0x000fe20000000a00 */
[----:B------:R-:W-:Y:S01]  /*210c0*/  BSSY B6, `(.L_x_2990) ;  /* 0x0000024000067945 */ /* 0x000fe20003800000 */
[----:B------:R-:W-:Y:S01]  /*210d0*/  BAR.SYNC.DEFER_BLOCKING 0x8, 0x180 ;  /* 0x0206000000007b1d */ /* 0x000fe20000010000 */
[----:B------:R-:W-:-:S04]  /*210e0*/  ISETP.NE.U32.AND P0, PT, RZ, UR6, PT ;  /* 0x00000006ff007c0c */ /* 0x000fc8000bf05070 */
[----:B------:R-:W-:Y:S01]  /*210f0*/  ISETP.NE.AND.EX P0, PT, RZ, UR7, PT, P0 ;  /* 0x00000007ff007c0c */ /* 0x000fe2000bf05300 */
[----:B--2---:R-:W-:Y:S01]  /*21100*/  VIADD R2, R2, 0x10400 ;  /* 0x0001040002027836 */ /* 0x004fe20000000000 */
[----:B---3--:R-:W-:-:S04]  /*21110*/  SHF.R.S32.HI R0, RZ, 0x1f, R3 ;  /* 0x0000001fff007819 */ /* 0x008fc80000011403 */
        /* <DEDUP_REMOVED lines=20> */
[----:B------:R-:W1:Y:S01]  /*21260*/  LDC.64 R2, c[0x4][R2] ;  /* 0x0100000002027b82 */ /* 0x000e620000000a00 */
        /* <DEDUP_REMOVED lines=9> */
.L_x_2991:
[----:B------:R-:W-:Y:S05]  /*21300*/  BSYNC B6 ;  /* 0x0000000000067941 */ /* 0x000fea0003800000 */
.L_x_2990:
[----:B------:R-:W3:Y:S01]  /*21310*/  LDL.LU R6, [R1+0x3c] ;  /* 0x00003c0001067983 */ /* 0x000ee20000300800 */
[----:B------:R-:W-:Y:S01]  /*21320*/  ULDC.64 UR4, c[0x0][0x2d8] ;  /* 0x0000b60000047ab9 */ /* 0x000fe20000000a00 */
[----:B------:R-:W1:Y:S01]  /*21330*/  LDC R7, c[0x0][0x448] ;  /* 0x00011200ff077b82 */ /* 0x000e620000000800 */
[----:B------:R-:W-:Y:S01]  /*21340*/  ULDC.64 UR6, c[0x0][0x280] ;  /* 0x0000a00000067ab9 */ /* 0x000fe20000000a00 */
[----:B--2---:R-:W3:Y:S04]  /*21350*/  LDL.LU.64 R2, [R1+0x48] ;  /* 0x0000480001027983 */ /* 0x004ee80000300a00 */
[----:B------:R-:W2:Y:S04]  /*21360*/  LDL.LU R0, [R1+0x44] ;  /* 0x0000440001007983 */ /* 0x000ea80000300800 */
[----:B------:R-:W4:Y:S04]  /*21370*/  LDL.LU R4, [R1+0x54] ;  /* 0x0000540001047983 */ /* 0x000f280000300800 */
[----:B------:R-:W4:Y:S01]  /*21380*/  LDL.LU R5, [R1+0x30] ;  /* 0x0000300001057983 */ /* 0x000f220000300800 */
[----:B------:R-:W0:Y:S01]  /*21390*/  S2R R8, SR_TID.X ;  /* 0x0000000000087919 */ /* 0x000e220000002100 */
[----:B------:R-:W0:Y:S01]  /*213a0*/  S2R R10, SR_TID.X ;  /* 0x00000000000a7919 */ /* 0x000e220000002100 */
[----:B-1----:R-:W-:-:S02]  /*213b0*/  ISETP.NE.AND P0, PT, R7, 0x1, PT ;  /* 0x000000010700780c */ /* 0x002fc40003f05270 */
[----:B0-----:R-:W-:-:S04]  /*213c0*/  SHF.L.U32 R8, R8, 0x3, RZ ;  /* 0x0000000308087819 */ /* 0x001fc800000006ff */
[----:B------:R-:W-:Y:S01]  /*213d0*/  LOP3.LUT R8, R8, 0x38, RZ, 0xc0, !PT ;  /* 0x0000003808087812 */ /* 0x000fe200078ec0ff */
[----:B------:R-:W-:-:S03]  /*213e0*/  IMAD.SHL.U32 R10, R10, 0x8, RZ ;  /* 0x000000080a0a7824 */ /* 0x000fc600078e00ff */
[----:B------:R-:W-:Y:S02]  /*213f0*/  LOP3.LUT R9, R8, 0x40, RZ, 0xfc, !PT ;  /* 0x0000004008097812 */ /* 0x000fe400078efcff */
[----:B------:R-:W-:Y:S02]  /*21400*/  LOP3.LUT R10, R10, 0x38, RZ, 0xc0, !PT ;  /* 0x000000380a0a7812 */ /* 0x000fe400078ec0ff */
[----:B------:R-:W-:Y:S02]  /*21410*/  LOP3.LUT R8, R8, 0x80, RZ, 0xfc, !PT ;  /* 0x0000008008087812 */ /* 0x000fe400078efcff */
[----:B---3--:R-:W-:Y:S02]  /*21420*/  MOV R3, R6 ;  /* 0x0000000600037202 */ /* 0x008fe40000000f00 */
[----:B------:R-:W0:Y:S01]  /*21430*/  @P0 LDC R6, c[0x0][0x450] ;  /* 0x00011400ff060b82 */ /* 0x000e220000000800 */
[----:B--2---:R-:W-:Y:S02]  /*21440*/  IMAD R0, R0, UR4, RZ ;  /* 0x0000000400007c24 */ /* 0x004fe4000f8e02ff */
[----:B------:R-:W-:-:S04]  /*21450*/  IMAD.WIDE.U32 R2, R18, UR4, R2 ;  /* 0x0000000412027c25 */ /* 0x000fc8000f8e0002 */
[----:B------:R-:W-:Y:S01]  /*21460*/  IMAD R0, R18, UR5, R0 ;  /* 0x0000000512007c24 */ /* 0x000fe2000f8e0200 */
[----:B------:R-:W-:-:S03]  /*21470*/  ULDC.64 UR4, c[0x0][0x2e0] ;  /* 0x0000b80000047ab9 */ /* 0x000fc60000000a00 */
[----:B------:R-:W-:Y:S02]  /*21480*/  IMAD.IADD R3, R3, 0x1, R0 ;  /* 0x0000000103037824 */ /* 0x000fe400078e0200 */
[----:B----4-:R-:W-:Y:S02]  /*21490*/  IMAD R0, R4, UR4, RZ ;  /* 0x0000000404007c24 */ /* 0x010fe4000f8e02ff */
[----:B------:R-:W1:Y:S01]  /*214a0*/  S2R R4, SR_TID.X ;  /* 0x0000000000047919 */ /* 0x000e620000002100 */
[----:B------:R-:W-:-:S04]  /*214b0*/  IMAD.WIDE.U32 R2, R5, UR4, R2 ;  /* 0x0000000405027c25 */ /* 0x000fc8000f8e0002 */
[----:B------:R-:W-:Y:S01]  /*214c0*/  IMAD R0, R5, UR5, R0 ;  /* 0x0000000505007c24 */ /* 0x000fe2000f8e0200 */
[----:B------:R-:W-:-:S03]  /*214d0*/  ULDC.64 UR4, c[0x0][0x2d0] ;  /* 0x0000b40000047ab9 */ /* 0x000fc60000000a00 */
[----:B------:R-:W-:Y:S01]  /*214e0*/  IMAD.IADD R3, R3, 0x1, R0 ;  /* 0x0000000103037824 */ /* 0x000fe200078e0200 */
[----:B-1----:R-:W-:-:S04]  /*214f0*/  LOP3.LUT R4, R4, 0x7f, RZ, 0xc0, !PT ;  /* 0x0000007f04047812 */ /* 0x002fc800078ec0ff */
[----:B------:R-:W-:Y:S02]  /*21500*/  SHF.R.U32.HI R5, RZ, 0x3, R4 ;  /* 0x00000003ff057819 */ /* 0x000fe40000011604 */
[----:B------:R-:W1:Y:S02]  /*21510*/  S2R R4, SR_TID.X ;  /* 0x0000000000047919 */ /* 0x000e640000002100 */
[----:B-1----:R-:W-:-:S04]  /*21520*/  SHF.L.U32 R4, R4, 0x4, RZ ;  /* 0x0000000404047819 */ /* 0x002fc800000006ff */
[----:B------:R-:W-:Y:S02]  /*21530*/  LOP3.LUT R4, R5, 0x70, R4, 0xf8, !PT ;  /* 0x0000007005047812 */ /* 0x000fe400078ef804 */
[----:B------:R-:W1:Y:S03]  /*21540*/  @P0 LDC R5, c[0x0][0x44c] ;  /* 0x00011300ff050b82 */ /* 0x000e660000000800 */
[----:B------:R-:W-:-:S04]  /*21550*/  IMAD R4, R17, 0x80, R4 ;  /* 0x0000008011047824 */ /* 0x000fc800078e0204 */
[----:B------:R-:W-:Y:S02]  /*21560*/  IMAD.MOV.U32 R0, RZ, RZ, R4 ;  /* 0x000000ffff007224 */ /* 0x000fe400078e0004 */
[----:B-1----:R-:W-:-:S05]  /*21570*/  @P0 IMAD.HI.U32 R5, R4, R5, RZ ;  /* 0x0000000504050227 */ /* 0x002fca00078e00ff */
[----:B0-----:R-:W-:-:S04]  /*21580*/  @P0 SHF.R.U32.HI R0, RZ, R6, R5 ;  /* 0x00000006ff000219 */ /* 0x001fc80000011605 */
[C---:B------:R-:W-:Y:S01]  /*21590*/  IADD3 R6, -R0.reuse, RZ, RZ ;  /* 0x000000ff00067210 */ /* 0x040fe20007ffe1ff */
        /* <DEDUP_REMOVED lines=24> */
[----:B------:R-:W2:Y:S03]  /*21720*/  LDL.LU R5, [R1+0x40] ;  /* 0x0000400001057983 */ /* 0x000ea60000300800 */
[----:B------:R-:W-:Y:S01]  /*21730*/  IMAD R17, R17, 0x80, R6 ;  /* 0x0000008011117824 */ /* 0x000fe200078e0206 */
[----:B------:R-:W-:Y:S04]  /*21740*/  SHFL.IDX PT, R8, R2, 0x1, 0x181f ;  /* 0x00381f0002087f89 */ /* 0x000fe800000e0000 */
[----:B------:R-:W-:Y:S01]  /*21750*/  IADD3 R4, R17, 0x10, RZ ;  /* 0x0000001011047810 */ /* 0x000fe20007ffe0ff */
[----:B------:R-:W-:Y:S01]  /*21760*/  SHFL.IDX PT, R6, R3, 0x1, 0x181f ;  /* 0x00381f0003067f89 */ /* 0x000fe200000e0000 */
[----:B--2---:R-:W-:-:S03]  /*21770*/  IMAD R0, R5, R7, RZ ;  /* 0x0000000705007224 */ /* 0x004fc600078e02ff */
[----:B------:R-:W0:Y:S02]  /*21780*/  SHFL.IDX PT, R5, R3, RZ, 0x181f ;  /* 0x00181fff03057589 */ /* 0x000e2400000e0000 */
[-C--:B------:R-:W-:Y:S02]  /*21790*/  ISETP.GE.AND P3, PT, R4, R0.reuse, PT ;  /* 0x000000000400720c */ /* 0x080fe40003f66270 */
[----:B------:R-:W1:Y:S01]  /*217a0*/  SHFL.IDX PT, R4, R2, RZ, 0x181f ;  /* 0x00181fff02047589 */ /* 0x000e6200000e0000 */
[----:B------:R-:W-:-:S13]  /*217b0*/  ISETP.GE.AND P4, PT, R17, R0, PT ;  /* 0x000000001100720c */ /* 0x000fda0003f86270 */
        /* <DEDUP_REMOVED lines=10> */
[----:B0-----:R-:W-:Y:S01]  /*21860*/  @!P3 MOV R4, R7 ;  /* 0x000000070004b202 */ /* 0x001fe20000000f00 */
[----:B------:R-:W-:-:S02]  /*21870*/  @!P3 IMAD.MOV.U32 R5, RZ, RZ, R6 ;  /* 0x000000ffff05b224 */ /* 0x000fc400078e0006 */
[----:B------:R-:W-:Y:S04]  /*21880*/  SHFL.IDX PT, R6, R2, 0x2, 0x181f ;  /* 0x00581f0002067f89 */ /* 0x000fe800000e0000 */
[----:B------:R-:W-:Y:S04]  /*21890*/  @!P3 LDGSTS.E.BYPASS.LTC128B.128 [R9+0x10c00], desc[UR60][R4.64], !P2 ;  /* 0x10c000000409bfae */ /* 0x000fe8000d101d7c */
[----:B------:R-:W-:Y:S04]  /*218a0*/  @!P3 LDGSTS.E.BYPASS.LTC128B.128 [R9+0x14c00], desc[UR60][R4.64+0x80], !P1 ;  /* 0x14c000800409bfae */ /* 0x000fe8000c901d7c */
[----:B------:R0:W-:Y:S02]  /*218b0*/  @!P3 LDGSTS.E.BYPASS.LTC128B.128 [R9+0x18c00], desc[UR60][R4.64+0x100], !P0 ;  /* 0x18c001000409bfae */ /* 0x0001e4000c101d7c */
[----:B0-----:R-:W-:-:S05]  /*218c0*/  VIADD R4, R17, 0x20 ;  /* 0x0000002011047836 */ /* 0x001fca0000000000 */
[----:B------:R-:W-:Y:S02]  /*218d0*/  ISETP.GE.AND P3, PT, R4, R0, PT ;  /* 0x000000000400720c */ /* 0x000fe40003f66270 */
[----:B------:R-:W0:Y:S11]  /*218e0*/  SHFL.IDX PT, R4, R3, 0x2, 0x181f ;  /* 0x00581f0003047f89 */ /* 0x000e3600000e0000 */
[----:B0-----:R-:W-:-:S04]  /*218f0*/  @!P3 LEA R7, P4, R10, R4, 0x1 ;  /* 0x000000040a07b211 */ /* 0x001fc800078808ff */
[----:B------:R-:W-:Y:S02]  /*21900*/  @!P3 IADD3.X R4, RZ, R6, RZ, P4, !PT ;  /* 0x00000006ff04b210 */ /* 0x000fe400027fe4ff */
[----:B------:R-:W-:Y:S03]  /*21910*/  SHFL.IDX PT, R6, R2, 0x3, 0x181f ;  /* 0x00781f0002067f89 */ /* 0x000fe600000e0000 */
[----:B------:R-:W-:Y:S02]  /*21920*/  @!P3 IMAD.MOV.U32 R5, RZ, RZ, R4 ;  /* 0x000000ffff05b224 */ /* 0x000fe400078e0004 */
[----:B------:R-:W-:-:S05]  /*21930*/  @!P3 IMAD.MOV.U32 R4, RZ, RZ, R7 ;  /* 0x000000ffff04b224 */ /* 0x000fca00078e0007 */
[----:B------:R-:W-:Y:S04]  /*21940*/  @!P3 LDGSTS.E.BYPASS.LTC128B.128 [R9+0x11400], desc[UR60][R4.64], !P2 ;  /* 0x114000000409bfae */ /* 0x000fe8000d101d7c */
[----:B------:R-:W-:Y:S04]  /*21950*/  @!P3 LDGSTS.E.BYPASS.LTC128B.128 [R9+0x15400], desc[UR60][R4.64+0x80], !P1 ;  /* 0x154000800409bfae */ /* 0x000fe8000c901d7c */
[----:B------:R0:W-:Y:S02]  /*21960*/  @!P3 LDGSTS.E.BYPASS.LTC128B.128 [R9+0x19400], desc[UR60][R4.64+0x100], !P0 ;  /* 0x194001000409bfae */ /* 0x0001e4000c101d7c */
[----:B0-----:R-:W-:-:S04]  /*21970*/  IADD3 R4, R17, 0x30, RZ ;  /* 0x0000003011047810 */ /* 0x001fc80007ffe0ff */
[----:B------:R-:W-:Y:S02]  /*21980*/  ISETP.GE.AND P3, PT, R4, R0, PT ;  /* 0x000000000400720c */ /* 0x000fe40003f66270 */
[----:B------:R-:W0:Y:S11]  /*21990*/  SHFL.IDX PT, R4, R3, 0x3, 0x181f ;  /* 0x00781f0003047f89 */ /* 0x000e3600000e0000 */
[----:B0-----:R-:W-:-:S05]  /*219a0*/  @!P3 LEA R5, P4, R10, R4, 0x1 ;  /* 0x000000040a05b211 */ /* 0x001fca00078808ff */
[----:B------:R-:W-:Y:S02]  /*219b0*/  @!P3 IMAD.X R4, RZ, RZ, R6, P4 ;  /* 0x000000ffff04b224 */ /* 0x000fe400020e0606 */
[----:B------:R-:W-:Y:S03]  /*219c0*/  SHFL.IDX PT, R6, R2, 0x4, 0x181f ;  /* 0x00981f0002067f89 */ /* 0x000fe600000e0000 */
[----:B------:R-:W-:-:S04]  /*219d0*/  @!P3 LOP3.LUT R5, R5, R4, RZ, 0x3c, !PT ;  /* 0x000000040505b212 */ /* 0x000fc800078e3cff */
[----:B------:R-:W-:-:S04]  /*219e0*/  @!P3 LOP3.LUT R4, R5, R4, RZ, 0x3c, !PT ;  /* 0x000000040504b212 */ /* 0x000fc800078e3cff */
[----:B------:R-:W-:-:S05]  /*219f0*/  @!P3 LOP3.LUT R5, R5, R4, RZ, 0x3c, !PT ;  /* 0x000000040505b212 */ /* 0x000fca00078e3cff */
        /* <DEDUP_REMOVED lines=8> */
[----:B------:R-:W-:Y:S02]  /*21a80*/  SHFL.IDX PT, R6, R2, 0x5, 0x181f ;  /* 0x00b81f0002067f89 */ /* 0x000fe400000e0000 */
        /* <DEDUP_REMOVED lines=18> */
[----:B0-----:R-:W-:-:S04]  /*21bb0*/  IADD3 R4, R17, 0x60, RZ ;  /* 0x0000006011047810 */ /* 0x001fc80007ffe0ff */
[----:B------:R-:W-:Y:S02]  /*21bc0*/  ISETP.GE.AND P4, PT, R4, R0, PT ;  /* 0x000000000400720c */ /* 0x000fe40003f86270 */
[----:B------:R-:W0:Y:S04]  /*21bd0*/  SHFL.IDX PT, R4, R3, 0x6, 0x181f ;  /* 0x00d81f0003047f89 */ /* 0x000e2800000e0000 */
[----:B------:R-:W1:Y:S07]  /*21be0*/  SHFL.IDX PT, R3, R3, 0x7, 0x181f ;  /* 0x00f81f0003037f89 */ /* 0x000e6e00000e0000 */
[----:B0-----:R-:W-:-:S05]  /*21bf0*/  @!P4 LEA R5, P3, R10, R4, 0x1 ;  /* 0x000000040a05c211 */ /* 0x001fca00078608ff */
[----:B------:R-:W-:-:S05]  /*21c00*/  @!P4 IMAD.X R4, RZ, RZ, R6, P3 ;  /* 0x000000ffff04c224 */ /* 0x000fca00018e0606 */
[----:B------:R-:W-:-:S04]  /*21c10*/  @!P4 LOP3.LUT R5, R5, R4, RZ, 0x3c, !PT ;  /* 0x000000040505c212 */ /* 0x000fc800078e3cff */
[----:B------:R-:W-:-:S04]  /*21c20*/  @!P4 LOP3.LUT R4, R5, R4, RZ, 0x3c, !PT ;  /* 0x000000040504c212 */ /* 0x000fc800078e3cff */
[----:B------:R-:W-:-:S05]  /*21c30*/  @!P4 LOP3.LUT R5, R5, R4, RZ, 0x3c, !PT ;  /* 0x000000040505c212 */ /* 0x000fca00078e3cff */
[----:B------:R-:W-:Y:S04]  /*21c40*/  @!P4 LDGSTS.E.BYPASS.LTC128B.128 [R9+0x13400], desc[UR60][R4.64], !P2 ;  /* 0x134000000409cfae */ /* 0x000fe8000d101d7c */
[----:B------:R-:W-:Y:S04]  /*21c50*/  @!P4 LDGSTS.E.BYPASS.LTC128B.128 [R9+0x17400], desc[UR60][R4.64+0x80], !P1 ;  /* 0x174000800409cfae */ /* 0x000fe8000c901d7c */
[----:B------:R0:W-:Y:S04]  /*21c60*/  @!P4 LDGSTS.E.BYPASS.LTC128B.128 [R9+0x1b400], desc[UR60][R4.64+0x100], !P0 ;  /* 0x1b4001000409cfae */ /* 0x0001e8000c101d7c */
[----:B01----:R0:W2:Y:S02]  /*21c70*/  SHFL.IDX PT, R4, R2, 0x7, 0x181f ;  /* 0x00f81f0002047f89 */ /* 0x0030a400000e0000 */
.L_x_3148:
[----:B------:R-:W-:Y:S01]  /*21c80*/  VIADD R17, R17, 0x70 ;  /* 0x0000007011117836 */ /* 0x000fe20000000000 */
[----:B------:R-:W-:Y:S04]  /*21c90*/  BSSY B0, `(.L_x_2993) ;  /* 0x000000b000007945 */ /* 0x000fe80003800000 */
[----:B------:R-:W-:-:S13]  /*21ca0*/  ISETP.GE.AND P3, PT, R17, R0, PT ;  /* 0x000000001100720c */ /* 0x000fda0003f66270 */
[----:B------:R-:W-:Y:S05]  /*21cb0*/  @P3 BRA `(.L_x_2994) ;  /* 0x0000000000203947 */ /* 0x000fea0003800000 */
[----:B0-----:R-:W-:-:S04]  /*21cc0*/  LEA R2, P3, R10, R3, 0x1 ;  /* 0x000000030a027211 */ /* 0x001fc800078608ff */
[----:B--2---:R-:W-:-:S05]  /*21cd0*/  IADD3.X R3, RZ, R4, RZ, P3, !PT ;  /* 0x00000004ff037210 */ /* 0x004fca0001ffe4ff */
[----:B------:R-:W-:Y:S01]  /*21ce0*/  @!PT LDS RZ, [RZ] ;  /* 0x00000000fffff984 */ /* 0x000fe20000000800 */
[----:B------:R-:W-:Y:S01]  /*21cf0*/  @!PT LDS RZ, [RZ] ;  /* 0x00000000fffff984 */ /* 0x000fe20000000800 */
[----:B------:R-:W-:Y:S01]  /*21d00*/  @!PT LDS RZ, [RZ] ;  /* 0x00000000fffff984 */ /* 0x000fe20000000800 */
[----:B------:R1:W-:Y:S04]  /*21d10*/  LDGSTS.E.BYPASS.LTC128B.128 [R9+0x13c00], desc[UR60][R2.64], !P2 ;  /* 0x13c0000002097fae */ /* 0x0003e8000d101d7c */
[----:B------:R1:W-:Y:S04]  /*21d20*/  LDGSTS.E.BYPASS.LTC128B.128 [R9+0x17c00], desc[UR60][R2.64+0x80], !P1 ;  /* 0x17c0008002097fae */ /* 0x0003e8000c901d7c */
[----:B------:R1:W-:Y:S02]  /*21d30*/  LDGSTS.E.BYPASS.LTC128B.128 [R9+0x1bc00], desc[UR60][R2.64+0x100], !P0 ;  /* 0x1bc0010002097fae */ /* 0x0003e4000c101d7c */
.L_x_2994:
[----:B------:R-:W-:Y:S05]  /*21d40*/  BSYNC B0 ;  /* 0x0000000000007941 */ /* 0x000fea0003800000 */
.L_x_2993:
[----:B-1----:R-:W3:Y:S01]  /*21d50*/  LDL R9, [R1+0x4] ;  /* 0x0000040001097983 */ /* 0x002ee20000100800 */
[----:B------:R-:W-:Y:S01]  /*21d60*/  PLOP3.LUT P0, PT, PT, PT, PT, 0x80, 0x0 ;  /* 0x000000000000781c */ /* 0x000fe20003f0f070 */
[----:B------:R-:W-:Y:S01]  /*21d70*/  NOP ;  /* 0x0000000000007918 */ /* 0x000fe20000000000 */
[----:B---3--:R-:W-:-:S11]  /*21d80*/  VIADD R10, R9, 0x34800 ;  /* 0x00034800090a7836 */ /* 0x008fd60000000000 */
.L_x_2995:
[----:B0-----:R-:W3:Y:S01]  /*21d90*/  LDL R2, [R1+0x4] ;  /* 0x0000040001027983 */ /* 0x001ee20000100800 */
[----:B------:R-:W-:Y:S02]  /*21da0*/  PLOP3.LUT P1, PT, P1, P0, PT, 0xa2, 0x0 ;  /* 0x000000000000781c */ /* 0x000fe40000f21472 */
[----:B---3--:R-:W-:-:S08]  /*21db0*/  @P0 R2UR P1, UR4, R2 ;  /* 0x00000000020402ca */ /* 0x008fd00000020000 */
[----:B------:R-:W-:-:S05]  /*21dc0*/  @P0 PLOP3.LUT P0, PT, P1, PT, PT, 0x80, 0x0 ;  /* 0x000000000000081c */ /* 0x000fca0000f0f070 */
[----:B------:R-:W-:Y:S01]  /*21dd0*/  @!P1 SYNCS.ARRIVE.TRANS64.RED.A0T1 RZ, [UR4+0x34800], RZ ;  /* 0x034800ffffff99a7 */ /* 0x000fe20008200404 */
[----:B------:R-:W-:Y:S07]  /*21de0*/  @!P1 ARRIVES.LDGSTSBAR.64.TRANSCNT [UR4+0x34800] ;  /* 0x03480000ff0099b0 */ /* 0x000fee0008000a84 */
[----:B------:R-:W-:Y:S05]  /*21df0*/  @P0 BRA.U.ANY `(.L_x_2995) ;  /* 0xfffffffd00e40947 */ /* 0x000fea000393ffff */
[----:B------:R-:W3:Y:S02]  /*21e00*/  LDL.LU R3, [R1+0x50] ;  /* 0x0000500001037983 */ /* 0x000ee40000300800 */
[----:B---3--:R-:W-:-:S05]  /*21e10*/  VIADD R3, R3, 0x1 ;  /* 0x0000000103037836 */ /* 0x008fca0000000000 */
[----:B------:R0:W-:Y:S01]  /*21e20*/  STL [R1+0x50], R3 ;  /* 0x0000500301007387 */ /* 0x0001e20000100800 */
[----:B------:R-:W-:-:S04]  /*21e30*/  LEA.HI R0, R3, R3, RZ, 0x1 ;  /* 0x0000000303007211 */ /* 0x000fc800078f08ff */
[----:B------:R-:W-:-:S04]  /*21e40*/  LOP3.LUT R0, R0, 0xfffffffe, RZ, 0xc0, !PT ;  /* 0xfffffffe00007812 */ /* 0x000fc800078ec0ff */
[----:B------:R-:W-:-:S04]  /*21e50*/  IADD3 R0, R3, -R0, RZ ;  /* 0x8000000003007210 */ /* 0x000fc80007ffe0ff */
[----:B------:R-:W-:Y:S01]  /*21e60*/  SHF.L.U32 R0, R0, 0x1f, RZ ;  /* 0x0000001f00007819 */ /* 0x000fe200000006ff */
[----:B------:R-:W-:Y:S01]  /*21e70*/  NOP ;  /* 0x0000000000007918 */ /* 0x000fe20000000000 */
[----:B------:R0:W-:Y:S01]  /*21e80*/  SYNCS.ARRIVE.TRANS64.A1T0 RZ, [R2+URZ+0x34800], RZ ;  /* 0x034800ff02ff79a7 */ /* 0x0001e2000810003f */
[----:B------:R-:W-:Y:S01]  /*21e90*/  BSSY B0, `(.L_x_2996) ;  /* 0x0000003000007945 */ /* 0x000fe20003800000 */
[----:B------:R-:W1:Y:S03]  /*21ea0*/  SYNCS.PHASECHK.TRANS64.TRYWAIT P0, [R2+URZ+0x34820], R0 ;  /* 0x03482000020075a7 */ /* 0x000e66000800017f */
[----:B01----:R-:W-:Y:S05]  /*21eb0*/  @!P0 BRA `(.L_x_2997) ;  /* 0x0000005000e08947 */ /* 0x003fea0003800000 */
.L_x_3149:
[----:B------:R-:W-:Y:S05]  /*21ec0*/  BSYNC B0 ;  /* 0x0000000000007941 */ /* 0x000fea0003800000 */
.L_x_2996:
[----:B0-----:R-:W3:Y:S01]  /*21ed0*/  LDL R2, [R1+0x34] ;  /* 0x0000340001027983 */ /* 0x001ee20000100800 */
[----:B------:R-:W-:Y:S01]  /*21ee0*/  BSSY B0, `(.L_x_2998) ;  /* 0x000021f000007945 */ /* 0x000fe20003800000 */
[----:B---3--:R-:W-:-:S13]  /*21ef0*/  ISETP.GE.AND P0, PT, R2, 0x2, PT ;  /* 0x000000020200780c */ /* 0x008fda0003f06270 */
[----:B------:R-:W-:Y:S05]  /*21f00*/  @!P0 BRA `(.L_x_2999) ;  /* 0x0000002000708947 */ /* 0x000fea0003800000 */
[C---:B------:R-:W-:Y:S01]  /*21f10*/  LOP3.LUT R0, R2.reuse, 0x1, RZ, 0xc0, !PT ;  /* 0x0000000102007812 */ /* 0x040fe200078ec0ff */
[----:B------:R-:W-:Y:S01]  /*21f20*/  VIADD R2, R2, 0xfffffffe ;  /* 0xfffffffe02027836 */ /* 0x000fe20000000000 */
[----:B------:R-:W-:Y:S02]  /*21f30*/  BSSY B2, `(.L_x_3000) ;  /* 0x00000b9000027945 */ /* 0x000fe40003800000 */
[----:B------:R-:W-:Y:S01]  /*21f40*/  ISETP.NE.U32.AND P0, PT, R0, 0x1, PT ;  /* 0x000000010000780c */ /* 0x000fe20003f05070 */
[----:B------:R-:W-:-:S12]  /*21f50*/  IMAD.MOV.U32 R0, RZ, RZ, R2 ;  /* 0x000000ffff007224 */ /* 0x000fd800078e0002 */
[----:B------:R-:W-:Y:S05]  /*21f60*/  @!P0 BRA `(.L_x_3001) ;  /* 0x0000000800d48947 */ /* 0x000fea0003800000 */
[----:B------:R-:W3:Y:S04]  /*21f70*/  LDL R5, [R1+0x20] ;  /* 0x0000200001057983 */ /* 0x000ee80000100800 */
[----:B--2---:R-:W2:Y:S04]  /*21f80*/  LDL R4, [R1+0x8] ;  /* 0x0000080001047983 */ /* 0x004ea80000100800 */
[----:B------:R-:W4:Y:S01]  /*21f90*/  LDL R3, [R1+0x18] ;  /* 0x0000180001037983 */ /* 0x000f220000100800 */
[----:B------:R-:W-:Y:S01]  /*21fa0*/  BSSY B1, `(.L_x_3002) ;  /* 0x00000ad000017945 */ /* 0x000fe20003800000 */
[----:B---3--:R-:W-:-:S02]  /*21fb0*/  LOP3.LUT P1, RZ, R5, 0x1, RZ, 0xc0, !PT ;  /* 0x0000000105ff7812 */ /* 0x008fc4000782c0ff */
[----:B--2---:R-:W-:-:S04]  /*21fc0*/  IADD3 R8, R4, 0x1, RZ ;  /* 0x0000000104087810 */ /* 0x004fc80007ffe0ff */
        /* <DEDUP_REMOVED lines=20> */
[----:B------:R-:W-:Y:S01]  /*22110*/  IADD3 R7, -R0, RZ, RZ ;  /* 0x000000ff00077210 */ /* 0x000fe20007ffe1ff */
[--C-:B------:R-:W-:Y:S01]  /*22120*/  IMAD.MOV.U32 R4, RZ, RZ, R0.reuse ;  /* 0x000000ffff047224 */ /* 0x100fe200078e0000 */
[----:B------:R-:W-:-:S03]  /*22130*/  SHF.R.S32.HI R5, RZ, 0x1f, R0 ;  /* 0x0000001fff057819 */ /* 0x000fc60000011400 */
        /* <DEDUP_REMOVED lines=8> */
.L_x_3004:
[----:B------:R-:W2:Y:S01]  /*221c0*/  LDL R0, [R1+0x4] ;  /* 0x0000040001007983 */ /* 0x000ea20000100800 */
[----:B------:R-:W-:Y:S01]  /*221d0*/  BSSY B3, `(.L_x_3005) ;  /* 0x0000005000037945 */ /* 0x000fe20003800000 */
[----:B--2---:R-:W-:Y:S02]  /*221e0*/  LEA R3, R8, R0, 0x3 ;  /* 0x0000000008037211 */ /* 0x004fe400078e18ff */
[----:B------:R-:W-:-:S04]  /*221f0*/  SHF.L.U32 R0, R9, 0x1f, RZ ;  /* 0x0000001f09007819 */ /* 0x000fc800000006ff */
[----:B------:R-:W1:Y:S02]  /*22200*/  SYNCS.PHASECHK.TRANS64.TRYWAIT P0, [R3+URZ+0x34840], R0 ;  /* 0x03484000030075a7 */ /* 0x000e64000800017f */
[----:B-1----:R-:W-:Y:S05]  /*22210*/  @!P0 BRA `(.L_x_3006) ;  /* 0x0000005000208947 */ /* 0x002fea0003800000 */
.L_x_3150:
[----:B------:R-:W-:Y:S05]  /*22220*/  BSYNC B3 ;  /* 0x0000000000037941 */ /* 0x000fea0003800000 */
.L_x_3005:
        /* <DEDUP_REMOVED lines=12> */
.L_x_3008:
[----:B------:R-:W-:Y:S05]  /*222f0*/  BSYNC B3 ;  /* 0x0000000000037941 */ /* 0x000fea0003800000 */
.L_x_3007:
[----:B------:R-:W2:Y:S04]  /*22300*/  LDL R5, [R1+0x4] ;  /* 0x0000040001057983 */ /* 0x000ea80000100800 */
[----:B-1----:R-:W3:Y:S01]  /*22310*/  LDL R0, [R1+0x1c] ;  /* 0x00001c0001007983 */ /* 0x002ee20000100800 */
        /* <DEDUP_REMOVED lines=11> */
.L_x_3009:
        /* <DEDUP_REMOVED lines=10> */
[----:B------:R-:W-:Y:S01]  /*22470*/  MOV R14, 0x40 ;  /* 0x00000040000e7802 */ /* 0x000fe20000000f00 */
[----:B------:R-:W-:Y:S01]  /*22480*/  VIADD R5, R6, 0x20400 ;  /* 0x0002040006057836 */ /* 0x000fe20000000000 */
[----:B------:R-:W-:Y:S01]  /*22490*/  PLOP3.LUT P0, PT, PT, PT, PT, 0x80, 0x0 ;  /* 0x000000000000781c */ /* 0x000fe20003f0f070 */
[----:B------:R-:W-:Y:S01]  /*224a0*/  UMOV UR6, 0x0 ;  /* 0x0000000000067882 */ /* 0x000fe20000000000 */
[----:B------:R-:W-:Y:S01]  /*224b0*/  R2UR UR10, R14 ;  /* 0x000000000e0a72ca */ /* 0x000fe200000e0000 */
[----:B------:R-:W-:-:S14]  /*224c0*/  UMOV UR7, 0x14f00000 ;  /* 0x14f0000000077882 */ /* 0x000fdc0000000000 */
.L_x_3010:
        /* <DEDUP_REMOVED lines=15> */
.L_x_3011:
        /* <DEDUP_REMOVED lines=13> */
[----:B--2---:R-:W-:Y:S02]  /*22690*/  SHF.L.U32 R0, R12, 0x1f, RZ ;  /* 0x0000001f0c007819 */ /* 0x004fe400000006ff */
[----:B---3--:R-:W-:-:S04]  /*226a0*/  LEA R3, R6, R10, 0x3 ;  /* 0x0000000a06037211 */ /* 0x008fc800078e18ff */
[----:B------:R-:W0:Y:S02]  /*226b0*/  SYNCS.PHASECHK.TRANS64.TRYWAIT P0, [R3+URZ+0x60], R0 ;  /* 0x00006000030075a7 */ /* 0x000e24000800017f */
[----:B0-----:R-:W-:Y:S05]  /*226c0*/  @!P0 BRA `(.L_x_3013) ;  /* 0x0000004c00088947 */ /* 0x001fea0003800000 */
.L_x_3151:
[----:B------:R-:W-:Y:S05]  /*226d0*/  BSYNC B3 ;  /* 0x0000000000037941 */ /* 0x000fea0003800000 */
.L_x_3012:
[----:B------:R1:W5:Y:S04]  /*226e0*/  LDL R15, [R1+0x4] ;  /* 0x00000400010f7983 */ /* 0x0003680000100800 */
[----:B------:R1:W5:Y:S01]  /*226f0*/  LDL R6, [R1+0x8] ;  /* 0x0000080001067983 */ /* 0x0003620000100800 */
[----:B------:R-:W-:Y:S01]  /*22700*/  BSSY B3, `(.L_x_3014) ;  /* 0x000000c000037945 */ /* 0x000fe20003800000 */
[----:B------:R-:W-:Y:S02]  /*22710*/  IMAD.MOV.U32 R12, RZ, RZ, 0x0 ;  /* 0x00000000ff0c7424 */ /* 0x000fe400078e00ff */
[----:B------:R-:W-:Y:S01]  /*22720*/  IMAD.MOV.U32 R13, RZ, RZ, 0x14f00000 ;  /* 0x14f00000ff0d7424 */ /* 0x000fe200078e00ff */
[----:B------:R-:W-:Y:S06]  /*22730*/  @P1 BRA `(.L_x_3015) ;  /* 0x0000000000201947 */ /* 0x000fec0003800000 */
        /* <DEDUP_REMOVED lines=8> */
.L_x_3015:
[----:B------:R-:W-:Y:S05]  /*227c0*/  BSYNC B3 ;  /* 0x0000000000037941 */ /* 0x000fea0003800000 */
.L_x_3014:
[----:B------:R-:W2:Y:S04]  /*227d0*/  LDL R5, [R1+0x1c] ;  /* 0x00001c0001057983 */ /* 0x000ea80000100800 */
[----:B0-----:R-:W2:Y:S01]  /*227e0*/  LDL.LU R3, [R1+0x10] ;  /* 0x0000100001037983 */ /* 0x001ea20000300800 */
[----:B------:R-:W-:Y:S01]  /*227f0*/  R2UR UR10, R11 ;  /* 0x000000000b0a72ca */ /* 0x000fe200000e0000 */
[----:B-----5:R-:W-:Y:S01]  /*22800*/  IMAD R0, R6, 0x8, R15 ;  /* 0x0000000806007824 */ /* 0x020fe200078e020f */
[----:B------:R-:W-:Y:S01]  /*22810*/  R2UR UR6, R12 ;  /* 0x000000000c0672ca */ /* 0x000fe200000e0000 */
[----:B------:R-:W-:Y:S01]  /*22820*/  UIADD3 UR4, UP0, UR36, 0x470, URZ ;  /* 0x0000047024047890 */ /* 0x000fe2000ff1e03f */
[----:B------:R-:W-:Y:S01]  /*22830*/  R2UR UR7, R13 ;  /* 0x000000000d0772ca */ /* 0x000fe200000e0000 */
[----:B------:R-:W-:Y:S01]  /*22840*/  VIADD R0, R0, 0x34850 ;  /* 0x0003485000007836 */ /* 0x000fe20000000000 */
[----:B------:R-:W-:Y:S01]  /*22850*/  LEA R6, R6, R15, 0xf ;  /* 0x0000000f06067211 */ /* 0x000fe200078e78ff */
[----:B------:R-:W-:Y:S01]  /*22860*/  UIADD3.X UR5, URZ, UR37, URZ, UP0, !UPT ;  /* 0x000000253f057290 */ /* 0x000fe200087fe43f */
[----:B------:R-:W-:Y:S01]  /*22870*/  PLOP3.LUT P0, PT, PT, PT, PT, 0x80, 0x0 ;  /* 0x000000000000781c */ /* 0x000fe20003f0f070 */
[----:B--2---:R-:W-:Y:S01]  /*22880*/  IMAD R3, R3, 0x80, R5 ;  /* 0x0000008003037824 */ /* 0x004fe200078e0205 */
[----:B------:R-:W-:-:S11]  /*22890*/  IADD3 R5, R6, 0x400, RZ ;  /* 0x0000040006057810 */ /* 0x000fd60007ffe0ff */
.L_x_3016:
        /* <DEDUP_REMOVED lines=16> */
.L_x_3017:
        /* <DEDUP_REMOVED lines=13> */
.L_x_3003:
[----:B------:R-:W-:Y:S05]  /*22a70*/  BSYNC B1 ;  /* 0x0000000000017941 */ /* 0x000fea0003800000 */
.L_x_3002:
[----:B------:R-:W2:Y:S04]  /*22a80*/  LDL.LU R0, [R1+0x34] ;  /* 0x0000340001007983 */ /* 0x000ea80000300800 */
[----:B------:R3:W-:Y:S04]  /*22a90*/  STL [R1+0x8], R8 ;  /* 0x0000080801007387 */ /* 0x0007e80000100800 */
[----:B------:R3:W-:Y:S02]  /*22aa0*/  STL [R1+0x18], R9 ;  /* 0x0000180901007387 */ /* 0x0007e40000100800 */
[----:B--23--:R-:W-:-:S07]  /*22ab0*/  VIADD R0, R0, 0xfffffffd ;  /* 0xfffffffd00007836 */ /* 0x00cfce0000000000 */
.L_x_3001:
[----:B------:R-:W-:Y:S05]  /*22ac0*/  BSYNC B2 ;  /* 0x0000000000027941 */ /* 0x000fea0003800000 */
.L_x_3000:
[----:B------:R-:W-:-:S13]  /*22ad0*/  ISETP.NE.AND P0, PT, R2, RZ, PT ;  /* 0x000000ff0200720c */ /* 0x000fda0003f05270 */
[----:B------:R-:W-:Y:S05]  /*22ae0*/  @!P0 BRA `(.L_x_2999) ;  /* 0x0000001400788947 */ /* 0x000fea0003800000 */
[----:B------:R3:W5:Y:S02]  /*22af0*/  LDL R8, [R1] ;  /* 0x0000000001087983 */ /* 0x0007640000100800 */
.L_x_3050:
[----:B0-2---:R-:W2:Y:S04]  /*22b00*/  LDL R4, [R1+0x20] ;  /* 0x0000200001047983 */ /* 0x005ea80000100800 */
[----:B------:R-:W4:Y:S04]  /*22b10*/  LDL R3, [R1+0x8] ;  /* 0x0000080001037983 */ /* 0x000f280000100800 */
[----:B---3--:R-:W3:Y:S01]  /*22b20*/  LDL R2, [R1+0x18] ;  /* 0x0000180001027983 */ /* 0x008ee20000100800 */
[----:B------:R-:W-:Y:S05]  /*22b30*/  YIELD ;  /* 0x0000000000007946 */ /* 0x000fea0003800000 */
[----:B------:R-:W-:Y:S01]  /*22b40*/  BSSY B1, `(.L_x_3018) ;  /* 0x00000a9000017945 */ /* 0x000fe20003800000 */
[----:B--2---:R-:W-:-:S02]  /*22b50*/  LOP3.LUT P1, RZ, R4, 0x1, RZ, 0xc0, !PT ;  /* 0x0000000104ff7812 */ /* 0x004fc4000782c0ff */
[----:B----4-:R-:W-:-:S04]  /*22b60*/  IADD3 R4, R3, 0x1, RZ ;  /* 0x0000000103047810 */ /* 0x010fc80007ffe0ff */
[----:B------:R-:W-:-:S04]  /*22b70*/  ISETP.NE.AND P0, PT, R4, 0x2, PT ;  /* 0x000000020400780c */ /* 0x000fc80003f05270 */
[----:B------:R-:W-:Y:S02]  /*22b80*/  SEL R5, RZ, 0x1, P0 ;  /* 0x00000001ff057807 */ /* 0x000fe40000000000 */
[----:B------:R-:W-:Y:S02]  /*22b90*/  SEL R4, R4, RZ, P0 ;  /* 0x000000ff04047207 */ /* 0x000fe40000000000 */
[----:B---3--:R-:W-:Y:S01]  /*22ba0*/  LOP3.LUT R5, R2, R5, RZ, 0x3c, !PT ;  /* 0x0000000502057212 */ /* 0x008fe200078e3cff */
        /* <DEDUP_REMOVED lines=14> */
[----:B------:R-:W-:-:S04]  /*22c90*/  @P0 SHF.R.U32.HI R2, RZ, R3, R6 ;  /* 0x00000003ff020219 */ /* 0x000fc80000011606 */
[----:B------:R-:W-:Y:S02]  /*22ca0*/  IADD3 R6, -R2, RZ, RZ ;  /* 0x000000ff02067210 */ /* 0x000fe40007ffe1ff */
[----:B------:R-:W-:-:S03]  /*22cb0*/  SHF.R.S32.HI R3, RZ, 0x1f, R2 ;  /* 0x0000001fff037819 */ /* 0x000fc60000011402 */
[----:B------:R-:W-:Y:S02]  /*22cc0*/  IMAD R6, R7, R6, R0 ;  /* 0x0000000607067224 */ /* 0x000fe400078e0200 */
[----:B--2---:R-:W-:-:S04]  /*22cd0*/  IMAD R7, R11, UR6, RZ ;  /* 0x000000060b077c24 */ /* 0x004fc8000f8e02ff */
[C---:B---3--:R-:W-:Y:S02]  /*22ce0*/  IMAD R7, R9.reuse, UR7, R7 ;  /* 0x0000000709077c24 */ /* 0x048fe4000f8e0207 */
[----:B------:R-:W-:-:S04]  /*22cf0*/  IMAD.WIDE.U32 R2, R9, UR6, R2 ;  /* 0x0000000609027c25 */ /* 0x000fc8000f8e0002 */
[----:B------:R-:W-:Y:S01]  /*22d00*/  IMAD.IADD R3, R7, 0x1, R3 ;  /* 0x0000000107037824 */ /* 0x000fe200078e0203 */
[----:B-----5:R-:W-:-:S04]  /*22d10*/  LEA R8, P0, R2, UR4, 0x2 ;  /* 0x0000000402087c11 */ /* 0x020fc8000f8010ff */
[----:B------:R-:W-:-:S05]  /*22d20*/  LEA.HI.X R9, R2, UR5, R3, 0x2, P0 ;  /* 0x0000000502097c11 */ /* 0x000fca00080f1403 */
[----:B------:R0:W5:Y:S04]  /*22d30*/  LDG.E R8, desc[UR60][R8.64] ;  /* 0x0000003c08087981 */ /* 0x000168000c1e1900 */
.L_x_3020:
[----:B------:R-:W2:Y:S01]  /*22d40*/  LDL R2, [R1+0x4] ;  /* 0x0000040001027983 */ /* 0x000ea20000100800 */
[----:B------:R-:W-:Y:S01]  /*22d50*/  BSSY B2, `(.L_x_3021) ;  /* 0x0000005000027945 */ /* 0x000fe20003800000 */
[----:B--2---:R-:W-:Y:S01]  /*22d60*/  IMAD R3, R4, 0x8, R2 ;  /* 0x0000000804037824 */ /* 0x004fe200078e0202 */
[----:B------:R-:W-:-:S04]  /*22d70*/  SHF.L.U32 R2, R5, 0x1f, RZ ;  /* 0x0000001f05027819 */ /* 0x000fc800000006ff */
[----:B------:R-:W2:Y:S02]  /*22d80*/  SYNCS.PHASECHK.TRANS64.TRYWAIT P0, [R3+URZ+0x34840], R2 ;  /* 0x03484002030075a7 */ /* 0x000ea4000800017f */
[----:B--2---:R-:W-:Y:S05]  /*22d90*/  @!P0 BRA `(.L_x_3022) ;  /* 0x0000004400688947 */ /* 0x004fea0003800000 */
.L_x_3152:
[----:B------:R-:W-:Y:S05]  /*22da0*/  BSYNC B2 ;  /* 0x0000000000027941 */ /* 0x000fea0003800000 */
.L_x_3021:
        /* <DEDUP_REMOVED lines=12> */
.L_x_3024:
[----:B------:R-:W-:Y:S05]  /*22e70*/  BSYNC B2 ;  /* 0x0000000000027941 */ /* 0x000fea0003800000 */
.L_x_3023:
[----:B------:R-:W3:Y:S04]  /*22e80*/  LDL R7, [R1+0x4] ;  /* 0x0000040001077983 */ /* 0x000ee80000100800 */
        /* <DEDUP_REMOVED lines=9> */
[----:B---3--:R-:W-:Y:S01]  /*22f20*/  IMAD R7, R4, 0xc000, R7 ;  /* 0x0000c00004077824 */ /* 0x008fe200078e0207 */
[----:B--2---:R-:W-:-:S03]  /*22f30*/  LEA R2, R6, R2, 0x7 ;  /* 0x0000000206027211 */ /* 0x004fc600078e38ff */
[----:B0-----:R-:W-:-:S08]  /*22f40*/  VIADD R9, R7, 0x1c400 ;  /* 0x0001c40007097836 */ /* 0x001fd00000000000 */
.L_x_3025:
        /* <DEDUP_REMOVED lines=16> */
.L_x_3026:
        /* <DEDUP_REMOVED lines=15> */
.L_x_3027:
        /* <DEDUP_REMOVED lines=17> */
.L_x_3153:
[----:B------:R-:W-:Y:S05]  /*23250*/  BSYNC B2 ;  /* 0x0000000000027941 */ /* 0x000fea0003800000 */
.L_x_3028:
[----:B------:R-:W-:Y:S01]  /*23260*/  BSSY B2, `(.L_x_3030) ;  /* 0x000000b000027945 */ /* 0x000fe20003800000 */
[----:B------:R-:W-:Y:S01]  /*23270*/  MOV R12, 0x0 ;  /* 0x00000000000c7802 */ /* 0x000fe20000000f00 */
[----:B------:R-:W-:Y:S02]  /*23280*/  IMAD.MOV.U32 R13, RZ, RZ, 0x14f00000 ;  /* 0x14f00000ff0d7424 */ /* 0x000fe400078e00ff */
        /* <DEDUP_REMOVED lines=8> */
.L_x_3031:
[----:B------:R-:W-:Y:S05]  /*23310*/  BSYNC B2 ;  /* 0x0000000000027941 */ /* 0x000fea0003800000 */
.L_x_3030:
[----:B------:R-:W2:Y:S04]  /*23320*/  LDL R15, [R1+0x4] ;  /* 0x00000400010f7983 */ /* 0x000ea80000100800 */
        /* <DEDUP_REMOVED lines=9> */
[----:B------:R-:W-:-:S02]  /*233c0*/  PLOP3.LUT P0, PT, PT, PT, PT, 0x80, 0x0 ;  /* 0x000000000000781c */ /* 0x000fc40003f0f070 */
[----:B--2---:R-:W-:Y:S01]  /*233d0*/  LEA R3, R3, R15, 0xf ;  /* 0x0000000f03037211 */ /* 0x004fe200078e78ff */
[----:B---3--:R-:W-:-:S03]  /*233e0*/  IMAD R7, R7, 0x80, R9 ;  /* 0x0000008007077824 */ /* 0x008fc600078e0209 */
[----:B------:R-:W-:-:S07]  /*233f0*/  IADD3 R9, R3, 0x400, RZ ;  /* 0x0000040003097810 */ /* 0x000fce0007ffe0ff */
.L_x_3032:
        /* <DEDUP_REMOVED lines=16> */
.L_x_3033:
        /* <DEDUP_REMOVED lines=11> */
[----:B------:R0:W-:Y:S04]  /*235b0*/  STL [R1+0x10], R6 ;  /* 0x0000100601007387 */ /* 0x0001e80000100800 */
[----:B------:R0:W-:Y:S02]  /*235c0*/  STL [R1], R8 ;  /* 0x0000000801007387 */ /* 0x0001e40000100800 */
.L_x_3019:
[----:B------:R-:W-:Y:S05]  /*235d0*/  BSYNC B1 ;  /* 0x0000000000017941 */ /* 0x000fea0003800000 */
.L_x_3018:
        /* <DEDUP_REMOVED lines=12> */
[----:B0-----:R-:W-:Y:S02]  /*236a0*/  IADD3 R6, R0, -0x1, RZ ;  /* 0xffffffff00067810 */ /* 0x001fe40007ffe0ff */
[----:B------:R-:W-:-:S04]  /*236b0*/  ISETP.NE.U32.AND P0, PT, RZ, UR4, PT ;  /* 0x00000004ff007c0c */ /* 0x000fc8000bf05070 */
[----:B------:R-:W-:-:S13]  /*236c0*/  ISETP.NE.AND.EX P0, PT, RZ, UR5, PT, P0 ;  /* 0x00000005ff007c0c */ /* 0x000fda000bf05300 */
[----:B------:R-:W-:Y:S05]  /*236d0*/  @!P0 BRA `(.L_x_3036) ;  /* 0x00000000004c8947 */ /* 0x000fea0003800000 */
[----:B------:R-:W3:Y:S01]  /*236e0*/  LDL R13, [R1+0x28] ;  /* 0x00002800010d7983 */ /* 0x000ee20000100800 */
[----:B-----5:R-:W0:Y:S01]  /*236f0*/  LDC R8, c[0x0][0x43c] ;  /* 0x00010f00ff087b82 */ /* 0x020e220000000800 */
[----:B------:R-:W-:Y:S02]  /*23700*/  ULDC.64 UR6, c[0x0][0x428] ;  /* 0x00010a0000067ab9 */ /* 0x000fe40000000a00 */
[----:B------:R-:W4:Y:S01]  /*23710*/  LDL R9, [R1+0x14] ;  /* 0x0000140001097983 */ /* 0x000f220000100800 */
        /* <DEDUP_REMOVED lines=8> */
[----:B---3--:R-:W-:-:S04]  /*237a0*/  IMAD R7, R13, UR6, RZ ;  /* 0x000000060d077c24 */ /* 0x008fc8000f8e02ff */
[C---:B----4-:R-:W-:Y:S02]  /*237b0*/  IMAD R7, R9.reuse, UR7, R7 ;  /* 0x0000000709077c24 */ /* 0x050fe4000f8e0207 */
[----:B------:R-:W-:-:S05]  /*237c0*/  IMAD.WIDE.U32 R2, R9, UR6, R2 ;  /* 0x0000000609027c25 */ /* 0x000fca000f8e0002 */
[----:B------:R-:W-:Y:S02]  /*237d0*/  IADD3 R3, R7, R3, RZ ;  /* 0x0000000307037210 */ /* 0x000fe40007ffe0ff */
[----:B------:R-:W-:-:S04]  /*237e0*/  LEA R8, P0, R2, UR4, 0x2 ;  /* 0x0000000402087c11 */ /* 0x000fc8000f8010ff */
[----:B------:R-:W-:-:S05]  /*237f0*/  LEA.HI.X R9, R2, UR5, R3, 0x2, P0 ;  /* 0x0000000502097c11 */ /* 0x000fca00080f1403 */
[----:B------:R0:W5:Y:S04]  /*23800*/  LDG.E R8, desc[UR60][R8.64] ;  /* 0x0000003c08087981 */ /* 0x000168000c1e1900 */
.L_x_3036:
[----:B------:R-:W3:Y:S01]  /*23810*/  LDL R2, [R1+0x4] ;  /* 0x0000040001027983 */ /* 0x000ee20000100800 */
[----:B------:R-:W-:Y:S01]  /*23820*/  SHF.L.U32 R3, R11, 0x1f, RZ ;  /* 0x0000001f0b037819 */ /* 0x000fe200000006ff */
[----:B------:R-:W-:Y:S01]  /*23830*/  BSSY B2, `(.L_x_3037) ;  /* 0x0000004000027945 */ /* 0x000fe20003800000 */
[----:B---3--:R-:W-:-:S04]  /*23840*/  IMAD R2, R12, 0x8, R2 ;  /* 0x000000080c027824 */ /* 0x008fc800078e0202 */
[----:B------:R-:W3:Y:S02]  /*23850*/  SYNCS.PHASECHK.TRANS64.TRYWAIT P0, [R2+URZ+0x34840], R3 ;  /* 0x03484003020075a7 */ /* 0x000ee4000800017f */
[----:B---3--:R-:W-:Y:S05]  /*23860*/  @!P0 BRA `(.L_x_3038) ;  /* 0x0000003800dc8947 */ /* 0x008fea0003800000 */
.L_x_3154:
[----:B------:R-:W-:Y:S05]  /*23870*/  BSYNC B2 ;  /* 0x0000000000027941 */ /* 0x000fea0003800000 */
.L_x_3037:
        /* <DEDUP_REMOVED lines=12> */
.L_x_3040:
[----:B------:R-:W-:Y:S05]  /*23940*/  BSYNC B2 ;  /* 0x0000000000027941 */ /* 0x000fea0003800000 */
.L_x_3039:
[----:B------:R-:W4:Y:S04]  /*23950*/  LDL R7, [R1+0x8] ;  /* 0x0000080001077983 */ /* 0x000f280000100800 */
[----:B0-----:R-:W4:Y:S04]  /*23960*/  LDL R9, [R1+0x4] ;  /* 0x0000040001097983 */ /* 0x001f280000100800 */
        /* <DEDUP_REMOVED lines=9> */
[----:B------:R-:W-:Y:S02]  /*23a00*/  IMAD R7, R7, 0xc000, R9 ;  /* 0x0000c00007077824 */ /* 0x000fe400078e0209 */
[----:B------:R-:W-:Y:S01]  /*23a10*/  VIADD R3, R3, 0x30 ;  /* 0x0000003003037836 */ /* 0x000fe20000000000 */
[----:B---3--:R-:W-:Y:S01]  /*23a20*/  LEA R2, R6, R2, 0x7 ;  /* 0x0000000206027211 */ /* 0x008fe200078e38ff */
[----:B------:R-:W-:-:S07]  /*23a30*/  VIADD R9, R7, 0x1c400 ;  /* 0x0001c40007097836 */ /* 0x000fce0000000000 */
.L_x_3041:
        /* <DEDUP_REMOVED lines=16> */
.L_x_3042:
        /* <DEDUP_REMOVED lines=15> */
.L_x_3043:
        /* <DEDUP_REMOVED lines=15> */
.L_x_3155:
[----:B------:R-:W-:Y:S05]  /*23d20*/  BSYNC B2 ;  /* 0x0000000000027941 */ /* 0x000fea0003800000 */
.L_x_3044:
[----:B------:R-:W-:Y:S01]  /*23d30*/  BSSY B2, `(.L_x_3046) ;  /* 0x000000b000027945 */ /* 0x000fe20003800000 */
[----:B------:R-:W-:Y:S01]  /*23d40*/  MOV R12, 0x0 ;  /* 0x00000000000c7802 */ /* 0x000fe20000000f00 */
[----:B------:R-:W-:Y:S02]  /*23d50*/  IMAD.MOV.U32 R13, RZ, RZ, 0x14f00000 ;  /* 0x14f00000ff0d7424 */ /* 0x000fe400078e00ff */
        /* <DEDUP_REMOVED lines=8> */
.L_x_3047:
[----:B------:R-:W-:Y:S05]  /*23de0*/  BSYNC B2 ;  /* 0x0000000000027941 */ /* 0x000fea0003800000 */
.L_x_3046:
[----:B------:R-:W2:Y:S04]  /*23df0*/  LDL R7, [R1+0x4] ;  /* 0x0000040001077983 */ /* 0x000ea80000100800 */
        /* <DEDUP_REMOVED lines=12> */
.L_x_3048:
        /* <DEDUP_REMOVED lines=16> */
.L_x_3049:
        /* <DEDUP_REMOVED lines=13> */
.L_x_3035:
[----:B------:R-:W-:Y:S05]  /*24090*/  BSYNC B1 ;  /* 0x0000000000017941 */ /* 0x000fea0003800000 */
.L_x_3034:
[C---:B------:R-:W-:Y:S01]  /*240a0*/  ISETP.GT.AND P0, PT, R0.reuse, 0x1, PT ;  /* 0x000000010000780c */ /* 0x040fe20003f04270 */
[----:B------:R-:W-:-:S12]  /*240b0*/  VIADD R0, R0, 0xfffffffe ;  /* 0xfffffffe00007836 */ /* 0x000fd80000000000 */
[----:B------:R-:W-:Y:S05]  /*240c0*/  @P0 BRA `(.L_x_3050) ;  /* 0xffffffe8008c0947 */ /* 0x000fea000383ffff */
.L_x_2999:
[----:B------:R-:W-:Y:S05]  /*240d0*/  BSYNC B0 ;  /* 0x0000000000007941 */ /* 0x000fea0003800000 */
.L_x_2998:
[----:B------:R-:W4:Y:S01]  /*240e0*/  S2R R3, SR_TID.X ;  /* 0x0000000000037919 */ /* 0x000f220000002100 */
[----:B------:R-:W-:Y:S01]  /*240f0*/  BSSY B0, `(.L_x_3051) ;  /* 0x0000010000007945 */ /* 0x000fe20003800000 */
[----:B----4-:R-:W-:-:S04]  /*24100*/  LOP3.LUT R3, R3, 0x7f, RZ, 0xc0, !PT ;  /* 0x0000007f03037812 */ /* 0x010fc800078ec0ff */
[----:B------:R-:W-:-:S13]  /*24110*/  ISETP.NE.AND P0, PT, R3, RZ, PT ;  /* 0x000000ff0300720c */ /* 0x000fda0003f05270 */
[----:B------:R-:W-:Y:S05]  /*24120*/  @P0 BRA `(.L_x_3052) ;  /* 0x0000000000300947 */ /* 0x000fea0003800000 */
[----:B------:R-:W4:Y:S01]  /*24130*/  S2R R2, SR_LANEID ;  /* 0x0000000000027919 */ /* 0x000f220000000000 */
[----:B------:R-:W-:Y:S01]  /*24140*/  VOTEU.ANY UR4, UPT, PT ;  /* 0x0000000000047886 */ /* 0x000fe200038e0100 */
[----:B0-2---:R-:W0:Y:S01]  /*24150*/  LDC.64 R4, c[0x0][0xc60] ;  /* 0x00031800ff047b82 */ /* 0x005e220000000a00 */
[----:B------:R-:W4:Y:S02]  /*24160*/  FLO.U32 R0, UR4 ;  /* 0x0000000400007d00 */ /* 0x000f2400080e0000 */
[----:B----4-:R-:W-:-:S06]  /*24170*/  ISETP.EQ.U32.AND P0, PT, R0, R2, PT ;  /* 0x000000020000720c */ /* 0x010fcc0003f02070 */
[----:B------:R-:W0:Y:S07]  /*24180*/  POPC R2, UR4 ;  /* 0x0000000400027d09 */ /* 0x000e2e0008000000 */
[----:B0-----:R-:W2:Y:S04]  /*24190*/  @P0 ATOMG.E.ADD.STRONG.GPU PT, R2, desc[UR60][R4.64], R2 ;  /* 0x00000002040209a8 */ /* 0x001ea800081ee1fc */
[----:B--2---:R0:W2:Y:S02]  /*241a0*/  SHFL.IDX PT, R2, R2, R0, 0x1f ;  /* 0x00001f0002027589 */ /* 0x0040a400000e0000 */
[----:B0-----:R-:W0:Y:S02]  /*241b0*/  S2R R0, SR_LTMASK ;  /* 0x0000000000007919 */ /* 0x001e240000003900 */
[----:B0-----:R-:W-:-:S06]  /*241c0*/  LOP3.LUT R0, R0, UR4, RZ, 0xc0, !PT ;  /* 0x0000000400007c12 */ /* 0x001fcc000f8ec0ff */
[----:B------:R-:W2:Y:S02]  /*241d0*/  POPC R0, R0 ;  /* 0x0000000000007309 */ /* 0x000ea40000000000 */
[----:B--2---:R-:W-:-:S07]  /*241e0*/  IADD3 R16, R2, UR38, R0 ;  /* 0x0000002602107c10 */ /* 0x004fce000fffe000 */
.L_x_3052:
[----:B------:R-:W-:Y:S05]  /*241f0*/  BSYNC B0 ;  /* 0x0000000000007941 */ /* 0x000fea0003800000 */
.L_x_3051:
[----:B------:R-:W4:Y:S01]  /*24200*/  LDL R0, [R1+0x20] ;  /* 0x0000200001007983 */ /* 0x000f220000100800 */
[----:B------:R-:W-:Y:S01]  /*24210*/  BSSY B0, `(.L_x_3053) ;  /* 0x0000040000007945 */ /* 0x000fe20003800000 */
[----:B----4-:R-:W-:-:S13]  /*24220*/  LOP3.LUT P0, RZ, R0, 0x1, RZ, 0xc0, !PT ;  /* 0x0000000100ff7812 */ /* 0x010fda000780c0ff */
[----:B------:R-:W-:Y:S05]  /*24230*/  @!P0 BRA `(.L_x_3054) ;  /* 0x0000000000f48947 */ /* 0x000fea0003800000 */
[----:B0-2---:R-:W2:Y:S04]  /*24240*/  LDL R4, [R1+0x4] ;  /* 0x0000040001047983 */ /* 0x005ea80000100800 */
[----:B------:R-:W2:Y:S04]  /*24250*/  LDL R0, [R1+0x8] ;  /* 0x0000080001007983 */ /* 0x000ea80000100800 */
[----:B------:R-:W4:Y:S01]  /*24260*/  LDL R2, [R1+0x18] ;  /* 0x0000180001027983 */ /* 0x000f220000100800 */
[----:B------:R-:W-:Y:S01]  /*24270*/  BSSY B1, `(.L_x_3055) ;  /* 0x0000006000017945 */ /* 0x000fe20003800000 */
[----:B------:R-:W-:-:S02]  /*24280*/  ISETP.NE.AND P1, PT, R3, RZ, PT ;  /* 0x000000ff0300720c */ /* 0x000fc40003f25270 */
[----:B--2---:R-:W-:Y:S02]  /*24290*/  LEA R0, R0, R4, 0x3 ;  /* 0x0000000400007211 */ /* 0x004fe400078e18ff */
[----:B----4-:R-:W-:-:S04]  /*242a0*/  SHF.L.U32 R2, R2, 0x1f, RZ ;  /* 0x0000001f02027819 */ /* 0x010fc800000006ff */
[----:B------:R-:W0:Y:S02]  /*242b0*/  SYNCS.PHASECHK.TRANS64.TRYWAIT P0, [R0+URZ+0x34860], R2 ;  /* 0x03486002000075a7 */ /* 0x000e24000800017f */
[----:B0-----:R-:W-:Y:S05]  /*242c0*/  @!P0 BRA `(.L_x_3056) ;  /* 0x00000030006c8947 */ /* 0x001fea0003800000 */
.L_x_3156:
[----:B------:R-:W-:Y:S05]  /*242d0*/  BSYNC B1 ;  /* 0x0000000000017941 */ /* 0x000fea0003800000 */
.L_x_3055:
[----:B------:R-:W-:Y:S04]  /*242e0*/  BSSY B1, `(.L_x_3057) ;  /* 0x0000009000017945 */ /* 0x000fe80003800000 */
[----:B------:R-:W-:Y:S05]  /*242f0*/  @P1 BRA `(.L_x_3058) ;  /* 0x00000000001c1947 */ /* 0x000fea0003800000 */
[----:B------:R-:W2:Y:S01]  /*24300*/  S2R R3, SR_TID.X ;  /* 0x0000000000037919 */ /* 0x000ea20000002100 */
[----:B0-----:R-:W-:-:S04]  /*24310*/  IMAD.MOV.U32 R2, RZ, RZ, 0x8000 ;  /* 0x00008000ff027424 */ /* 0x001fc800078e00ff */
[----:B------:R4:W-:Y:S01]  /*24320*/  SYNCS.ARRIVE.TRANS64 RZ, [R0+URZ+0x34850], R2 ;  /* 0x0348500200ff79a7 */ /* 0x0009e2000800003f */
[----:B--2---:R-:W-:-:S04]  /*24330*/  LOP3.LUT R3, R3, 0x1f, RZ, 0xc0, !PT ;  /* 0x0000001f03037812 */ /* 0x004fc800078ec0ff */
[----:B------:R-:W-:-:S13]  /*24340*/  ISETP.NE.AND P0, PT, R3, RZ, PT ;  /* 0x000000ff0300720c */ /* 0x000fda0003f05270 */
[----:B----4-:R-:W-:Y:S05]  /*24350*/  @!P0 BRA `(.L_x_3058) ;  /* 0x0000000000048947 */ /* 0x010fea0003800000 */
[----:B------:R-:W-:Y:S01]  /*24360*/  BPT.TRAP 0x1 ;  /* 0x000000040000795c */ /* 0x000fe20000300000 */
.L_x_3058:
[----:B------:R-:W-:Y:S05]  /*24370*/  BSYNC B1 ;  /* 0x0000000000017941 */ /* 0x000fea0003800000 */
.L_x_3057:
[----:B------:R-:W2:Y:S04]  /*24380*/  LDL.LU R5, [R1+0x1c] ;  /* 0x00001c0001057983 */ /* 0x000ea80000300800 */
[----:B------:R-:W2:Y:S04]  /*24390*/  LDL.LU R3, [R1+0x10] ;  /* 0x0000100001037983 */ /* 0x000ea80000300800 */
[----:B------:R-:W4:Y:S04]  /*243a0*/  LDL R4, [R1+0x4] ;  /* 0x0000040001047983 */ /* 0x000f280000100800 */
[----:B0-----:R-:W4:Y:S01]  /*243b0*/  LDL R2, [R1+0x8] ;  /* 0x0000080001027983 */ /* 0x001f220000100800 */
[----:B------:R-:W-:Y:S01]  /*243c0*/  UIADD3 UR4, UP0, UR36, 0x470, URZ ;  /* 0x0000047024047890 */ /* 0x000fe2000ff1e03f */
[----:B------:R-:W-:Y:S01]  /*243d0*/  PLOP3.LUT P0, PT, PT, PT, PT, 0x80, 0x0 ;  /* 0x000000000000781c */ /* 0x000fe20003f0f070 */
[----:B------:R-:W-:Y:S01]  /*243e0*/  VIADD R0, R0, 0x34850 ;  /* 0x0003485000007836 */ /* 0x000fe20000000000 */
[----:B------:R-:W-:Y:S01]  /*243f0*/  UMOV UR6, 0x0 ;  /* 0x0000000000067882 */ /* 0x000fe20000000000 */
[----:B------:R-:W-:Y:S01]  /*24400*/  UIADD3.X UR5, URZ, UR37, URZ, UP0, !UPT ;  /* 0x000000253f057290 */ /* 0x000fe200087fe43f */
[----:B------:R-:W-:Y:S01]  /*24410*/  UMOV UR7, 0x14f00000 ;  /* 0x14f0000000077882 */ /* 0x000fe20000000000 */
[----:B------:R-:W-:Y:S01]  /*24420*/  UMOV UR10, URZ ;  /* 0x0000003f000a7c82 */ /* 0x000fe20008000000 */
[----:B--2---:R-:W-:Y:S01]  /*24430*/  IMAD R3, R3, 0x80, R5 ;  /* 0x0000008003037824 */ /* 0x004fe200078e0205 */
[----:B----4-:R-:W-:-:S05]  /*24440*/  LEA R2, R2, R4, 0xf ;  /* 0x0000000402027211 */ /* 0x010fca00078e78ff */
[----:B------:R-:W-:-:S07]  /*24450*/  VIADD R4, R2, 0x400 ;  /* 0x0000040002047836 */ /* 0x000fce0000000000 */
.L_x_3059:
        /* <DEDUP_REMOVED lines=12> */
[----:B------:R-:W-:Y:S01]  /*24520*/  UMOV UR6, 0x0 ;  /* 0x0000000000067882 */ /* 0x000fe20000000000 */
[----:B------:R-:W-:Y:S01]  /*24530*/  IADD3 R2, R2, 0x4400, RZ ;  /* 0x0000440002027810 */ /* 0x000fe20007ffe0ff */
[----:B------:R-:W-:Y:S01]  /*24540*/  UMOV UR7, 0x14f00000 ;  /* 0x14f0000000077882 */ /* 0x000fe20000000000 */
[----:B------:R-:W-:-:S09]  /*24550*/  UMOV UR10, 0x40 ;  /* 0x00000040000a7882 */ /* 0x000fd20000000000 */
.L_x_3060:
        /* <DEDUP_REMOVED lines=11> */
.L_x_3054:
[----:B------:R-:W-:Y:S05]  /*24610*/  BSYNC B0 ;  /* 0x0000000000007941 */ /* 0x000fea0003800000 */
.L_x_3053:
[----:B------:R-:W4:Y:S04]  /*24620*/  LDL.LU R5, [R1+0x8] ;  /* 0x0000080001057983 */ /* 0x000f280000300800 */
[----:B0-2---:R-:W2:Y:S01]  /*24630*/  LDL.LU R4, [R1+0x18] ;  /* 0x0000180001047983 */ /* 0x005ea20000300800 */
[----:B----4-:R-:W-:-:S05]  /*24640*/  VIADD R0, R5, 0x1 ;  /* 0x0000000105007836 */ /* 0x010fca0000000000 */
[----:B------:R-:W-:-:S04]  /*24650*/  ISETP.NE.AND P0, PT, R0, 0x2, PT ;  /* 0x000000020000780c */ /* 0x000fc80003f05270 */
[----:B------:R-:W-:Y:S02]  /*24660*/  SEL R2, RZ, 0x1, P0 ;  /* 0x00000001ff027807 */ /* 0x000fe40000000000 */
[----:B------:R-:W-:Y:S02]  /*24670*/  SEL R0, R0, RZ, P0 ;  /* 0x000000ff00007207 */ /* 0x000fe40000000000 */
[----:B--2---:R-:W-:-:S03]  /*24680*/  LOP3.LUT R4, R4, R2, RZ, 0x3c, !PT ;  /* 0x0000000204047212 */ /* 0x004fc600078e3cff */
[----:B------:R2:W-:Y:S04]  /*24690*/  STL [R1+0x8], R0 ;  /* 0x0000080001007387 */ /* 0x0005e80000100800 */
[----:B------:R2:W-:Y:S02]  /*246a0*/  STL [R1+0x18], R4 ;  /* 0x0000180401007387 */ /* 0x0005e40000100800 */
.L_x_2978:
[----:B------:R-:W-:Y:S05]  /*246b0*/  BSYNC B7 ;  /* 0x0000000000077941 */ /* 0x000fea0003800000 */
.L_x_2976:
        /* <DEDUP_REMOVED lines=8> */
[----:B------:R-:W-:-:S05]  /*24740*/  IMAD.U32 R0, RZ, RZ, UR4 ;  /* 0x00000004ff007e24 */ /* 0x000fca000f8e00ff */
[----:B------:R4:W2:Y:S04]  /*24750*/  LDS.128 R16, [R0+0x348d0] ;  /* 0x0348d00000107984 */ /* 0x0008a80000000c00 */
[----:B------:R4:W-:Y:S01]  /*24760*/  STL [R1+0x4], R0 ;  /* 0x0000040001007387 */ /* 0x0009e20000100800 */
[----:B------:R-:W-:Y:S06]  /*24770*/  BAR.ARV 0x4, 0x180 ;  /* 0x0106000000007b1d */ /* 0x000fec0000002000 */
[----:B------:R-:W-:Y:S05]  /*24780*/  BRA `(.L_x_3062) ;  /* 0x0000000800d87947 */ /* 0x000fea0003800000 */
.L_x_3061:
[----:B---3--:R-:W2:Y:S01]  /*24790*/  S2R R6, SR_TID.X ;  /* 0x0000000000067919 */ /* 0x008ea20000002100 */
[----:B------:R-:W-:Y:S01]  /*247a0*/  UMOV UR4, 0xffffffff ;  /* 0xffffffff00047882 */ /* 0x000fe20000000000 */
[----:B--2---:R-:W-:-:S04]  /*247b0*/  LOP3.LUT R6, R6, 0x1f, RZ, 0xc0, !PT ;  /* 0x0000001f06067812 */ /* 0x004fc800078ec0ff */
[----:B------:R-:W-:Y:S01]  /*247c0*/  ISETP.NE.AND P0, PT, R6, 0x1f, PT ;  /* 0x0000001f0600780c */ /* 0x000fe20003f05270 */
[----:B------:R-:W-:-:S12]  /*247d0*/  BRA.DIV UR4, `(.L_x_3063) ;  /* 0x0000002e043c7947 */ /* 0x000fd8000b800000 */
[----:B------:R-:W-:Y:S01]  /*247e0*/  IADD3 R0, R19, R6, RZ ;  /* 0x0000000613007210 */ /* 0x000fe20007ffe0ff */
[----:B------:R-:W-:-:S03]  /*247f0*/  ULDC UR4, c[0x0][0xc3c] ;  /* 0x00030f0000047ab9 */ /* 0x000fc60000000800 */
[----:B------:R-:W-:-:S13]  /*24800*/  ISETP.GE.OR P1, PT, R0, UR4, !P0 ;  /* 0x0000000400007c0c */ /* 0x000fda000c726670 */
[----:B------:R-:W2:Y:S02]  /*24810*/  @!P1 LDC.64 R2, c[0x0][0xc80] ;  /* 0x00032000ff029b82 */ /* 0x000ea40000000a00 */
[----:B--2---:R-:W-:-:S06]  /*24820*/  @!P1 IMAD.WIDE R2, R0, 0x4, R2 ;  /* 0x0000000400029825 */ /* 0x004fcc00078e0202 */
[----:B------:R2:W3:Y:S01]  /*24830*/  @!P1 LDG.E R2, desc[UR60][R2.64] ;  /* 0x0000003c02029981 */ /* 0x0004e2000c1e1900 */
[C---:B------:R-:W-:Y:S02]  /*24840*/  ISETP.GE.U32.AND P2, PT, R6.reuse, 0x2, PT ;  /* 0x000000020600780c */ /* 0x040fe40003f46070 */
[C---:B------:R-:W-:Y:S01]  /*24850*/  ISETP.GE.U32.AND P3, PT, R6.reuse, 0x4, PT ;  /* 0x000000040600780c */ /* 0x040fe20003f66070 */
[----:B------:R-:W-:Y:S01]  /*24860*/  SHFL.IDX PT, R5, R16, 0x1, 0x1f ;  /* 0x00201f0010057f89 */ /* 0x000fe200000e0000 */
[C---:B------:R-:W-:Y:S02]  /*24870*/  ISETP.GE.U32.AND P4, PT, R6.reuse, 0x8, PT ;  /* 0x000000080600780c */ /* 0x040fe40003f86070 */
[C---:B------:R-:W-:Y:S01]  /*24880*/  ISETP.GE.U32.AND P5, PT, R6.reuse, 0x10, PT ;  /* 0x000000100600780c */ /* 0x040fe20003fa6070 */
[----:B--2---:R-:W-:Y:S02]  /*24890*/  IMAD.MOV.U32 R3, RZ, RZ, RZ ;  /* 0x000000ffff037224 */ /* 0x004fe400078e00ff */
[----:B---3--:R-:W-:Y:S01]  /*248a0*/  @!P1 IMAD.MOV.U32 R3, RZ, RZ, R2 ;  /* 0x000000ffff039224 */ /* 0x008fe200078e0002 */
[----:B------:R-:W-:-:S04]  /*248b0*/  ISETP.NE.AND P1, PT, R6, RZ, PT ;  /* 0x000000ff0600720c */ /* 0x000fc80003f25270 */
[----:B------:R-:W2:Y:S02]  /*248c0*/  SHFL.UP PT, R2, R3, 0x1, RZ ;  /* 0x0420000003027989 */ /* 0x000ea400000e00ff */
[----:B--2---:R-:W-:-:S04]  /*248d0*/  SEL R0, R2, RZ, P1 ;  /* 0x000000ff02007207 */ /* 0x004fc80000800000 */
[----:B------:R-:W-:Y:S02]  /*248e0*/  IADD3 R2, R3, R0, RZ ;  /* 0x0000000003027210 */ /* 0x000fe40007ffe0ff */
[----:B------:R-:W-:Y:S04]  /*248f0*/  SHFL.IDX PT, R0, R16, RZ, 0x1f ;  /* 0x00001fff10007589 */ /* 0x000fe800000e0000 */
[----:B------:R-:W2:Y:S02]  /*24900*/  SHFL.UP PT, R4, R2, 0x2, RZ ;  /* 0x0440000002047989 */ /* 0x000ea400000e00ff */
[----:B--2---:R-:W-:-:S05]  /*24910*/  SEL R4, R4, RZ, P2 ;  /* 0x000000ff04047207 */ /* 0x004fca0001000000 */
[----:B------:R-:W-:-:S05]  /*24920*/  IMAD.IADD R2, R2, 0x1, R4 ;  /* 0x0000000102027824 */ /* 0x000fca00078e0204 */
        /* <DEDUP_REMOVED lines=9> */
[----:B------:R2:W3:Y:S02]  /*249c0*/  SHFL.IDX PT, R16, R2, 0x1f, 0x1f ;  /* 0x03e01f0002107f89 */ /* 0x0004e400000e0000 */
.L_x_3166:
[----:B------:R-:W-:Y:S02]  /*249d0*/  ULDC UR4, c[0x0][0xc38] ;  /* 0x00030e0000047ab9 */ /* 0x000fe40000000800 */
[----:B------:R-:W-:-:S04]  /*249e0*/  IMAD.U32 R4, RZ, RZ, UR4 ;  /* 0x00000004ff047e24 */ /* 0x000fc8000f8e00ff */
[----:B---3--:R-:W-:-:S05]  /*249f0*/  IMAD R16, R16, R4, RZ ;  /* 0x0000000410107224 */ /* 0x008fca00078e02ff */
[----:B------:R-:W-:-:S04]  /*24a00*/  IADD3 R5, R5, R16, RZ ;  /* 0x0000001005057210 */ /* 0x000fc80007ffe0ff */
[----:B------:R-:W-:-:S13]  /*24a10*/  ISETP.GT.AND P6, PT, R5, R0, PT ;  /* 0x000000000500720c */ /* 0x000fda0003fc4270 */
[----:B------:R-:W-:Y:S05]  /*24a20*/  @P6 BRA `(.L_x_3064) ;  /* 0x00000000009c6947 */ /* 0x000fea0003800000 */
.L_x_3069:
[----:B--2---:R-:W2:Y:S01]  /*24a30*/  LDC R2, c[0x0][0xc3c] ;  /* 0x00030f00ff027b82 */ /* 0x004ea20000000800 */
[----:B------:R-:W-:-:S05]  /*24a40*/  VIADD R19, R19, 0x1f ;  /* 0x0000001f13137836 */ /* 0x000fca0000000000 */
[----:B--2---:R-:W-:-:S13]  /*24a50*/  ISETP.GE.AND P6, PT, R19, R2, PT ;  /* 0x000000021300720c */ /* 0x004fda0003fc6270 */
[----:B------:R-:W-:Y:S05]  /*24a60*/  @P6 BRA `(.L_x_3065) ;  /* 0x0000000400d46947 */ /* 0x000fea0003800000 */
[----:B------:R-:W2:Y:S01]  /*24a70*/  S2R R3, SR_TID.X ;  /* 0x0000000000037919 */ /* 0x000ea20000002100 */
[----:B------:R-:W-:Y:S01]  /*24a80*/  BSSY B0, `(.L_x_3066) ;  /* 0x0000009000007945 */ /* 0x000fe20003800000 */
[----:B--2---:R-:W-:-:S05]  /*24a90*/  LOP3.LUT R3, R3, 0x1f, RZ, 0xc0, !PT ;  /* 0x0000001f03037812 */ /* 0x004fca00078ec0ff */
[----:B------:R-:W-:Y:S01]  /*24aa0*/  IMAD.IADD R4, R19, 0x1, R3 ;  /* 0x0000000113047824 */ /* 0x000fe200078e0203 */
[----:B------:R-:W-:-:S04]  /*24ab0*/  MOV R3, RZ ;  /* 0x000000ff00037202 */ /* 0x000fc80000000f00 */
[----:B------:R-:W-:-:S13]  /*24ac0*/  ISETP.GE.OR P6, PT, R4, R2, !P0 ;  /* 0x000000020400720c */ /* 0x000fda00047c6670 */
[----:B------:R-:W-:Y:S05]  /*24ad0*/  @P6 BRA `(.L_x_3067) ;  /* 0x00000000000c6947 */ /* 0x000fea0003800000 */
[----:B------:R-:W2:Y:S02]  /*24ae0*/  LDC.64 R2, c[0x0][0xc80] ;  /* 0x00032000ff027b82 */ /* 0x000ea40000000a00 */
[----:B--2---:R-:W-:-:S06]  /*24af0*/  IMAD.WIDE R2, R4, 0x4, R2 ;  /* 0x0000000404027825 */ /* 0x004fcc00078e0202 */
[----:B------:R2:W5:Y:S02]  /*24b00*/  LDG.E R3, desc[UR60][R2.64] ;  /* 0x0000003c02037981 */ /* 0x000564000c1e1900 */
.L_x_3067:
[----:B------:R-:W-:Y:S05]  /*24b10*/  BSYNC B0 ;  /* 0x0000000000007941 */ /* 0x000fea0003800000 */
.L_x_3066:
[----:B------:R-:W-:-:S03]  /*24b20*/  UMOV UR4, 0xffffffff ;  /* 0xffffffff00047882 */ /* 0x000fc60000000000 */
[----:B------:R-:W-:Y:S05]  /*24b30*/  BRA.DIV UR4, `(.L_x_3068) ;  /* 0x0000002e04a07947 */ /* 0x000fea000b800000 */
[----:B--2--5:R-:W2:Y:S02]  /*24b40*/  SHFL.UP PT, R2, R3, 0x1, RZ ;  /* 0x0420000003027989 */ /* 0x024ea400000e00ff */
        /* <DEDUP_REMOVED lines=12> */
[----:B--2---:R-:W-:-:S05]  /*24c10*/  SEL R4, R4, RZ, P5 ;  /* 0x000000ff04047207 */ /* 0x004fca0002800000 */
[----:B------:R-:W-:-:S05]  /*24c20*/  IMAD.IADD R2, R2, 0x1, R4 ;  /* 0x0000000102027824 */ /* 0x000fca00078e0204 */
[----:B------:R2:W3:Y:S02]  /*24c30*/  SHFL.IDX PT, R16, R2, 0x1f, 0x1f ;  /* 0x03e01f0002107f89 */ /* 0x0004e400000e0000 */
.L_x_3174:
[----:B------:R-:W-:Y:S02]  /*24c40*/  ULDC UR4, c[0x0][0xc38] ;  /* 0x00030e0000047ab9 */ /* 0x000fe40000000800 */
[----:B------:R-:W-:-:S05]  /*24c50*/  MOV R4, UR4 ;  /* 0x0000000400047c02 */ /* 0x000fca0008000f00 */
[----:B---3--:R-:W-:-:S04]  /*24c60*/  IMAD R16, R16, R4, RZ ;  /* 0x0000000410107224 */ /* 0x008fc800078e02ff */
[----:B------:R-:W-:-:S05]  /*24c70*/  IMAD.IADD R5, R16, 0x1, R5 ;  /* 0x0000000110057824 */ /* 0x000fca00078e0205 */
[----:B------:R-:W-:-:S13]  /*24c80*/  ISETP.GT.AND P6, PT, R5, R0, PT ;  /* 0x000000000500720c */ /* 0x000fda0003fc4270 */
[----:B------:R-:W-:Y:S05]  /*24c90*/  @!P6 BRA `(.L_x_3069) ;  /* 0xfffffffc0064e947 */ /* 0x000fea000383ffff */
.L_x_3064:
        /* <DEDUP_REMOVED lines=8> */
.L_x_3178:
[----:B------:R-:W-:Y:S02]  /*24d20*/  ISETP.NE.AND P0, PT, R5, RZ, PT ;  /* 0x000000ff0500720c */ /* 0x000fe40003f05270 */
[----:B------:R-:W-:-:S11]  /*24d30*/  MOV R5, RZ ;  /* 0x000000ff00057202 */ /* 0x000fd60000000f00 */
[----:B------:R-:W-:Y:S05]  /*24d40*/  @!P0 BRA `(.L_x_3071) ;  /* 0x0000000000148947 */ /* 0x000fea0003800000 */
[----:B------:R-:W-:Y:S01]  /*24d50*/  UMOV UR4, 0xffffffff ;  /* 0xffffffff00047882 */ /* 0x000fe20000000000 */
[----:B------:R-:W-:Y:S02]  /*24d60*/  VIADD R12, R6, 0xffffffff ;  /* 0xffffffff060c7836 */ /* 0x000fe40000000000 */
[----:B------:R-:W-:Y:S05]  /*24d70*/  BRA.DIV UR4, `(.L_x_3072) ;  /* 0x0000003204307947 */ /* 0x000fea000b800000 */
[----:B--2---:R2:W0:Y:S02]  /*24d80*/  SHFL.IDX PT, R2, R2, R12, 0x1f ;  /* 0x00001f0c02027589 */ /* 0x00442400000e0000 */
.L_x_3181:
[----:B0-----:R-:W-:-:S07]  /*24d90*/  IMAD.MOV.U32 R5, RZ, RZ, R2 ;  /* 0x000000ffff057224 */ /* 0x001fce00078e0002 */
.L_x_3071:
[----:B--23--:R-:W2:Y:S01]  /*24da0*/  LDC.64 R2, c[0x0][0xc90] ;  /* 0x00032400ff027b82 */ /* 0x00cea20000000a00 */
[----:B------:R-:W-:-:S05]  /*24db0*/  IADD3 R19, R6, R19, RZ ;  /* 0x0000001306137210 */ /* 0x000fca0007ffe0ff */
[----:B--2---:R-:W-:-:S05]  /*24dc0*/  IMAD.WIDE R2, R19, 0x4, R2 ;  /* 0x0000000413027825 */ /* 0x004fca00078e0202 */
[----:B------:R-:W4:Y:S01]  /*24dd0*/  LDG.E R7, desc[UR60][R2.64] ;  /* 0x0000003c02077981 */ /* 0x000f22000c1e1900 */
[----:B------:R-:W-:-:S04]  /*24de0*/  IMAD R16, R5, R4, R16 ;  /* 0x0000000405107224 */ /* 0x000fc800078e0210 */
[----:B------:R-:W-:Y:S02]  /*24df0*/  IMAD.IADD R0, R0, 0x1, -R16 ;  /* 0x0000000100007824 */ /* 0x000fe400078e0a10 */
[----:B----4-:R-:W-:-:S05]  /*24e00*/  IMAD R6, R17, R7, RZ ;  /* 0x0000000711067224 */ /* 0x010fca00078e02ff */
[----:B-----5:R-:W-:-:S04]  /*24e10*/  IABS R8, R6 ;  /* 0x0000000600087213 */ /* 0x020fc80000000000 */
[----:B------:R-:W2:Y:S08]  /*24e20*/  I2F.RP R2, R8 ;  /* 0x0000000800027306 */ /* 0x000eb00000209400 */
[----:B--2---:R-:W2:Y:S02]  /*24e30*/  MUFU.RCP R2, R2 ;  /* 0x0000000200027308 */ /* 0x004ea40000001000 */
[----:B--2---:R-:W-:-:S06]  /*24e40*/  VIADD R2, R2, 0xffffffe ;  /* 0x0ffffffe02027836 */ /* 0x004fcc0000000000 */
[----:B------:R-:W2:Y:S02]  /*24e50*/  F2I.FTZ.U32.TRUNC.NTZ R3, R2 ;  /* 0x0000000200037305 */ /* 0x000ea4000021f000 */
[----:B--2---:R-:W-:-:S04]  /*24e60*/  IMAD.MOV R2, RZ, RZ, -R3 ;  /* 0x000000ffff027224 */ /* 0x004fc800078e0a03 */
        /* <DEDUP_REMOVED lines=22> */
[----:B------:R-:W-:-:S04]  /*24fd0*/  VIADDMNMX R4, R3, R4, R7, PT ;  /* 0x0000000403047246 */ /* 0x000fc80003800107 */
[----:B------:R-:W-:-:S04]  /*24fe0*/  IABS R7, R4 ;  /* 0x0000000400077213 */ /* 0x000fc80000000000 */
[----:B------:R-:W2:Y:S08]  /*24ff0*/  I2F.RP R3, R7 ;  /* 0x0000000700037306 */ /* 0x000eb00000209400 */
[----:B--2---:R-:W2:Y:S02]  /*25000*/  MUFU.RCP R3, R3 ;  /* 0x0000000300037308 */ /* 0x004ea40000001000 */
[----:B--2---:R-:W-:-:S06]  /*25010*/  VIADD R3, R3, 0xffffffe ;  /* 0x0ffffffe03037836 */ /* 0x004fcc0000000000 */
[----:B------:R-:W2:Y:S02]  /*25020*/  F2I.FTZ.U32.TRUNC.NTZ R3, R3 ;  /* 0x0000000300037305 */ /* 0x000ea4000021f000 */
[----:B--2---:R-:W-:-:S04]  /*25030*/  IMAD.MOV R2, RZ, RZ, -R3 ;  /* 0x000000ffff027224 */ /* 0x004fc800078e0a03 */
        /* <DEDUP_REMOVED lines=18> */
[----:B------:R-:W-:Y:S02]  /*25160*/  @!P1 LOP3.LUT R2, RZ, R4, RZ, 0x33, !PT ;  /* 0x00000004ff029212 */ /* 0x000fe400078e33ff */
[----:B------:R-:W-:-:S05]  /*25170*/  IADD3 R4, -R4, RZ, RZ ;  /* 0x000000ff04047210 */ /* 0x000fca0007ffe1ff */
[----:B------:R-:W-:Y:S01]  /*25180*/  IMAD R18, R2, R4, R0 ;  /* 0x0000000402127224 */ /* 0x000fe200078e0200 */
[----:B------:R-:W-:-:S05]  /*25190*/  LOP3.LUT R2, RZ, R2, RZ, 0x33, !PT ;  /* 0x00000002ff027212 */ /* 0x000fca00078e33ff */
[----:B------:R-:W-:Y:S01]  /*251a0*/  IMAD.IADD R17, R17, 0x1, R2 ;  /* 0x0000000111117824 */ /* 0x000fe200078e0202 */
[----:B------:R-:W-:Y:S06]  /*251b0*/  BRA `(.L_x_3073) ;  /* 0x00000000001c7947 */ /* 0x000fec0003800000 */
.L_x_3065:
[----:B------:R-:W-:Y:S01]  /*251c0*/  UMOV UR4, URZ ;  /* 0x0000003f00047c82 */ /* 0x000fe20008000000 */
[----:B------:R-:W-:Y:S01]  /*251d0*/  UMOV UR5, URZ ;  /* 0x0000003f00057c82 */ /* 0x000fe20008000000 */
[----:B------:R-:W-:Y:S01]  /*251e0*/  ULDC UR6, c[0x0][0xc3c] ;  /* 0x00030f0000067ab9 */ /* 0x000fe20000000800 */
[----:B------:R-:W-:Y:S01]  /*251f0*/  IMAD.MOV.U32 R16, RZ, RZ, R0 ;  /* 0x000000ffff107224 */ /* 0x000fe200078e0000 */
[----:B------:R-:W-:Y:S01]  /*25200*/  MOV R17, UR4 ;  /* 0x0000000400117c02 */ /* 0x000fe20008000f00 */
[----:B------:R-:W-:Y:S02]  /*25210*/  IMAD.U32 R18, RZ, RZ, UR5 ;  /* 0x00000005ff127e24 */ /* 0x000fe4000f8e00ff */
[----:B------:R-:W-:-:S07]  /*25220*/  IMAD.U32 R19, RZ, RZ, UR6 ;  /* 0x00000006ff137e24 */ /* 0x000fce000f8e00ff */
.L_x_3073:
[----:B------:R2:W3:Y:S01]  /*25230*/  LDL R3, [R1+0x4] ;  /* 0x0000040001037983 */ /* 0x0004e20000100800 */
[----:B------:R-:W4:Y:S01]  /*25240*/  S2R R0, SR_TID.X ;  /* 0x0000000000007919 */ /* 0x000f220000002100 */
[----:B------:R-:W-:Y:S05]  /*25250*/  WARPSYNC.ALL ;  /* 0x0000000000007948 */ /* 0x000fea0003800000 */
[----:B----4-:R-:W-:Y:S01]  /*25260*/  LOP3.LUT R0, R0, 0x1f, RZ, 0xc0, !PT ;  /* 0x0000001f00007812 */ /* 0x010fe200078ec0ff */
[----:B------:R-:W-:Y:S03]  /*25270*/  BAR.SYNC.DEFER_BLOCKING 0x4, 0x180 ;  /* 0x0106000000007b1d */ /* 0x000fe60000010000 */
[----:B------:R-:W-:-:S13]  /*25280*/  ISETP.NE.AND P0, PT, R0, RZ, PT ;  /* 0x000000ff0000720c */ /* 0x000fda0003f05270 */
[----:B------:R-:W3:Y:S01]  /*25290*/  @!P0 S2R R0, SR_CgaCtaId ;  /* 0x0000000000008919 */ /* 0x000ee20000008800 */
[----:B------:R-:W-:-:S04]  /*252a0*/  @!P0 MOV R2, 0x400 ;  /* 0x0000040000028802 */ /* 0x000fc80000000f00 */
[----:B---3--:R-:W-:-:S05]  /*252b0*/  @!P0 LEA R3, R0, R2, 0x18 ;  /* 0x0000000200038211 */ /* 0x008fca00078ec0ff */
[----:B------:R2:W-:Y:S04]  /*252c0*/  @!P0 STS.128 [R3+0x348d0], R16 ;  /* 0x0348d01003008388 */ /* 0x0005e80000000c00 */
[----:B------:R2:W-:Y:S01]  /*252d0*/  @!P0 STL [R1+0x4], R3 ;  /* 0x0000040301008387 */ /* 0x0005e20000100800 */
[----:B------:R-:W-:Y:S06]  /*252e0*/  BAR.ARV 0x5, 0x180 ;  /* 0x0146000000007b1d */ /* 0x000fec0000002000 */
.L_x_3062:
[----:B------:R-:W-:Y:S02]  /*252f0*/  ULDC UR4, c[0x0][0xc3c] ;  /* 0x00030f0000047ab9 */ /* 0x000fe40000000800 */
[----:B--2---:R-:W-:-:S13]  /*25300*/  ISETP.GE.AND P0, PT, R19, UR4, PT ;  /* 0x0000000413007c0c */ /* 0x004fda000bf06270 */
[----:B------:R-:W-:Y:S05]  /*25310*/  @!P0 BRA `(.L_x_3074) ;  /* 0xffffff9400208947 */ /* 0x000fea000383ffff */
[----:B------:R-:W-:Y:S05]  /*25320*/  BSYNC B8 ;  /* 0x0000000000087941 */ /* 0x000fea0003800000 */
.L_x_2934:
[----:B----4-:R-:W2:Y:S01]  /*25330*/  LDL.LU R0, [R1+0x50] ;  /* 0x0000500001007983 */ /* 0x010ea20000300800 */
[----:B------:R-:W-:Y:S01]  /*25340*/  BSSY B0, `(.L_x_3075) ;  /* 0x000000b000007945 */ /* 0x000fe20003800000 */
[----:B------:R-:W4:Y:S01]  /*25350*/  S2R R5, SR_CgaCtaId ;  /* 0x0000000000057919 */ /* 0x000f220000008800 */
[----:B--2---:R-:W-:-:S04]  /*25360*/  IADD3 R0, R0, 0x1, RZ ;  /* 0x0000000100007810 */ /* 0x004fc80007ffe0ff */
[----:B0-----:R-:W-:-:S04]  /*25370*/  LEA.HI R2, R0, R0, RZ, 0x1 ;  /* 0x0000000000027211 */ /* 0x001fc800078f08ff */
[----:B------:R-:W-:-:S05]  /*25380*/  LOP3.LUT R3, R2, 0xfffffffe, RZ, 0xc0, !PT ;  /* 0xfffffffe02037812 */ /* 0x000fca00078ec0ff */
[----:B------:R-:W-:Y:S01]  /*25390*/  IMAD.IADD R3, R0, 0x1, -R3 ;  /* 0x0000000100037824 */ /* 0x000fe200078e0a03 */
[----:B------:R-:W-:-:S04]  /*253a0*/  MOV R0, 0x400 ;  /* 0x0000040000007802 */ /* 0x000fc80000000f00 */
[----:B----4-:R-:W-:Y:S02]  /*253b0*/  LEA R0, R5, R0, 0x18 ;  /* 0x0000000005007211 */ /* 0x010fe400078ec0ff */
[----:B------:R-:W-:-:S04]  /*253c0*/  SHF.L.U32 R3, R3, 0x1f, RZ ;  /* 0x0000001f03037819 */ /* 0x000fc800000006ff */
[----:B------:R-:W0:Y:S02]  /*253d0*/  SYNCS.PHASECHK.TRANS64.TRYWAIT P0, [R0+URZ+0x34820], R3 ;  /* 0x03482003000075a7 */ /* 0x000e24000800017f */
[----:B0-----:R-:W-:Y:S05]  /*253e0*/  @!P0 BRA `(.L_x_3076) ;  /* 0x0000002800bc8947 */ /* 0x001fea0003800000 */
.L_x_3182:
[----:B------:R-:W-:Y:S05]  /*253f0*/  BSYNC B0 ;  /* 0x0000000000007941 */ /* 0x000fea0003800000 */
.L_x_3075:
[----:B------:R-:W-:-:S03]  /*25400*/  UMOV UR4, 0xffffffff ;  /* 0xffffffff00047882 */ /* 0x000fc60000000000 */
[----:B------:R-:W-:Y:S05]  /*25410*/  BRA.DIV UR4, `(.L_x_3077) ;  /* 0x0000002a04c47947 */ /* 0x000fea000b800000 */
[----:B------:R-:W2:Y:S02]  /*25420*/  S2R R2, SR_TID.X ;  /* 0x0000000000027919 */ /* 0x000ea40000002100 */
[----:B--2---:R-:W-:-:S04]  /*25430*/  SHF.R.U32.HI R2, RZ, 0x5, R2 ;  /* 0x00000005ff027819 */ /* 0x004fc80000011602 */
[----:B------:R-:W-:-:S05]  /*25440*/  LOP3.LUT R2, R2, 0x3, RZ, 0xc0, !PT ;  /* 0x0000000302027812 */ /* 0x000fca00078ec0ff */
[----:B------:R2:W4:Y:S02]  /*25450*/  SHFL.IDX PT, R14, R2, RZ, 0x1f ;  /* 0x00001fff020e7589 */ /* 0x00052400000e0000 */
.L_x_3185:
[----:B----4-:R-:W-:-:S13]  /*25460*/  ISETP.NE.AND P0, PT, R14, RZ, PT ;  /* 0x000000ff0e00720c */ /* 0x010fda0003f05270 */
[----:B------:R-:W-:Y:S05]  /*25470*/  @P0 BRA `(.L_x_2700) ;  /* 0x00000000009c0947 */ /* 0x000fea0003800000 */
[----:B------:R-:W-:-:S03]  /*25480*/  UMOV UR4, 0xffffffff ;  /* 0xffffffff00047882 */ /* 0x000fc60000000000 */
[----:B------:R-:W-:Y:S05]  /*25490*/  BRA.DIV UR4, `(.L_x_3078) ;  /* 0x0000002a04d87947 */ /* 0x000fea000b800000 */
[----:B------:R-:W-:-:S13]  /*254a0*/  ELECT P6, URZ, PT ;  /* 0x00000000003f782f */ /* 0x000fda00038c0000 */
.L_x_3188:
        /* <DEDUP_REMOVED lines=8> */
.L_x_3079:
[----:B0-----:R-:W3:Y:S04]  /*25530*/  LDL R3, [R1+0x8] ;  /* 0x0000080001037983 */ /* 0x001ee80000100800 */
[----:B------:R-:W2:Y:S01]  /*25540*/  LDL.LU R7, [R1+0x18] ;  /* 0x0000180001077983 */ /* 0x000ea20000300800 */
[----:B------:R-:W-:-:S05]  /*25550*/  IADD3 R2, R0, 0x34840, RZ ;  /* 0x0003484000027810 */ /* 0x000fca0007ffe0ff */
[C---:B---3--:R-:W-:Y:S02]  /*25560*/  IMAD R6, R3.reuse, 0x8, R2 ;  /* 0x0000000803067824 */ /* 0x048fe400078e0202 */
[----:B------:R-:W-:Y:S01]  /*25570*/  VIADD R3, R3, 0x1 ;  /* 0x0000000103037836 */ /* 0x000fe20000000000 */
[----:B--2---:R-:W-:-:S04]  /*25580*/  SHF.L.U32 R5, R7, 0x1f, RZ ;  /* 0x0000001f07057819 */ /* 0x004fc800000006ff */
        /* <DEDUP_REMOVED lines=8> */
.L_x_3189:
[----:B------:R-:W2:Y:S02]  /*25610*/  SYNCS.PHASECHK.TRANS64.TRYWAIT P0, [R7+URZ], R2 ;  /* 0x00000002070075a7 */ /* 0x000ea4000800017f */
[----:B--2---:R-:W-:Y:S05]  /*25620*/  @!P0 BRA `(.L_x_3081) ;  /* 0x0000002800a88947 */ /* 0x004fea0003800000 */
.L_x_3190:
[----:B------:R-:W-:Y:S05]  /*25630*/  @!P2 BRA `(.L_x_3082) ;  /* 0x000000000004a947 */ /* 0x000fea0003800000 */
[----:B------:R-:W-:Y:S01]  /*25640*/  BPT.TRAP 0x1 ;  /* 0x000000040000795c */ /* 0x000fe20000300000 */
.L_x_3082:
[----:B------:R-:W3:Y:S01]  /*25650*/  LDL.LU R4, [R1+0x8] ;  /* 0x0000080001047983 */ /* 0x000ee20000300800 */
[----:B------:R-:W-:-:S04]  /*25660*/  VIADD R0, R0, 0x34860 ;  /* 0x0003486000007836 */ /* 0x000fc80000000000 */
[----:B---3--:R-:W-:-:S04]  /*25670*/  IMAD R4, R4, 0x8, R0 ;  /* 0x0000000804047824 */ /* 0x008fc800078e0200 */
[----:B------:R-:W3:Y:S02]  /*25680*/  SYNCS.PHASECHK.TRANS64.TRYWAIT P0, [R4+URZ], R5 ;  /* 0x00000005040075a7 */ /* 0x000ee4000800017f */
[----:B---3--:R-:W-:Y:S05]  /*25690*/  @!P0 BRA `(.L_x_3083) ;  /* 0x0000002800a08947 */ /* 0x008fea0003800000 */
.L_x_3191:
[----:B------:R-:W-:-:S07]  /*256a0*/  LEA R3, R3, R0, 0x3 ;  /* 0x0000000003037211 */ /* 0x000fce00078e18ff */
.L_x_3084:
[----:B----4-:R4:W0:Y:S02]  /*256b0*/  SYNCS.PHASECHK.TRANS64.TRYWAIT P0, [R3+URZ], R2 ;  /* 0x00000002030075a7 */ /* 0x010824000800017f */
[----:B0-----:R-:W-:Y:S05]  /*256c0*/  @!P0 NANOSLEEP.SYNCS 0x989680 ;  /* 0x009896800000895d */ /* 0x001fea0003900000 */
[----:B------:R-:W0:Y:S02]  /*256d0*/  @!P0 SYNCS.PHASECHK.TRANS64 P0, [R3+URZ], R2 ;  /* 0x00000002030085a7 */ /* 0x000e24000800007f */
[----:B0-----:R-:W-:Y:S05]  /*256e0*/  @!P0 BRA `(.L_x_3084) ;  /* 0xfffffffc00f08947 */ /* 0x001fea000383ffff */
.L_x_2700:
[----:B------:R-:W-:Y:S05]  /*256f0*/  BSYNC B9 ;  /* 0x0000000000097941 */ /* 0x000fea0003800000 */
.L_x_2697:
[----:B------:R-:W-:Y:S05]  /*25700*/  EXIT ;  /* 0x000000000000794d */ /* 0x000fea0003800000 */
.L_x_2718:
[----:B-1----:R1:W2:Y:S02]  /*25710*/  SYNCS.PHASECHK.TRANS64.TRYWAIT P5, [R3+URZ+0x34890], R0 ;  /* 0x03489000030075a7 */ /* 0x0022a400080a017f */
[----:B--2---:R-:W-:Y:S05]  /*25720*/  @!P5 NANOSLEEP.SYNCS 0x989680 ;  /* 0x009896800000d95d */ /* 0x004fea0003900000 */
[----:B------:R-:W2:Y:S02]  /*25730*/  @!P5 SYNCS.PHASECHK.TRANS64 P5, [R3+URZ+0x34890], R0 ;  /* 0x034890000300d5a7 */ /* 0x000ea400080a007f */
[----:B--2---:R-:W-:Y:S05]  /*25740*/  @!P5 BRA `(.L_x_2718) ;  /* 0xfffffffc00f0d947 */ /* 0x004fea000383ffff */
[----:B------:R-:W-:Y:S05]  /*25750*/  BRA `(.L_x_3085) ;  /* 0xfffffde000147947 */ /* 0x000fea000383ffff */
.L_x_2772:
[----:B-1----:R1:W3:Y:S02]  /*25760*/  SYNCS.PHASECHK.TRANS64.TRYWAIT P5, [R3+URZ+0x34890], R0 ;  /* 0x03489000030075a7 */ /* 0x0022e400080a017f */
[----:B---3--:R-:W-:Y:S05]  /*25770*/  @!P5 NANOSLEEP.SYNCS 0x989680 ;  /* 0x009896800000d95d */ /* 0x008fea0003900000 */
[----:B------:R-:W3:Y:S02]  /*25780*/  @!P5 SYNCS.PHASECHK.TRANS64 P5, [R3+URZ+0x34890], R0 ;  /* 0x034890000300d5a7 */ /* 0x000ee400080a007f */
[----:B---3--:R-:W-:Y:S05]  /*25790*/  @!P5 BRA `(.L_x_2772) ;  /* 0xfffffffc00f0d947 */ /* 0x008fea000383ffff */
[----:B------:R-:W-:Y:S05]  /*257a0*/  BRA `(.L_x_3086) ;  /* 0xfffffe1000947947 */ /* 0x000fea000383ffff */
.L_x_2797:
[----:B-1----:R1:W2:Y:S02]  /*257b0*/  SYNCS.PHASECHK.TRANS64.TRYWAIT P4, [R3+URZ+0x34890], R0 ;  /* 0x03489000030075a7 */ /* 0x0022a4000808017f */
[----:B--2---:R-:W-:Y:S05]  /*257c0*/  @!P4 NANOSLEEP.SYNCS 0x989680 ;  /* 0x009896800000c95d */ /* 0x004fea0003900000 */
[----:B------:R-:W2:Y:S02]  /*257d0*/  @!P4 SYNCS.PHASECHK.TRANS64 P4, [R3+URZ+0x34890], R0 ;  /* 0x034890000300c5a7 */ /* 0x000ea4000808007f */
[----:B--2---:R-:W-:Y:S05]  /*257e0*/  @!P4 BRA `(.L_x_2797) ;  /* 0xfffffffc00f0c947 */ /* 0x004fea000383ffff */
[----:B------:R-:W-:Y:S05]  /*257f0*/  BRA `(.L_x_3087) ;  /* 0xfffffe4000b07947 */ /* 0x000fea000383ffff */
.L_x_2803:
[----:B0-----:R0:W2:Y:S02]  /*25800*/  SYNCS.PHASECHK.TRANS64.TRYWAIT P4, [R3+URZ+0x348b0], R0 ;  /* 0x0348b000030075a7 */ /* 0x0010a4000808017f */
[----:B--2---:R-:W-:Y:S05]  /*25810*/  @!P4 NANOSLEEP.SYNCS 0x989680 ;  /* 0x009896800000c95d */ /* 0x004fea0003900000 */
[----:B------:R-:W2:Y:S02]  /*25820*/  @!P4 SYNCS.PHASECHK.TRANS64 P4, [R3+URZ+0x348b0], R0 ;  /* 0x0348b0000300c5a7 */ /* 0x000ea4000808007f */
[----:B--2---:R-:W-:Y:S05]  /*25830*/  @!P4 BRA `(.L_x_2803) ;  /* 0xfffffffc00f0c947 */ /* 0x004fea000383ffff */
[----:B------:R-:W-:Y:S05]  /*25840*/  BRA `(.L_x_3088) ;  /* 0xfffffe4400b07947 */ /* 0x000fea000383ffff */
.L_x_2821:
        /* <DEDUP_REMOVED lines=8> */
.L_x_3090:
[----:B------:R-:W-:Y:S05]  /*258d0*/  BSYNC B1 ;  /* 0x0000000000017941 */ /* 0x000fea0003800000 */
.L_x_3089:
[----:B------:R-:W-:Y:S01]  /*258e0*/  MOV R13, R6 ;  /* 0x00000006000d7202 */ /* 0x000fe20000000f00 */
[----:B------:R-:W-:Y:S01]  /*258f0*/  IMAD.MOV.U32 R12, RZ, RZ, RZ ;  /* 0x000000ffff0c7224 */ /* 0x000fe200078e00ff */
[----:B------:R-:W-:Y:S01]  /*25900*/  MOV R15, 0xffffffff ;  /* 0xffffffff000f7802 */ /* 0x000fe20000000f00 */
[----:B------:R-:W-:Y:S02]  /*25910*/  IMAD.MOV.U32 R11, RZ, RZ, 0x1c1f ;  /* 0x00001c1fff0b7424 */ /* 0x000fe400078e00ff */
[----:B------:R-:W-:-:S07]  /*25920*/  IMAD.MOV.U32 R3, RZ, RZ, R14 ;  /* 0x000000ffff037224 */ /* 0x000fce00078e000e */
[----:B------:R-:W-:Y:S05]  /*25930*/  WARPSYNC.COLLECTIVE R15, `(.L_x_3091) ;  /* 0x000000000f087348 */ /* 0x000fea0003c00000 */
[----:B------:R0:W1:Y:S02]  /*25940*/  SHFL.IDX P6, R14, R13, R12, R11 ;  /* 0x0000000c0d0e7389 */ /* 0x00006400000c000b */
[----:B01----:R-:W-:Y:S01]  /*25950*/  ENDCOLLECTIVE ;  /* 0x000000000000791b */ /* 0x003fe20003800000 */
.L_x_3091:
[----:B------:R-:W-:Y:S02]  /*25960*/  IMAD.MOV.U32 R13, RZ, RZ, R8 ;  /* 0x000000ffff0d7224 */ /* 0x000fe400078e0008 */
[----:B------:R-:W-:-:S07]  /*25970*/  IMAD.MOV.U32 R0, RZ, RZ, R14 ;  /* 0x000000ffff007224 */ /* 0x000fce00078e000e */
[----:B------:R-:W-:Y:S05]  /*25980*/  WARPSYNC.COLLECTIVE R15, `(.L_x_3092) ;  /* 0x000000000f087348 */ /* 0x000fea0003c00000 */
[----:B------:R0:W1:Y:S02]  /*25990*/  SHFL.IDX P6, R14, R13, R12, R11 ;  /* 0x0000000c0d0e7389 */ /* 0x00006400000c000b */
[----:B01----:R-:W-:Y:S01]  /*259a0*/  ENDCOLLECTIVE ;  /* 0x000000000000791b */ /* 0x003fe20003800000 */
.L_x_3092:
[----:B------:R-:W-:Y:S01]  /*259b0*/  IMAD.MOV.U32 R13, RZ, RZ, R4 ;  /* 0x000000ffff0d7224 */ /* 0x000fe200078e0004 */
[----:B------:R-:W-:-:S07]  /*259c0*/  MOV R5, R14 ;  /* 0x0000000e00057202 */ /* 0x000fce0000000f00 */
[----:B------:R-:W-:Y:S05]  /*259d0*/  WARPSYNC.COLLECTIVE R15, `(.L_x_3093) ;  /* 0x000000000f087348 */ /* 0x000fea0003c00000 */
[----:B------:R0:W1:Y:S02]  /*259e0*/  SHFL.IDX P6, R14, R13, R12, R11 ;  /* 0x0000000c0d0e7389 */ /* 0x00006400000c000b */
[----:B01----:R-:W-:Y:S01]  /*259f0*/  ENDCOLLECTIVE ;  /* 0x000000000000791b */ /* 0x003fe20003800000 */
.L_x_3093:
[----:B------:R-:W-:Y:S05]  /*25a00*/  BRA `(.L_x_3094) ;  /* 0xfffffe54001c7947 */ /* 0x000fea000383ffff */
.L_x_2824:
[----:B------:R-:W-:Y:S01]  /*25a10*/  BSSY B1, `(.L_x_3095) ;  /* 0x0000008000017945 */ /* 0x000fe20003800000 */
[----:B------:R-:W-:Y:S01]  /*25a20*/  IMAD.MOV.U32 R13, RZ, RZ, R7 ;  /* 0x000000ffff0d7224 */ /* 0x000fe200078e0007 */
[----:B------:R-:W-:Y:S01]  /*25a30*/  MOV R12, 0x1 ;  /* 0x00000001000c7802 */ /* 0x000fe20000000f00 */
[----:B------:R-:W-:Y:S02]  /*25a40*/  IMAD.MOV.U32 R11, RZ, RZ, 0x1c1f ;  /* 0x00001c1fff0b7424 */ /* 0x000fe400078e00ff */
[----:B------:R-:W-:-:S07]  /*25a50*/  IMAD.MOV.U32 R15, RZ, RZ, -0x1 ;  /* 0xffffffffff0f7424 */ /* 0x000fce00078e00ff */
[----:B0---4-:R-:W-:Y:S05]  /*25a60*/  WARPSYNC.COLLECTIVE R15, `(.L_x_3096) ;  /* 0x000000000f087348 */ /* 0x011fea0003c00000 */
[----:B----4-:R1:W2:Y:S02]  /*25a70*/  SHFL.IDX P6, R14, R13, R12, R11 ;  /* 0x0000000c0d0e7389 */ /* 0x0102a400000c000b */
[----:B012---:R-:W-:Y:S01]  /*25a80*/  ENDCOLLECTIVE ;  /* 0x000000000000791b */ /* 0x007fe20003800000 */
.L_x_3096:
[----:B------:R-:W-:Y:S05]  /*25a90*/  BSYNC B1 ;  /* 0x0000000000017941 */ /* 0x000fea0003800000 */
.L_x_3095:
[----:B------:R-:W-:Y:S01]  /*25aa0*/  IMAD.MOV.U32 R13, RZ, RZ, R6 ;  /* 0x000000ffff0d7224 */ /* 0x000fe200078e0006 */
[----:B------:R-:W-:Y:S01]  /*25ab0*/  MOV R11, 0x1c1f ;  /* 0x00001c1f000b7802 */ /* 0x000fe20000000f00 */
[----:B------:R-:W-:Y:S01]  /*25ac0*/  IMAD.MOV.U32 R12, RZ, RZ, 0x1 ;  /* 0x00000001ff0c7424 */ /* 0x000fe200078e00ff */
[----:B------:R-:W-:Y:S01]  /*25ad0*/  MOV R3, R14 ;  /* 0x0000000e00037202 */ /* 0x000fe20000000f00 */
[----:B------:R-:W-:-:S07]  /*25ae0*/  IMAD.MOV.U32 R15, RZ, RZ, -0x1 ;  /* 0xffffffffff0f7424 */ /* 0x000fce00078e00ff */
[----:B------:R-:W-:Y:S05]  /*25af0*/  WARPSYNC.COLLECTIVE R15, `(.L_x_3097) ;  /* 0x000000000f087348 */ /* 0x000fea0003c00000 */
[----:B------:R0:W1:Y:S02]  /*25b00*/  SHFL.IDX P6, R14, R13, R12, R11 ;  /* 0x0000000c0d0e7389 */ /* 0x00006400000c000b */
[----:B01----:R-:W-:Y:S01]  /*25b10*/  ENDCOLLECTIVE ;  /* 0x000000000000791b */ /* 0x003fe20003800000 */
.L_x_3097:
[----:B------:R-:W-:Y:S01]  /*25b20*/  MOV R13, R8 ;  /* 0x00000008000d7202 */ /* 0x000fe20000000f00 */
[----:B------:R-:W-:-:S07]  /*25b30*/  IMAD.MOV.U32 R0, RZ, RZ, R14 ;  /* 0x000000ffff007224 */ /* 0x000fce00078e000e */
[----:B------:R-:W-:Y:S05]  /*25b40*/  WARPSYNC.COLLECTIVE R15, `(.L_x_3098) ;  /* 0x000000000f087348 */ /* 0x000fea0003c00000 */
[----:B------:R0:W1:Y:S02]  /*25b50*/  SHFL.IDX P6, R14, R13, R12, R11 ;  /* 0x0000000c0d0e7389 */ /* 0x00006400000c000b */
[----:B01----:R-:W-:Y:S01]  /*25b60*/  ENDCOLLECTIVE ;  /* 0x000000000000791b */ /* 0x003fe20003800000 */
.L_x_3098:
[----:B------:R-:W-:Y:S02]  /*25b70*/  IMAD.MOV.U32 R13, RZ, RZ, R4 ;  /* 0x000000ffff0d7224 */ /* 0x000fe400078e0004 */
[----:B------:R-:W-:-:S07]  /*25b80*/  IMAD.MOV.U32 R5, RZ, RZ, R14 ;  /* 0x000000ffff057224 */ /* 0x000fce00078e000e */
[----:B------:R-:W-:Y:S05]  /*25b90*/  WARPSYNC.COLLECTIVE R15, `(.L_x_3099) ;  /* 0x000000000f087348 */ /* 0x000fea0003c00000 */
[----:B------:R0:W1:Y:S02]  /*25ba0*/  SHFL.IDX P6, R14, R13, R12, R11 ;  /* 0x0000000c0d0e7389 */ /* 0x00006400000c000b */
[----:B01----:R-:W-:Y:S01]  /*25bb0*/  ENDCOLLECTIVE ;  /* 0x000000000000791b */ /* 0x003fe20003800000 */
.L_x_3099:
[----:B------:R-:W-:Y:S01]  /*25bc0*/  MOV R4, R14 ;  /* 0x0000000e00047202 */ /* 0x000fe20000000f00 */
[----:B------:R-:W-:Y:S06]  /*25bd0*/  BRA `(.L_x_3100) ;  /* 0xfffffe5800a87947 */ /* 0x000fec000383ffff */
.L_x_2828:
[----:B0-----:R0:W1:Y:S02]  /*25be0*/  SYNCS.PHASECHK.TRANS64.TRYWAIT P0, [R16+URZ+0x34800], R5 ;  /* 0x03480005100075a7 */ /* 0x001064000800017f */
[----:B-1----:R-:W-:Y:S05]  /*25bf0*/  @!P0 NANOSLEEP.SYNCS 0x989680 ;  /* 0x009896800000895d */ /* 0x002fea0003900000 */
[----:B------:R-:W1:Y:S02]  /*25c00*/  @!P0 SYNCS.PHASECHK.TRANS64 P0, [R16+URZ+0x34800], R5 ;  /* 0x03480005100085a7 */ /* 0x000e64000800007f */
[----:B-1----:R-:W-:Y:S05]  /*25c10*/  @!P0 BRA `(.L_x_2828) ;  /* 0xfffffffc00f08947 */ /* 0x002fea000383ffff */
[----:B------:R-:W-:Y:S05]  /*25c20*/  BRA `(.L_x_3101) ;  /* 0xfffffe6000b87947 */ /* 0x000fea000383ffff */
.L_x_2852:
        /* <DEDUP_REMOVED lines=8> */
.L_x_3103:
[----:B------:R-:W-:Y:S05]  /*25cb0*/  BSYNC B1 ;  /* 0x0000000000017941 */ /* 0x000fea0003800000 */
.L_x_3102:
        /* <DEDUP_REMOVED lines=8> */
.L_x_3104:
[----:B------:R-:W-:Y:S01]  /*25d40*/  MOV R21, R3 ;  /* 0x0000000300157202 */ /* 0x000fe20000000f00 */
[----:B------:R-:W-:Y:S02]  /*25d50*/  IMAD.MOV.U32 R13, RZ, RZ, R7 ;  /* 0x000000ffff0d7224 */ /* 0x000fe400078e0007 */
[----:B------:R-:W-:-:S07]  /*25d60*/  IMAD.MOV.U32 R0, RZ, RZ, R14 ;  /* 0x000000ffff007224 */ /* 0x000fce00078e000e */
[----:B------:R-:W-:Y:S05]  /*25d70*/  WARPSYNC.COLLECTIVE R15, `(.L_x_3105) ;  /* 0x000000000f087348 */ /* 0x000fea0003c00000 */
[----:B------:R0:W1:Y:S02]  /*25d80*/  SHFL.IDX P6, R14, R13, R12, R11 ;  /* 0x0000000c0d0e7389 */ /* 0x00006400000c000b */
[----:B01----:R-:W-:Y:S01]  /*25d90*/  ENDCOLLECTIVE ;  /* 0x000000000000791b */ /* 0x003fe20003800000 */
.L_x_3105:
[----:B------:R-:W-:Y:S02]  /*25da0*/  IMAD.MOV.U32 R20, RZ, RZ, R0 ;  /* 0x000000ffff147224 */ /* 0x000fe400078e0000 */
[----:B------:R-:W-:Y:S01]  /*25db0*/  IMAD.MOV.U32 R13, RZ, RZ, R9 ;  /* 0x000000ffff0d7224 */ /* 0x000fe200078e0009 */
[----:B------:R-:W-:-:S07]  /*25dc0*/  MOV R5, R14 ;  /* 0x0000000e00057202 */ /* 0x000fce0000000f00 */
[----:B------:R-:W-:Y:S05]  /*25dd0*/  WARPSYNC.COLLECTIVE R15, `(.L_x_3106) ;  /* 0x000000000f087348 */ /* 0x000fea0003c00000 */
[----:B------:R0:W1:Y:S02]  /*25de0*/  SHFL.IDX P6, R14, R13, R12, R11 ;  /* 0x0000000c0d0e7389 */ /* 0x00006400000c000b */
[----:B01----:R-:W-:Y:S01]  /*25df0*/  ENDCOLLECTIVE ;  /* 0x000000000000791b */ /* 0x003fe20003800000 */
.L_x_3106:
[----:B------:R-:W-:Y:S05]  /*25e00*/  BRA `(.L_x_3107) ;  /* 0xfffffe8400887947 */ /* 0x000fea000383ffff */
.L_x_2855:
[----:B------:R-:W-:Y:S01]  /*25e10*/  BSSY B1, `(.L_x_3108) ;  /* 0x0000008000017945 */ /* 0x000fe20003800000 */
[----:B------:R-:W-:Y:S01]  /*25e20*/  IMAD.MOV.U32 R13, RZ, RZ, R8 ;  /* 0x000000ffff0d7224 */ /* 0x000fe200078e0008 */
[----:B------:R-:W-:Y:S01]  /*25e30*/  MOV R11, 0x1c1f ;  /* 0x00001c1f000b7802 */ /* 0x000fe20000000f00 */
[----:B------:R-:W-:Y:S02]  /*25e40*/  IMAD.MOV.U32 R12, RZ, RZ, 0x1 ;  /* 0x00000001ff0c7424 */ /* 0x000fe400078e00ff */
[----:B------:R-:W-:-:S07]  /*25e50*/  IMAD.MOV.U32 R15, RZ, RZ, -0x1 ;  /* 0xffffffffff0f7424 */ /* 0x000fce00078e00ff */
[----:B------:R-:W-:Y:S05]  /*25e60*/  WARPSYNC.COLLECTIVE R15, `(.L_x_3109) ;  /* 0x000000000f087348 */ /* 0x000fea0003c00000 */
[----:B------:R0:W1:Y:S02]  /*25e70*/  SHFL.IDX P6, R14, R13, R12, R11 ;  /* 0x0000000c0d0e7389 */ /* 0x00006400000c000b */
[----:B01----:R-:W-:Y:S01]  /*25e80*/  ENDCOLLECTIVE ;  /* 0x000000000000791b */ /* 0x003fe20003800000 */
.L_x_3109:
[----:B------:R-:W-:Y:S05]  /*25e90*/  BSYNC B1 ;  /* 0x0000000000017941 */ /* 0x000fea0003800000 */
.L_x_3108:
[----:B------:R-:W-:Y:S01]  /*25ea0*/  MOV R13, R6 ;  /* 0x00000006000d7202 */ /* 0x000fe20000000f00 */
[----:B------:R-:W-:Y:S01]  /*25eb0*/  IMAD.MOV.U32 R12, RZ, RZ, 0x1 ;  /* 0x00000001ff0c7424 */ /* 0x000fe200078e00ff */
[----:B------:R-:W-:Y:S01]  /*25ec0*/  MOV R15, 0xffffffff ;  /* 0xffffffff000f7802 */ /* 0x000fe20000000f00 */
[----:B------:R-:W-:Y:S02]  /*25ed0*/  IMAD.MOV.U32 R11, RZ, RZ, 0x1c1f ;  /* 0x00001c1fff0b7424 */ /* 0x000fe400078e00ff */
[----:B------:R-:W-:-:S07]  /*25ee0*/  IMAD.MOV.U32 R3, RZ, RZ, R14 ;  /* 0x000000ffff037224 */ /* 0x000fce00078e000e */
[----:B------:R-:W-:Y:S05]  /*25ef0*/  WARPSYNC.COLLECTIVE R15, `(.L_x_3110) ;  /* 0x000000000f087348 */ /* 0x000fea0003c00000 */
[----:B------:R0:W1:Y:S02]  /*25f00*/  SHFL.IDX P6, R14, R13, R12, R11 ;  /* 0x0000000c0d0e7389 */ /* 0x00006400000c000b */
[----:B01----:R-:W-:Y:S01]  /*25f10*/  ENDCOLLECTIVE ;  /* 0x000000000000791b */ /* 0x003fe20003800000 */
.L_x_3110:
[----:B------:R-:W-:Y:S01]  /*25f20*/  MOV R61, R3 ;  /* 0x00000003003d7202 */ /* 0x000fe20000000f00 */
[----:B------:R-:W-:Y:S02]  /*25f30*/  IMAD.MOV.U32 R13, RZ, RZ, R7 ;  /* 0x000000ffff0d7224 */ /* 0x000fe400078e0007 */
[----:B------:R-:W-:-:S07]  /*25f40*/  IMAD.MOV.U32 R0, RZ, RZ, R14 ;  /* 0x000000ffff007224 */ /* 0x000fce00078e000e */
[----:B------:R-:W-:Y:S05]  /*25f50*/  WARPSYNC.COLLECTIVE R15, `(.L_x_3111) ;  /* 0x000000000f087348 */ /* 0x000fea0003c00000 */
[----:B------:R0:W1:Y:S02]  /*25f60*/  SHFL.IDX P6, R14, R13, R12, R11 ;  /* 0x0000000c0d0e7389 */ /* 0x00006400000c000b */
[----:B01----:R-:W-:Y:S01]  /*25f70*/  ENDCOLLECTIVE ;  /* 0x000000000000791b */ /* 0x003fe20003800000 */
.L_x_3111:
[----:B------:R-:W-:Y:S02]  /*25f80*/  IMAD.MOV.U32 R60, RZ, RZ, R0 ;  /* 0x000000ffff3c7224 */ /* 0x000fe400078e0000 */
[----:B------:R-:W-:Y:S01]  /*25f90*/  IMAD.MOV.U32 R13, RZ, RZ, R9 ;  /* 0x000000ffff0d7224 */ /* 0x000fe200078e0009 */
[----:B------:R-:W-:-:S07]  /*25fa0*/  MOV R7, R14 ;  /* 0x0000000e00077202 */ /* 0x000fce0000000f00 */
[----:B------:R-:W-:Y:S05]  /*25fb0*/  WARPSYNC.COLLECTIVE R15, `(.L_x_3112) ;  /* 0x000000000f087348 */ /* 0x000fea0003c00000 */
[----:B------:R0:W1:Y:S02]  /*25fc0*/  SHFL.IDX P6, R14, R13, R12, R11 ;  /* 0x0000000c0d0e7389 */ /* 0x00006400000c000b */
[----:B01----:R-:W-:Y:S01]  /*25fd0*/  ENDCOLLECTIVE ;  /* 0x000000000000791b */ /* 0x003fe20003800000 */
.L_x_3112:
[----:B------:R-:W-:Y:S05]  /*25fe0*/  BRA `(.L_x_3113) ;  /* 0xfffffe8800987947 */ /* 0x000fea000383ffff */
.L_x_2859:
[----:B0-----:R0:W1:Y:S02]  /*25ff0*/  SYNCS.PHASECHK.TRANS64.TRYWAIT P0, [R16+URZ+0x34800], R21 ;  /* 0x03480015100075a7 */ /* 0x001064000800017f */
[----:B-1----:R-:W-:Y:S05]  /*26000*/  @!P0 NANOSLEEP.SYNCS 0x989680 ;  /* 0x009896800000895d */ /* 0x002fea0003900000 */
[----:B------:R-:W1:Y:S02]  /*26010*/  @!P0 SYNCS.PHASECHK.TRANS64 P0, [R16+URZ+0x34800], R21 ;  /* 0x03480015100085a7 */ /* 0x000e64000800007f */
[----:B-1----:R-:W-:Y:S05]  /*26020*/  @!P0 BRA `(.L_x_2859) ;  /* 0xfffffffc00f08947 */ /* 0x002fea000383ffff */
[----:B------:R-:W-:Y:S05]  /*26030*/  BRA `(.L_x_3114) ;  /* 0xfffffe9000007947 */ /* 0x000fea000383ffff */
.L_x_2873:
[----:B-1----:R1:W2:Y:S02]  /*26040*/  SYNCS.PHASECHK.TRANS64.TRYWAIT P2, [R0+URZ+0x34830], R3 ;  /* 0x03483003000075a7 */ /* 0x0022a4000804017f */
[----:B--2---:R-:W-:Y:S05]  /*26050*/  @!P2 NANOSLEEP.SYNCS 0x989680 ;  /* 0x009896800000a95d */ /* 0x004fea0003900000 */
[----:B------:R-:W2:Y:S02]  /*26060*/  @!P2 SYNCS.PHASECHK.TRANS64 P2, [R0+URZ+0x34830], R3 ;  /* 0x034830030000a5a7 */ /* 0x000ea4000804007f */
[----:B--2---:R-:W-:Y:S05]  /*26070*/  @!P2 BRA `(.L_x_2873) ;  /* 0xfffffffc00f0a947 */ /* 0x004fea000383ffff */
[----:B------:R-:W-:Y:S05]  /*26080*/  BRA `(.L_x_2872) ;  /* 0xfffffeb400b47947 */ /* 0x000fea000383ffff */
.L_x_2880:
[----:B-1----:R1:W2:Y:S02]  /*26090*/  SYNCS.PHASECHK.TRANS64.TRYWAIT P3, [R14+URZ+0x34830], R11 ;  /* 0x0348300b0e0075a7 */ /* 0x0022a4000806017f */
[----:B--2---:R-:W-:Y:S05]  /*260a0*/  @!P3 NANOSLEEP.SYNCS 0x989680 ;  /* 0x009896800000b95d */ /* 0x004fea0003900000 */
[----:B------:R-:W2:Y:S02]  /*260b0*/  @!P3 SYNCS.PHASECHK.TRANS64 P3, [R14+URZ+0x34830], R11 ;  /* 0x0348300b0e00b5a7 */ /* 0x000ea4000806007f */
[----:B--2---:R-:W-:Y:S05]  /*260c0*/  @!P3 BRA `(.L_x_2880) ;  /* 0xfffffffc00f0b947 */ /* 0x004fea000383ffff */
[----:B------:R-:W-:Y:S05]  /*260d0*/  BRA `(.L_x_2879) ;  /* 0xfffffee800147947 */ /* 0x000fea000383ffff */
.L_x_2885:
[----:B-1----:R1:W2:Y:S02]  /*260e0*/  SYNCS.PHASECHK.TRANS64.TRYWAIT P3, [R15+URZ+0x34850], R0 ;  /* 0x034850000f0075a7 */ /* 0x0022a4000806017f */
[----:B--2---:R-:W-:Y:S05]  /*260f0*/  @!P3 NANOSLEEP.SYNCS 0x989680 ;  /* 0x009896800000b95d */ /* 0x004fea0003900000 */
[----:B------:R-:W2:Y:S02]  /*26100*/  @!P3 SYNCS.PHASECHK.TRANS64 P3, [R15+URZ+0x34850], R0 ;  /* 0x034850000f00b5a7 */ /* 0x000ea4000806007f */
[----:B--2---:R-:W-:Y:S05]  /*26110*/  @!P3 BRA `(.L_x_2885) ;  /* 0xfffffffc00f0b947 */ /* 0x004fea000383ffff */
[----:B------:R-:W-:Y:S05]  /*26120*/  BRA `(.L_x_2884) ;  /* 0xfffffef4000c7947 */ /* 0x000fea000383ffff */
.L_x_2893:
[----:B-1----:R1:W2:Y:S02]  /*26130*/  SYNCS.PHASECHK.TRANS64.TRYWAIT P2, [R8+URZ+0x34830], R9 ;  /* 0x03483009080075a7 */ /* 0x0022a4000804017f */
[----:B--2---:R-:W-:Y:S05]  /*26140*/  @!P2 NANOSLEEP.SYNCS 0x989680 ;  /* 0x009896800000a95d */ /* 0x004fea0003900000 */
[----:B------:R-:W2:Y:S02]  /*26150*/  @!P2 SYNCS.PHASECHK.TRANS64 P2, [R8+URZ+0x34830], R9 ;  /* 0x034830090800a5a7 */ /* 0x000ea4000804007f */
[----:B--2---:R-:W-:Y:S05]  /*26160*/  @!P2 BRA `(.L_x_2893) ;  /* 0xfffffffc00f0a947 */ /* 0x004fea000383ffff */
[----:B------:R-:W-:Y:S05]  /*26170*/  BRA `(.L_x_2892) ;  /* 0xffffff1c00a07947 */ /* 0x000fea000383ffff */
.L_x_2898:
[----:B-1----:R1:W2:Y:S02]  /*26180*/  SYNCS.PHASECHK.TRANS64.TRYWAIT P2, [R14+URZ+0x34850], R0 ;  /* 0x034850000e0075a7 */ /* 0x0022a4000804017f */
[----:B--2---:R-:W-:Y:S05]  /*26190*/  @!P2 NANOSLEEP.SYNCS 0x989680 ;  /* 0x009896800000a95d */ /* 0x004fea0003900000 */
[----:B------:R-:W2:Y:S02]  /*261a0*/  @!P2 SYNCS.PHASECHK.TRANS64 P2, [R14+URZ+0x34850], R0 ;  /* 0x034850000e00a5a7 */ /* 0x000ea4000804007f */
[----:B--2---:R-:W-:Y:S05]  /*261b0*/  @!P2 BRA `(.L_x_2898) ;  /* 0xfffffffc00f0a947 */ /* 0x004fea000383ffff */
[----:B------:R-:W-:Y:S05]  /*261c0*/  BRA `(.L_x_2897) ;  /* 0xffffff2800907947 */ /* 0x000fea000383ffff */
.L_x_2904:
[----:B-1----:R1:W2:Y:S02]  /*261d0*/  SYNCS.PHASECHK.TRANS64.TRYWAIT P0, [R11+URZ+0x34850], R2 ;  /* 0x034850020b0075a7 */ /* 0x0022a4000800017f */
[----:B--2---:R-:W-:Y:S05]  /*261e0*/  @!P0 NANOSLEEP.SYNCS 0x989680 ;  /* 0x009896800000895d */ /* 0x004fea0003900000 */
[----:B------:R-:W2:Y:S02]  /*261f0*/  @!P0 SYNCS.PHASECHK.TRANS64 P0, [R11+URZ+0x34850], R2 ;  /* 0x034850020b0085a7 */ /* 0x000ea4000800007f */
[----:B--2---:R-:W-:Y:S05]  /*26200*/  @!P0 BRA `(.L_x_2904) ;  /* 0xfffffffc00f08947 */ /* 0x004fea000383ffff */
[----:B------:R-:W-:Y:S05]  /*26210*/  BRA `(.L_x_2903) ;  /* 0xffffff4c00b47947 */ /* 0x000fea000383ffff */
.L_x_2940:
[----:B------:R-:W1:Y:S01]  /*26220*/  S2R R6, SR_TID.X ;  /* 0x0000000000067919 */ /* 0x000e620000002100 */
[----:B------:R-:W-:Y:S01]  /*26230*/  BSSY B1, `(.L_x_3115) ;  /* 0x000000a000017945 */ /* 0x000fe20003800000 */
[----:B------:R-:W-:Y:S01]  /*26240*/  IMAD.MOV.U32 R12, RZ, RZ, RZ ;  /* 0x000000ffff0c7224 */ /* 0x000fe200078e00ff */
[----:B------:R-:W-:Y:S01]  /*26250*/  MOV R11, 0x1f ;  /* 0x0000001f000b7802 */ /* 0x000fe20000000f00 */
[----:B------:R-:W-:Y:S01]  /*26260*/  IMAD.MOV.U32 R15, RZ, RZ, -0x1 ;  /* 0xffffffffff0f7424 */ /* 0x000fe200078e00ff */
[----:B-1----:R-:W-:-:S04]  /*26270*/  SHF.R.U32.HI R6, RZ, 0x5, R6 ;  /* 0x00000005ff067819 */ /* 0x002fc80000011606 */
[----:B------:R-:W-:-:S05]  /*26280*/  LOP3.LUT R6, R6, 0x3, RZ, 0xc0, !PT ;  /* 0x0000000306067812 */ /* 0x000fca00078ec0ff */
[----:B0-----:R-:W-:-:S07]  /*26290*/  IMAD.MOV.U32 R13, RZ, RZ, R6 ;  /* 0x000000ffff0d7224 */ /* 0x001fce00078e0006 */
[----:B------:R-:W-:Y:S05]  /*262a0*/  WARPSYNC.COLLECTIVE R15, `(.L_x_3116) ;  /* 0x000000000f087348 */ /* 0x000fea0003c00000 */
[----:B------:R0:W1:Y:S02]  /*262b0*/  SHFL.IDX P6, R14, R13, R12, R11 ;  /* 0x0000000c0d0e7389 */ /* 0x00006400000c000b */
[----:B01----:R-:W-:Y:S01]  /*262c0*/  ENDCOLLECTIVE ;  /* 0x000000000000791b */ /* 0x003fe20003800000 */
.L_x_3116:
[----:B------:R-:W-:Y:S05]  /*262d0*/  BSYNC B1 ;  /* 0x0000000000017941 */ /* 0x000fea0003800000 */
.L_x_3115:
[----:B------:R-:W-:Y:S05]  /*262e0*/  BRA `(.L_x_3117) ;  /* 0xffffff8c00287947 */ /* 0x000fea000383ffff */
.L_x_2942:
[----:B------:R-:W-:Y:S01]  /*262f0*/  BSSY B1, `(.L_x_3118) ;  /* 0x0000006000017945 */ /* 0x000fe20003800000 */
[----:B------:R-:W-:-:S07]  /*26300*/  IMAD.MOV.U32 R15, RZ, RZ, -0x1 ;  /* 0xffffffffff0f7424 */ /* 0x000fce00078e00ff */
[----:B01----:R-:W-:Y:S05]  /*26310*/  WARPSYNC.COLLECTIVE R15, `(.L_x_3119) ;  /* 0x000000000f0c7348 */ /* 0x003fea0003c00000 */
[----:B------:R-:W-:Y:S02]  /*26320*/  ELECT P6, UR62, PT ;  /* 0x00000000003e782f */ /* 0x000fe400038c0000 */
[----:B------:R-:W-:Y:S01]  /*26330*/  MOV R14, UR62 ;  /* 0x0000003e000e7c02 */ /* 0x000fe20008000f00 */
[----:B01----:R-:W-:Y:S10]  /*26340*/  ENDCOLLECTIVE ;  /* 0x000000000000791b */ /* 0x003ff40003800000 */
.L_x_3119:
[----:B------:R-:W-:Y:S05]  /*26350*/  BSYNC B1 ;  /* 0x0000000000017941 */ /* 0x000fea0003800000 */
.L_x_3118:
[----:B------:R-:W-:Y:S05]  /*26360*/  BRA `(.L_x_2941) ;  /* 0xffffff8c00207947 */ /* 0x000fea000383ffff */
.L_x_2944:
[----:B-1----:R-:W2:Y:S02]  /*26370*/  LDL R4, [R1+0x4] ;  /* 0x0000040001047983 */ /* 0x002ea40000100800 */
[----:B--2---:R1:W2:Y:S02]  /*26380*/  SYNCS.PHASECHK.TRANS64.TRYWAIT P0, [R4+URZ+0x34820], R3 ;  /* 0x03482003040075a7 */ /* 0x0042a4000800017f */
[----:B--2---:R-:W-:Y:S05]  /*26390*/  @!P0 NANOSLEEP.SYNCS 0x989680 ;  /* 0x009896800000895d */ /* 0x004fea0003900000 */
[----:B------:R-:W2:Y:S02]  /*263a0*/  @!P0 SYNCS.PHASECHK.TRANS64 P0, [R4+URZ+0x34820], R3 ;  /* 0x03482003040085a7 */ /* 0x000ea4000800007f */
[----:B--2---:R-:W-:Y:S05]  /*263b0*/  @!P0 BRA `(.L_x_2944) ;  /* 0xfffffffc00ec8947 */ /* 0x004fea000383ffff */
[----:B------:R-:W-:Y:S05]  /*263c0*/  BRA `(.L_x_3120) ;  /* 0xffffff8c00307947 */ /* 0x000fea000383ffff */
.L_x_2948:
[----:B-1----:R1:W2:Y:S02]  /*263d0*/  SYNCS.PHASECHK.TRANS64.TRYWAIT P0, [R5+URZ+0x348a0], R9 ;  /* 0x0348a009050075a7 */ /* 0x0022a4000800017f */
[----:B--2---:R-:W-:Y:S05]  /*263e0*/  @!P0 NANOSLEEP.SYNCS 0x989680 ;  /* 0x009896800000895d */ /* 0x004fea0003900000 */
[----:B------:R-:W2:Y:S02]  /*263f0*/  @!P0 SYNCS.PHASECHK.TRANS64 P0, [R5+URZ+0x348a0], R9 ;  /* 0x0348a009050085a7 */ /* 0x000ea4000800007f */
[----:B--2---:R-:W-:Y:S05]  /*26400*/  @!P0 BRA `(.L_x_2948) ;  /* 0xfffffffc00f08947 */ /* 0x004fea000383ffff */
[----:B------:R-:W-:Y:S05]  /*26410*/  BRA `(.L_x_3121) ;  /* 0xffffff8c00547947 */ /* 0x000fea000383ffff */
.L_x_2955:
[----:B--2---:R2:W3:Y:S02]  /*26420*/  SYNCS.PHASECHK.TRANS64.TRYWAIT P0, [R5+URZ+0x348c0], R9 ;  /* 0x0348c009050075a7 */ /* 0x0044e4000800017f */
[----:B---3--:R-:W-:Y:S05]  /*26430*/  @!P0 NANOSLEEP.SYNCS 0x989680 ;  /* 0x009896800000895d */ /* 0x008fea0003900000 */
[----:B------:R-:W3:Y:S02]  /*26440*/  @!P0 SYNCS.PHASECHK.TRANS64 P0, [R5+URZ+0x348c0], R9 ;  /* 0x0348c009050085a7 */ /* 0x000ee4000800007f */
[----:B---3--:R-:W-:Y:S05]  /*26450*/  @!P0 BRA `(.L_x_2955) ;  /* 0xfffffffc00f08947 */ /* 0x008fea000383ffff */
[----:B------:R-:W-:Y:S05]  /*26460*/  BRA `(.L_x_3122) ;  /* 0xffffff9000547947 */ /* 0x000fea000383ffff */
.L_x_2963:
[----:B-1----:R1:W2:Y:S02]  /*26470*/  SYNCS.PHASECHK.TRANS64.TRYWAIT P1, [R7+URZ+0x348a0], R6 ;  /* 0x0348a006070075a7 */ /* 0x0022a4000802017f */
[----:B--2---:R-:W-:Y:S05]  /*26480*/  @!P1 NANOSLEEP.SYNCS 0x989680 ;  /* 0x009896800000995d */ /* 0x004fea0003900000 */
[----:B------:R-:W2:Y:S02]  /*26490*/  @!P1 SYNCS.PHASECHK.TRANS64 P1, [R7+URZ+0x348a0], R6 ;  /* 0x0348a006070095a7 */ /* 0x000ea4000802007f */
[----:B--2---:R-:W-:Y:S05]  /*264a0*/  @!P1 BRA `(.L_x_2963) ;  /* 0xfffffffc00f09947 */ /* 0x004fea000383ffff */
[----:B------:R-:W-:Y:S05]  /*264b0*/  BRA `(.L_x_3123) ;  /* 0xffffff9400847947 */ /* 0x000fea000383ffff */
.L_x_2970:
[----:B--2---:R2:W3:Y:S02]  /*264c0*/  SYNCS.PHASECHK.TRANS64.TRYWAIT P1, [R7+URZ+0x348c0], R6 ;  /* 0x0348c006070075a7 */ /* 0x0044e4000802017f */
[----:B---3--:R-:W-:Y:S05]  /*264d0*/  @!P1 NANOSLEEP.SYNCS 0x989680 ;  /* 0x009896800000995d */ /* 0x008fea0003900000 */
[----:B------:R-:W3:Y:S02]  /*264e0*/  @!P1 SYNCS.PHASECHK.TRANS64 P1, [R7+URZ+0x348c0], R6 ;  /* 0x0348c006070095a7 */ /* 0x000ee4000802007f */
[----:B---3--:R-:W-:Y:S05]  /*264f0*/  @!P1 BRA `(.L_x_2970) ;  /* 0xfffffffc00f09947 */ /* 0x008fea000383ffff */
[----:B------:R-:W-:Y:S05]  /*26500*/  BRA `(.L_x_3124) ;  /* 0xffffff9800807947 */ /* 0x000fea000383ffff */
.L_x_2984:
[----:B------:R-:W1:Y:S01]  /*26510*/  S2R R5, SR_TID.X ;  /* 0x0000000000057919 */ /* 0x000e620000002100 */
[----:B------:R-:W-:Y:S01]  /*26520*/  BSSY B0, `(.L_x_3125) ;  /* 0x000000a000007945 */ /* 0x000fe20003800000 */
[----:B------:R-:W-:Y:S01]  /*26530*/  IMAD.MOV.U32 R12, RZ, RZ, RZ ;  /* 0x000000ffff0c7224 */ /* 0x000fe200078e00ff */
[----:B------:R-:W-:Y:S01]  /*26540*/  MOV R15, 0xffffffff ;  /* 0xffffffff000f7802 */ /* 0x000fe20000000f00 */
[----:B------:R-:W-:Y:S01]  /*26550*/  IMAD.MOV.U32 R11, RZ, RZ, 0x1f ;  /* 0x0000001fff0b7424 */ /* 0x000fe200078e00ff */
[----:B-1----:R-:W-:-:S04]  /*26560*/  SHF.R.U32.HI R5, RZ, 0x5, R5 ;  /* 0x00000005ff057819 */ /* 0x002fc80000011605 */
[----:B------:R-:W-:-:S04]  /*26570*/  LOP3.LUT R5, R5, 0x3, RZ, 0xc0, !PT ;  /* 0x0000000305057812 */ /* 0x000fc800078ec0ff */
[----:B0-----:R-:W-:-:S07]  /*26580*/  MOV R13, R5 ;  /* 0x00000005000d7202 */ /* 0x001fce0000000f00 */
[----:B------:R-:W-:Y:S05]  /*26590*/  WARPSYNC.COLLECTIVE R15, `(.L_x_3126) ;  /* 0x000000000f087348 */ /* 0x000fea0003c00000 */
[----:B------:R0:W1:Y:S02]  /*265a0*/  SHFL.IDX P6, R14, R13, R12, R11 ;  /* 0x0000000c0d0e7389 */ /* 0x00006400000c000b */
[----:B01----:R-:W-:Y:S01]  /*265b0*/  ENDCOLLECTIVE ;  /* 0x000000000000791b */ /* 0x003fe20003800000 */
.L_x_3126:
[----:B------:R-:W-:Y:S05]  /*265c0*/  BSYNC B0 ;  /* 0x0000000000007941 */ /* 0x000fea0003800000 */
.L_x_3125:
[----:B------:R-:W-:Y:S05]  /*265d0*/  BRA `(.L_x_3127) ;  /* 0xffffffa400287947 */ /* 0x000fea000383ffff */
.L_x_2986:
[----:B------:R-:W-:Y:S01]  /*265e0*/  BSSY B0, `(.L_x_3128) ;  /* 0x0000006000007945 */ /* 0x000fe20003800000 */
[----:B------:R-:W-:-:S07]  /*265f0*/  IMAD.MOV.U32 R15, RZ, RZ, -0x1 ;  /* 0xffffffffff0f7424 */ /* 0x000fce00078e00ff */
[----:B01----:R-:W-:Y:S05]  /*26600*/  WARPSYNC.COLLECTIVE R15, `(.L_x_3129) ;  /* 0x000000000f0c7348 */ /* 0x003fea0003c00000 */
[----:B------:R-:W-:Y:S02]  /*26610*/  ELECT P6, UR62, PT ;  /* 0x00000000003e782f */ /* 0x000fe400038c0000 */
[----:B------:R-:W-:Y:S01]  /*26620*/  MOV R14, UR62 ;  /* 0x0000003e000e7c02 */ /* 0x000fe20008000f00 */
[----:B01----:R-:W-:Y:S10]  /*26630*/  ENDCOLLECTIVE ;  /* 0x000000000000791b */ /* 0x003ff40003800000 */
.L_x_3129:
[----:B------:R-:W-:Y:S05]  /*26640*/  BSYNC B0 ;  /* 0x0000000000007941 */ /* 0x000fea0003800000 */
.L_x_3128:
[----:B------:R-:W-:Y:S05]  /*26650*/  BRA `(.L_x_3130) ;  /* 0xffffffa400387947 */ /* 0x000fea000383ffff */
.L_x_2988:
[----:B-1----:R1:W2:Y:S02]  /*26660*/  SYNCS.PHASECHK.TRANS64.TRYWAIT P0, [R0+URZ+0x34840], R2 ;  /* 0x03484002000075a7 */ /* 0x0022a4000800017f */
[----:B--2---:R-:W-:Y:S05]  /*26670*/  @!P0 NANOSLEEP.SYNCS 0x989680 ;  /* 0x009896800000895d */ /* 0x004fea0003900000 */
[----:B------:R-:W2:Y:S02]  /*26680*/  @!P0 SYNCS.PHASECHK.TRANS64 P0, [R0+URZ+0x34840], R2 ;  /* 0x03484002000085a7 */ /* 0x000ea4000800007f */
[----:B--2---:R-:W-:Y:S05]  /*26690*/  @!P0 BRA `(.L_x_2988) ;  /* 0xfffffffc00f08947 */ /* 0x004fea000383ffff */
[----:B------:R-:W-:Y:S05]  /*266a0*/  BRA `(.L_x_3131) ;  /* 0xffffffa400a47947 */ /* 0x000fea000383ffff */
.L_x_2992:
[----:B------:R0:W5:Y:S01]  /*266b0*/  LDL.LU R8, [R1+0x40] ;  /* 0x0000400001087983 */ /* 0x0001620000300800 */
[----:B------:R-:W-:Y:S01]  /*266c0*/  IMAD.MOV.U32 R13, RZ, RZ, R2 ;  /* 0x000000ffff0d7224 */ /* 0x000fe200078e0002 */
[----:B------:R-:W-:Y:S01]  /*266d0*/  MOV R12, RZ ;  /* 0x000000ff000c7202 */ /* 0x000fe20000000f00 */
[----:B------:R-:W-:Y:S02]  /*266e0*/  IMAD.MOV.U32 R11, RZ, RZ, 0x181f ;  /* 0x0000181fff0b7424 */ /* 0x000fe400078e00ff */
[----:B------:R-:W-:-:S07]  /*266f0*/  IMAD.MOV.U32 R15, RZ, RZ, -0x1 ;  /* 0xffffffffff0f7424 */ /* 0x000fce00078e00ff */
[----:B0----5:R-:W-:Y:S05]  /*26700*/  WARPSYNC.COLLECTIVE R15, `(.L_x_3132) ;  /* 0x000000000f087348 */ /* 0x021fea0003c00000 */
[----:B------:R1:W2:Y:S02]  /*26710*/  SHFL.IDX P6, R14, R13, R12, R11 ;  /* 0x0000000c0d0e7389 */ /* 0x0002a400000c000b */
[----:B012--5:R-:W-:Y:S01]  /*26720*/  ENDCOLLECTIVE ;  /* 0x000000000000791b */ /* 0x027fe20003800000 */
.L_x_3132:
[----:B------:R-:W-:Y:S01]  /*26730*/  IMAD.MOV.U32 R13, RZ, RZ, R3 ;  /* 0x000000ffff0d7224 */ /* 0x000fe200078e0003 */
[----:B------:R-:W-:-:S07]  /*26740*/  MOV R4, R14 ;  /* 0x0000000e00047202 */ /* 0x000fce0000000f00 */
[----:B------:R-:W-:Y:S05]  /*26750*/  WARPSYNC.COLLECTIVE R15, `(.L_x_3133) ;  /* 0x000000000f087348 */ /* 0x000fea0003c00000 */
[----:B------:R0:W1:Y:S02]  /*26760*/  SHFL.IDX P6, R14, R13, R12, R11 ;  /* 0x0000000c0d0e7389 */ /* 0x00006400000c000b */
[----:B01----:R-:W-:Y:S01]  /*26770*/  ENDCOLLECTIVE ;  /* 0x000000000000791b */ /* 0x003fe20003800000 */
.L_x_3133:
[----:B------:R-:W-:Y:S01]  /*26780*/  MOV R13, R2 ;  /* 0x00000002000d7202 */ /* 0x000fe20000000f00 */
[----:B------:R-:W-:Y:S02]  /*26790*/  IMAD.MOV.U32 R12, RZ, RZ, 0x1 ;  /* 0x00000001ff0c7424 */ /* 0x000fe400078e00ff */
[----:B------:R-:W-:-:S07]  /*267a0*/  IMAD.MOV.U32 R5, RZ, RZ, R14 ;  /* 0x000000ffff057224 */ /* 0x000fce00078e000e */
[----:B------:R-:W-:Y:S05]  /*267b0*/  WARPSYNC.COLLECTIVE R15, `(.L_x_3134) ;  /* 0x000000000f087348 */ /* 0x000fea0003c00000 */
[----:B------:R0:W1:Y:S02]  /*267c0*/  SHFL.IDX P6, R14, R13, R12, R11 ;  /* 0x0000000c0d0e7389 */ /* 0x00006400000c000b */
[----:B01----:R-:W-:Y:S01]  /*267d0*/  ENDCOLLECTIVE ;  /* 0x000000000000791b */ /* 0x003fe20003800000 */
.L_x_3134:
[----:B------:R-:W-:Y:S01]  /*267e0*/  MOV R13, R3 ;  /* 0x00000003000d7202 */ /* 0x000fe20000000f00 */
[----:B------:R-:W-:Y:S02]  /*267f0*/  IMAD R0, R8, R7, RZ ;  /* 0x0000000708007224 */ /* 0x000fe400078e02ff */
[----:B------:R-:W0:Y:S02]  /*26800*/  S2R R8, SR_TID.X ;  /* 0x0000000000087919 */ /* 0x000e240000002100 */
[----:B0-----:R-:W-:-:S04]  /*26810*/  LOP3.LUT R8, R8, 0x7f, RZ, 0xc0, !PT ;  /* 0x0000007f08087812 */ /* 0x001fc800078ec0ff */
[----:B------:R-:W-:-:S04]  /*26820*/  SHF.R.U32.HI R8, RZ, 0x3, R8 ;  /* 0x00000003ff087819 */ /* 0x000fc80000011608 */
[----:B------:R-:W-:Y:S01]  /*26830*/  LEA R17, R17, R8, 0x7 ;  /* 0x0000000811117211 */ /* 0x000fe200078e38ff */
[----:B------:R-:W-:-:S07]  /*26840*/  IMAD.MOV.U32 R8, RZ, RZ, R14 ;  /* 0x000000ffff087224 */ /* 0x000fce00078e000e */
[----:B------:R-:W-:Y:S05]  /*26850*/  WARPSYNC.COLLECTIVE R15, `(.L_x_3135) ;  /* 0x000000000f087348 */ /* 0x000fea0003c00000 */
[----:B------:R0:W1:Y:S02]  /*26860*/  SHFL.IDX P6, R14, R13, R12, R11 ;  /* 0x0000000c0d0e7389 */ /* 0x00006400000c000b */
[----:B01----:R-:W-:Y:S01]  /*26870*/  ENDCOLLECTIVE ;  /* 0x000000000000791b */ /* 0x003fe20003800000 */
.L_x_3135:
[----:B------:R-:W-:-:S13]  /*26880*/  ISETP.GE.AND P3, PT, R17, R0, PT ;  /* 0x000000001100720c */ /* 0x000fda0003f66270 */
[----:B------:R-:W-:Y:S01]  /*26890*/  @!P3 LEA R5, P5, R10, R5, 0x1 ;  /* 0x000000050a05b211 */ /* 0x000fe200078a08ff */
[----:B------:R-:W-:Y:S01]  /*268a0*/  IMAD.MOV.U32 R12, RZ, RZ, 0x2 ;  /* 0x00000002ff0c7424 */ /* 0x000fe200078e00ff */
[----:B------:R-:W-:-:S03]  /*268b0*/  MOV R13, R2 ;  /* 0x00000002000d7202 */ /* 0x000fc60000000f00 */
[----:B------:R-:W-:-:S05]  /*268c0*/  @!P3 IMAD.X R4, RZ, RZ, R4, P5 ;  /* 0x000000ffff04b224 */ /* 0x000fca00028e0604 */
[----:B------:R-:W-:Y:S01]  /*268d0*/  @!P3 LOP3.LUT R5, R5, R4, RZ, 0x3c, !PT ;  /* 0x000000040505b212 */ /* 0x000fe200078e3cff */
[----:B------:R-:W-:-:S07]  /*268e0*/  IMAD.MOV.U32 R6, RZ, RZ, R14 ;  /* 0x000000ffff067224 */ /* 0x000fce00078e000e */
[----:B------:R-:W-:Y:S05]  /*268f0*/  WARPSYNC.COLLECTIVE R15, `(.L_x_3136) ;  /* 0x000000000f087348 */ /* 0x000fea0003c00000 */
[----:B------:R0:W1:Y:S02]  /*26900*/  SHFL.IDX P6, R14, R13, R12, R11 ;  /* 0x0000000c0d0e7389 */ /* 0x00006400000c000b */
[----:B01----:R-:W-:Y:S01]  /*26910*/  ENDCOLLECTIVE ;  /* 0x000000000000791b */ /* 0x003fe20003800000 */
.L_x_3136:
[----:B------:R-:W-:-:S04]  /*26920*/  @!P3 LOP3.LUT R4, R5, R4, RZ, 0x3c, !PT ;  /* 0x000000040504b212 */ /* 0x000fc800078e3cff */
[----:B------:R-:W-:-:S05]  /*26930*/  @!P3 LOP3.LUT R5, R5, R4, RZ, 0x3c, !PT ;  /* 0x000000040505b212 */ /* 0x000fca00078e3cff */
[----:B------:R-:W-:Y:S01]  /*26940*/  @!PT LDS RZ, [RZ] ;  /* 0x00000000fffff984 */ /* 0x000fe20000000800 */
[----:B------:R-:W-:Y:S01]  /*26950*/  @!PT LDS RZ, [RZ] ;  /* 0x00000000fffff984 */ /* 0x000fe20000000800 */
[----:B------:R-:W-:Y:S01]  /*26960*/  @!PT LDS RZ, [RZ] ;  /* 0x00000000fffff984 */ /* 0x000fe20000000800 */
[----:B------:R-:W-:Y:S04]  /*26970*/  @!P3 LDGSTS.E.BYPASS.LTC128B.128 [R9+0x10400], desc[UR60][R4.64], !P2 ;  /* 0x104000000409bfae */ /* 0x000fe8000d101d7c */
[----:B------:R-:W-:Y:S01]  /*26980*/  @!P3 LDGSTS.E.BYPASS.LTC128B.128 [R9+0x14400], desc[UR60][R4.64+0x80], !P1 ;  /* 0x144000800409bfae */ /* 0x000fe2000c901d7c */
[----:B------:R-:W-:-:S03]  /*26990*/  MOV R13, R3 ;  /* 0x00000003000d7202 */ /* 0x000fc60000000f00 */
[----:B------:R0:W-:Y:S02]  /*269a0*/  @!P3 LDGSTS.E.BYPASS.LTC128B.128 [R9+0x18400], desc[UR60][R4.64+0x100], !P0 ;  /* 0x184001000409bfae */ /* 0x0001e4000c101d7c */
[----:B0-----:R-:W-:-:S05]  /*269b0*/  VIADD R4, R17, 0x10 ;  /* 0x0000001011047836 */ /* 0x001fca0000000000 */
[----:B------:R-:W-:-:S13]  /*269c0*/  ISETP.GE.AND P3, PT, R4, R0, PT ;  /* 0x000000000400720c */ /* 0x000fda0003f66270 */
[----:B------:R-:W-:-:S04]  /*269d0*/  @!P3 LEA R7, P5, R10, R6, 0x1 ;  /* 0x000000060a07b211 */ /* 0x000fc800078a08ff */
[----:B------:R-:W-:Y:S01]  /*269e0*/  @!P3 MOV R4, R7 ;  /* 0x000000070004b202 */ /* 0x000fe20000000f00 */
[----:B------:R-:W-:-:S04]  /*269f0*/  @!P3 IMAD.X R6, RZ, RZ, R8, P5 ;  /* 0x000000ffff06b224 */ /* 0x000fc800028e0608 */
[----:B------:R-:W-:Y:S02]  /*26a00*/  @!P3 IMAD.MOV.U32 R5, RZ, RZ, R6 ;  /* 0x000000ffff05b224 */ /* 0x000fe400078e0006 */
[----:B------:R-:W-:-:S07]  /*26a10*/  IMAD.MOV.U32 R6, RZ, RZ, R14 ;  /* 0x000000ffff067224 */ /* 0x000fce00078e000e */
[----:B------:R-:W-:Y:S05]  /*26a20*/  WARPSYNC.COLLECTIVE R15, `(.L_x_3137) ;  /* 0x000000000f087348 */ /* 0x000fea0003c00000 */
[----:B------:R0:W1:Y:S02]  /*26a30*/  SHFL.IDX P6, R14, R13, R12, R11 ;  /* 0x0000000c0d0e7389 */ /* 0x00006400000c000b */
[----:B01----:R-:W-:Y:S01]  /*26a40*/  ENDCOLLECTIVE ;  /* 0x000000000000791b */ /* 0x003fe20003800000 */
.L_x_3137:
[----:B------:R-:W-:Y:S01]  /*26a50*/  @!PT LDS RZ, [RZ] ;  /* 0x00000000fffff984 */ /* 0x000fe20000000800 */
[----:B------:R-:W-:Y:S01]  /*26a60*/  @!PT LDS RZ, [RZ] ;  /* 0x00000000fffff984 */ /* 0x000fe20000000800 */
[----:B------:R-:W-:Y:S01]  /*26a70*/  @!PT LDS RZ, [RZ] ;  /* 0x00000000fffff984 */ /* 0x000fe20000000800 */
[----:B------:R-:W-:Y:S04]  /*26a80*/  @!P3 LDGSTS.E.BYPASS.LTC128B.128 [R9+0x10c00], desc[UR60][R4.64], !P2 ;  /* 0x10c000000409bfae */ /* 0x000fe8000d101d7c */
[----:B------:R-:W-:Y:S04]  /*26a90*/  @!P3 LDGSTS.E.BYPASS.LTC128B.128 [R9+0x14c00], desc[UR60][R4.64+0x80], !P1 ;  /* 0x14c000800409bfae */ /* 0x000fe8000c901d7c */
[----:B------:R0:W-:Y:S01]  /*26aa0*/  @!P3 LDGSTS.E.BYPASS.LTC128B.128 [R9+0x18c00], desc[UR60][R4.64+0x100], !P0 ;  /* 0x18c001000409bfae */ /* 0x0001e2000c101d7c */
[----:B------:R-:W-:Y:S01]  /*26ab0*/  MOV R13, R2 ;  /* 0x00000002000d7202 */ /* 0x000fe20000000f00 */
[----:B------:R-:W-:-:S02]  /*26ac0*/  IMAD.MOV.U32 R12, RZ, RZ, 0x3 ;  /* 0x00000003ff0c7424 */ /* 0x000fc400078e00ff */
[----:B0-----:R-:W-:-:S05]  /*26ad0*/  VIADD R4, R17, 0x20 ;  /* 0x0000002011047836 */ /* 0x001fca0000000000 */
[----:B------:R-:W-:Y:S01]  /*26ae0*/  ISETP.GE.AND P3, PT, R4, R0, PT ;  /* 0x000000000400720c */ /* 0x000fe20003f66270 */
[----:B------:R-:W-:-:S12]  /*26af0*/  IMAD.MOV.U32 R4, RZ, RZ, R14 ;  /* 0x000000ffff047224 */ /* 0x000fd800078e000e */
[----:B------:R-:W-:Y:S05]  /*26b00*/  WARPSYNC.COLLECTIVE R15, `(.L_x_3138) ;  /* 0x000000000f087348 */ /* 0x000fea0003c00000 */
[----:B------:R0:W1:Y:S02]  /*26b10*/  SHFL.IDX P6, R14, R13, R12, R11 ;  /* 0x0000000c0d0e7389 */ /* 0x00006400000c000b */
[----:B01----:R-:W-:Y:S01]  /*26b20*/  ENDCOLLECTIVE ;  /* 0x000000000000791b */ /* 0x003fe20003800000 */
.L_x_3138:
[----:B------:R-:W-:Y:S02]  /*26b30*/  @!P3 LEA R7, P4, R10, R4, 0x1 ;  /* 0x000000040a07b211 */ /* 0x000fe400078808ff */
[----:B------:R-:W-:-:S03]  /*26b40*/  MOV R13, R3 ;  /* 0x00000003000d7202 */ /* 0x000fc60000000f00 */
[----:B------:R-:W-:-:S05]  /*26b50*/  @!P3 IMAD.X R4, RZ, RZ, R6, P4 ;  /* 0x000000ffff04b224 */ /* 0x000fca00020e0606 */
[----:B------:R-:W-:Y:S01]  /*26b60*/  @!P3 MOV R5, R4 ;  /* 0x000000040005b202 */ /* 0x000fe20000000f00 */
[----:B------:R-:W-:Y:S02]  /*26b70*/  @!P3 IMAD.MOV.U32 R4, RZ, RZ, R7 ;  /* 0x000000ffff04b224 */ /* 0x000fe400078e0007 */
[----:B------:R-:W-:-:S07]  /*26b80*/  IMAD.MOV.U32 R6, RZ, RZ, R14 ;  /* 0x000000ffff067224 */ /* 0x000fce00078e000e */
[----:B------:R-:W-:Y:S05]  /*26b90*/  WARPSYNC.COLLECTIVE R15, `(.L_x_3139) ;  /* 0x000000000f087348 */ /* 0x000fea0003c00000 */
[----:B------:R0:W1:Y:S02]  /*26ba0*/  SHFL.IDX P6, R14, R13, R12, R11 ;  /* 0x0000000c0d0e7389 */ /* 0x00006400000c000b */
[----:B01----:R-:W-:Y:S01]  /*26bb0*/  ENDCOLLECTIVE ;  /* 0x000000000000791b */ /* 0x003fe20003800000 */
.L_x_3139:
        /* <DEDUP_REMOVED lines=8> */
[----:B0-----:R-:W-:-:S05]  /*26c40*/  VIADD R4, R17, 0x30 ;  /* 0x0000003011047836 */ /* 0x001fca0000000000 */
[----:B------:R-:W-:Y:S01]  /*26c50*/  ISETP.GE.AND P3, PT, R4, R0, PT ;  /* 0x000000000400720c */ /* 0x000fe20003f66270 */
[----:B------:R-:W-:-:S12]  /*26c60*/  IMAD.MOV.U32 R4, RZ, RZ, R14 ;  /* 0x000000ffff047224 */ /* 0x000fd800078e000e */
[----:B------:R-:W-:Y:S05]  /*26c70*/  WARPSYNC.COLLECTIVE R15, `(.L_x_3140) ;  /* 0x000000000f087348 */ /* 0x000fea0003c00000 */
[----:B------:R0:W1:Y:S02]  /*26c80*/  SHFL.IDX P6, R14, R13, R12, R11 ;  /* 0x0000000c0d0e7389 */ /* 0x00006400000c000b */
[----:B01----:R-:W-:Y:S01]  /*26c90*/  ENDCOLLECTIVE ;  /* 0x000000000000791b */ /* 0x003fe20003800000 */
.L_x_3140:
[----:B------:R-:W-:Y:S01]  /*26ca0*/  @!P3 LEA R5, P4, R10, R4, 0x1 ;  /* 0x000000040a05b211 */ /* 0x000fe200078808ff */
[----:B------:R-:W-:-:S04]  /*26cb0*/  IMAD.MOV.U32 R13, RZ, RZ, R3 ;  /* 0x000000ffff0d7224 */ /* 0x000fc800078e0003 */
[----:B------:R-:W-:-:S05]  /*26cc0*/  @!P3 IMAD.X R4, RZ, RZ, R6, P4 ;  /* 0x000000ffff04b224 */ /* 0x000fca00020e0606 */
[----:B------:R-:W-:Y:S02]  /*26cd0*/  @!P3 LOP3.LUT R5, R5, R4, RZ, 0x3c, !PT ;  /* 0x000000040505b212 */ /* 0x000fe400078e3cff */
[----:B------:R-:W-:-:S07]  /*26ce0*/  MOV R6, R14 ;  /* 0x0000000e00067202 */ /* 0x000fce0000000f00 */
[----:B------:R-:W-:Y:S05]  /*26cf0*/  WARPSYNC.COLLECTIVE R15, `(.L_x_3141) ;  /* 0x000000000f087348 */ /* 0x000fea0003c00000 */
[----:B------:R0:W1:Y:S02]  /*26d00*/  SHFL.IDX P6, R14, R13, R12, R11 ;  /* 0x0000000c0d0e7389 */ /* 0x00006400000c000b */
[----:B01----:R-:W-:Y:S01]  /*26d10*/  ENDCOLLECTIVE ;  /* 0x000000000000791b */ /* 0x003fe20003800000 */
.L_x_3141:
[----:B------:R-:W-:-:S04]  /*26d20*/  @!P3 LOP3.LUT R4, R5, R4, RZ, 0x3c, !PT ;  /* 0x000000040504b212 */ /* 0x000fc800078e3cff */
[----:B------:R-:W-:-:S05]  /*26d30*/  @!P3 LOP3.LUT R5, R5, R4, RZ, 0x3c, !PT ;  /* 0x000000040505b212 */ /* 0x000fca00078e3cff */
[----:B------:R-:W-:Y:S01]  /*26d40*/  @!PT LDS RZ, [RZ] ;  /* 0x00000000fffff984 */ /* 0x000fe20000000800 */
[----:B------:R-:W-:Y:S01]  /*26d50*/  @!PT LDS RZ, [RZ] ;  /* 0x00000000fffff984 */ /* 0x000fe20000000800 */
[----:B------:R-:W-:Y:S01]  /*26d60*/  @!PT LDS RZ, [RZ] ;  /* 0x00000000fffff984 */ /* 0x000fe20000000800 */
[----:B------:R-:W-:Y:S04]  /*26d70*/  @!P3 LDGSTS.E.BYPASS.LTC128B.128 [R9+0x11c00], desc[UR60][R4.64], !P2 ;  /* 0x11c000000409bfae */ /* 0x000fe8000d101d7c */
[----:B------:R-:W-:Y:S01]  /*26d80*/  @!P3 LDGSTS.E.BYPASS.LTC128B.128 [R9+0x15c00], desc[UR60][R4.64+0x80], !P1 ;  /* 0x15c000800409bfae */ /* 0x000fe2000c901d7c */
[----:B------:R-:W-:Y:S01]  /*26d90*/  IMAD.MOV.U32 R13, RZ, RZ, R2 ;  /* 0x000000ffff0d7224 */ /* 0x000fe200078e0002 */
[----:B------:R-:W-:Y:S02]  /*26da0*/  MOV R12, 0x5 ;  /* 0x00000005000c7802 */ /* 0x000fe40000000f00 */
[----:B------:R0:W-:Y:S02]  /*26db0*/  @!P3 LDGSTS.E.BYPASS.LTC128B.128 [R9+0x19c00], desc[UR60][R4.64+0x100], !P0 ;  /* 0x19c001000409bfae */ /* 0x0001e4000c101d7c */
[----:B0-----:R-:W-:-:S04]  /*26dc0*/  IADD3 R4, R17, 0x40, RZ ;  /* 0x0000004011047810 */ /* 0x001fc80007ffe0ff */
[----:B------:R-:W-:Y:S01]  /*26dd0*/  ISETP.GE.AND P3, PT, R4, R0, PT ;  /* 0x000000000400720c */ /* 0x000fe20003f66270 */
[----:B------:R-:W-:-:S12]  /*26de0*/  IMAD.MOV.U32 R4, RZ, RZ, R14 ;  /* 0x000000ffff047224 */ /* 0x000fd800078e000e */
[----:B------:R-:W-:Y:S05]  /*26df0*/  WARPSYNC.COLLECTIVE R15, `(.L_x_3142) ;  /* 0x000000000f087348 */ /* 0x000fea0003c00000 */
[----:B------:R0:W1:Y:S02]  /*26e00*/  SHFL.IDX P6, R14, R13, R12, R11 ;  /* 0x0000000c0d0e7389 */ /* 0x00006400000c000b */
[----:B01----:R-:W-:Y:S01]  /*26e10*/  ENDCOLLECTIVE ;  /* 0x000000000000791b */ /* 0x003fe20003800000 */
.L_x_3142:
[----:B------:R-:W-:Y:S01]  /*26e20*/  @!P3 LEA R5, P4, R10, R4, 0x1 ;  /* 0x000000040a05b211 */ /* 0x000fe200078808ff */
[----:B------:R-:W-:-:S03]  /*26e30*/  IMAD.MOV.U32 R13, RZ, RZ, R3 ;  /* 0x000000ffff0d7224 */ /* 0x000fc600078e0003 */
[----:B------:R-:W-:-:S04]  /*26e40*/  @!P3 IADD3.X R4, RZ, R6, RZ, P4, !PT ;  /* 0x00000006ff04b210 */ /* 0x000fc800027fe4ff */
[----:B------:R-:W-:-:S04]  /*26e50*/  @!P3 LOP3.LUT R5, R5, R4, RZ, 0x3c, !PT ;  /* 0x000000040505b212 */ /* 0x000fc800078e3cff */
[----:B------:R-:W-:Y:S01]  /*26e60*/  @!P3 LOP3.LUT R4, R5, R4, RZ, 0x3c, !PT ;  /* 0x000000040504b212 */ /* 0x000fe200078e3cff */
[----:B------:R-:W-:-:S07]  /*26e70*/  IMAD.MOV.U32 R6, RZ, RZ, R14 ;  /* 0x000000ffff067224 */ /* 0x000fce00078e000e */
[----:B------:R-:W-:Y:S05]  /*26e80*/  WARPSYNC.COLLECTIVE R15, `(.L_x_3143) ;  /* 0x000000000f087348 */ /* 0x000fea0003c00000 */
[----:B------:R0:W1:Y:S02]  /*26e90*/  SHFL.IDX P6, R14, R13, R12, R11 ;  /* 0x0000000c0d0e7389 */ /* 0x00006400000c000b */
[----:B01----:R-:W-:Y:S01]  /*26ea0*/  ENDCOLLECTIVE ;  /* 0x000000000000791b */ /* 0x003fe20003800000 */
.L_x_3143:
[----:B------:R-:W-:-:S05]  /*26eb0*/  @!P3 LOP3.LUT R5, R5, R4, RZ, 0x3c, !PT ;  /* 0x000000040505b212 */ /* 0x000fca00078e3cff */
[----:B------:R-:W-:Y:S01]  /*26ec0*/  @!PT LDS RZ, [RZ] ;  /* 0x00000000fffff984 */ /* 0x000fe20000000800 */
[----:B------:R-:W-:Y:S01]  /*26ed0*/  @!PT LDS RZ, [RZ] ;  /* 0x00000000fffff984 */ /* 0x000fe20000000800 */
[----:B------:R-:W-:Y:S01]  /*26ee0*/  @!PT LDS RZ, [RZ] ;  /* 0x00000000fffff984 */ /* 0x000fe20000000800 */
[----:B------:R-:W-:Y:S04]  /*26ef0*/  @!P3 LDGSTS.E.BYPASS.LTC128B.128 [R9+0x12400], desc[UR60][R4.64], !P2 ;  /* 0x124000000409bfae */ /* 0x000fe8000d101d7c */
[----:B------:R-:W-:Y:S04]  /*26f00*/  @!P3 LDGSTS.E.BYPASS.LTC128B.128 [R9+0x16400], desc[UR60][R4.64+0x80], !P1 ;  /* 0x164000800409bfae */ /* 0x000fe8000c901d7c */
[----:B------:R0:W-:Y:S01]  /*26f10*/  @!P3 LDGSTS.E.BYPASS.LTC128B.128 [R9+0x1a400], desc[UR60][R4.64+0x100], !P0 ;  /* 0x1a4001000409bfae */ /* 0x0001e2000c101d7c */
[----:B------:R-:W-:Y:S01]  /*26f20*/  IMAD.MOV.U32 R13, RZ, RZ, R2 ;  /* 0x000000ffff0d7224 */ /* 0x000fe200078e0002 */
[----:B------:R-:W-:Y:S01]  /*26f30*/  MOV R12, 0x6 ;  /* 0x00000006000c7802 */ /* 0x000fe20000000f00 */
[----:B0-----:R-:W-:-:S05]  /*26f40*/  VIADD R4, R17, 0x50 ;  /* 0x0000005011047836 */ /* 0x001fca0000000000 */
[----:B------:R-:W-:Y:S02]  /*26f50*/  ISETP.GE.AND P3, PT, R4, R0, PT ;  /* 0x000000000400720c */ /* 0x000fe40003f66270 */
[----:B------:R-:W-:-:S11]  /*26f60*/  MOV R4, R14 ;  /* 0x0000000e00047202 */ /* 0x000fd60000000f00 */
[----:B------:R-:W-:Y:S05]  /*26f70*/  WARPSYNC.COLLECTIVE R15, `(.L_x_3144) ;  /* 0x000000000f087348 */ /* 0x000fea0003c00000 */
[----:B------:R0:W1:Y:S02]  /*26f80*/  SHFL.IDX P6, R14, R13, R12, R11 ;  /* 0x0000000c0d0e7389 */ /* 0x00006400000c000b */
[----:B01----:R-:W-:Y:S01]  /*26f90*/  ENDCOLLECTIVE ;  /* 0x000000000000791b */ /* 0x003fe20003800000 */
.L_x_3144:
[----:B------:R-:W-:-:S05]  /*26fa0*/  @!P3 LEA R5, P4, R10, R4, 0x1 ;  /* 0x000000040a05b211 */ /* 0x000fca00078808ff */
[----:B------:R-:W-:Y:S02]  /*26fb0*/  @!P3 IMAD.X R4, RZ, RZ, R6, P4 ;  /* 0x000000ffff04b224 */ /* 0x000fe400020e0606 */
[----:B------:R-:W-:-:S03]  /*26fc0*/  IMAD.MOV.U32 R13, RZ, RZ, R3 ;  /* 0x000000ffff0d7224 */ /* 0x000fc600078e0003 */
[----:B------:R-:W-:-:S04]  /*26fd0*/  @!P3 LOP3.LUT R5, R5, R4, RZ, 0x3c, !PT ;  /* 0x000000040505b212 */ /* 0x000fc800078e3cff */
[----:B------:R-:W-:Y:S01]  /*26fe0*/  @!P3 LOP3.LUT R4, R5, R4, RZ, 0x3c, !PT ;  /* 0x000000040504b212 */ /* 0x000fe200078e3cff */
[----:B------:R-:W-:-:S07]  /*26ff0*/  IMAD.MOV.U32 R6, RZ, RZ, R14 ;  /* 0x000000ffff067224 */ /* 0x000fce00078e000e */
[----:B------:R-:W-:Y:S05]  /*27000*/  WARPSYNC.COLLECTIVE R15, `(.L_x_3145) ;  /* 0x000000000f087348 */ /* 0x000fea0003c00000 */
[----:B------:R0:W1:Y:S02]  /*27010*/  SHFL.IDX P6, R14, R13, R12, R11 ;  /* 0x0000000c0d0e7389 */ /* 0x00006400000c000b */
[----:B01----:R-:W-:Y:S01]  /*27020*/  ENDCOLLECTIVE ;  /* 0x000000000000791b */ /* 0x003fe20003800000 */
.L_x_3145:
[----:B------:R-:W-:-:S05]  /*27030*/  @!P3 LOP3.LUT R5, R5, R4, RZ, 0x3c, !PT ;  /* 0x000000040505b212 */ /* 0x000fca00078e3cff */
        /* <DEDUP_REMOVED lines=8> */
[----:B0-----:R-:W-:Y:S01]  /*270c0*/  VIADD R5, R17, 0x60 ;  /* 0x0000006011057836 */ /* 0x001fe20000000000 */
[----:B------:R-:W-:-:S07]  /*270d0*/  MOV R4, R14 ;  /* 0x0000000e00047202 */ /* 0x000fce0000000f00 */
[----:B------:R-:W-:Y:S05]  /*270e0*/  WARPSYNC.COLLECTIVE R15, `(.L_x_3146) ;  /* 0x000000000f087348 */ /* 0x000fea0003c00000 */
[----:B------:R0:W1:Y:S02]  /*270f0*/  SHFL.IDX P6, R14, R13, R12, R11 ;  /* 0x0000000c0d0e7389 */ /* 0x00006400000c000b */
[----:B01----:R-:W-:Y:S01]  /*27100*/  ENDCOLLECTIVE ;  /* 0x000000000000791b */ /* 0x003fe20003800000 */
.L_x_3146:
[----:B------:R-:W-:Y:S02]  /*27110*/  ISETP.GE.AND P4, PT, R5, R0, PT ;  /* 0x000000000500720c */ /* 0x000fe40003f86270 */
[----:B------:R-:W-:-:S11]  /*27120*/  MOV R13, R3 ;  /* 0x00000003000d7202 */ /* 0x000fd60000000f00 */
        /* <DEDUP_REMOVED lines=15> */
.L_x_3147:
[----:B------:R-:W-:Y:S01]  /*27220*/  IMAD.MOV.U32 R3, RZ, RZ, R14 ;  /* 0x000000ffff037224 */ /* 0x000fe200078e000e */
[----:B------:R-:W-:Y:S06]  /*27230*/  BRA `(.L_x_3148) ;  /* 0xffffffa800907947 */ /* 0x000fec000383ffff */
.L_x_2997:
[----:B0-----:R-:W3:Y:S02]  /*27240*/  LDL R2, [R1+0x4] ;  /* 0x0000040001027983 */ /* 0x001ee40000100800 */
[----:B---3--:R0:W1:Y:S02]  /*27250*/  SYNCS.PHASECHK.TRANS64.TRYWAIT P0, [R2+URZ+0x34820], R0 ;  /* 0x03482000020075a7 */ /* 0x008064000800017f */
[----:B-1----:R-:W-:Y:S05]  /*27260*/  @!P0 NANOSLEEP.SYNCS 0x989680 ;  /* 0x009896800000895d */ /* 0x002fea0003900000 */
[----:B------:R-:W1:Y:S02]  /*27270*/  @!P0 SYNCS.PHASECHK.TRANS64 P0, [R2+URZ+0x34820], R0 ;  /* 0x03482000020085a7 */ /* 0x000e64000800007f */
[----:B-1----:R-:W-:Y:S05]  /*27280*/  @!P0 BRA `(.L_x_2997) ;  /* 0xfffffffc00ec8947 */ /* 0x002fea000383ffff */
[----:B------:R-:W-:Y:S05]  /*27290*/  BRA `(.L_x_3149) ;  /* 0xffffffac00087947 */ /* 0x000fea000383ffff */
.L_x_3006:
[----:B-1----:R1:W2:Y:S02]  /*272a0*/  SYNCS.PHASECHK.TRANS64.TRYWAIT P0, [R3+URZ+0x34840], R0 ;  /* 0x03484000030075a7 */ /* 0x0022a4000800017f */
[----:B--2---:R-:W-:Y:S05]  /*272b0*/  @!P0 NANOSLEEP.SYNCS 0x989680 ;  /* 0x009896800000895d */ /* 0x004fea0003900000 */
[----:B------:R-:W2:Y:S02]  /*272c0*/  @!P0 SYNCS.PHASECHK.TRANS64 P0, [R3+URZ+0x34840], R0 ;  /* 0x03484000030085a7 */ /* 0x000ea4000800007f */
[----:B--2---:R-:W-:Y:S05]  /*272d0*/  @!P0 BRA `(.L_x_3006) ;  /* 0xfffffffc00f08947 */ /* 0x004fea000383ffff */
[----:B------:R-:W-:Y:S05]  /*272e0*/  BRA `(.L_x_3150) ;  /* 0xffffffac00cc7947 */ /* 0x000fea000383ffff */
.L_x_3013:
[----:B0-----:R0:W1:Y:S02]  /*272f0*/  SYNCS.PHASECHK.TRANS64.TRYWAIT P0, [R3+URZ+0x60], R0 ;  /* 0x00006000030075a7 */ /* 0x001064000800017f */
[----:B-1----:R-:W-:Y:S05]  /*27300*/  @!P0 NANOSLEEP.SYNCS 0x989680 ;  /* 0x009896800000895d */ /* 0x002fea0003900000 */
[----:B------:R-:W1:Y:S02]  /*27310*/  @!P0 SYNCS.PHASECHK.TRANS64 P0, [R3+URZ+0x60], R0 ;  /* 0x00006000030085a7 */ /* 0x000e64000800007f */
[----:B-1----:R-:W-:Y:S05]  /*27320*/  @!P0 BRA `(.L_x_3013) ;  /* 0xfffffffc00f08947 */ /* 0x002fea000383ffff */
[----:B------:R-:W-:Y:S05]  /*27330*/  BRA `(.L_x_3151) ;  /* 0xffffffb000e47947 */ /* 0x000fea000383ffff */
.L_x_3022:
[----:B--2---:R2:W3:Y:S02]  /*27340*/  SYNCS.PHASECHK.TRANS64.TRYWAIT P0, [R3+URZ+0x34840], R2 ;  /* 0x03484002030075a7 */ /* 0x0044e4000800017f */
[----:B---3--:R-:W-:Y:S05]  /*27350*/  @!P0 NANOSLEEP.SYNCS 0x989680 ;  /* 0x009896800000895d */ /* 0x008fea0003900000 */
[----:B------:R-:W3:Y:S02]  /*27360*/  @!P0 SYNCS.PHASECHK.TRANS64 P0, [R3+URZ+0x34840], R2 ;  /* 0x03484002030085a7 */ /* 0x000ee4000800007f */
[----:B---3--:R-:W-:Y:S05]  /*27370*/  @!P0 BRA `(.L_x_3022) ;  /* 0xfffffffc00f08947 */ /* 0x008fea000383ffff */
[----:B------:R-:W-:Y:S05]  /*27380*/  BRA `(.L_x_3152) ;  /* 0xffffffb800847947 */ /* 0x000fea000383ffff */
.L_x_3029:
[----:B0-----:R0:W2:Y:S02]  /*27390*/  SYNCS.PHASECHK.TRANS64.TRYWAIT P0, [R2+URZ+0x60], R3 ;  /* 0x00006003020075a7 */ /* 0x0010a4000800017f */
[----:B--2---:R-:W-:Y:S05]  /*273a0*/  @!P0 NANOSLEEP.SYNCS 0x989680 ;  /* 0x009896800000895d */ /* 0x004fea0003900000 */
[----:B------:R-:W2:Y:S02]  /*273b0*/  @!P0 SYNCS.PHASECHK.TRANS64 P0, [R2+URZ+0x60], R3 ;  /* 0x00006003020085a7 */ /* 0x000ea4000800007f */
[----:B--2---:R-:W-:Y:S05]  /*273c0*/  @!P0 BRA `(.L_x_3029) ;  /* 0xfffffffc00f08947 */ /* 0x004fea000383ffff */
[----:B------:R-:W-:Y:S05]  /*273d0*/  BRA `(.L_x_3153) ;  /* 0xffffffbc009c7947 */ /* 0x000fea000383ffff */
.L_x_3038:
[----:B---3--:R3:W4:Y:S02]  /*273e0*/  SYNCS.PHASECHK.TRANS64.TRYWAIT P0, [R2+URZ+0x34840], R3 ;  /* 0x03484003020075a7 */ /* 0x008724000800017f */
[----:B----4-:R-:W-:Y:S05]  /*273f0*/  @!P0 NANOSLEEP.SYNCS 0x989680 ;  /* 0x009896800000895d */ /* 0x010fea0003900000 */
[----:B------:R-:W4:Y:S02]  /*27400*/  @!P0 SYNCS.PHASECHK.TRANS64 P0, [R2+URZ+0x34840], R3 ;  /* 0x03484003020085a7 */ /* 0x000f24000800007f */
[----:B----4-:R-:W-:Y:S05]  /*27410*/  @!P0 BRA `(.L_x_3038) ;  /* 0xfffffffc00f08947 */ /* 0x010fea000383ffff */
[----:B------:R-:W-:Y:S05]  /*27420*/  BRA `(.L_x_3154) ;  /* 0xffffffc400107947 */ /* 0x000fea000383ffff */
.L_x_3045:
[----:B0-----:R0:W2:Y:S02]  /*27430*/  SYNCS.PHASECHK.TRANS64.TRYWAIT P0, [R2+URZ+0x60], R5 ;  /* 0x00006005020075a7 */ /* 0x0010a4000800017f */
[----:B--2---:R-:W-:Y:S05]  /*27440*/  @!P0 NANOSLEEP.SYNCS 0x989680 ;  /* 0x009896800000895d */ /* 0x004fea0003900000 */
[----:B------:R-:W2:Y:S02]  /*27450*/  @!P0 SYNCS.PHASECHK.TRANS64 P0, [R2+URZ+0x60], R5 ;  /* 0x00006005020085a7 */ /* 0x000ea4000800007f */
[----:B--2---:R-:W-:Y:S05]  /*27460*/  @!P0 BRA `(.L_x_3045) ;  /* 0xfffffffc00f08947 */ /* 0x004fea000383ffff */
[----:B------:R-:W-:Y:S05]  /*27470*/  BRA `(.L_x_3155) ;  /* 0xffffffc800287947 */ /* 0x000fea000383ffff */
.L_x_3056:
[----:B0-----:R0:W2:Y:S02]  /*27480*/  SYNCS.PHASECHK.TRANS64.TRYWAIT P0, [R0+URZ+0x34860], R2 ;  /* 0x03486002000075a7 */ /* 0x0010a4000800017f */
[----:B--2---:R-:W-:Y:S05]  /*27490*/  @!P0 NANOSLEEP.SYNCS 0x989680 ;  /* 0x009896800000895d */ /* 0x004fea0003900000 */
[----:B------:R-:W2:Y:S02]  /*274a0*/  @!P0 SYNCS.PHASECHK.TRANS64 P0, [R0+URZ+0x34860], R2 ;  /* 0x03486002000085a7 */ /* 0x000ea4000800007f */
[----:B--2---:R-:W-:Y:S05]  /*274b0*/  @!P0 BRA `(.L_x_3056) ;  /* 0xfffffffc00f08947 */ /* 0x004fea000383ffff */
[----:B------:R-:W-:Y:S05]  /*274c0*/  BRA `(.L_x_3156) ;  /* 0xffffffcc00807947 */ /* 0x000fea000383ffff */
.L_x_3063:
[----:B------:R-:W-:Y:S01]  /*274d0*/  BSSY B0, `(.L_x_3157) ;  /* 0x0000008000007945 */ /* 0x000fe20003800000 */
[----:B0-----:R-:W-:Y:S01]  /*274e0*/  IMAD.MOV.U32 R13, RZ, RZ, R16 ;  /* 0x000000ffff0d7224 */ /* 0x001fe200078e0010 */
[----:B------:R-:W-:Y:S01]  /*274f0*/  MOV R12, RZ ;  /* 0x000000ff000c7202 */ /* 0x000fe20000000f00 */
[----:B------:R-:W-:Y:S02]  /*27500*/  IMAD.MOV.U32 R11, RZ, RZ, 0x1f ;  /* 0x0000001fff0b7424 */ /* 0x000fe400078e00ff */
[----:B------:R-:W-:-:S07]  /*27510*/  IMAD.MOV.U32 R15, RZ, RZ, -0x1 ;  /* 0xffffffffff0f7424 */ /* 0x000fce00078e00ff */
[----:B-1---5:R-:W-:Y:S05]  /*27520*/  WARPSYNC.COLLECTIVE R15, `(.L_x_3158) ;  /* 0x000000000f087348 */ /* 0x022fea0003c00000 */
[----:B------:R0:W2:Y:S02]  /*27530*/  SHFL.IDX P6, R14, R13, R12, R11 ;  /* 0x0000000c0d0e7389 */ /* 0x0000a400000c000b */
[----:B012--5:R-:W-:Y:S01]  /*27540*/  ENDCOLLECTIVE ;  /* 0x000000000000791b */ /* 0x027fe20003800000 */
.L_x_3158:
[----:B------:R-:W-:Y:S05]  /*27550*/  BSYNC B0 ;  /* 0x0000000000007941 */ /* 0x000fea0003800000 */
.L_x_3157:
[----:B------:R-:W-:Y:S01]  /*27560*/  IMAD.MOV.U32 R13, RZ, RZ, R16 ;  /* 0x000000ffff0d7224 */ /* 0x000fe200078e0010 */
[----:B------:R-:W-:Y:S01]  /*27570*/  MOV R11, 0x1f ;  /* 0x0000001f000b7802 */ /* 0x000fe20000000f00 */
[----:B------:R-:W-:Y:S01]  /*27580*/  IMAD.MOV.U32 R12, RZ, RZ, 0x1 ;  /* 0x00000001ff0c7424 */ /* 0x000fe200078e00ff */
[----:B------:R-:W-:Y:S01]  /*27590*/  MOV R0, R14 ;  /* 0x0000000e00007202 */ /* 0x000fe20000000f00 */
[----:B------:R-:W-:Y:S01]  /*275a0*/  IMAD.MOV.U32 R15, RZ, RZ, -0x1 ;  /* 0xffffffffff0f7424 */ /* 0x000fe200078e00ff */
[----:B------:R-:W-:-:S07]  /*275b0*/  IADD3 R4, R19, R6, RZ ;  /* 0x0000000613047210 */ /* 0x000fce0007ffe0ff */
[----:B------:R-:W-:Y:S05]  /*275c0*/  WARPSYNC.COLLECTIVE R15, `(.L_x_3159) ;  /* 0x000000000f087348 */ /* 0x000fea0003c00000 */
[----:B------:R0:W1:Y:S02]  /*275d0*/  SHFL.IDX P6, R14, R13, R12, R11 ;  /* 0x0000000c0d0e7389 */ /* 0x00006400000c000b */
[----:B01----:R-:W-:Y:S01]  /*275e0*/  ENDCOLLECTIVE ;  /* 0x000000000000791b */ /* 0x003fe20003800000 */
.L_x_3159:
        /* <DEDUP_REMOVED lines=18> */
.L_x_3160:
[----:B------:R-:W-:Y:S02]  /*27710*/  IMAD.MOV.U32 R12, RZ, RZ, 0x2 ;  /* 0x00000002ff0c7424 */ /* 0x000fe400078e00ff */
[----:B------:R-:W-:-:S05]  /*27720*/  IMAD.MOV.U32 R2, RZ, RZ, R14 ;  /* 0x000000ffff027224 */ /* 0x000fca00078e000e */
[----:B------:R-:W-:-:S04]  /*27730*/  SEL R2, R2, RZ, P1 ;  /* 0x000000ff02027207 */ /* 0x000fc80000800000 */
[----:B------:R-:W-:-:S05]  /*27740*/  IADD3 R2, R3, R2, RZ ;  /* 0x0000000203027210 */ /* 0x000fca0007ffe0ff */
[----:B------:R-:W-:-:S07]  /*27750*/  IMAD.MOV.U32 R13, RZ, RZ, R2 ;  /* 0x000000ffff0d7224 */ /* 0x000fce00078e0002 */
[----:B------:R-:W-:Y:S05]  /*27760*/  WARPSYNC.COLLECTIVE R15, `(.L_x_3161) ;  /* 0x000000000f087348 */ /* 0x000fea0003c00000 */
[----:B------:R0:W1:Y:S02]  /*27770*/  SHFL.UP P6, R14, R13, R12, R11 ;  /* 0x0400000c0d0e7389 */ /* 0x00006400000c000b */
[----:B01----:R-:W-:Y:S01]  /*27780*/  ENDCOLLECTIVE ;  /* 0x000000000000791b */ /* 0x003fe20003800000 */
.L_x_3161:
[----:B------:R-:W-:Y:S02]  /*27790*/  MOV R12, 0x4 ;  /* 0x00000004000c7802 */ /* 0x000fe40000000f00 */
[----:B------:R-:W-:-:S04]  /*277a0*/  MOV R4, R14 ;  /* 0x0000000e00047202 */ /* 0x000fc80000000f00 */
[----:B------:R-:W-:-:S05]  /*277b0*/  SEL R4, R4, RZ, P2 ;  /* 0x000000ff04047207 */ /* 0x000fca0001000000 */
[----:B------:R-:W-:-:S04]  /*277c0*/  IMAD.IADD R2, R2, 0x1, R4 ;  /* 0x0000000102027824 */ /* 0x000fc800078e0204 */
[----:B------:R-:W-:-:S07]  /*277d0*/  IMAD.MOV.U32 R13, RZ, RZ, R2 ;  /* 0x000000ffff0d7224 */ /* 0x000fce00078e0002 */
[----:B------:R-:W-:Y:S05]  /*277e0*/  WARPSYNC.COLLECTIVE R15, `(.L_x_3162) ;  /* 0x000000000f087348 */ /* 0x000fea0003c00000 */
[----:B------:R0:W1:Y:S02]  /*277f0*/  SHFL.UP P6, R14, R13, R12, R11 ;  /* 0x0400000c0d0e7389 */ /* 0x00006400000c000b */
[----:B01----:R-:W-:Y:S01]  /*27800*/  ENDCOLLECTIVE ;  /* 0x000000000000791b */ /* 0x003fe20003800000 */
.L_x_3162:
        /* <DEDUP_REMOVED lines=8> */
.L_x_3163:
        /* <DEDUP_REMOVED lines=8> */
.L_x_3164:
[----:B------:R-:W-:Y:S01]  /*27910*/  MOV R12, 0x1f ;  /* 0x0000001f000c7802 */ /* 0x000fe20000000f00 */
[----:B------:R-:W-:Y:S01]  /*27920*/  IMAD.MOV.U32 R11, RZ, RZ, 0x1f ;  /* 0x0000001fff0b7424 */ /* 0x000fe200078e00ff */
[----:B------:R-:W-:-:S04]  /*27930*/  MOV R4, R14 ;  /* 0x0000000e00047202 */ /* 0x000fc80000000f00 */
[----:B------:R-:W-:-:S05]  /*27940*/  SEL R4, R4, RZ, P5 ;  /* 0x000000ff04047207 */ /* 0x000fca0002800000 */
[----:B------:R-:W-:-:S04]  /*27950*/  IMAD.IADD R2, R2, 0x1, R4 ;  /* 0x0000000102027824 */ /* 0x000fc800078e0204 */
[----:B------:R-:W-:-:S07]  /*27960*/  IMAD.MOV.U32 R13, RZ, RZ, R2 ;  /* 0x000000ffff0d7224 */ /* 0x000fce00078e0002 */
[----:B------:R-:W-:Y:S05]  /*27970*/  WARPSYNC.COLLECTIVE R15, `(.L_x_3165) ;  /* 0x000000000f087348 */ /* 0x000fea0003c00000 */
[----:B------:R0:W1:Y:S02]  /*27980*/  SHFL.IDX P6, R14, R13, R12, R11 ;  /* 0x0000000c0d0e7389 */ /* 0x00006400000c000b */
[----:B01----:R-:W-:Y:S01]  /*27990*/  ENDCOLLECTIVE ;  /* 0x000000000000791b */ /* 0x003fe20003800000 */
.L_x_3165:
[----:B------:R-:W-:Y:S01]  /*279a0*/  IMAD.MOV.U32 R16, RZ, RZ, R14 ;  /* 0x000000ffff107224 */ /* 0x000fe200078e000e */
[----:B------:R-:W-:Y:S06]  /*279b0*/  BRA `(.L_x_3166) ;  /* 0xffffffd000047947 */ /* 0x000fec000383ffff */
.L_x_3068:
[----:B------:R-:W-:Y:S01]  /*279c0*/  BSSY B0, `(.L_x_3167) ;  /* 0x0000008000007945 */ /* 0x000fe20003800000 */
[----:B0----5:R-:W-:Y:S01]  /*279d0*/  MOV R13, R3 ;  /* 0x00000003000d7202 */ /* 0x021fe20000000f00 */
[----:B------:R-:W-:Y:S01]  /*279e0*/  IMAD.MOV.U32 R12, RZ, RZ, 0x1 ;  /* 0x00000001ff0c7424 */ /* 0x000fe200078e00ff */
[----:B------:R-:W-:Y:S01]  /*279f0*/  MOV R15, 0xffffffff ;  /* 0xffffffff000f7802 */ /* 0x000fe20000000f00 */
[----:B------:R-:W-:-:S07]  /*27a00*/  IMAD.MOV.U32 R11, RZ, RZ, RZ ;  /* 0x000000ffff0b7224 */ /* 0x000fce00078e00ff */
[----:B-12---:R-:W-:Y:S05]  /*27a10*/  WARPSYNC.COLLECTIVE R15, `(.L_x_3168) ;  /* 0x000000000f087348 */ /* 0x006fea0003c00000 */
[----:B------:R0:W3:Y:S02]  /*27a20*/  SHFL.UP P6, R14, R13, R12, R11 ;  /* 0x0400000c0d0e7389 */ /* 0x0000e400000c000b */
[----:B0123--:R-:W-:Y:S01]  /*27a30*/  ENDCOLLECTIVE ;  /* 0x000000000000791b */ /* 0x00ffe20003800000 */
.L_x_3168:
[----:B------:R-:W-:Y:S05]  /*27a40*/  BSYNC B0 ;  /* 0x0000000000007941 */ /* 0x000fea0003800000 */
.L_x_3167:
[----:B------:R-:W-:Y:S01]  /*27a50*/  IMAD.MOV.U32 R2, RZ, RZ, R14 ;  /* 0x000000ffff027224 */ /* 0x000fe200078e000e */
[----:B------:R-:W-:Y:S01]  /*27a60*/  MOV R15, 0xffffffff ;  /* 0xffffffff000f7802 */ /* 0x000fe20000000f00 */
[----:B------:R-:W-:Y:S02]  /*27a70*/  IMAD.MOV.U32 R12, RZ, RZ, 0x2 ;  /* 0x00000002ff0c7424 */ /* 0x000fe400078e00ff */
[----:B------:R-:W-:Y:S01]  /*27a80*/  IMAD.MOV.U32 R11, RZ, RZ, RZ ;  /* 0x000000ffff0b7224 */ /* 0x000fe200078e00ff */
[----:B------:R-:W-:-:S05]  /*27a90*/  SEL R2, R2, RZ, P1 ;  /* 0x000000ff02027207 */ /* 0x000fca0000800000 */
[----:B------:R-:W-:-:S05]  /*27aa0*/  IMAD.IADD R2, R3, 0x1, R2 ;  /* 0x0000000103027824 */ /* 0x000fca00078e0202 */
[----:B------:R-:W-:-:S07]  /*27ab0*/  MOV R13, R2 ;  /* 0x00000002000d7202 */ /* 0x000fce0000000f00 */
[----:B------:R-:W-:Y:S05]  /*27ac0*/  WARPSYNC.COLLECTIVE R15, `(.L_x_3169) ;  /* 0x000000000f087348 */ /* 0x000fea0003c00000 */
[----:B------:R0:W1:Y:S02]  /*27ad0*/  SHFL.UP P6, R14, R13, R12, R11 ;  /* 0x0400000c0d0e7389 */ /* 0x00006400000c000b */
[----:B01----:R-:W-:Y:S01]  /*27ae0*/  ENDCOLLECTIVE ;  /* 0x000000000000791b */ /* 0x003fe20003800000 */
.L_x_3169:
        /* <DEDUP_REMOVED lines=8> */
.L_x_3170:
        /* <DEDUP_REMOVED lines=8> */
.L_x_3171:
        /* <DEDUP_REMOVED lines=8> */
.L_x_3172:
        /* <DEDUP_REMOVED lines=9> */
.L_x_3173:
[----:B------:R-:W-:Y:S01]  /*27d00*/  MOV R16, R14 ;  /* 0x0000000e00107202 */ /* 0x000fe20000000f00 */
[----:B------:R-:W-:Y:S06]  /*27d10*/  BRA `(.L_x_3174) ;  /* 0xffffffcc00c87947 */ /* 0x000fec000383ffff */
.L_x_3070:
[----:B------:R-:W-:Y:S01]  /*27d20*/  BSSY B0, `(.L_x_3175) ;  /* 0x0000006000007945 */ /* 0x000fe20003800000 */
[----:B------:R-:W-:Y:S01]  /*27d30*/  PLOP3.LUT P6, PT, P6, PT, PT, 0x8, 0x0 ;  /* 0x000000000000781c */ /* 0x000fe200037ce170 */
[----:B------:R-:W-:-:S12]  /*27d40*/  IMAD.MOV.U32 R15, RZ, RZ, -0x1 ;  /* 0xffffffffff0f7424 */ /* 0x000fd800078e00ff */
[----:B012--5:R-:W-:Y:S05]  /*27d50*/  WARPSYNC.COLLECTIVE R15, `(.L_x_3176) ;  /* 0x000000000f087348 */ /* 0x027fea0003c00000 */
[----:B------:R-:W-:Y:S01]  /*27d60*/  VOTE.ANY R14, PT, P6 ;  /* 0x00000000000e7806 */ /* 0x000fe200030e0100 */
[----:B012--5:R-:W-:Y:S06]  /*27d70*/  ENDCOLLECTIVE ;  /* 0x000000000000791b */ /* 0x027fec0003800000 */
.L_x_3176:
[----:B------:R-:W-:Y:S05]  /*27d80*/  BSYNC B0 ;  /* 0x0000000000007941 */ /* 0x000fea0003800000 */
.L_x_3175:
[----:B------:R-:W-:Y:S01]  /*27d90*/  IMAD.MOV.U32 R5, RZ, RZ, R14 ;  /* 0x000000ffff057224 */ /* 0x000fe200078e000e */
[----:B------:R-:W-:Y:S01]  /*27da0*/  MOV R13, R3 ;  /* 0x00000003000d7202 */ /* 0x000fe20000000f00 */
[----:B------:R-:W-:Y:S01]  /*27db0*/  IMAD.MOV.U32 R11, RZ, RZ, 0x1f ;  /* 0x0000001fff0b7424 */ /* 0x000fe200078e00ff */
[----:B------:R-:W-:Y:S01]  /*27dc0*/  MOV R15, 0xffffffff ;  /* 0xffffffff000f7802 */ /* 0x000fe20000000f00 */
[----:B------:R-:W0:Y:S02]  /*27dd0*/  POPC R6, R5 ;  /* 0x0000000500067309 */ /* 0x000e240000000000 */
[----:B0-----:R-:W-:-:S07]  /*27de0*/  IMAD.MOV.U32 R12, RZ, RZ, R6 ;  /* 0x000000ffff0c7224 */ /* 0x001fce00078e0006 */
[----:B------:R-:W-:Y:S05]  /*27df0*/  WARPSYNC.COLLECTIVE R15, `(.L_x_3177) ;  /* 0x000000000f087348 */ /* 0x000fea0003c00000 */
[----:B------:R0:W1:Y:S02]  /*27e00*/  SHFL.IDX P6, R14, R13, R12, R11 ;  /* 0x0000000c0d0e7389 */ /* 0x00006400000c000b */
[----:B01----:R-:W-:Y:S01]  /*27e10*/  ENDCOLLECTIVE ;  /* 0x000000000000791b */ /* 0x003fe20003800000 */
.L_x_3177:
[----:B------:R-:W-:Y:S01]  /*27e20*/  IMAD.MOV.U32 R17, RZ, RZ, R14 ;  /* 0x000000ffff117224 */ /* 0x000fe200078e000e */
[----:B------:R-:W-:Y:S06]  /*27e30*/  BRA `(.L_x_3178) ;  /* 0xffffffcc00b87947 */ /* 0x000fec000383ffff */
.L_x_3072:
[----:B------:R-:W-:Y:S01]  /*27e40*/  BSSY B0, `(.L_x_3179) ;  /* 0x0000007000007945 */ /* 0x000fe20003800000 */
[----:B0-----:R-:W-:Y:S01]  /*27e50*/  IMAD.MOV.U32 R13, RZ, RZ, R2 ;  /* 0x000000ffff0d7224 */ /* 0x001fe200078e0002 */
[----:B------:R-:W-:Y:S01]  /*27e60*/  MOV R11, 0x1f ;  /* 0x0000001f000b7802 */ /* 0x000fe20000000f00 */
[----:B------:R-:W-:-:S07]  /*27e70*/  IMAD.MOV.U32 R15, RZ, RZ, -0x1 ;  /* 0xffffffffff0f7424 */ /* 0x000fce00078e00ff */
[----:B-12345:R-:W-:Y:S05]  /*27e80*/  WARPSYNC.COLLECTIVE R15, `(.L_x_3180) ;  /* 0x000000000f087348 */ /* 0x03efea0003c00000 */
[----:B------:R0:W0:Y:S02]  /*27e90*/  SHFL.IDX P6, R14, R13, R12, R11 ;  /* 0x0000000c0d0e7389 */ /* 0x00002400000c000b */
[----:B012345:R-:W-:Y:S01]  /*27ea0*/  ENDCOLLECTIVE ;  /* 0x000000000000791b */ /* 0x03ffe20003800000 */
.L_x_3180:
[----:B------:R-:W-:Y:S05]  /*27eb0*/  BSYNC B0 ;  /* 0x0000000000007941 */ /* 0x000fea0003800000 */
.L_x_3179:
[----:B------:R-:W-:Y:S01]  /*27ec0*/  IMAD.MOV.U32 R2, RZ, RZ, R14 ;  /* 0x000000ffff027224 */ /* 0x000fe200078e000e */
[----:B------:R-:W-:Y:S06]  /*27ed0*/  BRA `(.L_x_3181) ;  /* 0xffffffcc00ac7947 */ /* 0x000fec000383ffff */
.L_x_3076:
[----:B0-----:R0:W2:Y:S02]  /*27ee0*/  SYNCS.PHASECHK.TRANS64.TRYWAIT P0, [R0+URZ+0x34820], R3 ;  /* 0x03482003000075a7 */ /* 0x0010a4000800017f */
[----:B--2---:R-:W-:Y:S05]  /*27ef0*/  @!P0 NANOSLEEP.SYNCS 0x989680 ;  /* 0x009896800000895d */ /* 0x004fea0003900000 */
[----:B------:R-:W2:Y:S02]  /*27f00*/  @!P0 SYNCS.PHASECHK.TRANS64 P0, [R0+URZ+0x34820], R3 ;  /* 0x03482003000085a7 */ /* 0x000ea4000800007f */
[----:B--2---:R-:W-:Y:S05]  /*27f10*/  @!P0 BRA `(.L_x_3076) ;  /* 0xfffffffc00f08947 */ /* 0x004fea000383ffff */
[----:B------:R-:W-:Y:S05]  /*27f20*/  BRA `(.L_x_3182) ;  /* 0xffffffd400307947 */ /* 0x000fea000383ffff */
.L_x_3077:
[----:B------:R-:W2:Y:S01]  /*27f30*/  S2R R2, SR_TID.X ;  /* 0x0000000000027919 */ /* 0x000ea20000002100 */
[----:B------:R-:W-:Y:S01]  /*27f40*/  BSSY B0, `(.L_x_3183) ;  /* 0x000000a000007945 */ /* 0x000fe20003800000 */
[----:B------:R-:W-:Y:S01]  /*27f50*/  IMAD.MOV.U32 R12, RZ, RZ, RZ ;  /* 0x000000ffff0c7224 */ /* 0x000fe200078e00ff */
[----:B------:R-:W-:Y:S01]  /*27f60*/  MOV R15, 0xffffffff ;  /* 0xffffffff000f7802 */ /* 0x000fe20000000f00 */
[----:B------:R-:W-:Y:S01]  /*27f70*/  IMAD.MOV.U32 R11, RZ, RZ, 0x1f ;  /* 0x0000001fff0b7424 */ /* 0x000fe200078e00ff */
[----:B--2---:R-:W-:-:S04]  /*27f80*/  SHF.R.U32.HI R2, RZ, 0x5, R2 ;  /* 0x00000005ff027819 */ /* 0x004fc80000011602 */
[----:B------:R-:W-:-:S04]  /*27f90*/  LOP3.LUT R2, R2, 0x3, RZ, 0xc0, !PT ;  /* 0x0000000302027812 */ /* 0x000fc800078ec0ff */
[----:B------:R-:W-:-:S07]  /*27fa0*/  MOV R13, R2 ;  /* 0x00000002000d7202 */ /* 0x000fce0000000f00 */
[----:B01-3-5:R-:W-:Y:S05]  /*27fb0*/  WARPSYNC.COLLECTIVE R15, `(.L_x_3184) ;  /* 0x000000000f087348 */ /* 0x02bfea0003c00000 */
[----:B------:R2:W4:Y:S02]  /*27fc0*/  SHFL.IDX P6, R14, R13, R12, R11 ;  /* 0x0000000c0d0e7389 */ /* 0x00052400000c000b */
[----:B012345:R-:W-:Y:S01]  /*27fd0*/  ENDCOLLECTIVE ;  /* 0x000000000000791b */ /* 0x03ffe20003800000 */
.L_x_3184:
[----:B------:R-:W-:Y:S05]  /*27fe0*/  BSYNC B0 ;  /* 0x0000000000007941 */ /* 0x000fea0003800000 */
.L_x_3183:
[----:B------:R-:W-:Y:S05]  /*27ff0*/  BRA `(.L_x_3185) ;  /* 0xffffffd400187947 */ /* 0x000fea000383ffff */
.L_x_3078:
[----:B------:R-:W-:Y:S01]  /*28000*/  BSSY B0, `(.L_x_3186) ;  /* 0x0000006000007945 */ /* 0x000fe20003800000 */
[----:B------:R-:W-:-:S07]  /*28010*/  IMAD.MOV.U32 R15, RZ, RZ, -0x1 ;  /* 0xffffffffff0f7424 */ /* 0x000fce00078e00ff */
[----:B0123-5:R-:W-:Y:S05]  /*28020*/  WARPSYNC.COLLECTIVE R15, `(.L_x_3187) ;  /* 0x000000000f0c7348 */ /* 0x02ffea0003c00000 */
[----:B------:R-:W-:Y:S02]  /*28030*/  ELECT P6, UR62, PT ;  /* 0x00000000003e782f */ /* 0x000fe400038c0000 */
[----:B------:R-:W-:Y:S01]  /*28040*/  MOV R14, UR62 ;  /* 0x0000003e000e7c02 */ /* 0x000fe20008000f00 */
[----:B0123-5:R-:W-:Y:S10]  /*28050*/  ENDCOLLECTIVE ;  /* 0x000000000000791b */ /* 0x02fff40003800000 */
.L_x_3187:
[----:B------:R-:W-:Y:S05]  /*28060*/  BSYNC B0 ;  /* 0x0000000000007941 */ /* 0x000fea0003800000 */
.L_x_3186:
[----:B------:R-:W-:Y:S05]  /*28070*/  BRA `(.L_x_3188) ;  /* 0xffffffd4000c7947 */ /* 0x000fea000383ffff */
.L_x_3080:
[----:B0-----:R0:W2:Y:S02]  /*28080*/  SYNCS.PHASECHK.TRANS64.TRYWAIT P0, [R6+URZ], R5 ;  /* 0x00000005060075a7 */ /* 0x0010a4000800017f */
[----:B--2---:R-:W-:Y:S05]  /*28090*/  @!P0 NANOSLEEP.SYNCS 0x989680 ;  /* 0x009896800000895d */ /* 0x004fea0003900000 */
[----:B------:R-:W2:Y:S02]  /*280a0*/  @!P0 SYNCS.PHASECHK.TRANS64 P0, [R6+URZ], R5 ;  /* 0x00000005060085a7 */ /* 0x000ea4000800007f */
[----:B--2---:R-:W-:Y:S05]  /*280b0*/  @!P0 BRA `(.L_x_3080) ;  /* 0xfffffffc00f08947 */ /* 0x004fea000383ffff */
[----:B------:R-:W-:Y:S05]  /*280c0*/  BRA `(.L_x_3189) ;  /* 0xffffffd400507947 */ /* 0x000fea000383ffff */
.L_x_3081:
[----:B--2---:R2:W3:Y:S02]  /*280d0*/  SYNCS.PHASECHK.TRANS64.TRYWAIT P0, [R7+URZ], R2 ;  /* 0x00000002070075a7 */ /* 0x0044e4000800017f */
[----:B---3--:R-:W-:Y:S05]  /*280e0*/  @!P0 NANOSLEEP.SYNCS 0x989680 ;  /* 0x009896800000895d */ /* 0x008fea0003900000 */
[----:B------:R-:W3:Y:S02]  /*280f0*/  @!P0 SYNCS.PHASECHK.TRANS64 P0, [R7+URZ], R2 ;  /* 0x00000002070085a7 */ /* 0x000ee4000800007f */
[----:B---3--:R-:W-:Y:S05]  /*28100*/  @!P0 BRA `(.L_x_3081) ;  /* 0xfffffffc00f08947 */ /* 0x008fea000383ffff */
[----:B------:R-:W-:Y:S05]  /*28110*/  BRA `(.L_x_3190) ;  /* 0xffffffd400447947 */ /* 0x000fea000383ffff */
.L_x_3083:
[----:B---3--:R3:W4:Y:S02]  /*28120*/  SYNCS.PHASECHK.TRANS64.TRYWAIT P0, [R4+URZ], R5 ;  /* 0x00000005040075a7 */ /* 0x008724000800017f */
[----:B----4-:R-:W-:Y:S05]  /*28130*/  @!P0 NANOSLEEP.SYNCS 0x989680 ;  /* 0x009896800000895d */ /* 0x010fea0003900000 */
[----:B------:R-:W4:Y:S02]  /*28140*/  @!P0 SYNCS.PHASECHK.TRANS64 P0, [R4+URZ], R5 ;  /* 0x00000005040085a7 */ /* 0x000f24000800007f */
[----:B----4-:R-:W-:Y:S05]  /*28150*/  @!P0 BRA `(.L_x_3083) ;  /* 0xfffffffc00f08947 */ /* 0x010fea000383ffff */
[----:B------:R-:W-:Y:S05]  /*28160*/  BRA `(.L_x_3191) ;  /* 0xffffffd4004c7947 */ /* 0x000fea000383ffff */
.L_x_3192:
        /* <DEDUP_REMOVED lines=9> */
.L_x_3202:


//--------------------- .nv.global.init           --------------------------
	.section	.nv.global.init,"aw",@progbits
.nv.global.init:
	.type		$str$23,@object
	.size		$str$23,($str$24 - $str$23)
$str$23:
        /*0000*/ 	.byte	0x28, 0x61, 0x64, 0x64, 0x72, 0x65, 0x73, 0x73, 0x20, 0x26, 0x20, 0x6d, 0x61, 0x73, 0x6b, 0x29
        /*0010*/ 	.byte	0x20, 0x3d, 0x3d, 0x20, 0x30, 0x00
	.type		$str$24,@object
	.size		$str$24,(__unnamed_11 - $str$24)
$str$24:
        /*0016*/ 	.byte	0x2f, 0x74, 0x6d, 0x70, 0x2f, 0x6f, 0x73, 0x73, 0x5f, 0x6b, 0x65, 0x72, 0x6e, 0x65, 0x6c, 0x73
        /*0026*/ 	.byte	0x5f, 0x73, 0x72, 0x63, 0x2f, 0x66, 0x6c, 0x61, 0x73, 0x68, 0x5f, 0x61, 0x74, 0x74, 0x65, 0x6e
        /*0036*/ 	.byte	0x74, 0x69, 0x6f, 0x6e, 0x2f, 0x63, 0x73, 0x72, 0x63, 0x2f, 0x63, 0x75, 0x74, 0x6c, 0x61, 0x73
        /*0046*/ 	.byte	0x73, 0x2f, 0x69, 0x6e, 0x63, 0x6c, 0x75, 0x64, 0x65, 0x2f, 0x63, 0x75, 0x74, 0x65, 0x2f, 0x70
        /*0056*/ 	.byte	0x6f, 0x69, 0x6e, 0x74, 0x65, 0x72, 0x5f, 0x66, 0x6c, 0x61, 0x67, 0x67, 0x65, 0x64, 0x2e, 0x68
        /*0066*/ 	.byte	0x70, 0x70, 0x00
	.type		__unnamed_11,@object
	.size		__unnamed_11,(__unnamed_4 - __unnamed_11)
__unnamed_11:
        /* <DEDUP_REMOVED lines=24> */
	.type		__unnamed_4,@object
	.size		__unnamed_4,(__unnamed_6 - __unnamed_4)
__unnamed_4:
        /* <DEDUP_REMOVED lines=24> */
	.type		__unnamed_6,@object
	.size		__unnamed_6,(__unnamed_9 - __unnamed_6)
__unnamed_6:
        /* <DEDUP_REMOVED lines=24> */
	.type		__unnamed_9,@object
	.size		__unnamed_9,(__unnamed_5 - __unnamed_9)
__unnamed_9:
        /* <DEDUP_REMOVED lines=29> */
	.type		__unnamed_5,@object
	.size		__unnamed_5,(__unnamed_3 - __unnamed_5)
__unnamed_5:
        /* <DEDUP_REMOVED lines=29> */
	.type		__unnamed_3,@object
	.size		__unnamed_3,(__unnamed_8 - __unnamed_3)
__unnamed_3:
        /* <DEDUP_REMOVED lines=29> */
	.type		__unnamed_8,@object
	.size		__unnamed_8,(__unnamed_10 - __unnamed_8)
__unnamed_8:
        /* <DEDUP_REMOVED lines=29> */
	.type		__unnamed_10,@object
	.size		__unnamed_10,(__unnamed_2 - __unnamed_10)
__unnamed_10:
        /* <DEDUP_REMOVED lines=29> */
	.type		__unnamed_2,@object
	.size		__unnamed_2,(__unnamed_1 - __unnamed_2)
__unnamed_2:
        /* <DEDUP_REMOVED lines=29> */
	.type		__unnamed_1,@object
	.size		__unnamed_1,(__unnamed_7 - __unnamed_1)
__unnamed_1:
        /* <DEDUP_REMOVED lines=28> */
        /*1171*/ 	.byte	0x32, 0x34, 0x35, 0x37, 0x36, 0x3e, 0x3e, 0x3e, 0x3e, 0x3e, 0x20, 0x26, 0x5d, 0x00
	.type		__unnamed_7,@object
	.size		__unnamed_7,(.L_6 - __unnamed_7)
__unnamed_7:
        /* <DEDUP_REMOVED lines=29> */
.L_6:


//--------------------- .nv.shared._ZN7cutlass13device_kernelIN5flash11enable_sm90INS1_16FlashAttnFwdSm90INS1_25CollectiveMainloopFwdSm90ILi2EN4cute5tupleIJNS5_1CILi1EEES8_S8_EEENS6_IJNS7_ILi128EEESA_NS7_ILi192EEEEEELi128ENS_6half_tEfNS_4arch4Sm90ELb0ELb0ELb1ELb0ELb0ELb0ELb0ELb1ELb1ELb1ELb0ELb0EEENS1_21CollectiveEpilogueFwdINS6_IJSA_SA_SA_EEES9_SD_SF_Li256ELb0ELb1ELb0ELb0EEENS1_29StaticPersistentTileSchedulerILb0EEEEEEEEEvNT_6ParamsE --------------------------
	.section	.nv.shared._ZN7cutlass13device_kernelIN5flash11enable_sm90INS1_16FlashAttnFwdSm90INS1_25CollectiveMainloopFwdSm90ILi2EN4cute5tupleIJNS5_1CILi1EEES8_S8_EEENS6_IJNS7_ILi128EEESA_NS7_ILi192EEEEEELi128ENS_6half_tEfNS_4arch4Sm90ELb0ELb0ELb1ELb0ELb0ELb0ELb0ELb1ELb1ELb1ELb0ELb0EEENS1_21CollectiveEpilogueFwdINS6_IJSA_SA_SA_EEES9_SD_SF_Li256ELb0ELb1ELb0ELb0EEENS1_29StaticPersistentTileSchedulerILb0EEEEEEEEEvNT_6ParamsE,"aw",@nobits
	.sectionflags	@""
	.align	16
	.zero		1024


//--------------------- .nv.shared.reserved.0     --------------------------
	.section	.nv.shared.reserved.0,"aw",@nobits
	.weak		__nv_reservedSMEM_offset_0_alias
	.size		__nv_reservedSMEM_offset_0_alias, 0, 0
	.other		__nv_reservedSMEM_offset_0_alias,@"STO_CUDA_RESERVED_SHARED STV_DEFAULT"
__nv_reservedSMEM_offset_0_alias:
	.zero		0


//--------------------- .nv.global                --------------------------
	.section	.nv.global,"aw",@nobits
.nv.global:
	.type		_ZN86_INTERNAL_5a87fb58_50_flash_fwd_hdim192_128_fp16_softcap_packgqa_sm90_cu_59c7631c_29194cute1_E,@object
	.size		_ZN86_INTERNAL_5a87fb58_50_flash_fwd_hdim192_128_fp16_softcap_packgqa_sm90_cu_59c7631c_29194cute1_E,(_ZN86_INTERNAL_5a87fb58_50_flash_fwd_hdim192_128_fp16_softcap_packgqa_sm90_cu_59c7631c_29194cuda3std3__45__cpo6cbeginE - _ZN86_INTERNAL_5a87fb58_50_flash_fwd_hdim192_128_fp16_softcap_packgqa_sm90_cu_59c7631c_29194cute1_E)
_ZN86_INTERNAL_5a87fb58_50_flash_fwd_hdim192_128_fp16_softcap_packgqa_sm90_cu_59c7631c_29194cute1_E:
	.zero		1
	.type		_ZN86_INTERNAL_5a87fb58_50_flash_fwd_hdim192_128_fp16_softcap_packgqa_sm90_cu_59c7631c_29194cuda3std3__45__cpo6cbeginE,@object
	.size		_ZN86_INTERNAL_5a87fb58_50_flash_fwd_hdim192_128_fp16_softcap_packgqa_sm90_cu_59c7631c_29194cuda3std3__45__cpo6cbeginE,(_ZN86_INTERNAL_5a87fb58_50_flash_fwd_hdim192_128_fp16_softcap_packgqa_sm90_cu_59c7631c_29194cuda3std3__48in_placeE - _ZN86_INTERNAL_5a87fb58_50_flash_fwd_hdim192_128_fp16_softcap_packgqa_sm90_cu_59c7631c_29194cuda3std3__45__cpo6cbeginE)
_ZN86_INTERNAL_5a87fb58_50_flash_fwd_hdim192_128_fp16_softcap_packgqa_sm90_cu_59c7631c_29194cuda3std3__45__cpo6cbeginE:
	.zero		1
	.type		_ZN86_INTERNAL_5a87fb58_50_flash_fwd_hdim192_128_fp16_softcap_packgqa_sm90_cu_59c7631c_29194cuda3std3__48in_placeE,@object
	.size		_ZN86_INTERNAL_5a87fb58_50_flash_fwd_hdim192_128_fp16_softcap_packgqa_sm90_cu_59c7631c_29194cuda3std3__48in_placeE,(_ZN86_INTERNAL_5a87fb58_50_flash_fwd_hdim192_128_fp16_softcap_packgqa_sm90_cu_59c7631c_29194cuda3std6ranges3__45__cpo9iter_moveE - _ZN86_INTERNAL_5a87fb58_50_flash_fwd_hdim192_128_fp16_softcap_packgqa_sm90_cu_59c7631c_29194cuda3std3__48in_placeE)
_ZN86_INTERNAL_5a87fb58_50_flash_fwd_hdim192_128_fp16_softcap_packgqa_sm90_cu_59c7631c_29194cuda3std3__48in_placeE:
	.zero		1
	.type		_ZN86_INTERNAL_5a87fb58_50_flash_fwd_hdim192_128_fp16_softcap_packgqa_sm90_cu_59c7631c_29194cuda3std6ranges3__45__cpo9iter_moveE,@object
	.size		_ZN86_INTERNAL_5a87fb58_50_flash_fwd_hdim192_128_fp16_softcap_packgqa_sm90_cu_59c7631c_29194cuda3std6ranges3__45__cpo9iter_moveE,(_ZN86_INTERNAL_5a87fb58_50_flash_fwd_hdim192_128_fp16_softcap_packgqa_sm90_cu_59c7631c_29194cuda3std3__45__cpo5beginE - _ZN86_INTERNAL_5a87fb58_50_flash_fwd_hdim192_128_fp16_softcap_packgqa_sm90_cu_59c7631c_29194cuda3std6ranges3__45__cpo9iter_moveE)
_ZN86_INTERNAL_5a87fb58_50_flash_fwd_hdim192_128_fp16_softcap_packgqa_sm90_cu_59c7631c_29194cuda3std6ranges3__45__cpo9iter_moveE:
	.zero		1
	.type		_ZN86_INTERNAL_5a87fb58_50_flash_fwd_hdim192_128_fp16_softcap_packgqa_sm90_cu_59c7631c_29194cuda3std3__45__cpo5beginE,@object
	.size		_ZN86_INTERNAL_5a87fb58_50_flash_fwd_hdim192_128_fp16_softcap_packgqa_sm90_cu_59c7631c_29194cuda3std3__45__cpo5beginE,(_ZN86_INTERNAL_5a87fb58_50_flash_fwd_hdim192_128_fp16_softcap_packgqa_sm90_cu_59c7631c_29194cuda3std3__488_GLOBAL__N__5a87fb58_50_flash_fwd_hdim192_128_fp16_softcap_packgqa_sm90_cu_59c7631c_29196ignoreE - _ZN86_INTERNAL_5a87fb58_50_flash_fwd_hdim192_128_fp16_softcap_packgqa_sm90_cu_59c7631c_29194cuda3std3__45__cpo5beginE)
_ZN86_INTERNAL_5a87fb58_50_flash_fwd_hdim192_128_fp16_softcap_packgqa_sm90_cu_59c7631c_29194cuda3std3__45__cpo5beginE:
	.zero		1
	.type		_ZN86_INTERNAL_5a87fb58_50_flash_fwd_hdim192_128_fp16_softcap_packgqa_sm90_cu_59c7631c_29194cuda3std3__488_GLOBAL__N__5a87fb58_50_flash_fwd_hdim192_128_fp16_softcap_packgqa_sm90_cu_59c7631c_29196ignoreE,@object
	.size		_ZN86_INTERNAL_5a87fb58_50_flash_fwd_hdim192_128_fp16_softcap_packgqa_sm90_cu_59c7631c_29194cuda3std3__488_GLOBAL__N__5a87fb58_50_flash_fwd_hdim192_128_fp16_softcap_packgqa_sm90_cu_59c7631c_29196ignoreE,(_ZN86_INTERNAL_5a87fb58_50_flash_fwd_hdim192_128_fp16_softcap_packgqa_sm90_cu_59c7631c_29194cute7productE - _ZN86_INTERNAL_5a87fb58_50_flash_fwd_hdim192_128_fp16_softcap_packgqa_sm90_cu_59c7631c_29194cuda3std3__488_GLOBAL__N__5a87fb58_50_flash_fwd_hdim192_128_fp16_softcap_packgqa_sm90_cu_59c7631c_29196ignoreE)
_ZN86_INTERNAL_5a87fb58_50_flash_fwd_hdim192_128_fp16_softcap_packgqa_sm90_cu_59c7631c_29194cuda3std3__488_GLOBAL__N__5a87fb58_50_flash_fwd_hdim192_128_fp16_softcap_packgqa_sm90_cu_59c7631c_29196ignoreE:
	.zero		1
	.type		_ZN86_INTERNAL_5a87fb58_50_flash_fwd_hdim192_128_fp16_softcap_packgqa_sm90_cu_59c7631c_29194cute7productE,@object
	.size		_ZN86_INTERNAL_5a87fb58_50_flash_fwd_hdim192_128_fp16_softcap_packgqa_sm90_cu_59c7631c_29194cute7productE,(_ZN86_INTERNAL_5a87fb58_50_flash_fwd_hdim192_128_fp16_softcap_packgqa_sm90_cu_59c7631c_29194cuda3std3__45__cpo3endE - _ZN86_INTERNAL_5a87fb58_50_flash_fwd_hdim192_128_fp16_softcap_packgqa_sm90_cu_59c7631c_29194cute7productE)
_ZN86_INTERNAL_5a87fb58_50_flash_fwd_hdim192_128_fp16_softcap_packgqa_sm90_cu_59c7631c_29194cute7productE:
	.zero		1
	.type		_ZN86_INTERNAL_5a87fb58_50_flash_fwd_hdim192_128_fp16_softcap_packgqa_sm90_cu_59c7631c_29194cuda3std3__45__cpo3endE,@object
	.size		_ZN86_INTERNAL_5a87fb58_50_flash_fwd_hdim192_128_fp16_softcap_packgqa_sm90_cu_59c7631c_29194cuda3std3__45__cpo3endE,(_ZN86_INTERNAL_5a87fb58_50_flash_fwd_hdim192_128_fp16_softcap_packgqa_sm90_cu_59c7631c_29194cuda3std3__419piecewise_constructE - _ZN86_INTERNAL_5a87fb58_50_flash_fwd_hdim192_128_fp16_softcap_packgqa_sm90_cu_59c7631c_29194cuda3std3__45__cpo3endE)
_ZN86_INTERNAL_5a87fb58_50_flash_fwd_hdim192_128_fp16_softcap_packgqa_sm90_cu_59c7631c_29194cuda3std3__45__cpo3endE:
	.zero		1
	.type		_ZN86_INTERNAL_5a87fb58_50_flash_fwd_hdim192_128_fp16_softcap_packgqa_sm90_cu_59c7631c_29194cuda3std3__419piecewise_constructE,@object
	.size		_ZN86_INTERNAL_5a87fb58_50_flash_fwd_hdim192_128_fp16_softcap_packgqa_sm90_cu_59c7631c_29194cuda3std3__419piecewise_constructE,(_ZN86_INTERNAL_5a87fb58_50_flash_fwd_hdim192_128_fp16_softcap_packgqa_sm90_cu_59c7631c_29194cuda3std3__45__cpo4cendE - _ZN86_INTERNAL_5a87fb58_50_flash_fwd_hdim192_128_fp16_softcap_packgqa_sm90_cu_59c7631c_29194cuda3std3__419piecewise_constructE)
_ZN86_INTERNAL_5a87fb58_50_flash_fwd_hdim192_128_fp16_softcap_packgqa_sm90_cu_59c7631c_29194cuda3std3__419piecewise_constructE:
	.zero		1
	.type		_ZN86_INTERNAL_5a87fb58_50_flash_fwd_hdim192_128_fp16_softcap_packgqa_sm90_cu_59c7631c_29194cuda3std3__45__cpo4cendE,@object
	.size		_ZN86_INTERNAL_5a87fb58_50_flash_fwd_hdim192_128_fp16_softcap_packgqa_sm90_cu_59c7631c_29194cuda3std3__45__cpo4cendE,(_ZN86_INTERNAL_5a87fb58_50_flash_fwd_hdim192_128_fp16_softcap_packgqa_sm90_cu_59c7631c_29194cuda3std6ranges3__45__cpo4swapE - _ZN86_INTERNAL_5a87fb58_50_flash_fwd_hdim192_128_fp16_softcap_packgqa_sm90_cu_59c7631c_29194cuda3std3__45__cpo4cendE)
_ZN86_INTERNAL_5a87fb58_50_flash_fwd_hdim192_128_fp16_softcap_packgqa_sm90_cu_59c7631c_29194cuda3std3__45__cpo4cendE:
	.zero		1
	.type		_ZN86_INTERNAL_5a87fb58_50_flash_fwd_hdim192_128_fp16_softcap_packgqa_sm90_cu_59c7631c_29194cuda3std6ranges3__45__cpo4swapE,@object
	.size		_ZN86_INTERNAL_5a87fb58_50_flash_fwd_hdim192_128_fp16_softcap_packgqa_sm90_cu_59c7631c_29194cuda3std6ranges3__45__cpo4swapE,(.L_18 - _ZN86_INTERNAL_5a87fb58_50_flash_fwd_hdim192_128_fp16_softcap_packgqa_sm90_cu_59c7631c_29194cuda3std6ranges3__45__cpo4swapE)
_ZN86_INTERNAL_5a87fb58_50_flash_fwd_hdim192_128_fp16_softcap_packgqa_sm90_cu_59c7631c_29194cuda3std6ranges3__45__cpo4swapE:
	.zero		1
.L_18:


//--------------------- .nv.shared._ZN7cutlass13device_kernelIN5flash11enable_sm90INS1_16FlashAttnFwdSm90INS1_25CollectiveMainloopFwdSm90ILi2EN4cute5tupleIJNS5_1CILi2EEENS7_ILi1EEES9_EEENS6_IJNS7_ILi128EEESB_NS7_ILi192EEEEEELi128ENS_6half_tEfNS_4arch4Sm90ELb0ELb0ELb1ELb0ELb0ELb0ELb0ELb1ELb1ELb1ELb0ELb0EEENS1_21CollectiveEpilogueFwdINS6_IJSB_SB_SB_EEESA_SE_SG_Li256ELb0ELb1ELb0ELb0EEENS1_29StaticPersistentTileSchedulerILb0EEEEEEEEEvNT_6ParamsE --------------------------
	.section	.nv.shared._ZN7cutlass13device_kernelIN5flash11enable_sm90INS1_16FlashAttnFwdSm90INS1_25CollectiveMainloopFwdSm90ILi2EN4cute5tupleIJNS5_1CILi2EEENS7_ILi1EEES9_EEENS6_IJNS7_ILi128EEESB_NS7_ILi192EEEEEELi128ENS_6half_tEfNS_4arch4Sm90ELb0ELb0ELb1ELb0ELb0ELb0ELb0ELb1ELb1ELb1ELb0ELb0EEENS1_21CollectiveEpilogueFwdINS6_IJSB_SB_SB_EEESA_SE_SG_Li256ELb0ELb1ELb0ELb0EEENS1_29StaticPersistentTileSchedulerILb0EEEEEEEEEvNT_6ParamsE,"aw",@nobits
	.sectionflags	@""
	.align	16
	.zero		1024


//--------------------- .nv.shared._ZN7cutlass13device_kernelIN5flash11enable_sm90INS1_16FlashAttnFwdSm90INS1_25CollectiveMainloopFwdSm90ILi2EN4cute5tupleIJNS5_1CILi1EEES8_S8_EEENS6_IJNS7_ILi128EEESA_NS7_ILi192EEEEEELi128ENS_6half_tEfNS_4arch4Sm90ELb0ELb0ELb1ELb1ELb0ELb0ELb0ELb1ELb1ELb1ELb0ELb0EEENS1_21CollectiveEpilogueFwdINS6_IJSA_SA_SA_EEES9_SD_SF_Li256ELb1ELb1ELb0ELb0EEENS1_36VarlenDynamicPersistentTileSchedulerILi128ELi128ELi256ELi128ELb0ELb1ELb1ELb0ELb1ELb1EEEEEEEEEvNT_6ParamsE --------------------------
	.section	.nv.shared._ZN7cutlass13device_kernelIN5flash11enable_sm90INS1_16FlashAttnFwdSm90INS1_25CollectiveMainloopFwdSm90ILi2EN4cute5tupleIJNS5_1CILi1EEES8_S8_EEENS6_IJNS7_ILi128EEESA_NS7_ILi192EEEEEELi128ENS_6half_tEfNS_4arch4Sm90ELb0ELb0ELb1ELb1ELb0ELb0ELb0ELb1ELb1ELb1ELb0ELb0EEENS1_21CollectiveEpilogueFwdINS6_IJSA_SA_SA_EEES9_SD_SF_Li256ELb1ELb1ELb0ELb0EEENS1_36VarlenDynamicPersistentTileSchedulerILi128ELi128ELi256ELi128ELb0ELb1ELb1ELb0ELb1ELb1EEEEEEEEEvNT_6ParamsE,"aw",@nobits
	.sectionflags	@""
	.align	16
	.zero		1024


//--------------------- .nv.shared._ZN7cutlass13device_kernelIN5flash11enable_sm90INS1_16FlashAttnFwdSm90INS1_25CollectiveMainloopFwdSm90ILi2EN4cute5tupleIJNS5_1CILi1EEES8_S8_EEENS6_IJNS7_ILi128EEESA_NS7_ILi192EEEEEELi128ENS_6half_tEfNS_4arch4Sm90ELb0ELb0ELb1ELb1ELb0ELb1ELb0ELb1ELb1ELb1ELb0ELb0EEENS1_21CollectiveEpilogueFwdINS6_IJSA_SA_SA_EEES9_SD_SF_Li256ELb1ELb1ELb0ELb0EEENS1_36VarlenDynamicPersistentTileSchedulerILi128ELi128ELi256ELi128ELb0ELb1ELb1ELb0ELb1ELb1EEEEEEEEEvNT_6ParamsE --------------------------
	.section	.nv.shared._ZN7cutlass13device_kernelIN5flash11enable_sm90INS1_16FlashAttnFwdSm90INS1_25CollectiveMainloopFwdSm90ILi2EN4cute5tupleIJNS5_1CILi1EEES8_S8_EEENS6_IJNS7_ILi128EEESA_NS7_ILi192EEEEEELi128ENS_6half_tEfNS_4arch4Sm90ELb0ELb0ELb1ELb1ELb0ELb1ELb0ELb1ELb1ELb1ELb0ELb0EEENS1_21CollectiveEpilogueFwdINS6_IJSA_SA_SA_EEES9_SD_SF_Li256ELb1ELb1ELb0ELb0EEENS1_36VarlenDynamicPersistentTileSchedulerILi128ELi128ELi256ELi128ELb0ELb1ELb1ELb0ELb1ELb1EEEEEEEEEvNT_6ParamsE,"aw",@nobits
	.sectionflags	@""
	.align	16
	.zero		1024


//--------------------- .nv.shared._ZN7cutlass13device_kernelIN5flash11enable_sm90INS1_16FlashAttnFwdSm90INS1_25CollectiveMainloopFwdSm90ILi2EN4cute5tupleIJNS5_1CILi1EEES8_S8_EEENS6_IJNS7_ILi128EEENS7_ILi96EEENS7_ILi192EEEEEELi128ENS_6half_tEfNS_4arch4Sm90ELb0ELb1ELb1ELb0ELb0ELb0ELb0ELb1ELb1ELb1ELb0ELb0EEENS1_21CollectiveEpilogueFwdINS6_IJSA_SA_SB_EEES9_SE_SG_Li256ELb0ELb1ELb0ELb0EEENS1_30DynamicPersistentTileSchedulerILi256ELi128ELb0ELb1ELb1EEEEEEEEEvNT_6ParamsE --------------------------
	.section	.nv.shared._ZN7cutlass13device_kernelIN5flash11enable_sm90INS1_16FlashAttnFwdSm90INS1_25CollectiveMainloopFwdSm90ILi2EN4cute5tupleIJNS5_1CILi1EEES8_S8_EEENS6_IJNS7_ILi128EEENS7_ILi96EEENS7_ILi192EEEEEELi128ENS_6half_tEfNS_4arch4Sm90ELb0ELb1ELb1ELb0ELb0ELb0ELb0ELb1ELb1ELb1ELb0ELb0EEENS1_21CollectiveEpilogueFwdINS6_IJSA_SA_SB_EEES9_SE_SG_Li256ELb0ELb1ELb0ELb0EEENS1_30DynamicPersistentTileSchedulerILi256ELi128ELb0ELb1ELb1EEEEEEEEEvNT_6ParamsE,"aw",@nobits
	.sectionflags	@""
	.align	16
	.zero		1024


//--------------------- .nv.shared._ZN7cutlass13device_kernelIN5flash11enable_sm90INS1_16FlashAttnFwdSm90INS1_25CollectiveMainloopFwdSm90ILi2EN4cute5tupleIJNS5_1CILi1EEES8_S8_EEENS6_IJNS7_ILi128EEENS7_ILi96EEENS7_ILi192EEEEEELi128ENS_6half_tEfNS_4arch4Sm90ELb0ELb1ELb1ELb1ELb0ELb0ELb0ELb1ELb1ELb1ELb0ELb0EEENS1_21CollectiveEpilogueFwdINS6_IJSA_SA_SB_EEES9_SE_SG_Li256ELb1ELb1ELb0ELb0EEENS1_36VarlenDynamicPersistentTileSchedulerILi128ELi96ELi256ELi128ELb0ELb1ELb1ELb1ELb0ELb1EEEEEEEEEvNT_6ParamsE --------------------------
	.section	.nv.shared._ZN7cutlass13device_kernelIN5flash11enable_sm90INS1_16FlashAttnFwdSm90INS1_25CollectiveMainloopFwdSm90ILi2EN4cute5tupleIJNS5_1CILi1EEES8_S8_EEENS6_IJNS7_ILi128EEENS7_ILi96EEENS7_ILi192EEEEEELi128ENS_6half_tEfNS_4arch4Sm90ELb0ELb1ELb1ELb1ELb0ELb0ELb0ELb1ELb1ELb1ELb0ELb0EEENS1_21CollectiveEpilogueFwdINS6_IJSA_SA_SB_EEES9_SE_SG_Li256ELb1ELb1ELb0ELb0EEENS1_36VarlenDynamicPersistentTileSchedulerILi128ELi96ELi256ELi128ELb0ELb1ELb1ELb1ELb0ELb1EEEEEEEEEvNT_6ParamsE,"aw",@nobits
	.sectionflags	@""
	.align	16
	.zero		1024


//--------------------- .nv.shared._ZN7cutlass13device_kernelIN5flash11enable_sm90INS1_16FlashAttnFwdSm90INS1_25CollectiveMainloopFwdSm90ILi2EN4cute5tupleIJNS5_1CILi1EEES8_S8_EEENS6_IJNS7_ILi128EEENS7_ILi96EEENS7_ILi192EEEEEELi128ENS_6half_tEfNS_4arch4Sm90ELb0ELb1ELb1ELb1ELb0ELb1ELb0ELb1ELb1ELb1ELb0ELb0EEENS1_21CollectiveEpilogueFwdINS6_IJSA_SA_SB_EEES9_SE_SG_Li256ELb1ELb1ELb0ELb0EEENS1_36VarlenDynamicPersistentTileSchedulerILi128ELi96ELi256ELi128ELb0ELb1ELb1ELb1ELb0ELb1EEEEEEEEEvNT_6ParamsE --------------------------
	.section	.nv.shared._ZN7cutlass13device_kernelIN5flash11enable_sm90INS1_16FlashAttnFwdSm90INS1_25CollectiveMainloopFwdSm90ILi2EN4cute5tupleIJNS5_1CILi1EEES8_S8_EEENS6_IJNS7_ILi128EEENS7_ILi96EEENS7_ILi192EEEEEELi128ENS_6half_tEfNS_4arch4Sm90ELb0ELb1ELb1ELb1ELb0ELb1ELb0ELb1ELb1ELb1ELb0ELb0EEENS1_21CollectiveEpilogueFwdINS6_IJSA_SA_SB_EEES9_SE_SG_Li256ELb1ELb1ELb0ELb0EEENS1_36VarlenDynamicPersistentTileSchedulerILi128ELi96ELi256ELi128ELb0ELb1ELb1ELb1ELb0ELb1EEEEEEEEEvNT_6ParamsE,"aw",@nobits
	.sectionflags	@""
	.align	16
	.zero		1024


//--------------------- .nv.shared._ZN7cutlass13device_kernelIN5flash11enable_sm90INS1_16FlashAttnFwdSm90INS1_25CollectiveMainloopFwdSm90ILi2EN4cute5tupleIJNS5_1CILi1EEES8_S8_EEENS6_IJNS7_ILi128EEESA_NS7_ILi192EEEEEELi128ENS_6half_tEfNS_4arch4Sm90ELb1ELb0ELb1ELb0ELb0ELb0ELb0ELb1ELb1ELb1ELb0ELb0EEENS1_21CollectiveEpilogueFwdINS6_IJSA_SA_SA_EEES9_SD_SF_Li256ELb0ELb1ELb0ELb0EEENS1_30DynamicPersistentTileSchedulerILi256ELi128ELb0ELb1ELb1EEEEEEEEEvNT_6ParamsE --------------------------
	.section	.nv.shared._ZN7cutlass13device_kernelIN5flash11enable_sm90INS1_16FlashAttnFwdSm90INS1_25CollectiveMainloopFwdSm90ILi2EN4cute5tupleIJNS5_1CILi1EEES8_S8_EEENS6_IJNS7_ILi128EEESA_NS7_ILi192EEEEEELi128ENS_6half_tEfNS_4arch4Sm90ELb1ELb0ELb1ELb0ELb0ELb0ELb0ELb1ELb1ELb1ELb0ELb0EEENS1_21CollectiveEpilogueFwdINS6_IJSA_SA_SA_EEES9_SD_SF_Li256ELb0ELb1ELb0ELb0EEENS1_30DynamicPersistentTileSchedulerILi256ELi128ELb0ELb1ELb1EEEEEEEEEvNT_6ParamsE,"aw",@nobits
	.sectionflags	@""
	.align	16
	.zero		1024


//--------------------- .nv.shared._ZN7cutlass13device_kernelIN5flash11enable_sm90INS1_16FlashAttnFwdSm90INS1_25CollectiveMainloopFwdSm90ILi2EN4cute5tupleIJNS5_1CILi1EEES8_S8_EEENS6_IJNS7_ILi128EEESA_NS7_ILi192EEEEEELi128ENS_6half_tEfNS_4arch4Sm90ELb1ELb0ELb1ELb1ELb0ELb0ELb0ELb1ELb1ELb1ELb0ELb0EEENS1_21CollectiveEpilogueFwdINS6_IJSA_SA_SA_EEES9_SD_SF_Li256ELb1ELb1ELb0ELb0EEENS1_36VarlenDynamicPersistentTileSchedulerILi128ELi128ELi256ELi128ELb0ELb1ELb1ELb1ELb1ELb1EEEEEEEEEvNT_6ParamsE --------------------------
	.section	.nv.shared._ZN7cutlass13device_kernelIN5flash11enable_sm90INS1_16FlashAttnFwdSm90INS1_25CollectiveMainloopFwdSm90ILi2EN4cute5tupleIJNS5_1CILi1EEES8_S8_EEENS6_IJNS7_ILi128EEESA_NS7_ILi192EEEEEELi128ENS_6half_tEfNS_4arch4Sm90ELb1ELb0ELb1ELb1ELb0ELb0ELb0ELb1ELb1ELb1ELb0ELb0EEENS1_21CollectiveEpilogueFwdINS6_IJSA_SA_SA_EEES9_SD_SF_Li256ELb1ELb1ELb0ELb0EEENS1_36VarlenDynamicPersistentTileSchedulerILi128ELi128ELi256ELi128ELb0ELb1ELb1ELb1ELb1ELb1EEEEEEEEEvNT_6ParamsE,"aw",@nobits
	.sectionflags	@""
	.align	16
	.zero		1024


//--------------------- .nv.shared._ZN7cutlass13device_kernelIN5flash11enable_sm90INS1_16FlashAttnFwdSm90INS1_25CollectiveMainloopFwdSm90ILi2EN4cute5tupleIJNS5_1CILi1EEES8_S8_EEENS6_IJNS7_ILi128EEESA_NS7_ILi192EEEEEELi128ENS_6half_tEfNS_4arch4Sm90ELb1ELb0ELb1ELb1ELb0ELb1ELb0ELb1ELb1ELb1ELb0ELb0EEENS1_21CollectiveEpilogueFwdINS6_IJSA_SA_SA_EEES9_SD_SF_Li256ELb1ELb1ELb0ELb0EEENS1_36VarlenDynamicPersistentTileSchedulerILi128ELi128ELi256ELi128ELb0ELb1ELb1ELb1ELb1ELb1EEEEEEEEEvNT_6ParamsE --------------------------
	.section	.nv.shared._ZN7cutlass13device_kernelIN5flash11enable_sm90INS1_16FlashAttnFwdSm90INS1_25CollectiveMainloopFwdSm90ILi2EN4cute5tupleIJNS5_1CILi1EEES8_S8_EEENS6_IJNS7_ILi128EEESA_NS7_ILi192EEEEEELi128ENS_6half_tEfNS_4arch4Sm90ELb1ELb0ELb1ELb1ELb0ELb1ELb0ELb1ELb1ELb1ELb0ELb0EEENS1_21CollectiveEpilogueFwdINS6_IJSA_SA_SA_EEES9_SD_SF_Li256ELb1ELb1ELb0ELb0EEENS1_36VarlenDynamicPersistentTileSchedulerILi128ELi128ELi256ELi128ELb0ELb1ELb1ELb1ELb1ELb1EEEEEEEEEvNT_6ParamsE,"aw",@nobits
	.sectionflags	@""
	.align	16
	.zero		1024


//--------------------- .nv.constant0._ZN7cutlass13device_kernelIN5flash11enable_sm90INS1_16FlashAttnFwdSm90INS1_25CollectiveMainloopFwdSm90ILi2EN4cute5tupleIJNS5_1CILi1EEES8_S8_EEENS6_IJNS7_ILi128EEESA_NS7_ILi192EEEEEELi128ENS_6half_tEfNS_4arch4Sm90ELb0ELb0ELb1ELb0ELb0ELb0ELb0ELb1ELb1ELb1ELb0ELb0EEENS1_21CollectiveEpilogueFwdINS6_IJSA_SA_SA_EEES9_SD_SF_Li256ELb0ELb1ELb0ELb0EEENS1_29StaticPersistentTileSchedulerILb0EEEEEEEEEvNT_6ParamsE --------------------------
	.section	.nv.constant0._ZN7cutlass13device_kernelIN5flash11enable_sm90INS1_16FlashAttnFwdSm90INS1_25CollectiveMainloopFwdSm90ILi2EN4cute5tupleIJNS5_1CILi1EEES8_S8_EEENS6_IJNS7_ILi128EEESA_NS7_ILi192EEEEEELi128ENS_6half_tEfNS_4arch4Sm90ELb0ELb0ELb1ELb0ELb0ELb0ELb0ELb1ELb1ELb1ELb0ELb0EEENS1_21CollectiveEpilogueFwdINS6_IJSA_SA_SA_EEES9_SD_SF_Li256ELb0ELb1ELb0ELb0EEENS1_29StaticPersistentTileSchedulerILb0EEEEEEEEEvNT_6ParamsE,"a",@progbits
	.sectionflags	@""
	.align	4
.nv.constant0._ZN7cutlass13device_kernelIN5flash11enable_sm90INS1_16FlashAttnFwdSm90INS1_25CollectiveMainloopFwdSm90ILi2EN4cute5tupleIJNS5_1CILi1EEES8_S8_EEENS6_IJNS7_ILi128EEESA_NS7_ILi192EEEEEELi128ENS_6half_tEfNS_4arch4Sm90ELb0ELb0ELb1ELb0ELb0ELb0ELb0ELb1ELb1ELb1ELb0ELb0EEENS1_21CollectiveEpilogueFwdINS6_IJSA_SA_SA_EEES9_SD_SF_Li256ELb0ELb1ELb0ELb0EEENS1_29StaticPersistentTileSchedulerILb0EEEEEEEEEvNT_6ParamsE:
	.zero		3200


//--------------------- .nv.constant0._ZN7cutlass13device_kernelIN5flash11enable_sm90INS1_16FlashAttnFwdSm90INS1_25CollectiveMainloopFwdSm90ILi2EN4cute5tupleIJNS5_1CILi2EEENS7_ILi1EEES9_EEENS6_IJNS7_ILi128EEESB_NS7_ILi192EEEEEELi128ENS_6half_tEfNS_4arch4Sm90ELb0ELb0ELb1ELb0ELb0ELb0ELb0ELb1ELb1ELb1ELb0ELb0EEENS1_21CollectiveEpilogueFwdINS6_IJSB_SB_SB_EEESA_SE_SG_Li256ELb0ELb1ELb0ELb0EEENS1_29StaticPersistentTileSchedulerILb0EEEEEEEEEvNT_6ParamsE --------------------------
	.section	.nv.constant0._ZN7cutlass13device_kernelIN5flash11enable_sm90INS1_16FlashAttnFwdSm90INS1_25CollectiveMainloopFwdSm90ILi2EN4cute5tupleIJNS5_1CILi2EEENS7_ILi1EEES9_EEENS6_IJNS7_ILi128EEESB_NS7_ILi192EEEEEELi128ENS_6half_tEfNS_4arch4Sm90ELb0ELb0ELb1ELb0ELb0ELb0ELb0ELb1ELb1ELb1ELb0ELb0EEENS1_21CollectiveEpilogueFwdINS6_IJSB_SB_SB_EEESA_SE_SG_Li256ELb0ELb1ELb0ELb0EEENS1_29StaticPersistentTileSchedulerILb0EEEEEEEEEvNT_6ParamsE,"a",@progbits
	.sectionflags	@""
	.align	4
.nv.constant0._ZN7cutlass13device_kernelIN5flash11enable_sm90INS1_16FlashAttnFwdSm90INS1_25CollectiveMainloopFwdSm90ILi2EN4cute5tupleIJNS5_1CILi2EEENS7_ILi1EEES9_EEENS6_IJNS7_ILi128EEESB_NS7_ILi192EEEEEELi128ENS_6half_tEfNS_4arch4Sm90ELb0ELb0ELb1ELb0ELb0ELb0ELb0ELb1ELb1ELb1ELb0ELb0EEENS1_21CollectiveEpilogueFwdINS6_IJSB_SB_SB_EEESA_SE_SG_Li256ELb0ELb1ELb0ELb0EEENS1_29StaticPersistentTileSchedulerILb0EEEEEEEEEvNT_6ParamsE:
	.zero		3200


//--------------------- .nv.constant0._ZN7cutlass13device_kernelIN5flash11enable_sm90INS1_16FlashAttnFwdSm90INS1_25CollectiveMainloopFwdSm90ILi2EN4cute5tupleIJNS5_1CILi1EEES8_S8_EEENS6_IJNS7_ILi128EEESA_NS7_ILi192EEEEEELi128ENS_6half_tEfNS_4arch4Sm90ELb0ELb0ELb1ELb1ELb0ELb0ELb0ELb1ELb1ELb1ELb0ELb0EEENS1_21CollectiveEpilogueFwdINS6_IJSA_SA_SA_EEES9_SD_SF_Li256ELb1ELb1ELb0ELb0EEENS1_36VarlenDynamicPersistentTileSchedulerILi128ELi128ELi256ELi128ELb0ELb1ELb1ELb0ELb1ELb1EEEEEEEEEvNT_6ParamsE --------------------------
	.section	.nv.constant0._ZN7cutlass13device_kernelIN5flash11enable_sm90INS1_16FlashAttnFwdSm90INS1_25CollectiveMainloopFwdSm90ILi2EN4cute5tupleIJNS5_1CILi1EEES8_S8_EEENS6_IJNS7_ILi128EEESA_NS7_ILi192EEEEEELi128ENS_6half_tEfNS_4arch4Sm90ELb0ELb0ELb1ELb1ELb0ELb0ELb0ELb1ELb1ELb1ELb0ELb0EEENS1_21CollectiveEpilogueFwdINS6_IJSA_SA_SA_EEES9_SD_SF_Li256ELb1ELb1ELb0ELb0EEENS1_36VarlenDynamicPersistentTileSchedulerILi128ELi128ELi256ELi128ELb0ELb1ELb1ELb0ELb1ELb1EEEEEEEEEvNT_6ParamsE,"a",@progbits
	.sectionflags	@""
	.align	4
.nv.constant0._ZN7cutlass13device_kernelIN5flash11enable_sm90INS1_16FlashAttnFwdSm90INS1_25CollectiveMainloopFwdSm90ILi2EN4cute5tupleIJNS5_1CILi1EEES8_S8_EEENS6_IJNS7_ILi128EEESA_NS7_ILi192EEEEEELi128ENS_6half_tEfNS_4arch4Sm90ELb0ELb0ELb1ELb1ELb0ELb0ELb0ELb1ELb1ELb1ELb0ELb0EEENS1_21CollectiveEpilogueFwdINS6_IJSA_SA_SA_EEES9_SD_SF_Li256ELb1ELb1ELb0ELb0EEENS1_36VarlenDynamicPersistentTileSchedulerILi128ELi128ELi256ELi128ELb0ELb1ELb1ELb0ELb1ELb1EEEEEEEEEvNT_6ParamsE:
	.zero		3328


//--------------------- .nv.constant0._ZN7cutlass13device_kernelIN5flash11enable_sm90INS1_16FlashAttnFwdSm90INS1_25CollectiveMainloopFwdSm90ILi2EN4cute5tupleIJNS5_1CILi1EEES8_S8_EEENS6_IJNS7_ILi128EEESA_NS7_ILi192EEEEEELi128ENS_6half_tEfNS_4arch4Sm90ELb0ELb0ELb1ELb1ELb0ELb1ELb0ELb1ELb1ELb1ELb0ELb0EEENS1_21CollectiveEpilogueFwdINS6_IJSA_SA_SA_EEES9_SD_SF_Li256ELb1ELb1ELb0ELb0EEENS1_36VarlenDynamicPersistentTileSchedulerILi128ELi128ELi256ELi128ELb0ELb1ELb1ELb0ELb1ELb1EEEEEEEEEvNT_6ParamsE --------------------------
	.section	.nv.constant0._ZN7cutlass13device_kernelIN5flash11enable_sm90INS1_16FlashAttnFwdSm90INS1_25CollectiveMainloopFwdSm90ILi2EN4cute5tupleIJNS5_1CILi1EEES8_S8_EEENS6_IJNS7_ILi128EEESA_NS7_ILi192EEEEEELi128ENS_6half_tEfNS_4arch4Sm90ELb0ELb0ELb1ELb1ELb0ELb1ELb0ELb1ELb1ELb1ELb0ELb0EEENS1_21CollectiveEpilogueFwdINS6_IJSA_SA_SA_EEES9_SD_SF_Li256ELb1ELb1ELb0ELb0EEENS1_36VarlenDynamicPersistentTileSchedulerILi128ELi128ELi256ELi128ELb0ELb1ELb1ELb0ELb1ELb1EEEEEEEEEvNT_6ParamsE,"a",@progbits
	.sectionflags	@""
	.align	4
.nv.constant0._ZN7cutlass13device_kernelIN5flash11enable_sm90INS1_16FlashAttnFwdSm90INS1_25CollectiveMainloopFwdSm90ILi2EN4cute5tupleIJNS5_1CILi1EEES8_S8_EEENS6_IJNS7_ILi128EEESA_NS7_ILi192EEEEEELi128ENS_6half_tEfNS_4arch4Sm90ELb0ELb0ELb1ELb1ELb0ELb1ELb0ELb1ELb1ELb1ELb0ELb0EEENS1_21CollectiveEpilogueFwdINS6_IJSA_SA_SA_EEES9_SD_SF_Li256ELb1ELb1ELb0ELb0EEENS1_36VarlenDynamicPersistentTileSchedulerILi128ELi128ELi256ELi128ELb0ELb1ELb1ELb0ELb1ELb1EEEEEEEEEvNT_6ParamsE:
	.zero		3328


//--------------------- .nv.constant0._ZN7cutlass13device_kernelIN5flash11enable_sm90INS1_16FlashAttnFwdSm90INS1_25CollectiveMainloopFwdSm90ILi2EN4cute5tupleIJNS5_1CILi1EEES8_S8_EEENS6_IJNS7_ILi128EEENS7_ILi96EEENS7_ILi192EEEEEELi128ENS_6half_tEfNS_4arch4Sm90ELb0ELb1ELb1ELb0ELb0ELb0ELb0ELb1ELb1ELb1ELb0ELb0EEENS1_21CollectiveEpilogueFwdINS6_IJSA_SA_SB_EEES9_SE_SG_Li256ELb0ELb1ELb0ELb0EEENS1_30DynamicPersistentTileSchedulerILi256ELi128ELb0ELb1ELb1EEEEEEEEEvNT_6ParamsE --------------------------
	.section	.nv.constant0._ZN7cutlass13device_kernelIN5flash11enable_sm90INS1_16FlashAttnFwdSm90INS1_25CollectiveMainloopFwdSm90ILi2EN4cute5tupleIJNS5_1CILi1EEES8_S8_EEENS6_IJNS7_ILi128EEENS7_ILi96EEENS7_ILi192EEEEEELi128ENS_6half_tEfNS_4arch4Sm90ELb0ELb1ELb1ELb0ELb0ELb0ELb0ELb1ELb1ELb1ELb0ELb0EEENS1_21CollectiveEpilogueFwdINS6_IJSA_SA_SB_EEES9_SE_SG_Li256ELb0ELb1ELb0ELb0EEENS1_30DynamicPersistentTileSchedulerILi256ELi128ELb0ELb1ELb1EEEEEEEEEvNT_6ParamsE,"a",@progbits
	.sectionflags	@""
	.align	4
.nv.constant0._ZN7cutlass13device_kernelIN5flash11enable_sm90INS1_16FlashAttnFwdSm90INS1_25CollectiveMainloopFwdSm90ILi2EN4cute5tupleIJNS5_1CILi1EEES8_S8_EEENS6_IJNS7_ILi128EEENS7_ILi96EEENS7_ILi192EEEEEELi128ENS_6half_tEfNS_4arch4Sm90ELb0ELb1ELb1ELb0ELb0ELb0ELb0ELb1ELb1ELb1ELb0ELb0EEENS1_21CollectiveEpilogueFwdINS6_IJSA_SA_SB_EEES9_SE_SG_Li256ELb0ELb1ELb0ELb0EEENS1_30DynamicPersistentTileSchedulerILi256ELi128ELb0ELb1ELb1EEEEEEEEEvNT_6ParamsE:
	.zero		3328


//--------------------- .nv.constant0._ZN7cutlass13device_kernelIN5flash11enable_sm90INS1_16FlashAttnFwdSm90INS1_25CollectiveMainloopFwdSm90ILi2EN4cute5tupleIJNS5_1CILi1EEES8_S8_EEENS6_IJNS7_ILi128EEENS7_ILi96EEENS7_ILi192EEEEEELi128ENS_6half_tEfNS_4arch4Sm90ELb0ELb1ELb1ELb1ELb0ELb0ELb0ELb1ELb1ELb1ELb0ELb0EEENS1_21CollectiveEpilogueFwdINS6_IJSA_SA_SB_EEES9_SE_SG_Li256ELb1ELb1ELb0ELb0EEENS1_36VarlenDynamicPersistentTileSchedulerILi128ELi96ELi256ELi128ELb0ELb1ELb1ELb1ELb0ELb1EEEEEEEEEvNT_6ParamsE --------------------------
	.section	.nv.constant0._ZN7cutlass13device_kernelIN5flash11enable_sm90INS1_16FlashAttnFwdSm90INS1_25CollectiveMainloopFwdSm90ILi2EN4cute5tupleIJNS5_1CILi1EEES8_S8_EEENS6_IJNS7_ILi128EEENS7_ILi96EEENS7_ILi192EEEEEELi128ENS_6half_tEfNS_4arch4Sm90ELb0ELb1ELb1ELb1ELb0ELb0ELb0ELb1ELb1ELb1ELb0ELb0EEENS1_21CollectiveEpilogueFwdINS6_IJSA_SA_SB_EEES9_SE_SG_Li256ELb1ELb1ELb0ELb0EEENS1_36VarlenDynamicPersistentTileSchedulerILi128ELi96ELi256ELi128ELb0ELb1ELb1ELb1ELb0ELb1EEEEEEEEEvNT_6ParamsE,"a",@progbits
	.sectionflags	@""
	.align	4
.nv.constant0._ZN7cutlass13device_kernelIN5flash11enable_sm90INS1_16FlashAttnFwdSm90INS1_25CollectiveMainloopFwdSm90ILi2EN4cute5tupleIJNS5_1CILi1EEES8_S8_EEENS6_IJNS7_ILi128EEENS7_ILi96EEENS7_ILi192EEEEEELi128ENS_6half_tEfNS_4arch4Sm90ELb0ELb1ELb1ELb1ELb0ELb0ELb0ELb1ELb1ELb1ELb0ELb0EEENS1_21CollectiveEpilogueFwdINS6_IJSA_SA_SB_EEES9_SE_SG_Li256ELb1ELb1ELb0ELb0EEENS1_36VarlenDynamicPersistentTileSchedulerILi128ELi96ELi256ELi128ELb0ELb1ELb1ELb1ELb0ELb1EEEEEEEEEvNT_6ParamsE:
	.zero		3328


//--------------------- .nv.constant0._ZN7cutlass13device_kernelIN5flash11enable_sm90INS1_16FlashAttnFwdSm90INS1_25CollectiveMainloopFwdSm90ILi2EN4cute5tupleIJNS5_1CILi1EEES8_S8_EEENS6_IJNS7_ILi128EEENS7_ILi96EEENS7_ILi192EEEEEELi128ENS_6half_tEfNS_4arch4Sm90ELb0ELb1ELb1ELb1ELb0ELb1ELb0ELb1ELb1ELb1ELb0ELb0EEENS1_21CollectiveEpilogueFwdINS6_IJSA_SA_SB_EEES9_SE_SG_Li256ELb1ELb1ELb0ELb0EEENS1_36VarlenDynamicPersistentTileSchedulerILi128ELi96ELi256ELi128ELb0ELb1ELb1ELb1ELb0ELb1EEEEEEEEEvNT_6ParamsE --------------------------
	.section	.nv.constant0._ZN7cutlass13device_kernelIN5flash11enable_sm90INS1_16FlashAttnFwdSm90INS1_25CollectiveMainloopFwdSm90ILi2EN4cute5tupleIJNS5_1CILi1EEES8_S8_EEENS6_IJNS7_ILi128EEENS7_ILi96EEENS7_ILi192EEEEEELi128ENS_6half_tEfNS_4arch4Sm90ELb0ELb1ELb1ELb1ELb0ELb1ELb0ELb1ELb1ELb1ELb0ELb0EEENS1_21CollectiveEpilogueFwdINS6_IJSA_SA_SB_EEES9_SE_SG_Li256ELb1ELb1ELb0ELb0EEENS1_36VarlenDynamicPersistentTileSchedulerILi128ELi96ELi256ELi128ELb0ELb1ELb1ELb1ELb0ELb1EEEEEEEEEvNT_6ParamsE,"a",@progbits
	.sectionflags	@""
	.align	4
.nv.constant0._ZN7cutlass13device_kernelIN5flash11enable_sm90INS1_16FlashAttnFwdSm90INS1_25CollectiveMainloopFwdSm90ILi2EN4cute5tupleIJNS5_1CILi1EEES8_S8_EEENS6_IJNS7_ILi128EEENS7_ILi96EEENS7_ILi192EEEEEELi128ENS_6half_tEfNS_4arch4Sm90ELb0ELb1ELb1ELb1ELb0ELb1ELb0ELb1ELb1ELb1ELb0ELb0EEENS1_21CollectiveEpilogueFwdINS6_IJSA_SA_SB_EEES9_SE_SG_Li256ELb1ELb1ELb0ELb0EEENS1_36VarlenDynamicPersistentTileSchedulerILi128ELi96ELi256ELi128ELb0ELb1ELb1ELb1ELb0ELb1EEEEEEEEEvNT_6ParamsE:
	.zero		3328


//--------------------- .nv.constant0._ZN7cutlass13device_kernelIN5flash11enable_sm90INS1_16FlashAttnFwdSm90INS1_25CollectiveMainloopFwdSm90ILi2EN4cute5tupleIJNS5_1CILi1EEES8_S8_EEENS6_IJNS7_ILi128EEESA_NS7_ILi192EEEEEELi128ENS_6half_tEfNS_4arch4Sm90ELb1ELb0ELb1ELb0ELb0ELb0ELb0ELb1ELb1ELb1ELb0ELb0EEENS1_21CollectiveEpilogueFwdINS6_IJSA_SA_SA_EEES9_SD_SF_Li256ELb0ELb1ELb0ELb0EEENS1_30DynamicPersistentTileSchedulerILi256ELi128ELb0ELb1ELb1EEEEEEEEEvNT_6ParamsE --------------------------
	.section	.nv.constant0._ZN7cutlass13device_kernelIN5flash11enable_sm90INS1_16FlashAttnFwdSm90INS1_25CollectiveMainloopFwdSm90ILi2EN4cute5tupleIJNS5_1CILi1EEES8_S8_EEENS6_IJNS7_ILi128EEESA_NS7_ILi192EEEEEELi128ENS_6half_tEfNS_4arch4Sm90ELb1ELb0ELb1ELb0ELb0ELb0ELb0ELb1ELb1ELb1ELb0ELb0EEENS1_21CollectiveEpilogueFwdINS6_IJSA_SA_SA_EEES9_SD_SF_Li256ELb0ELb1ELb0ELb0EEENS1_30DynamicPersistentTileSchedulerILi256ELi128ELb0ELb1ELb1EEEEEEEEEvNT_6ParamsE,"a",@progbits
	.sectionflags	@""
	.align	4
.nv.constant0._ZN7cutlass13device_kernelIN5flash11enable_sm90INS1_16FlashAttnFwdSm90INS1_25CollectiveMainloopFwdSm90ILi2EN4cute5tupleIJNS5_1CILi1EEES8_S8_EEENS6_IJNS7_ILi128EEESA_NS7_ILi192EEEEEELi128ENS_6half_tEfNS_4arch4Sm90ELb1ELb0ELb1ELb0ELb0ELb0ELb0ELb1ELb1ELb1ELb0ELb0EEENS1_21CollectiveEpilogueFwdINS6_IJSA_SA_SA_EEES9_SD_SF_Li256ELb0ELb1ELb0ELb0EEENS1_30DynamicPersistentTileSchedulerILi256ELi128ELb0ELb1ELb1EEEEEEEEEvNT_6ParamsE:
	.zero		3328


//--------------------- .nv.constant0._ZN7cutlass13device_kernelIN5flash11enable_sm90INS1_16FlashAttnFwdSm90INS1_25CollectiveMainloopFwdSm90ILi2EN4cute5tupleIJNS5_1CILi1EEES8_S8_EEENS6_IJNS7_ILi128EEESA_NS7_ILi192EEEEEELi128ENS_6half_tEfNS_4arch4Sm90ELb1ELb0ELb1ELb1ELb0ELb0ELb0ELb1ELb1ELb1ELb0ELb0EEENS1_21CollectiveEpilogueFwdINS6_IJSA_SA_SA_EEES9_SD_SF_Li256ELb1ELb1ELb0ELb0EEENS1_36VarlenDynamicPersistentTileSchedulerILi128ELi128ELi256ELi128ELb0ELb1ELb1ELb1ELb1ELb1EEEEEEEEEvNT_6ParamsE --------------------------
	.section	.nv.constant0._ZN7cutlass13device_kernelIN5flash11enable_sm90INS1_16FlashAttnFwdSm90INS1_25CollectiveMainloopFwdSm90ILi2EN4cute5tupleIJNS5_1CILi1EEES8_S8_EEENS6_IJNS7_ILi128EEESA_NS7_ILi192EEEEEELi128ENS_6half_tEfNS_4arch4Sm90ELb1ELb0ELb1ELb1ELb0ELb0ELb0ELb1ELb1ELb1ELb0ELb0EEENS1_21CollectiveEpilogueFwdINS6_IJSA_SA_SA_EEES9_SD_SF_Li256ELb1ELb1ELb0ELb0EEENS1_36VarlenDynamicPersistentTileSchedulerILi128ELi128ELi256ELi128ELb0ELb1ELb1ELb1ELb1ELb1EEEEEEEEEvNT_6ParamsE,"a",@progbits
	.sectionflags	@""
	.align	4
.nv.constant0._ZN7cutlass13device_kernelIN5flash11enable_sm90INS1_16FlashAttnFwdSm90INS1_25CollectiveMainloopFwdSm90ILi2EN4cute5tupleIJNS5_1CILi1EEES8_S8_EEENS6_IJNS7_ILi128EEESA_NS7_ILi192EEEEEELi128ENS_6half_tEfNS_4arch4Sm90ELb1ELb0ELb1ELb1ELb0ELb0ELb0ELb1ELb1ELb1ELb0ELb0EEENS1_21CollectiveEpilogueFwdINS6_IJSA_SA_SA_EEES9_SD_SF_Li256ELb1ELb1ELb0ELb0EEENS1_36VarlenDynamicPersistentTileSchedulerILi128ELi128ELi256ELi128ELb0ELb1ELb1ELb1ELb1ELb1EEEEEEEEEvNT_6ParamsE:
	.zero		3328


//--------------------- .nv.constant0._ZN7cutlass13device_kernelIN5flash11enable_sm90INS1_16FlashAttnFwdSm90INS1_25CollectiveMainloopFwdSm90ILi2EN4cute5tupleIJNS5_1CILi1EEES8_S8_EEENS6_IJNS7_ILi128EEESA_NS7_ILi192EEEEEELi128ENS_6half_tEfNS_4arch4Sm90ELb1ELb0ELb1ELb1ELb0ELb1ELb0ELb1ELb1ELb1ELb0ELb0EEENS1_21CollectiveEpilogueFwdINS6_IJSA_SA_SA_EEES9_SD_SF_Li256ELb1ELb1ELb0ELb0EEENS1_36VarlenDynamicPersistentTileSchedulerILi128ELi128ELi256ELi128ELb0ELb1ELb1ELb1ELb1ELb1EEEEEEEEEvNT_6ParamsE --------------------------
	.section	.nv.constant0._ZN7cutlass13device_kernelIN5flash11enable_sm90INS1_16FlashAttnFwdSm90INS1_25CollectiveMainloopFwdSm90ILi2EN4cute5tupleIJNS5_1CILi1EEES8_S8_EEENS6_IJNS7_ILi128EEESA_NS7_ILi192EEEEEELi128ENS_6half_tEfNS_4arch4Sm90ELb1ELb0ELb1ELb1ELb0ELb1ELb0ELb1ELb1ELb1ELb0ELb0EEENS1_21CollectiveEpilogueFwdINS6_IJSA_SA_SA_EEES9_SD_SF_Li256ELb1ELb1ELb0ELb0EEENS1_36VarlenDynamicPersistentTileSchedulerILi128ELi128ELi256ELi128ELb0ELb1ELb1ELb1ELb1ELb1EEEEEEEEEvNT_6ParamsE,"a",@progbits
	.sectionflags	@""
	.align	4
.nv.constant0._ZN7cutlass13device_kernelIN5flash11enable_sm90INS1_16FlashAttnFwdSm90INS1_25CollectiveMainloopFwdSm90ILi2EN4cute5tupleIJNS5_1CILi1EEES8_S8_EEENS6_IJNS7_ILi128EEESA_NS7_ILi192EEEEEELi128ENS_6half_tEfNS_4arch4Sm90ELb1ELb0ELb1ELb1ELb0ELb1ELb0ELb1ELb1ELb1ELb0ELb0EEENS1_21CollectiveEpilogueFwdINS6_IJSA_SA_SA_EEES9_SD_SF_Li256ELb1ELb1ELb0ELb0EEENS1_36VarlenDynamicPersistentTileSchedulerILi128ELi128ELi256ELi128ELb0ELb1ELb1ELb1ELb1ELb1EEEEEEEEEvNT_6ParamsE:
	.zero		3328


//--------------------- SYMBOLS --------------------------

	.type		.nv.reservedSmem.offset0,@object
	.size		.nv.reservedSmem.offset0,0x4
	.type		__assertfail,@function
